// Copyright (c) 2024, Jay Shah, Ganesh Bikshandi, Ying Zhang, Vijay Thakkar, Pradeep Ramani, Tri Dao.
// Splitting the different template instantiations to different files to speed up compilation.
// This file is auto-generated. See "generate_kernels.py"

#include "flash_fwd_hdim192_128_e4m3_paged_split_softcap_sm90.cu"

// ===== COMPILED SASS (sm_90a) =====

	.target	sm_90a

	.elftype	@"ET_EXEC"


//--------------------- .note.nv.tkinfo           --------------------------
	.section	.note.nv.tkinfo,"",@"SHT_NOTE"
	.sectionflags	@"SHF_NOTE_NV_TKINFO"
	.tkinfo
        /*0018*/ 	.word	0x00000002
        /*0030*/ 	.string	""
        /*0030*/ 	.string	"ptxas"
        /*0030*/ 	.string	"Cuda compilation tools, release 13.0, V13.0.88"
        /*0030*/ 	.string	"Build cuda_13.0.r13.0/compiler.36424714_0"
        /*0030*/ 	.string	"-arch sm_90a -m 64 "



//--------------------- .note.nv.cuinfo           --------------------------
	.section	.note.nv.cuinfo,"",@"SHT_NOTE"
	.sectionflags	@"SHF_NOTE_NV_CUINFO"
        /*0018*/ 	.short	0x0002
        /*001a*/ 	.short	0x005a
        /*001c*/ 	.short	0x0082
	.zero		2


//--------------------- .nv.info                  --------------------------
	.section	.nv.info,"",@"SHT_CUDA_INFO"
	.align	4


	//----- nvinfo : EIATTR_REGCOUNT
	.align		4
        /*0000*/ 	.byte	0x04, 0x2f
        /*0002*/ 	.short	(.L_27 - .L_26)
	.align		4
.L_26:
        /*0004*/ 	.word	index@(_ZN7cutlass13device_kernelIN5flash11enable_sm90INS1_16FlashAttnFwdSm90INS1_25CollectiveMainloopFwdSm90ILi2EN4cute5tupleIJNS5_1CILi1EEES8_S8_EEENS6_IJNS7_ILi128EEENS7_ILi160EEENS7_ILi192EEEEEELi128ENS_12float_e4m3_tEfNS_4arch4Sm90ELb1ELb0ELb1ELb1ELb1ELb1ELb0ELb1ELb1ELb1ELb1ELb0EEENS1_21CollectiveEpilogueFwdINS6_IJSA_SA_SB_EEES9_NS_10bfloat16_tESG_Li256ELb1ELb1ELb1ELb1EEENS1_36VarlenDynamicPersistentTileSchedulerILi128ELi160ELi256ELi128ELb1ELb1ELb1ELb1ELb1ELb1EEEEEEEEEvNT_6ParamsE)
        /*0008*/ 	.word	0x000000a8


	//----- nvinfo : EIATTR_FRAME_SIZE
	.align		4
.L_27:
        /*000c*/ 	.byte	0x04, 0x11
        /*000e*/ 	.short	(.L_29 - .L_28)
	.align		4
.L_28:
        /*0010*/ 	.word	index@(_ZN7cutlass13device_kernelIN5flash11enable_sm90INS1_16FlashAttnFwdSm90INS1_25CollectiveMainloopFwdSm90ILi2EN4cute5tupleIJNS5_1CILi1EEES8_S8_EEENS6_IJNS7_ILi128EEENS7_ILi160EEENS7_ILi192EEEEEELi128ENS_12float_e4m3_tEfNS_4arch4Sm90ELb1ELb0ELb1ELb1ELb1ELb1ELb0ELb1ELb1ELb1ELb1ELb0EEENS1_21CollectiveEpilogueFwdINS6_IJSA_SA_SB_EEES9_NS_10bfloat16_tESG_Li256ELb1ELb1ELb1ELb1EEENS1_36VarlenDynamicPersistentTileSchedulerILi128ELi160ELi256ELi128ELb1ELb1ELb1ELb1ELb1ELb1EEEEEEEEEvNT_6ParamsE)
        /*0014*/ 	.word	0x00000058


	//----- nvinfo : EIATTR_REGCOUNT
	.align		4
.L_29:
        /*0018*/ 	.byte	0x04, 0x2f
        /*001a*/ 	.short	(.L_31 - .L_30)
	.align		4
.L_30:
        /*001c*/ 	.word	index@(_ZN7cutlass13device_kernelIN5flash11enable_sm90INS1_16FlashAttnFwdSm90INS1_25CollectiveMainloopFwdSm90ILi2EN4cute5tupleIJNS5_1CILi1EEES8_S8_EEENS6_IJNS7_ILi128EEENS7_ILi160EEENS7_ILi192EEEEEELi128ENS_12float_e4m3_tEfNS_4arch4Sm90ELb1ELb0ELb1ELb1ELb1ELb0ELb0ELb1ELb1ELb1ELb1ELb0EEENS1_21CollectiveEpilogueFwdINS6_IJSA_SA_SB_EEES9_NS_10bfloat16_tESG_Li256ELb1ELb1ELb1ELb1EEENS1_36VarlenDynamicPersistentTileSchedulerILi128ELi160ELi256ELi128ELb1ELb1ELb1ELb1ELb1ELb1EEEEEEEEEvNT_6ParamsE)
        /*0020*/ 	.word	0x000000a8


	//----- nvinfo : EIATTR_FRAME_SIZE
	.align		4
.L_31:
        /*0024*/ 	.byte	0x04, 0x11
        /*0026*/ 	.short	(.L_33 - .L_32)
	.align		4
.L_32:
        /*0028*/ 	.word	index@(_ZN7cutlass13device_kernelIN5flash11enable_sm90INS1_16FlashAttnFwdSm90INS1_25CollectiveMainloopFwdSm90ILi2EN4cute5tupleIJNS5_1CILi1EEES8_S8_EEENS6_IJNS7_ILi128EEENS7_ILi160EEENS7_ILi192EEEEEELi128ENS_12float_e4m3_tEfNS_4arch4Sm90ELb1ELb0ELb1ELb1ELb1ELb0ELb0ELb1ELb1ELb1ELb1ELb0EEENS1_21CollectiveEpilogueFwdINS6_IJSA_SA_SB_EEES9_NS_10bfloat16_tESG_Li256ELb1ELb1ELb1ELb1EEENS1_36VarlenDynamicPersistentTileSchedulerILi128ELi160ELi256ELi128ELb1ELb1ELb1ELb1ELb1ELb1EEEEEEEEEvNT_6ParamsE)
        /*002c*/ 	.word	0x00000030


	//----- nvinfo : EIATTR_REGCOUNT
	.align		4
.L_33:
        /*0030*/ 	.byte	0x04, 0x2f
        /*0032*/ 	.short	(.L_35 - .L_34)
	.align		4
.L_34:
        /*0034*/ 	.word	index@(_ZN7cutlass13device_kernelIN5flash11enable_sm90INS1_16FlashAttnFwdSm90INS1_25CollectiveMainloopFwdSm90ILi2EN4cute5tupleIJNS5_1CILi1EEES8_S8_EEENS6_IJNS7_ILi128EEENS7_ILi160EEENS7_ILi192EEEEEELi128ENS_12float_e4m3_tEfNS_4arch4Sm90ELb1ELb0ELb1ELb0ELb1ELb0ELb0ELb1ELb1ELb1ELb1ELb0EEENS1_21CollectiveEpilogueFwdINS6_IJSA_SA_SB_EEES9_NS_10bfloat16_tESG_Li256ELb0ELb1ELb1ELb1EEENS1_19SingleTileSchedulerILb0ELb1ELb1ELi128EEEEEEEEEvNT_6ParamsE)
        /*0038*/ 	.word	0x000000a8


	//----- nvinfo : EIATTR_FRAME_SIZE
	.align		4
.L_35:
        /*003c*/ 	.byte	0x04, 0x11
        /*003e*/ 	.short	(.L_37 - .L_36)
	.align		4
.L_36:
        /*0040*/ 	.word	index@(_ZN7cutlass13device_kernelIN5flash11enable_sm90INS1_16FlashAttnFwdSm90INS1_25CollectiveMainloopFwdSm90ILi2EN4cute5tupleIJNS5_1CILi1EEES8_S8_EEENS6_IJNS7_ILi128EEENS7_ILi160EEENS7_ILi192EEEEEELi128ENS_12float_e4m3_tEfNS_4arch4Sm90ELb1ELb0ELb1ELb0ELb1ELb0ELb0ELb1ELb1ELb1ELb1ELb0EEENS1_21CollectiveEpilogueFwdINS6_IJSA_SA_SB_EEES9_NS_10bfloat16_tESG_Li256ELb0ELb1ELb1ELb1EEENS1_19SingleTileSchedulerILb0ELb1ELb1ELi128EEEEEEEEEvNT_6ParamsE)
        /*0044*/ 	.word	0x00000018


	//----- nvinfo : EIATTR_REGCOUNT
	.align		4
.L_37:
        /*0048*/ 	.byte	0x04, 0x2f
        /*004a*/ 	.short	(.L_39 - .L_38)
	.align		4
.L_38:
        /*004c*/ 	.word	index@(_ZN7cutlass13device_kernelIN5flash11enable_sm90INS1_16FlashAttnFwdSm90INS1_25CollectiveMainloopFwdSm90ILi2EN4cute5tupleIJNS5_1CILi1EEES8_S8_EEENS6_IJNS7_ILi128EEESA_NS7_ILi192EEEEEELi128ENS_12float_e4m3_tEfNS_4arch4Sm90ELb0ELb1ELb1ELb1ELb1ELb1ELb0ELb1ELb1ELb1ELb1ELb0EEENS1_21CollectiveEpilogueFwdINS6_IJSA_SA_SA_EEES9_NS_10bfloat16_tESF_Li256ELb1ELb1ELb1ELb1EEENS1_36VarlenDynamicPersistentTileSchedulerILi128ELi128ELi256ELi128ELb1ELb1ELb1ELb1ELb0ELb1EEEEEEEEEvNT_6ParamsE)
        /*0050*/ 	.word	0x000000a8


	//----- nvinfo : EIATTR_FRAME_SIZE
	.align		4
.L_39:
        /*0054*/ 	.byte	0x04, 0x11
        /*0056*/ 	.short	(.L_41 - .L_40)
	.align		4
.L_40:
        /*0058*/ 	.word	index@(_ZN7cutlass13device_kernelIN5flash11enable_sm90INS1_16FlashAttnFwdSm90INS1_25CollectiveMainloopFwdSm90ILi2EN4cute5tupleIJNS5_1CILi1EEES8_S8_EEENS6_IJNS7_ILi128EEESA_NS7_ILi192EEEEEELi128ENS_12float_e4m3_tEfNS_4arch4Sm90ELb0ELb1ELb1ELb1ELb1ELb1ELb0ELb1ELb1ELb1ELb1ELb0EEENS1_21CollectiveEpilogueFwdINS6_IJSA_SA_SA_EEES9_NS_10bfloat16_tESF_Li256ELb1ELb1ELb1ELb1EEENS1_36VarlenDynamicPersistentTileSchedulerILi128ELi128ELi256ELi128ELb1ELb1ELb1ELb1ELb0ELb1EEEEEEEEEvNT_6ParamsE)
        /*005c*/ 	.word	0x00000058


	//----- nvinfo : EIATTR_REGCOUNT
	.align		4
.L_41:
        /*0060*/ 	.byte	0x04, 0x2f
        /*0062*/ 	.short	(.L_43 - .L_42)
	.align		4
.L_42:
        /*0064*/ 	.word	index@(_ZN7cutlass13device_kernelIN5flash11enable_sm90INS1_16FlashAttnFwdSm90INS1_25CollectiveMainloopFwdSm90ILi2EN4cute5tupleIJNS5_1CILi1EEES8_S8_EEENS6_IJNS7_ILi128EEESA_NS7_ILi192EEEEEELi128ENS_12float_e4m3_tEfNS_4arch4Sm90ELb0ELb1ELb1ELb1ELb1ELb0ELb0ELb1ELb1ELb1ELb1ELb0EEENS1_21CollectiveEpilogueFwdINS6_IJSA_SA_SA_EEES9_NS_10bfloat16_tESF_Li256ELb1ELb1ELb1ELb1EEENS1_36VarlenDynamicPersistentTileSchedulerILi128ELi128ELi256ELi128ELb1ELb1ELb1ELb1ELb0ELb1EEEEEEEEEvNT_6ParamsE)
        /*0068*/ 	.word	0x000000a8


	//----- nvinfo : EIATTR_FRAME_SIZE
	.align		4
.L_43:
        /*006c*/ 	.byte	0x04, 0x11
        /*006e*/ 	.short	(.L_45 - .L_44)
	.align		4
.L_44:
        /*0070*/ 	.word	index@(_ZN7cutlass13device_kernelIN5flash11enable_sm90INS1_16FlashAttnFwdSm90INS1_25CollectiveMainloopFwdSm90ILi2EN4cute5tupleIJNS5_1CILi1EEES8_S8_EEENS6_IJNS7_ILi128EEESA_NS7_ILi192EEEEEELi128ENS_12float_e4m3_tEfNS_4arch4Sm90ELb0ELb1ELb1ELb1ELb1ELb0ELb0ELb1ELb1ELb1ELb1ELb0EEENS1_21CollectiveEpilogueFwdINS6_IJSA_SA_SA_EEES9_NS_10bfloat16_tESF_Li256ELb1ELb1ELb1ELb1EEENS1_36VarlenDynamicPersistentTileSchedulerILi128ELi128ELi256ELi128ELb1ELb1ELb1ELb1ELb0ELb1EEEEEEEEEvNT_6ParamsE)
        /*0074*/ 	.word	0x00000018


	//----- nvinfo : EIATTR_REGCOUNT
	.align		4
.L_45:
        /*0078*/ 	.byte	0x04, 0x2f
        /*007a*/ 	.short	(.L_47 - .L_46)
	.align		4
.L_46:
        /*007c*/ 	.word	index@(_ZN7cutlass13device_kernelIN5flash11enable_sm90INS1_16FlashAttnFwdSm90INS1_25CollectiveMainloopFwdSm90ILi2EN4cute5tupleIJNS5_1CILi1EEES8_S8_EEENS6_IJNS7_ILi128EEESA_NS7_ILi192EEEEEELi128ENS_12float_e4m3_tEfNS_4arch4Sm90ELb0ELb1ELb1ELb0ELb1ELb0ELb0ELb1ELb1ELb1ELb1ELb0EEENS1_21CollectiveEpilogueFwdINS6_IJSA_SA_SA_EEES9_NS_10bfloat16_tESF_Li256ELb0ELb1ELb1ELb1EEENS1_19SingleTileSchedulerILb0ELb1ELb1ELi128EEEEEEEEEvNT_6ParamsE)
        /*0080*/ 	.word	0x000000a8


	//----- nvinfo : EIATTR_FRAME_SIZE
	.align		4
.L_47:
        /*0084*/ 	.byte	0x04, 0x11
        /*0086*/ 	.short	(.L_49 - .L_48)
	.align		4
.L_48:
        /*0088*/ 	.word	index@(_ZN7cutlass13device_kernelIN5flash11enable_sm90INS1_16FlashAttnFwdSm90INS1_25CollectiveMainloopFwdSm90ILi2EN4cute5tupleIJNS5_1CILi1EEES8_S8_EEENS6_IJNS7_ILi128EEESA_NS7_ILi192EEEEEELi128ENS_12float_e4m3_tEfNS_4arch4Sm90ELb0ELb1ELb1ELb0ELb1ELb0ELb0ELb1ELb1ELb1ELb1ELb0EEENS1_21CollectiveEpilogueFwdINS6_IJSA_SA_SA_EEES9_NS_10bfloat16_tESF_Li256ELb0ELb1ELb1ELb1EEENS1_19SingleTileSchedulerILb0ELb1ELb1ELi128EEEEEEEEEvNT_6ParamsE)
        /*008c*/ 	.word	0x00000010


	//----- nvinfo : EIATTR_REGCOUNT
	.align		4
.L_49:
        /*0090*/ 	.byte	0x04, 0x2f
        /*0092*/ 	.short	(.L_51 - .L_50)
	.align		4
.L_50:
        /*0094*/ 	.word	index@(_ZN7cutlass13device_kernelIN5flash11enable_sm90INS1_16FlashAttnFwdSm90INS1_25CollectiveMainloopFwdSm90ILi2EN4cute5tupleIJNS5_1CILi1EEES8_S8_EEENS6_IJNS7_ILi128EEENS7_ILi160EEENS7_ILi192EEEEEELi128ENS_12float_e4m3_tEfNS_4arch4Sm90ELb0ELb0ELb1ELb1ELb1ELb1ELb0ELb1ELb1ELb1ELb1ELb0EEENS1_21CollectiveEpilogueFwdINS6_IJSA_SA_SB_EEES9_NS_10bfloat16_tESG_Li256ELb1ELb1ELb1ELb1EEENS1_36VarlenDynamicPersistentTileSchedulerILi128ELi160ELi256ELi128ELb1ELb1ELb1ELb0ELb1ELb1EEEEEEEEEvNT_6ParamsE)
        /*0098*/ 	.word	0x000000a8


	//----- nvinfo : EIATTR_FRAME_SIZE
	.align		4
.L_51:
        /*009c*/ 	.byte	0x04, 0x11
        /*009e*/ 	.short	(.L_53 - .L_52)
	.align		4
.L_52:
        /*00a0*/ 	.word	index@(_ZN7cutlass13device_kernelIN5flash11enable_sm90INS1_16FlashAttnFwdSm90INS1_25CollectiveMainloopFwdSm90ILi2EN4cute5tupleIJNS5_1CILi1EEES8_S8_EEENS6_IJNS7_ILi128EEENS7_ILi160EEENS7_ILi192EEEEEELi128ENS_12float_e4m3_tEfNS_4arch4Sm90ELb0ELb0ELb1ELb1ELb1ELb1ELb0ELb1ELb1ELb1ELb1ELb0EEENS1_21CollectiveEpilogueFwdINS6_IJSA_SA_SB_EEES9_NS_10bfloat16_tESG_Li256ELb1ELb1ELb1ELb1EEENS1_36VarlenDynamicPersistentTileSchedulerILi128ELi160ELi256ELi128ELb1ELb1ELb1ELb0ELb1ELb1EEEEEEEEEvNT_6ParamsE)
        /*00a4*/ 	.word	0x00000058


	//----- nvinfo : EIATTR_REGCOUNT
	.align		4
.L_53:
        /*00a8*/ 	.byte	0x04, 0x2f
        /*00aa*/ 	.short	(.L_55 - .L_54)
	.align		4
.L_54:
        /*00ac*/ 	.word	index@(_ZN7cutlass13device_kernelIN5flash11enable_sm90INS1_16FlashAttnFwdSm90INS1_25CollectiveMainloopFwdSm90ILi2EN4cute5tupleIJNS5_1CILi1EEES8_S8_EEENS6_IJNS7_ILi128EEENS7_ILi160EEENS7_ILi192EEEEEELi128ENS_12float_e4m3_tEfNS_4arch4Sm90ELb0ELb0ELb1ELb1ELb1ELb0ELb0ELb1ELb1ELb1ELb1ELb0EEENS1_21CollectiveEpilogueFwdINS6_IJSA_SA_SB_EEES9_NS_10bfloat16_tESG_Li256ELb1ELb1ELb1ELb1EEENS1_36VarlenDynamicPersistentTileSchedulerILi128ELi160ELi256ELi128ELb1ELb1ELb1ELb0ELb1ELb1EEEEEEEEEvNT_6ParamsE)
        /*00b0*/ 	.word	0x000000a8


	//----- nvinfo : EIATTR_FRAME_SIZE
	.align		4
.L_55:
        /*00b4*/ 	.byte	0x04, 0x11
        /*00b6*/ 	.short	(.L_57 - .L_56)
	.align		4
.L_56:
        /*00b8*/ 	.word	index@(_ZN7cutlass13device_kernelIN5flash11enable_sm90INS1_16FlashAttnFwdSm90INS1_25CollectiveMainloopFwdSm90ILi2EN4cute5tupleIJNS5_1CILi1EEES8_S8_EEENS6_IJNS7_ILi128EEENS7_ILi160EEENS7_ILi192EEEEEELi128ENS_12float_e4m3_tEfNS_4arch4Sm90ELb0ELb0ELb1ELb1ELb1ELb0ELb0ELb1ELb1ELb1ELb1ELb0EEENS1_21CollectiveEpilogueFwdINS6_IJSA_SA_SB_EEES9_NS_10bfloat16_tESG_Li256ELb1ELb1ELb1ELb1EEENS1_36VarlenDynamicPersistentTileSchedulerILi128ELi160ELi256ELi128ELb1ELb1ELb1ELb0ELb1ELb1EEEEEEEEEvNT_6ParamsE)
        /*00bc*/ 	.word	0x00000030


	//----- nvinfo : EIATTR_REGCOUNT
	.align		4
.L_57:
        /*00c0*/ 	.byte	0x04, 0x2f
        /*00c2*/ 	.short	(.L_59 - .L_58)
	.align		4
.L_58:
        /*00c4*/ 	.word	index@(_ZN7cutlass13device_kernelIN5flash11enable_sm90INS1_16FlashAttnFwdSm90INS1_25CollectiveMainloopFwdSm90ILi2EN4cute5tupleIJNS5_1CILi1EEES8_S8_EEENS6_IJNS7_ILi128EEENS7_ILi160EEENS7_ILi192EEEEEELi128ENS_12float_e4m3_tEfNS_4arch4Sm90ELb0ELb0ELb1ELb0ELb1ELb0ELb0ELb1ELb1ELb1ELb1ELb0EEENS1_21CollectiveEpilogueFwdINS6_IJSA_SA_SB_EEES9_NS_10bfloat16_tESG_Li256ELb0ELb1ELb1ELb1EEENS1_19SingleTileSchedulerILb0ELb1ELb1ELi128EEEEEEEEEvNT_6ParamsE)
        /*00c8*/ 	.word	0x000000a8


	//----- nvinfo : EIATTR_FRAME_SIZE
	.align		4
.L_59:
        /*00cc*/ 	.byte	0x04, 0x11
        /*00ce*/ 	.short	(.L_61 - .L_60)
	.align		4
.L_60:
        /*00d0*/ 	.word	index@(_ZN7cutlass13device_kernelIN5flash11enable_sm90INS1_16FlashAttnFwdSm90INS1_25CollectiveMainloopFwdSm90ILi2EN4cute5tupleIJNS5_1CILi1EEES8_S8_EEENS6_IJNS7_ILi128EEENS7_ILi160EEENS7_ILi192EEEEEELi128ENS_12float_e4m3_tEfNS_4arch4Sm90ELb0ELb0ELb1ELb0ELb1ELb0ELb0ELb1ELb1ELb1ELb1ELb0EEENS1_21CollectiveEpilogueFwdINS6_IJSA_SA_SB_EEES9_NS_10bfloat16_tESG_Li256ELb0ELb1ELb1ELb1EEENS1_19SingleTileSchedulerILb0ELb1ELb1ELi128EEEEEEEEEvNT_6ParamsE)
        /*00d4*/ 	.word	0x00000010


	//----- nvinfo : EIATTR_MIN_STACK_SIZE
	.align		4
.L_61:
        /*00d8*/ 	.byte	0x04, 0x12
        /*00da*/ 	.short	(.L_63 - .L_62)
	.align		4
.L_62:
        /*00dc*/ 	.word	index@(_ZN7cutlass13device_kernelIN5flash11enable_sm90INS1_16FlashAttnFwdSm90INS1_25CollectiveMainloopFwdSm90ILi2EN4cute5tupleIJNS5_1CILi1EEES8_S8_EEENS6_IJNS7_ILi128EEENS7_ILi160EEENS7_ILi192EEEEEELi128ENS_12float_e4m3_tEfNS_4arch4Sm90ELb0ELb0ELb1ELb0ELb1ELb0ELb0ELb1ELb1ELb1ELb1ELb0EEENS1_21CollectiveEpilogueFwdINS6_IJSA_SA_SB_EEES9_NS_10bfloat16_tESG_Li256ELb0ELb1ELb1ELb1EEENS1_19SingleTileSchedulerILb0ELb1ELb1ELi128EEEEEEEEEvNT_6ParamsE)
        /*00e0*/ 	.word	0x00000010


	//----- nvinfo : EIATTR_MIN_STACK_SIZE
	.align		4
.L_63:
        /*00e4*/ 	.byte	0x04, 0x12
        /*00e6*/ 	.short	(.L_65 - .L_64)
	.align		4
.L_64:
        /*00e8*/ 	.word	index@(_ZN7cutlass13device_kernelIN5flash11enable_sm90INS1_16FlashAttnFwdSm90INS1_25CollectiveMainloopFwdSm90ILi2EN4cute5tupleIJNS5_1CILi1EEES8_S8_EEENS6_IJNS7_ILi128EEENS7_ILi160EEENS7_ILi192EEEEEELi128ENS_12float_e4m3_tEfNS_4arch4Sm90ELb0ELb0ELb1ELb1ELb1ELb0ELb0ELb1ELb1ELb1ELb1ELb0EEENS1_21CollectiveEpilogueFwdINS6_IJSA_SA_SB_EEES9_NS_10bfloat16_tESG_Li256ELb1ELb1ELb1ELb1EEENS1_36VarlenDynamicPersistentTileSchedulerILi128ELi160ELi256ELi128ELb1ELb1ELb1ELb0ELb1ELb1EEEEEEEEEvNT_6ParamsE)
        /*00ec*/ 	.word	0x00000030


	//----- nvinfo : EIATTR_MIN_STACK_SIZE
	.align		4
.L_65:
        /*00f0*/ 	.byte	0x04, 0x12
        /*00f2*/ 	.short	(.L_67 - .L_66)
	.align		4
.L_66:
        /*00f4*/ 	.word	index@(_ZN7cutlass13device_kernelIN5flash11enable_sm90INS1_16FlashAttnFwdSm90INS1_25CollectiveMainloopFwdSm90ILi2EN4cute5tupleIJNS5_1CILi1EEES8_S8_EEENS6_IJNS7_ILi128EEENS7_ILi160EEENS7_ILi192EEEEEELi128ENS_12float_e4m3_tEfNS_4arch4Sm90ELb0ELb0ELb1ELb1ELb1ELb1ELb0ELb1ELb1ELb1ELb1ELb0EEENS1_21CollectiveEpilogueFwdINS6_IJSA_SA_SB_EEES9_NS_10bfloat16_tESG_Li256ELb1ELb1ELb1ELb1EEENS1_36VarlenDynamicPersistentTileSchedulerILi128ELi160ELi256ELi128ELb1ELb1ELb1ELb0ELb1ELb1EEEEEEEEEvNT_6ParamsE)
        /*00f8*/ 	.word	0x00000058


	//----- nvinfo : EIATTR_MIN_STACK_SIZE
	.align		4
.L_67:
        /*00fc*/ 	.byte	0x04, 0x12
        /*00fe*/ 	.short	(.L_69 - .L_68)
	.align		4
.L_68:
        /*0100*/ 	.word	index@(_ZN7cutlass13device_kernelIN5flash11enable_sm90INS1_16FlashAttnFwdSm90INS1_25CollectiveMainloopFwdSm90ILi2EN4cute5tupleIJNS5_1CILi1EEES8_S8_EEENS6_IJNS7_ILi128EEESA_NS7_ILi192EEEEEELi128ENS_12float_e4m3_tEfNS_4arch4Sm90ELb0ELb1ELb1ELb0ELb1ELb0ELb0ELb1ELb1ELb1ELb1ELb0EEENS1_21CollectiveEpilogueFwdINS6_IJSA_SA_SA_EEES9_NS_10bfloat16_tESF_Li256ELb0ELb1ELb1ELb1EEENS1_19SingleTileSchedulerILb0ELb1ELb1ELi128EEEEEEEEEvNT_6ParamsE)
        /*0104*/ 	.word	0x00000010


	//----- nvinfo : EIATTR_MIN_STACK_SIZE
	.align		4
.L_69:
        /*0108*/ 	.byte	0x04, 0x12
        /*010a*/ 	.short	(.L_71 - .L_70)
	.align		4
.L_70:
        /*010c*/ 	.word	index@(_ZN7cutlass13device_kernelIN5flash11enable_sm90INS1_16FlashAttnFwdSm90INS1_25CollectiveMainloopFwdSm90ILi2EN4cute5tupleIJNS5_1CILi1EEES8_S8_EEENS6_IJNS7_ILi128EEESA_NS7_ILi192EEEEEELi128ENS_12float_e4m3_tEfNS_4arch4Sm90ELb0ELb1ELb1ELb1ELb1ELb0ELb0ELb1ELb1ELb1ELb1ELb0EEENS1_21CollectiveEpilogueFwdINS6_IJSA_SA_SA_EEES9_NS_10bfloat16_tESF_Li256ELb1ELb1ELb1ELb1EEENS1_36VarlenDynamicPersistentTileSchedulerILi128ELi128ELi256ELi128ELb1ELb1ELb1ELb1ELb0ELb1EEEEEEEEEvNT_6ParamsE)
        /*0110*/ 	.word	0x00000018


	//----- nvinfo : EIATTR_MIN_STACK_SIZE
	.align		4
.L_71:
        /*0114*/ 	.byte	0x04, 0x12
        /*0116*/ 	.short	(.L_73 - .L_72)
	.align		4
.L_72:
        /*0118*/ 	.word	index@(_ZN7cutlass13device_kernelIN5flash11enable_sm90INS1_16FlashAttnFwdSm90INS1_25CollectiveMainloopFwdSm90ILi2EN4cute5tupleIJNS5_1CILi1EEES8_S8_EEENS6_IJNS7_ILi128EEESA_NS7_ILi192EEEEEELi128ENS_12float_e4m3_tEfNS_4arch4Sm90ELb0ELb1ELb1ELb1ELb1ELb1ELb0ELb1ELb1ELb1ELb1ELb0EEENS1_21CollectiveEpilogueFwdINS6_IJSA_SA_SA_EEES9_NS_10bfloat16_tESF_Li256ELb1ELb1ELb1ELb1EEENS1_36VarlenDynamicPersistentTileSchedulerILi128ELi128ELi256ELi128ELb1ELb1ELb1ELb1ELb0ELb1EEEEEEEEEvNT_6ParamsE)
        /*011c*/ 	.word	0x00000058


	//----- nvinfo : EIATTR_MIN_STACK_SIZE
	.align		4
.L_73:
        /*0120*/ 	.byte	0x04, 0x12
        /*0122*/ 	.short	(.L_75 - .L_74)
	.align		4
.L_74:
        /*0124*/ 	.word	index@(_ZN7cutlass13device_kernelIN5flash11enable_sm90INS1_16FlashAttnFwdSm90INS1_25CollectiveMainloopFwdSm90ILi2EN4cute5tupleIJNS5_1CILi1EEES8_S8_EEENS6_IJNS7_ILi128EEENS7_ILi160EEENS7_ILi192EEEEEELi128ENS_12float_e4m3_tEfNS_4arch4Sm90ELb1ELb0ELb1ELb0ELb1ELb0ELb0ELb1ELb1ELb1ELb1ELb0EEENS1_21CollectiveEpilogueFwdINS6_IJSA_SA_SB_EEES9_NS_10bfloat16_tESG_Li256ELb0ELb1ELb1ELb1EEENS1_19SingleTileSchedulerILb0ELb1ELb1ELi128EEEEEEEEEvNT_6ParamsE)
        /*0128*/ 	.word	0x00000018


	//----- nvinfo : EIATTR_MIN_STACK_SIZE
	.align		4
.L_75:
        /*012c*/ 	.byte	0x04, 0x12
        /*012e*/ 	.short	(.L_77 - .L_76)
	.align		4
.L_76:
        /*0130*/ 	.word	index@(_ZN7cutlass13device_kernelIN5flash11enable_sm90INS1_16FlashAttnFwdSm90INS1_25CollectiveMainloopFwdSm90ILi2EN4cute5tupleIJNS5_1CILi1EEES8_S8_EEENS6_IJNS7_ILi128EEENS7_ILi160EEENS7_ILi192EEEEEELi128ENS_12float_e4m3_tEfNS_4arch4Sm90ELb1ELb0ELb1ELb1ELb1ELb0ELb0ELb1ELb1ELb1ELb1ELb0EEENS1_21CollectiveEpilogueFwdINS6_IJSA_SA_SB_EEES9_NS_10bfloat16_tESG_Li256ELb1ELb1ELb1ELb1EEENS1_36VarlenDynamicPersistentTileSchedulerILi128ELi160ELi256ELi128ELb1ELb1ELb1ELb1ELb1ELb1EEEEEEEEEvNT_6ParamsE)
        /*0134*/ 	.word	0x00000030


	//----- nvinfo : EIATTR_MIN_STACK_SIZE
	.align		4
.L_77:
        /*0138*/ 	.byte	0x04, 0x12
        /*013a*/ 	.short	(.L_79 - .L_78)
	.align		4
.L_78:
        /*013c*/ 	.word	index@(_ZN7cutlass13device_kernelIN5flash11enable_sm90INS1_16FlashAttnFwdSm90INS1_25CollectiveMainloopFwdSm90ILi2EN4cute5tupleIJNS5_1CILi1EEES8_S8_EEENS6_IJNS7_ILi128EEENS7_ILi160EEENS7_ILi192EEEEEELi128ENS_12float_e4m3_tEfNS_4arch4Sm90ELb1ELb0ELb1ELb1ELb1ELb1ELb0ELb1ELb1ELb1ELb1ELb0EEENS1_21CollectiveEpilogueFwdINS6_IJSA_SA_SB_EEES9_NS_10bfloat16_tESG_Li256ELb1ELb1ELb1ELb1EEENS1_36VarlenDynamicPersistentTileSchedulerILi128ELi160ELi256ELi128ELb1ELb1ELb1ELb1ELb1ELb1EEEEEEEEEvNT_6ParamsE)
        /*0140*/ 	.word	0x00000058
.L_79:


//--------------------- .nv.compat                --------------------------
	.section	.nv.compat,"",@"SHT_CUDA_COMPAT_INFO"
	.align	4
        /*0000*/ 	.byte	0x02, 0x09, 0x01, 0x00, 0x02, 0x02, 0x04, 0x00, 0x02, 0x05, 0x05, 0x00, 0x03, 0x07, 0x01, 0x01
        /*0010*/ 	.byte	0x02, 0x03, 0x01, 0x00, 0x02, 0x06, 0x01, 0x00, 0x04, 0x0b, 0x08, 0x00, 0x00, 0x00, 0x00, 0x00
        /*0020*/ 	.byte	0x00, 0x00, 0x00, 0x00


//--------------------- .nv.info._ZN7cutlass13device_kernelIN5flash11enable_sm90INS1_16FlashAttnFwdSm90INS1_25CollectiveMainloopFwdSm90ILi2EN4cute5tupleIJNS5_1CILi1EEES8_S8_EEENS6_IJNS7_ILi128EEENS7_ILi160EEENS7_ILi192EEEEEELi128ENS_12float_e4m3_tEfNS_4arch4Sm90ELb0ELb0ELb1ELb0ELb1ELb0ELb0ELb1ELb1ELb1ELb1ELb0EEENS1_21CollectiveEpilogueFwdINS6_IJSA_SA_SB_EEES9_NS_10bfloat16_tESG_Li256ELb0ELb1ELb1ELb1EEENS1_19SingleTileSchedulerILb0ELb1ELb1ELi128EEEEEEEEEvNT_6ParamsE --------------------------
	.section	.nv.info._ZN7cutlass13device_kernelIN5flash11enable_sm90INS1_16FlashAttnFwdSm90INS1_25CollectiveMainloopFwdSm90ILi2EN4cute5tupleIJNS5_1CILi1EEES8_S8_EEENS6_IJNS7_ILi128EEENS7_ILi160EEENS7_ILi192EEEEEELi128ENS_12float_e4m3_tEfNS_4arch4Sm90ELb0ELb0ELb1ELb0ELb1ELb0ELb0ELb1ELb1ELb1ELb1ELb0EEENS1_21CollectiveEpilogueFwdINS6_IJSA_SA_SB_EEES9_NS_10bfloat16_tESG_Li256ELb0ELb1ELb1ELb1EEENS1_19SingleTileSchedulerILb0ELb1ELb1ELi128EEEEEEEEEvNT_6ParamsE,"",@"SHT_CUDA_INFO"
	.sectionflags	@""
	.align	4


	//----- nvinfo : EIATTR_CUDA_API_VERSION
	.align		4
        /*0000*/ 	.byte	0x04, 0x37
        /*0002*/ 	.short	(.L_81 - .L_80)
.L_80:
        /*0004*/ 	.word	0x00000082


	//----- nvinfo : EIATTR_KPARAM_INFO
	.align		4
.L_81:
        /*0008*/ 	.byte	0x04, 0x17
        /*000a*/ 	.short	(.L_83 - .L_82)
.L_82:
        /*000c*/ 	.word	0x00000000
        /*0010*/ 	.short	0x0000
        /*0012*/ 	.short	0x0070
        /*0014*/ 	.byte	0x00, 0xf0, 0x01, 0x28


	//----- nvinfo : EIATTR_SPARSE_MMA_MASK
	.align		4
.L_83:
        /*0018*/ 	.byte	0x03, 0x50
        /*001a*/ 	.short	0x0000


	//----- nvinfo : EIATTR_MAXREG_COUNT
	.align		4
        /*001c*/ 	.byte	0x03, 0x1b
        /*001e*/ 	.short	0x00a8


	//----- nvinfo : EIATTR_NUM_BARRIERS
	.align		4
        /*0020*/ 	.byte	0x02, 0x4c
        /*0022*/ 	.byte	0x10
	.zero		1


	//----- nvinfo : EIATTR_EXTERNS
	.align		4
        /*0024*/ 	.byte	0x04, 0x0f
        /*0026*/ 	.short	(.L_85 - .L_84)


	//   ....[0]....
	.align		4
.L_84:
        /*0028*/ 	.word	index@(__assertfail)


	//----- nvinfo : EIATTR_ANNOTATIONS
	.align		4
.L_85:
        /*002c*/ 	.byte	0x04, 0x55
        /*002e*/ 	.short	(.L_87 - .L_86)


	//   ....[0]....
.L_86:
        /*0030*/ 	.word	0x00000001
        /*0034*/ 	.byte	0x80, 0xc9, 0x00, 0x00, 0x01, 0x00, 0x00, 0x00, 0x10, 0xcc, 0x00, 0x00, 0x01, 0x00, 0x00, 0x00
        /*0044*/ 	.byte	0xc0, 0xcd, 0x00, 0x00, 0x01, 0x00, 0x00, 0x00, 0x30, 0xce, 0x00, 0x00, 0x01, 0x00, 0x00, 0x00
        /*0054*/ 	.byte	0xe0, 0xe6, 0x00, 0x00, 0x01, 0x00, 0x00, 0x00, 0x60, 0xf6, 0x00, 0x00, 0x01, 0x00, 0x00, 0x00
        /*0064*/ 	.byte	0x70, 0xf6, 0x00, 0x00, 0x01, 0x00, 0x00, 0x00, 0x80, 0xf6, 0x00, 0x00, 0x01, 0x00, 0x00, 0x00
        /*0074*/ 	.byte	0x50, 0xfd, 0x00, 0x00, 0x01, 0x00, 0x00, 0x00, 0x60, 0xfd, 0x00, 0x00, 0x01, 0x00, 0x00, 0x00
        /*0084*/ 	.byte	0xe0, 0xfd, 0x00, 0x00


	//----- nvinfo : EIATTR_MERCURY_ISA_VERSION
	.align		4
.L_87:
        /*0088*/ 	.byte	0x03, 0x5f
        /*008a*/ 	.short	0x0101


	//----- nvinfo : EIATTR_INT_WARP_WIDE_INSTR_OFFSETS
	.align		4
        /*008c*/ 	.byte	0x04, 0x31
        /*008e*/ 	.short	(.L_89 - .L_88)


	//   ....[0]....
.L_88:
        /*0090*/ 	.word	0x000000c0


	//   ....[1]....
        /*0094*/ 	.word	0x000000d0


	//   ....[2]....
        /*0098*/ 	.word	0x00000170


	//----- nvinfo : EIATTR_COOP_GROUP_MASK_REGIDS
	.align		4
.L_89:
        /*009c*/ 	.byte	0x04, 0x29
        /*009e*/ 	.short	(.L_91 - .L_90)


	//   ....[0]....
.L_90:
        /*00a0*/ 	.word	0xffffffff


	//   ....[1]....
        /*00a4*/ 	.word	0xffffffff


	//   ....[2]....
        /*00a8*/ 	.word	0xffffffff


	//   ....[3]....
        /*00ac*/ 	.word	0xffffffff


	//   ....[4]....
        /*00b0*/ 	.word	0xffffffff


	//   ....[5]....
        /*00b4*/ 	.word	0xffffffff


	//   ....[6]....
        /*00b8*/ 	.word	0xffffffff


	//   ....[7]....
        /*00bc*/ 	.word	0xffffffff


	//   ....[8]....
        /*00c0*/ 	.word	0xffffffff


	//   ....[9]....
        /*00c4*/ 	.word	0xffffffff


	//   ....[10]....
        /*00c8*/ 	.word	0xffffffff


	//   ....[11]....
        /*00cc*/ 	.word	0xffffffff


	//   ....[12]....
        /*00d0*/ 	.word	0xffffffff


	//   ....[13]....
        /*00d4*/ 	.word	0xffffffff


	//   ....[14]....
        /*00d8*/ 	.word	0xffffffff


	//   ....[15]....
        /*00dc*/ 	.word	0xffffffff


	//   ....[16]....
        /*00e0*/ 	.word	0xffffffff


	//   ....[17]....
        /*00e4*/ 	.word	0xffffffff


	//   ....[18]....
        /*00e8*/ 	.word	0xffffffff


	//   ....[19]....
        /*00ec*/ 	.word	0xffffffff


	//   ....[20]....
        /*00f0*/ 	.word	0xffffffff


	//   ....[21]....
        /*00f4*/ 	.word	0xffffffff


	//   ....[22]....
        /*00f8*/ 	.word	0xffffffff


	//   ....[23]....
        /*00fc*/ 	.word	0xffffffff


	//   ....[24]....
        /*0100*/ 	.word	0xffffffff


	//   ....[25]....
        /*0104*/ 	.word	0xffffffff


	//   ....[26]....
        /*0108*/ 	.word	0xffffffff


	//   ....[27]....
        /*010c*/ 	.word	0xffffffff


	//   ....[28]....
        /*0110*/ 	.word	0xffffffff


	//   ....[29]....
        /*0114*/ 	.word	0xffffffff


	//   ....[30]....
        /*0118*/ 	.word	0xffffffff


	//   ....[31]....
        /*011c*/ 	.word	0xffffffff


	//   ....[32]....
        /*0120*/ 	.word	0xffffffff


	//   ....[33]....
        /*0124*/ 	.word	0xffffffff


	//   ....[34]....
        /*0128*/ 	.word	0xffffffff


	//   ....[35]....
        /*012c*/ 	.word	0xffffffff


	//   ....[36]....
        /*0130*/ 	.word	0xffffffff


	//   ....[37]....
        /*0134*/ 	.word	0xffffffff


	//   ....[38]....
        /*0138*/ 	.word	0xffffffff


	//   ....[39]....
        /*013c*/ 	.word	0xffffffff


	//   ....[40]....
        /*0140*/ 	.word	0xffffffff


	//   ....[41]....
        /*0144*/ 	.word	0xffffffff


	//   ....[42]....
        /*0148*/ 	.word	0xffffffff


	//   ....[43]....
        /*014c*/ 	.word	0xffffffff


	//   ....[44]....
        /*0150*/ 	.word	0xffffffff


	//   ....[45]....
        /*0154*/ 	.word	0xffffffff


	//   ....[46]....
        /*0158*/ 	.word	0xffffffff


	//   ....[47]....
        /*015c*/ 	.word	0xffffffff


	//   ....[48]....
        /*0160*/ 	.word	0xffffffff


	//   ....[49]....
        /*0164*/ 	.word	0xffffffff


	//   ....[50]....
        /*0168*/ 	.word	0xffffffff


	//   ....[51]....
        /*016c*/ 	.word	0xffffffff


	//   ....[52]....
        /*0170*/ 	.word	0xffffffff


	//   ....[53]....
        /*0174*/ 	.word	0xffffffff


	//   ....[54]....
        /*0178*/ 	.word	0xffffffff


	//   ....[55]....
        /*017c*/ 	.word	0xffffffff


	//   ....[56]....
        /*0180*/ 	.word	0xffffffff


	//   ....[57]....
        /*0184*/ 	.word	0xffffffff


	//   ....[58]....
        /*0188*/ 	.word	0xffffffff


	//   ....[59]....
        /*018c*/ 	.word	0xffffffff


	//   ....[60]....
        /*0190*/ 	.word	0xffffffff


	//   ....[61]....
        /*0194*/ 	.word	0xffffffff


	//   ....[62]....
        /*0198*/ 	.word	0xffffffff


	//   ....[63]....
        /*019c*/ 	.word	0xffffffff


	//   ....[64]....
        /*01a0*/ 	.word	0xffffffff


	//   ....[65]....
        /*01a4*/ 	.word	0xffffffff


	//   ....[66]....
        /*01a8*/ 	.word	0xffffffff


	//   ....[67]....
        /*01ac*/ 	.word	0xffffffff


	//   ....[68]....
        /*01b0*/ 	.word	0xffffffff


	//   ....[69]....
        /*01b4*/ 	.word	0xffffffff


	//   ....[70]....
        /*01b8*/ 	.word	0xffffffff


	//   ....[71]....
        /*01bc*/ 	.word	0xffffffff


	//   ....[72]....
        /*01c0*/ 	.word	0xffffffff


	//   ....[73]....
        /*01c4*/ 	.word	0xffffffff


	//   ....[74]....
        /*01c8*/ 	.word	0xffffffff


	//   ....[75]....
        /*01cc*/ 	.word	0xffffffff


	//   ....[76]....
        /*01d0*/ 	.word	0xffffffff


	//   ....[77]....
        /*01d4*/ 	.word	0xffffffff


	//   ....[78]....
        /*01d8*/ 	.word	0xffffffff


	//   ....[79]....
        /*01dc*/ 	.word	0xffffffff


	//   ....[80]....
        /*01e0*/ 	.word	0xffffffff


	//   ....[81]....
        /*01e4*/ 	.word	0xffffffff


	//   ....[82]....
        /*01e8*/ 	.word	0xffffffff


	//   ....[83]....
        /*01ec*/ 	.word	0xffffffff


	//   ....[84]....
        /*01f0*/ 	.word	0xffffffff


	//   ....[85]....
        /*01f4*/ 	.word	0xffffffff


	//   ....[86]....
        /*01f8*/ 	.word	0xffffffff


	//   ....[87]....
        /*01fc*/ 	.word	0xffffffff


	//   ....[88]....
        /*0200*/ 	.word	0xffffffff


	//   ....[89]....
        /*0204*/ 	.word	0xffffffff


	//   ....[90]....
        /*0208*/ 	.word	0xffffffff


	//   ....[91]....
        /*020c*/ 	.word	0xffffffff


	//   ....[92]....
        /*0210*/ 	.word	0xffffffff


	//   ....[93]....
        /*0214*/ 	.word	0xffffffff


	//   ....[94]....
        /*0218*/ 	.word	0xffffffff


	//   ....[95]....
        /*021c*/ 	.word	0xffffffff


	//   ....[96]....
        /*0220*/ 	.word	0xffffffff


	//   ....[97]....
        /*0224*/ 	.word	0xffffffff


	//   ....[98]....
        /*0228*/ 	.word	0xffffffff


	//   ....[99]....
        /*022c*/ 	.word	0xffffffff


	//   ....[100]....
        /*0230*/ 	.word	0xffffffff


	//   ....[101]....
        /*0234*/ 	.word	0xffffffff


	//   ....[102]....
        /*0238*/ 	.word	0xffffffff


	//   ....[103]....
        /*023c*/ 	.word	0xffffffff


	//   ....[104]....
        /*0240*/ 	.word	0xffffffff


	//   ....[105]....
        /*0244*/ 	.word	0xffffffff


	//   ....[106]....
        /*0248*/ 	.word	0xffffffff


	//   ....[107]....
        /*024c*/ 	.word	0xffffffff


	//   ....[108]....
        /*0250*/ 	.word	0xffffffff


	//   ....[109]....
        /*0254*/ 	.word	0xffffffff


	//   ....[110]....
        /*0258*/ 	.word	0xffffffff


	//   ....[111]....
        /*025c*/ 	.word	0xffffffff


	//   ....[112]....
        /*0260*/ 	.word	0xffffffff


	//   ....[113]....
        /*0264*/ 	.word	0xffffffff


	//   ....[114]....
        /*0268*/ 	.word	0xffffffff


	//   ....[115]....
        /*026c*/ 	.word	0xffffffff


	//   ....[116]....
        /*0270*/ 	.word	0xffffffff


	//   ....[117]....
        /*0274*/ 	.word	0xffffffff


	//   ....[118]....
        /*0278*/ 	.word	0xffffffff


	//   ....[119]....
        /*027c*/ 	.word	0xffffffff


	//   ....[120]....
        /*0280*/ 	.word	0xffffffff


	//   ....[121]....
        /*0284*/ 	.word	0xffffffff


	//   ....[122]....
        /*0288*/ 	.word	0xffffffff


	//   ....[123]....
        /*028c*/ 	.word	0xffffffff


	//   ....[124]....
        /*0290*/ 	.word	0xffffffff


	//   ....[125]....
        /*0294*/ 	.word	0xffffffff


	//   ....[126]....
        /*0298*/ 	.word	0xffffffff


	//   ....[127]....
        /*029c*/ 	.word	0xffffffff


	//   ....[128]....
        /*02a0*/ 	.word	0xffffffff


	//   ....[129]....
        /*02a4*/ 	.word	0xffffffff


	//   ....[130]....
        /*02a8*/ 	.word	0xffffffff


	//   ....[131]....
        /*02ac*/ 	.word	0xffffffff


	//   ....[132]....
        /*02b0*/ 	.word	0xffffffff


	//   ....[133]....
        /*02b4*/ 	.word	0xffffffff


	//   ....[134]....
        /*02b8*/ 	.word	0xffffffff


	//   ....[135]....
        /*02bc*/ 	.word	0xffffffff


	//   ....[136]....
        /*02c0*/ 	.word	0xffffffff


	//   ....[137]....
        /*02c4*/ 	.word	0xffffffff


	//   ....[138]....
        /*02c8*/ 	.word	0xffffffff


	//   ....[139]....
        /*02cc*/ 	.word	0xffffffff


	//   ....[140]....
        /*02d0*/ 	.word	0xffffffff


	//   ....[141]....
        /*02d4*/ 	.word	0x0500000f


	//   ....[142]....
        /*02d8*/ 	.word	0x0500000f


	//   ....[143]....
        /*02dc*/ 	.word	0x0500000f


	//   ....[144]....
        /*02e0*/ 	.word	0x0500000f


	//   ....[145]....
        /*02e4*/ 	.word	0x0500000f


	//   ....[146]....
        /*02e8*/ 	.word	0x0500000f


	//   ....[147]....
        /*02ec*/ 	.word	0x0500000f


	//   ....[148]....
        /*02f0*/ 	.word	0x0500000f


	//   ....[149]....
        /*02f4*/ 	.word	0x0500000f


	//   ....[150]....
        /*02f8*/ 	.word	0x0500000f


	//   ....[151]....
        /*02fc*/ 	.word	0x0500000f


	//   ....[152]....
        /*0300*/ 	.word	0x0500000f


	//   ....[153]....
        /*0304*/ 	.word	0x0500000f


	//   ....[154]....
        /*0308*/ 	.word	0x0500000f


	//   ....[155]....
        /*030c*/ 	.word	0x0500000f


	//   ....[156]....
        /*0310*/ 	.word	0x0500000f


	//   ....[157]....
        /*0314*/ 	.word	0x0500000f


	//   ....[158]....
        /*0318*/ 	.word	0x0500000f


	//   ....[159]....
        /*031c*/ 	.word	0x0500000f


	//   ....[160]....
        /*0320*/ 	.word	0x0500000f


	//   ....[161]....
        /*0324*/ 	.word	0x0500000f


	//   ....[162]....
        /*0328*/ 	.word	0x0500000f


	//   ....[163]....
        /*032c*/ 	.word	0x0500000f


	//   ....[164]....
        /*0330*/ 	.word	0x0500000f


	//   ....[165]....
        /*0334*/ 	.word	0x0500000f


	//   ....[166]....
        /*0338*/ 	.word	0x0500000f


	//   ....[167]....
        /*033c*/ 	.word	0x0500000f


	//   ....[168]....
        /*0340*/ 	.word	0x0500000f


	//   ....[169]....
        /*0344*/ 	.word	0x0500000f


	//   ....[170]....
        /*0348*/ 	.word	0x0500000f


	//   ....[171]....
        /*034c*/ 	.word	0x0500000f


	//   ....[172]....
        /*0350*/ 	.word	0x0500000f


	//   ....[173]....
        /*0354*/ 	.word	0x0500000f


	//   ....[174]....
        /*0358*/ 	.word	0x0500000f


	//   ....[175]....
        /*035c*/ 	.word	0x0500000f


	//   ....[176]....
        /*0360*/ 	.word	0x0500000f


	//   ....[177]....
        /*0364*/ 	.word	0x0500000f


	//   ....[178]....
        /*0368*/ 	.word	0x0500000f


	//   ....[179]....
        /*036c*/ 	.word	0x0500000f


	//   ....[180]....
        /*0370*/ 	.word	0x0500000f


	//   ....[181]....
        /*0374*/ 	.word	0x0500000f


	//   ....[182]....
        /*0378*/ 	.word	0x0500000f


	//   ....[183]....
        /*037c*/ 	.word	0x0500000f


	//   ....[184]....
        /*0380*/ 	.word	0x0500000f


	//   ....[185]....
        /*0384*/ 	.word	0x0500000f


	//   ....[186]....
        /*0388*/ 	.word	0x0500000f


	//   ....[187]....
        /*038c*/ 	.word	0x0500000f


	//   ....[188]....
        /*0390*/ 	.word	0x0500000f


	//   ....[189]....
        /*0394*/ 	.word	0x0500000f


	//----- nvinfo : EIATTR_COOP_GROUP_INSTR_OFFSETS
	.align		4
.L_91:
        /*0398*/ 	.byte	0x04, 0x28
        /*039a*/ 	.short	(.L_93 - .L_92)


	//   ....[0]....
.L_92:
        /*039c*/ 	.word	0x00000070


	//   ....[1]....
        /*03a0*/ 	.word	0x000000b0


	//   ....[2]....
        /*03a4*/ 	.word	0x000002d0


	//   ....[3]....
        /*03a8*/ 	.word	0x00000430


	//   ....[4]....
        /*03ac*/ 	.word	0x00000550


	//   ....[5]....
        /*03b0*/ 	.word	0x000006b0


	//   ....[6]....
        /*03b4*/ 	.word	0x000010e0


	//   ....[7]....
        /*03b8*/ 	.word	0x00003990


	//   ....[8]....
        /*03bc*/ 	.word	0x00003a50


	//   ....[9]....
        /*03c0*/ 	.word	0x00003e40


	//   ....[10]....
        /*03c4*/ 	.word	0x00003f30


	//   ....[11]....
        /*03c8*/ 	.word	0x000073c0


	//   ....[12]....
        /*03cc*/ 	.word	0x000073f0


	//   ....[13]....
        /*03d0*/ 	.word	0x00007420


	//   ....[14]....
        /*03d4*/ 	.word	0x00007430


	//   ....[15]....
        /*03d8*/ 	.word	0x00008f30


	//   ....[16]....
        /*03dc*/ 	.word	0x00008f40


	//   ....[17]....
        /*03e0*/ 	.word	0x00008fc0


	//   ....[18]....
        /*03e4*/ 	.word	0x00008fd0


	//   ....[19]....
        /*03e8*/ 	.word	0x00009e60


	//   ....[20]....
        /*03ec*/ 	.word	0x00009e70


	//   ....[21]....
        /*03f0*/ 	.word	0x00009e80


	//   ....[22]....
        /*03f4*/ 	.word	0x00009ea0


	//   ....[23]....
        /*03f8*/ 	.word	0x00009eb0


	//   ....[24]....
        /*03fc*/ 	.word	0x00009ec0


	//   ....[25]....
        /*0400*/ 	.word	0x00009ed0


	//   ....[26]....
        /*0404*/ 	.word	0x00009ee0


	//   ....[27]....
        /*0408*/ 	.word	0x00009ef0


	//   ....[28]....
        /*040c*/ 	.word	0x00009f00


	//   ....[29]....
        /*0410*/ 	.word	0x00009f10


	//   ....[30]....
        /*0414*/ 	.word	0x00009f30


	//   ....[31]....
        /*0418*/ 	.word	0x00009f40


	//   ....[32]....
        /*041c*/ 	.word	0x00009f50


	//   ....[33]....
        /*0420*/ 	.word	0x00009f60


	//   ....[34]....
        /*0424*/ 	.word	0x00009f70


	//   ....[35]....
        /*0428*/ 	.word	0x00009f80


	//   ....[36]....
        /*042c*/ 	.word	0x00009f90


	//   ....[37]....
        /*0430*/ 	.word	0x00009fa0


	//   ....[38]....
        /*0434*/ 	.word	0x00009fb0


	//   ....[39]....
        /*0438*/ 	.word	0x00009fc0


	//   ....[40]....
        /*043c*/ 	.word	0x00009fd0


	//   ....[41]....
        /*0440*/ 	.word	0x00009fe0


	//   ....[42]....
        /*0444*/ 	.word	0x00009ff0


	//   ....[43]....
        /*0448*/ 	.word	0x0000a000


	//   ....[44]....
        /*044c*/ 	.word	0x0000a010


	//   ....[45]....
        /*0450*/ 	.word	0x0000a020


	//   ....[46]....
        /*0454*/ 	.word	0x0000a030


	//   ....[47]....
        /*0458*/ 	.word	0x0000a050


	//   ....[48]....
        /*045c*/ 	.word	0x0000a060


	//   ....[49]....
        /*0460*/ 	.word	0x0000a070


	//   ....[50]....
        /*0464*/ 	.word	0x0000a080


	//   ....[51]....
        /*0468*/ 	.word	0x0000a090


	//   ....[52]....
        /*046c*/ 	.word	0x0000a0a0


	//   ....[53]....
        /*0470*/ 	.word	0x0000a0b0


	//   ....[54]....
        /*0474*/ 	.word	0x0000a0c0


	//   ....[55]....
        /*0478*/ 	.word	0x0000a0d0


	//   ....[56]....
        /*047c*/ 	.word	0x0000a0f0


	//   ....[57]....
        /*0480*/ 	.word	0x0000a100


	//   ....[58]....
        /*0484*/ 	.word	0x0000a110


	//   ....[59]....
        /*0488*/ 	.word	0x0000a130


	//   ....[60]....
        /*048c*/ 	.word	0x0000a140


	//   ....[61]....
        /*0490*/ 	.word	0x0000a150


	//   ....[62]....
        /*0494*/ 	.word	0x0000a160


	//   ....[63]....
        /*0498*/ 	.word	0x0000a170


	//   ....[64]....
        /*049c*/ 	.word	0x0000a180


	//   ....[65]....
        /*04a0*/ 	.word	0x0000a1a0


	//   ....[66]....
        /*04a4*/ 	.word	0x0000a1b0


	//   ....[67]....
        /*04a8*/ 	.word	0x0000a1c0


	//   ....[68]....
        /*04ac*/ 	.word	0x0000a1d0


	//   ....[69]....
        /*04b0*/ 	.word	0x0000a1e0


	//   ....[70]....
        /*04b4*/ 	.word	0x0000a210


	//   ....[71]....
        /*04b8*/ 	.word	0x0000a240


	//   ....[72]....
        /*04bc*/ 	.word	0x0000a270


	//   ....[73]....
        /*04c0*/ 	.word	0x0000a2a0


	//   ....[74]....
        /*04c4*/ 	.word	0x0000a2e0


	//   ....[75]....
        /*04c8*/ 	.word	0x0000a310


	//   ....[76]....
        /*04cc*/ 	.word	0x0000a340


	//   ....[77]....
        /*04d0*/ 	.word	0x0000a370


	//   ....[78]....
        /*04d4*/ 	.word	0x0000a390


	//   ....[79]....
        /*04d8*/ 	.word	0x0000a3a0


	//   ....[80]....
        /*04dc*/ 	.word	0x0000a3c0


	//   ....[81]....
        /*04e0*/ 	.word	0x0000a3d0


	//   ....[82]....
        /*04e4*/ 	.word	0x0000a3e0


	//   ....[83]....
        /*04e8*/ 	.word	0x0000a850


	//   ....[84]....
        /*04ec*/ 	.word	0x0000a890


	//   ....[85]....
        /*04f0*/ 	.word	0x0000a8d0


	//   ....[86]....
        /*04f4*/ 	.word	0x0000a910


	//   ....[87]....
        /*04f8*/ 	.word	0x0000a940


	//   ....[88]....
        /*04fc*/ 	.word	0x0000a980


	//   ....[89]....
        /*0500*/ 	.word	0x0000b030


	//   ....[90]....
        /*0504*/ 	.word	0x0000b060


	//   ....[91]....
        /*0508*/ 	.word	0x0000bbb0


	//   ....[92]....
        /*050c*/ 	.word	0x0000d1c0


	//   ....[93]....
        /*0510*/ 	.word	0x0000d200


	//   ....[94]....
        /*0514*/ 	.word	0x0000d240


	//   ....[95]....
        /*0518*/ 	.word	0x0000d2d0


	//   ....[96]....
        /*051c*/ 	.word	0x0000d2e0


	//   ....[97]....
        /*0520*/ 	.word	0x0000d350


	//   ....[98]....
        /*0524*/ 	.word	0x0000d360


	//   ....[99]....
        /*0528*/ 	.word	0x0000d370


	//   ....[100]....
        /*052c*/ 	.word	0x0000d3e0


	//   ....[101]....
        /*0530*/ 	.word	0x0000d460


	//   ....[102]....
        /*0534*/ 	.word	0x0000d8f0


	//   ....[103]....
        /*0538*/ 	.word	0x0000d930


	//   ....[104]....
        /*053c*/ 	.word	0x0000d960


	//   ....[105]....
        /*0540*/ 	.word	0x0000d970


	//   ....[106]....
        /*0544*/ 	.word	0x0000d9c0


	//   ....[107]....
        /*0548*/ 	.word	0x0000da40


	//   ....[108]....
        /*054c*/ 	.word	0x0000da70


	//   ....[109]....
        /*0550*/ 	.word	0x0000dae0


	//   ....[110]....
        /*0554*/ 	.word	0x0000db00


	//   ....[111]....
        /*0558*/ 	.word	0x0000db80


	//   ....[112]....
        /*055c*/ 	.word	0x0000e1c0


	//   ....[113]....
        /*0560*/ 	.word	0x0000e1f0


	//   ....[114]....
        /*0564*/ 	.word	0x0000e220


	//   ....[115]....
        /*0568*/ 	.word	0x0000e280


	//   ....[116]....
        /*056c*/ 	.word	0x0000e310


	//   ....[117]....
        /*0570*/ 	.word	0x0000e330


	//   ....[118]....
        /*0574*/ 	.word	0x0000e3d0


	//   ....[119]....
        /*0578*/ 	.word	0x0000e3f0


	//   ....[120]....
        /*057c*/ 	.word	0x0000eca0


	//   ....[121]....
        /*0580*/ 	.word	0x0000ecc0


	//   ....[122]....
        /*0584*/ 	.word	0x0000ece0


	//   ....[123]....
        /*0588*/ 	.word	0x0000ecf0


	//   ....[124]....
        /*058c*/ 	.word	0x0000ed40


	//   ....[125]....
        /*0590*/ 	.word	0x0000ed50


	//   ....[126]....
        /*0594*/ 	.word	0x0000eda0


	//   ....[127]....
        /*0598*/ 	.word	0x0000edb0


	//   ....[128]....
        /*059c*/ 	.word	0x0000edc0


	//   ....[129]....
        /*05a0*/ 	.word	0x0000ee10


	//   ....[130]....
        /*05a4*/ 	.word	0x0000f210


	//   ....[131]....
        /*05a8*/ 	.word	0x0000f230


	//   ....[132]....
        /*05ac*/ 	.word	0x0000f240


	//   ....[133]....
        /*05b0*/ 	.word	0x0000f260


	//   ....[134]....
        /*05b4*/ 	.word	0x0000f280


	//   ....[135]....
        /*05b8*/ 	.word	0x0000f2d0


	//   ....[136]....
        /*05bc*/ 	.word	0x0000f2f0


	//   ....[137]....
        /*05c0*/ 	.word	0x0000f300


	//   ....[138]....
        /*05c4*/ 	.word	0x0000f350


	//   ....[139]....
        /*05c8*/ 	.word	0x0000f3b0


	//   ....[140]....
        /*05cc*/ 	.word	0x00010400


	//   ....[141]....
        /*05d0*/ 	.word	0x00010900


	//   ....[142]....
        /*05d4*/ 	.word	0x00010a10


	//   ....[143]....
        /*05d8*/ 	.word	0x00010ae0


	//   ....[144]....
        /*05dc*/ 	.word	0x00010b70


	//   ....[145]....
        /*05e0*/ 	.word	0x00010c50


	//   ....[146]....
        /*05e4*/ 	.word	0x00010cb0


	//   ....[147]....
        /*05e8*/ 	.word	0x00010d90


	//   ....[148]....
        /*05ec*/ 	.word	0x00010df0


	//   ....[149]....
        /*05f0*/ 	.word	0x00010ec0


	//   ....[150]....
        /*05f4*/ 	.word	0x00010f60


	//   ....[151]....
        /*05f8*/ 	.word	0x00011050


	//   ....[152]....
        /*05fc*/ 	.word	0x000111b0


	//   ....[153]....
        /*0600*/ 	.word	0x00011270


	//   ....[154]....
        /*0604*/ 	.word	0x00011370


	//   ....[155]....
        /*0608*/ 	.word	0x00011410


	//   ....[156]....
        /*060c*/ 	.word	0x00011500


	//   ....[157]....
        /*0610*/ 	.word	0x000115c0


	//   ....[158]....
        /*0614*/ 	.word	0x00011630


	//   ....[159]....
        /*0618*/ 	.word	0x00011700


	//   ....[160]....
        /*061c*/ 	.word	0x00011770


	//   ....[161]....
        /*0620*/ 	.word	0x00011850


	//   ....[162]....
        /*0624*/ 	.word	0x000118e0


	//   ....[163]....
        /*0628*/ 	.word	0x00011940


	//   ....[164]....
        /*062c*/ 	.word	0x00011a00


	//   ....[165]....
        /*0630*/ 	.word	0x00011ac0


	//   ....[166]....
        /*0634*/ 	.word	0x00011b40


	//   ....[167]....
        /*0638*/ 	.word	0x00011c30


	//   ....[168]....
        /*063c*/ 	.word	0x00011cb0


	//   ....[169]....
        /*0640*/ 	.word	0x00011d80


	//   ....[170]....
        /*0644*/ 	.word	0x00011ec0


	//   ....[171]....
        /*0648*/ 	.word	0x00011f60


	//   ....[172]....
        /*064c*/ 	.word	0x00011fd0


	//   ....[173]....
        /*0650*/ 	.word	0x00012090


	//   ....[174]....
        /*0654*/ 	.word	0x000120f0


	//   ....[175]....
        /*0658*/ 	.word	0x000121b0


	//   ....[176]....
        /*065c*/ 	.word	0x00012210


	//   ....[177]....
        /*0660*/ 	.word	0x000122d0


	//   ....[178]....
        /*0664*/ 	.word	0x00012330


	//   ....[179]....
        /*0668*/ 	.word	0x000123f0


	//   ....[180]....
        /*066c*/ 	.word	0x000124d0


	//   ....[181]....
        /*0670*/ 	.word	0x00012570


	//   ....[182]....
        /*0674*/ 	.word	0x000125d0


	//   ....[183]....
        /*0678*/ 	.word	0x00012690


	//   ....[184]....
        /*067c*/ 	.word	0x000126f0


	//   ....[185]....
        /*0680*/ 	.word	0x000127b0


	//   ....[186]....
        /*0684*/ 	.word	0x00012810


	//   ....[187]....
        /*0688*/ 	.word	0x000128d0


	//   ....[188]....
        /*068c*/ 	.word	0x00012930


	//   ....[189]....
        /*0690*/ 	.word	0x000129f0


	//----- nvinfo : EIATTR_REG_RECONFIG
	.align		4
.L_93:
        /*0694*/ 	.byte	0x01, 0x54
	.zero		2


	//----- nvinfo : EIATTR_SYSCALL_OFFSETS
	.align		4
        /*0698*/ 	.byte	0x04, 0x46
        /*069a*/ 	.short	(.L_95 - .L_94)


	//   ....[0]....
.L_94:
        /*069c*/ 	.word	0x000012a0


	//   ....[1]....
        /*06a0*/ 	.word	0x0000c300


	//   ....[2]....
        /*06a4*/ 	.word	0x0000c440


	//   ....[3]....
        /*06a8*/ 	.word	0x0000c580


	//   ....[4]....
        /*06ac*/ 	.word	0x0000c6a0


	//   ....[5]....
        /*06b0*/ 	.word	0x0000df40


	//----- nvinfo : EIATTR_MBARRIER_INSTR_OFFSETS
	.align		4
.L_95:
        /*06b4*/ 	.byte	0x04, 0x39
        /*06b6*/ 	.short	(.L_97 - .L_96)


	//   ....[0]....
.L_96:
        /*06b8*/ 	.word	0x00000180
        /*06bc*/ 	.word	0x000000ff
        /*06c0*/ 	.word	0x00029800
        /*06c4*/ 	.short	0x0100
        /*06c6*/ 	.byte	0x08
	.zero		1


	//   ....[1]....
        /*06c8*/ 	.word	0x00000190
        /*06cc*/ 	.word	0x000000ff
        /*06d0*/ 	.word	0x00029820
        /*06d4*/ 	.short	0x0100
        /*06d6*/ 	.byte	0x08
	.zero		1


	//   ....[2]....
        /*06d8*/ 	.word	0x00000280
        /*06dc*/ 	.word	0x000000ff
        /*06e0*/ 	.word	0x00029830
        /*06e4*/ 	.short	0x0100
        /*06e6*/ 	.byte	0x08
	.zero		1


	//   ....[3]....
        /*06e8*/ 	.word	0x00000290
        /*06ec*/ 	.word	0x000000ff
        /*06f0*/ 	.word	0x00029840
        /*06f4*/ 	.short	0x0100
        /*06f6*/ 	.byte	0x08
	.zero		1


	//   ....[4]....
        /*06f8*/ 	.word	0x000002a0
        /*06fc*/ 	.word	0x000000ff
        /*0700*/ 	.word	0x00029838
        /*0704*/ 	.short	0x0100
        /*0706*/ 	.byte	0x08
	.zero		1


	//   ....[5]....
        /*0708*/ 	.word	0x000002b0
        /*070c*/ 	.word	0x000000ff
        /*0710*/ 	.word	0x00029848
        /*0714*/ 	.short	0x0100
        /*0716*/ 	.byte	0x08
	.zero		1


	//   ....[6]....
        /*0718*/ 	.word	0x000003e0
        /*071c*/ 	.word	0x000000ff
        /*0720*/ 	.word	0x00029850
        /*0724*/ 	.short	0x0100
        /*0726*/ 	.byte	0x08
	.zero		1


	//   ....[7]....
        /*0728*/ 	.word	0x000003f0
        /*072c*/ 	.word	0x000000ff
        /*0730*/ 	.word	0x00029860
        /*0734*/ 	.short	0x0100
        /*0736*/ 	.byte	0x08
	.zero		1


	//   ....[8]....
        /*0738*/ 	.word	0x00000400
        /*073c*/ 	.word	0x000000ff
        /*0740*/ 	.word	0x00029858
        /*0744*/ 	.short	0x0100
        /*0746*/ 	.byte	0x08
	.zero		1


	//   ....[9]....
        /*0748*/ 	.word	0x00000410
        /*074c*/ 	.word	0x000000ff
        /*0750*/ 	.word	0x00029868
        /*0754*/ 	.short	0x0100
        /*0756*/ 	.byte	0x08
	.zero		1


	//   ....[10]....
        /*0758*/ 	.word	0x00000500
        /*075c*/ 	.word	0x000000ff
        /*0760*/ 	.word	0x00029870
        /*0764*/ 	.short	0x0100
        /*0766*/ 	.byte	0x06
	.zero		1


	//   ....[11]....
        /*0768*/ 	.word	0x00000510
        /*076c*/ 	.word	0x000000ff
        /*0770*/ 	.word	0x00029880
        /*0774*/ 	.short	0x0100
        /*0776*/ 	.byte	0x06
	.zero		1


	//   ....[12]....
        /*0778*/ 	.word	0x00000520
        /*077c*/ 	.word	0x000000ff
        /*0780*/ 	.word	0x00029878
        /*0784*/ 	.short	0x0100
        /*0786*/ 	.byte	0x06
	.zero		1


	//   ....[13]....
        /*0788*/ 	.word	0x00000530
        /*078c*/ 	.word	0x000000ff
        /*0790*/ 	.word	0x00029888
        /*0794*/ 	.short	0x0100
        /*0796*/ 	.byte	0x06
	.zero		1


	//   ....[14]....
        /*0798*/ 	.word	0x00000660
        /*079c*/ 	.word	0x000000ff
        /*07a0*/ 	.word	0x00029890
        /*07a4*/ 	.short	0x0100
        /*07a6*/ 	.byte	0x08
	.zero		1


	//   ....[15]....
        /*07a8*/ 	.word	0x00000670
        /*07ac*/ 	.word	0x000000ff
        /*07b0*/ 	.word	0x000298a0
        /*07b4*/ 	.short	0x0100
        /*07b6*/ 	.byte	0x08
	.zero		1


	//   ....[16]....
        /*07b8*/ 	.word	0x00000680
        /*07bc*/ 	.word	0x000000ff
        /*07c0*/ 	.word	0x00029898
        /*07c4*/ 	.short	0x0100
        /*07c6*/ 	.byte	0x08
	.zero		1


	//   ....[17]....
        /*07c8*/ 	.word	0x00000690
        /*07cc*/ 	.word	0x000000ff
        /*07d0*/ 	.word	0x000298a8
        /*07d4*/ 	.short	0x0100
        /*07d6*/ 	.byte	0x08
	.zero		1


	//   ....[18]....
        /*07d8*/ 	.word	0x000007d0
        /*07dc*/ 	.word	0x000000ff
        /*07e0*/ 	.word	0x000298b0
        /*07e4*/ 	.short	0x0100
        /*07e6*/ 	.byte	0x08
	.zero		1


	//   ....[19]....
        /*07e8*/ 	.word	0x000007e0
        /*07ec*/ 	.word	0x000000ff
        /*07f0*/ 	.word	0x000298c0
        /*07f4*/ 	.short	0x0100
        /*07f6*/ 	.byte	0x08
	.zero		1


	//   ....[20]....
        /*07f8*/ 	.word	0x000007f0
        /*07fc*/ 	.word	0x000000ff
        /*0800*/ 	.word	0x000298b8
        /*0804*/ 	.short	0x0100
        /*0806*/ 	.byte	0x08
	.zero		1


	//   ....[21]....
        /*0808*/ 	.word	0x00000800
        /*080c*/ 	.word	0x000000ff
        /*0810*/ 	.word	0x000298c8
        /*0814*/ 	.short	0x0100
        /*0816*/ 	.byte	0x08
	.zero		1


	//   ....[22]....
        /*0818*/ 	.word	0x00001570
        /*081c*/ 	.word	0x000000ff
        /*0820*/ 	.word	0x00029800
        /*0824*/ 	.short	0x010a
        /*0826*/ 	.byte	0x24
	.zero		1


	//   ....[23]....
        /*0828*/ 	.word	0x00001600
        /*082c*/ 	.word	0x000000ff
        /*0830*/ 	.word	0x00029830
        /*0834*/ 	.short	0x010a
        /*0836*/ 	.byte	0x24
	.zero		1


	//   ....[24]....
        /*0838*/ 	.word	0x00001660
        /*083c*/ 	.word	0x000000ff
        /*0840*/ 	.word	0x00029830
        /*0844*/ 	.short	0x010a
        /*0846*/ 	.byte	0x24
	.zero		1


	//   ....[25]....
        /*0848*/ 	.word	0x00002db0
        /*084c*/ 	.word	0x000000ff
        /*0850*/ 	.word	0x00000000
        /*0854*/ 	.short	0x0101
        /*0856*/ 	.byte	0x04
	.zero		1


	//   ....[26]....
        /*0858*/ 	.word	0x000054e0
        /*085c*/ 	.word	0x000000ff
        /*0860*/ 	.word	0x00029830
        /*0864*/ 	.short	0x010a
        /*0866*/ 	.byte	0x04
	.zero		1


	//   ....[27]....
        /*0868*/ 	.word	0x00005520
        /*086c*/ 	.word	0x000000ff
        /*0870*/ 	.word	0x00029830
        /*0874*/ 	.short	0x010a
        /*0876*/ 	.byte	0x04
	.zero		1


	//   ....[28]....
        /*0878*/ 	.word	0x000061f0
        /*087c*/ 	.word	0x000000ff
        /*0880*/ 	.word	0x00029850
        /*0884*/ 	.short	0x010a
        /*0886*/ 	.byte	0x04
	.zero		1


	//   ....[29]....
        /*0888*/ 	.word	0x00006230
        /*088c*/ 	.word	0x000000ff
        /*0890*/ 	.word	0x00029850
        /*0894*/ 	.short	0x010a
        /*0896*/ 	.byte	0x04
	.zero		1


	//   ....[30]....
        /*0898*/ 	.word	0x00006b00
        /*089c*/ 	.word	0x000000ff
        /*08a0*/ 	.word	0x00000000
        /*08a4*/ 	.short	0x0101
        /*08a6*/ 	.byte	0x04
	.zero		1


	//   ....[31]....
        /*08a8*/ 	.word	0x00008540
        /*08ac*/ 	.word	0x000000ff
        /*08b0*/ 	.word	0x00000000
        /*08b4*/ 	.short	0x0101
        /*08b6*/ 	.byte	0x04
	.zero		1


	//   ....[32]....
        /*08b8*/ 	.word	0x00008be0
        /*08bc*/ 	.word	0x000000ff
        /*08c0*/ 	.word	0x00029850
        /*08c4*/ 	.short	0x010a
        /*08c6*/ 	.byte	0x09
	.zero		1


	//   ....[33]....
        /*08c8*/ 	.word	0x00008c20
        /*08cc*/ 	.word	0x000000ff
        /*08d0*/ 	.word	0x00029850
        /*08d4*/ 	.short	0x010a
        /*08d6*/ 	.byte	0x09
	.zero		1


	//   ....[34]....
        /*08d8*/ 	.word	0x00009290
        /*08dc*/ 	.word	0x000000ff
        /*08e0*/ 	.word	0x00000000
        /*08e4*/ 	.short	0x0101
        /*08e6*/ 	.byte	0x04
	.zero		1


	//   ....[35]....
        /*08e8*/ 	.word	0x0000a970
        /*08ec*/ 	.word	0x000000ff
        /*08f0*/ 	.word	0x00000000
        /*08f4*/ 	.short	0x0101
        /*08f6*/ 	.byte	0x04
	.zero		1


	//   ....[36]....
        /*08f8*/ 	.word	0x0000ce90
        /*08fc*/ 	.word	0x000000ff
        /*0900*/ 	.word	0x00029880
        /*0904*/ 	.short	0x010a
        /*0906*/ 	.byte	0x2a
	.zero		1


	//   ....[37]....
        /*0908*/ 	.word	0x0000d520
        /*090c*/ 	.word	0x000000ff
        /*0910*/ 	.word	0x00029870
        /*0914*/ 	.short	0x0107
        /*0916*/ 	.byte	0x2a
	.zero		1


	//   ....[38]....
        /*0918*/ 	.word	0x0000d5b0
        /*091c*/ 	.word	0x000000ff
        /*0920*/ 	.word	0x00029870
        /*0924*/ 	.short	0x0101
        /*0926*/ 	.byte	0x2a
	.zero		1


	//   ....[39]....
        /*0928*/ 	.word	0x0000d600
        /*092c*/ 	.word	0x000000ff
        /*0930*/ 	.word	0x00029840
        /*0934*/ 	.short	0x010a
        /*0936*/ 	.byte	0x2a
	.zero		1


	//   ....[40]....
        /*0938*/ 	.word	0x0000dcd0
        /*093c*/ 	.word	0x000000ff
        /*0940*/ 	.word	0x00029830
        /*0944*/ 	.short	0x0107
        /*0946*/ 	.byte	0x2a
	.zero		1


	//   ....[41]....
        /*0948*/ 	.word	0x0000dd60
        /*094c*/ 	.word	0x000000ff
        /*0950*/ 	.word	0x00029830
        /*0954*/ 	.short	0x0101
        /*0956*/ 	.byte	0x2a
	.zero		1


	//   ....[42]....
        /*0958*/ 	.word	0x0000e510
        /*095c*/ 	.word	0x000000ff
        /*0960*/ 	.word	0x00029800
        /*0964*/ 	.short	0x0107
        /*0966*/ 	.byte	0x2a
	.zero		1


	//   ....[43]....
        /*0968*/ 	.word	0x0000e570
        /*096c*/ 	.word	0x000000ff
        /*0970*/ 	.word	0x00029800
        /*0974*/ 	.short	0x0101
        /*0976*/ 	.byte	0x2a
	.zero		1


	//   ....[44]....
        /*0978*/ 	.word	0x0000e580
        /*097c*/ 	.word	0x000000ff
        /*0980*/ 	.word	0x00029820
        /*0984*/ 	.short	0x010a
        /*0986*/ 	.byte	0x2a
	.zero		1


	//   ....[45]....
        /*0988*/ 	.word	0x0000e9d0
        /*098c*/ 	.word	0x0000000a
        /*0990*/ 	.word	0x00029880
        /*0994*/ 	.short	0x010a
        /*0996*/ 	.byte	0x3f
	.zero		1


	//   ....[46]....
        /*0998*/ 	.word	0x0000eee0
        /*099c*/ 	.word	0x0000000a
        /*09a0*/ 	.word	0x00029870
        /*09a4*/ 	.short	0x0107
        /*09a6*/ 	.byte	0x3f
	.zero		1


	//   ....[47]....
        /*09a8*/ 	.word	0x0000ef70
        /*09ac*/ 	.word	0x0000000a
        /*09b0*/ 	.word	0x00029870
        /*09b4*/ 	.short	0x0101
        /*09b6*/ 	.byte	0x3f
	.zero		1


	//   ....[48]....
        /*09b8*/ 	.word	0x0000efa0
        /*09bc*/ 	.word	0x0000000a
        /*09c0*/ 	.word	0x00029840
        /*09c4*/ 	.short	0x010a
        /*09c6*/ 	.byte	0x3f
	.zero		1


	//   ....[49]....
        /*09c8*/ 	.word	0x0000f490
        /*09cc*/ 	.word	0x0000000a
        /*09d0*/ 	.word	0x00029830
        /*09d4*/ 	.short	0x0107
        /*09d6*/ 	.byte	0x3f
	.zero		1


	//   ....[50]....
        /*09d8*/ 	.word	0x0000f530
        /*09dc*/ 	.word	0x0000000a
        /*09e0*/ 	.word	0x00029830
        /*09e4*/ 	.short	0x0101
        /*09e6*/ 	.byte	0x3f
	.zero		1


	//   ....[51]....
        /*09e8*/ 	.word	0x0000f5b0
        /*09ec*/ 	.word	0x00000013
        /*09f0*/ 	.word	0x00029870
        /*09f4*/ 	.short	0x010a
        /*09f6*/ 	.byte	0x3f
	.zero		1


	//   ....[52]....
        /*09f8*/ 	.word	0x0000f640
        /*09fc*/ 	.word	0x00000013
        /*0a00*/ 	.word	0x00029860
        /*0a04*/ 	.short	0x010a
        /*0a06*/ 	.byte	0x3f
	.zero		1


	//   ....[53]....
        /*0a08*/ 	.word	0x0000fb60
        /*0a0c*/ 	.word	0x00000013
        /*0a10*/ 	.word	0x00029850
        /*0a14*/ 	.short	0x0101
        /*0a16*/ 	.byte	0x3f
	.zero		1


	//   ....[54]....
        /*0a18*/ 	.word	0x0000fc00
        /*0a1c*/ 	.word	0x00000013
        /*0a20*/ 	.word	0x00000000
        /*0a24*/ 	.short	0x0101
        /*0a26*/ 	.byte	0x3f
	.zero		1


	//   ....[55]....
        /*0a28*/ 	.word	0x0000fcd0
        /*0a2c*/ 	.word	0x00000010
        /*0a30*/ 	.word	0x00029870
        /*0a34*/ 	.short	0x010a
        /*0a36*/ 	.byte	0x3f
	.zero		1


	//   ....[56]....
        /*0a38*/ 	.word	0x0000fd90
        /*0a3c*/ 	.word	0x00000010
        /*0a40*/ 	.word	0x00029860
        /*0a44*/ 	.short	0x010a
        /*0a46*/ 	.byte	0x3f
	.zero		1


	//   ....[57]....
        /*0a48*/ 	.word	0x00010290
        /*0a4c*/ 	.word	0x00000010
        /*0a50*/ 	.word	0x00029850
        /*0a54*/ 	.short	0x0101
        /*0a56*/ 	.byte	0x3f
	.zero		1


	//   ....[58]....
        /*0a58*/ 	.word	0x00010350
        /*0a5c*/ 	.word	0x00000010
        /*0a60*/ 	.word	0x00000000
        /*0a64*/ 	.short	0x0101
        /*0a66*/ 	.byte	0x3f
	.zero		1


	//   ....[59]....
        /*0a68*/ 	.word	0x000103b0
        /*0a6c*/ 	.word	0x00000006
        /*0a70*/ 	.word	0x00029820
        /*0a74*/ 	.short	0x010a
        /*0a76*/ 	.byte	0x3f
	.zero		1


	//   ....[60]....
        /*0a78*/ 	.word	0x000104d0
        /*0a7c*/ 	.word	0x00000005
        /*0a80*/ 	.word	0x00029840
        /*0a84*/ 	.short	0x010a
        /*0a86*/ 	.byte	0x3f
	.zero		1


	//   ....[61]....
        /*0a88*/ 	.word	0x00010570
        /*0a8c*/ 	.word	0x00000003
        /*0a90*/ 	.word	0x00029840
        /*0a94*/ 	.short	0x010a
        /*0a96*/ 	.byte	0x3f
	.zero		1


	//   ....[62]....
        /*0a98*/ 	.word	0x000105b0
        /*0a9c*/ 	.word	0x00000005
        /*0aa0*/ 	.word	0x00029860
        /*0aa4*/ 	.short	0x010a
        /*0aa6*/ 	.byte	0x3f
	.zero		1


	//   ....[63]....
        /*0aa8*/ 	.word	0x000105f0
        /*0aac*/ 	.word	0x00000003
        /*0ab0*/ 	.word	0x00029860
        /*0ab4*/ 	.short	0x010a
        /*0ab6*/ 	.byte	0x3f
	.zero		1


	//   ....[64]....
        /*0ab8*/ 	.word	0x00010630
        /*0abc*/ 	.word	0x00000005
        /*0ac0*/ 	.word	0x00029880
        /*0ac4*/ 	.short	0x010a
        /*0ac6*/ 	.byte	0x3f
	.zero		1


	//   ....[65]....
        /*0ac8*/ 	.word	0x00010670
        /*0acc*/ 	.word	0x00000003
        /*0ad0*/ 	.word	0x00029880
        /*0ad4*/ 	.short	0x010a
        /*0ad6*/ 	.byte	0x3f
	.zero		1


	//   ....[66]....
        /*0ad8*/ 	.word	0x000106e0
        /*0adc*/ 	.word	0x00000003
        /*0ae0*/ 	.word	0x00029800
        /*0ae4*/ 	.short	0x010a
        /*0ae6*/ 	.byte	0x3f
	.zero		1


	//   ....[67]....
        /*0ae8*/ 	.word	0x00010740
        /*0aec*/ 	.word	0x00000005
        /*0af0*/ 	.word	0x00029830
        /*0af4*/ 	.short	0x010a
        /*0af6*/ 	.byte	0x3f
	.zero		1


	//   ....[68]....
        /*0af8*/ 	.word	0x000107a0
        /*0afc*/ 	.word	0x00000008
        /*0b00*/ 	.word	0x00029830
        /*0b04*/ 	.short	0x010a
        /*0b06*/ 	.byte	0x3f
	.zero		1


	//   ....[69]....
        /*0b08*/ 	.word	0x00010800
        /*0b0c*/ 	.word	0x00000009
        /*0b10*/ 	.word	0x00029850
        /*0b14*/ 	.short	0x010a
        /*0b16*/ 	.byte	0x3f
	.zero		1


	//   ....[70]....
        /*0b18*/ 	.word	0x00010860
        /*0b1c*/ 	.word	0x00000005
        /*0b20*/ 	.word	0x00029850
        /*0b24*/ 	.short	0x010a
        /*0b26*/ 	.byte	0x3f
	.zero		1


	//   ....[71]....
        /*0b28*/ 	.word	0x00010960
        /*0b2c*/ 	.word	0x00000002
        /*0b30*/ 	.word	0x00029880
        /*0b34*/ 	.short	0x010a
        /*0b36*/ 	.byte	0x3f
	.zero		1


	//   ....[72]....
        /*0b38*/ 	.word	0x00011100
        /*0b3c*/ 	.word	0x00000002
        /*0b40*/ 	.word	0x00029840
        /*0b44*/ 	.short	0x010a
        /*0b46*/ 	.byte	0x3f
	.zero		1


	//   ....[73]....
        /*0b48*/ 	.word	0x00011dc0
        /*0b4c*/ 	.word	0x00000003
        /*0b50*/ 	.word	0x00029820
        /*0b54*/ 	.short	0x010a
        /*0b56*/ 	.byte	0x3f
	.zero		1


	//   ....[74]....
        /*0b58*/ 	.word	0x00011e10
        /*0b5c*/ 	.word	0x0000000a
        /*0b60*/ 	.word	0x00029880
        /*0b64*/ 	.short	0x010a
        /*0b66*/ 	.byte	0x3f
	.zero		1


	//   ....[75]....
        /*0b68*/ 	.word	0x00012420
        /*0b6c*/ 	.word	0x0000000a
        /*0b70*/ 	.word	0x00029840
        /*0b74*/ 	.short	0x010a
        /*0b76*/ 	.byte	0x3f
	.zero		1


	//   ....[76]....
        /*0b78*/ 	.word	0x00012a20
        /*0b7c*/ 	.word	0x00000013
        /*0b80*/ 	.word	0x00029870
        /*0b84*/ 	.short	0x010a
        /*0b86*/ 	.byte	0x3f
	.zero		1


	//   ....[77]....
        /*0b88*/ 	.word	0x00012a70
        /*0b8c*/ 	.word	0x00000013
        /*0b90*/ 	.word	0x00029860
        /*0b94*/ 	.short	0x010a
        /*0b96*/ 	.byte	0x3f
	.zero		1


	//   ....[78]....
        /*0b98*/ 	.word	0x00012ac0
        /*0b9c*/ 	.word	0x00000010
        /*0ba0*/ 	.word	0x00029870
        /*0ba4*/ 	.short	0x010a
        /*0ba6*/ 	.byte	0x3f
	.zero		1


	//   ....[79]....
        /*0ba8*/ 	.word	0x00012b10
        /*0bac*/ 	.word	0x00000010
        /*0bb0*/ 	.word	0x00029860
        /*0bb4*/ 	.short	0x010a
        /*0bb6*/ 	.byte	0x3f
	.zero		1


	//   ....[80]....
        /*0bb8*/ 	.word	0x00012b60
        /*0bbc*/ 	.word	0x00000006
        /*0bc0*/ 	.word	0x00029820
        /*0bc4*/ 	.short	0x010a
        /*0bc6*/ 	.byte	0x3f
	.zero		1


	//   ....[81]....
        /*0bc8*/ 	.word	0x00012bb0
        /*0bcc*/ 	.word	0x00000005
        /*0bd0*/ 	.word	0x00029840
        /*0bd4*/ 	.short	0x010a
        /*0bd6*/ 	.byte	0x3f
	.zero		1


	//   ....[82]....
        /*0bd8*/ 	.word	0x00012c00
        /*0bdc*/ 	.word	0x00000003
        /*0be0*/ 	.word	0x00029840
        /*0be4*/ 	.short	0x010a
        /*0be6*/ 	.byte	0x3f
	.zero		1


	//   ....[83]....
        /*0be8*/ 	.word	0x00012c50
        /*0bec*/ 	.word	0x00000005
        /*0bf0*/ 	.word	0x00029860
        /*0bf4*/ 	.short	0x010a
        /*0bf6*/ 	.byte	0x3f
	.zero		1


	//   ....[84]....
        /*0bf8*/ 	.word	0x00012ca0
        /*0bfc*/ 	.word	0x00000003
        /*0c00*/ 	.word	0x00029860
        /*0c04*/ 	.short	0x010a
        /*0c06*/ 	.byte	0x3f
	.zero		1


	//   ....[85]....
        /*0c08*/ 	.word	0x00012cf0
        /*0c0c*/ 	.word	0x00000005
        /*0c10*/ 	.word	0x00029880
        /*0c14*/ 	.short	0x010a
        /*0c16*/ 	.byte	0x3f
	.zero		1


	//----- nvinfo : EIATTR_NUM_MBARRIERS
	.align		4
.L_97:
        /*0c18*/ 	.byte	0x03, 0x38
        /*0c1a*/ 	.short	0x0016


	//----- nvinfo : EIATTR_EXIT_INSTR_OFFSETS
	.align		4
        /*0c1c*/ 	.byte	0x04, 0x1c
        /*0c1e*/ 	.short	(.L_99 - .L_98)


	//   ....[0]....
.L_98:
        /*0c20*/ 	.word	0x000106c0


	//----- nvinfo : EIATTR_MAX_THREADS
	.align		4
.L_99:
        /*0c24*/ 	.byte	0x04, 0x05
        /*0c26*/ 	.short	(.L_101 - .L_100)
.L_100:
        /*0c28*/ 	.word	0x00000180
        /*0c2c*/ 	.word	0x00000001
        /*0c30*/ 	.word	0x00000001


	//----- nvinfo : EIATTR_CRS_STACK_SIZE
	.align		4
.L_101:
        /*0c34*/ 	.byte	0x04, 0x1e
        /*0c36*/ 	.short	(.L_103 - .L_102)
.L_102:
        /*0c38*/ 	.word	0x00000000


	//----- nvinfo : EIATTR_CBANK_PARAM_SIZE
	.align		4
.L_103:
        /*0c3c*/ 	.byte	0x03, 0x19
        /*0c3e*/ 	.short	0x0a70


	//----- nvinfo : EIATTR_PARAM_CBANK
	.align		4
        /*0c40*/ 	.byte	0x04, 0x0a
        /*0c42*/ 	.short	(.L_105 - .L_104)
	.align		4
.L_104:
        /*0c44*/ 	.word	index@(.nv.constant0._ZN7cutlass13device_kernelIN5flash11enable_sm90INS1_16FlashAttnFwdSm90INS1_25CollectiveMainloopFwdSm90ILi2EN4cute5tupleIJNS5_1CILi1EEES8_S8_EEENS6_IJNS7_ILi128EEENS7_ILi160EEENS7_ILi192EEEEEELi128ENS_12float_e4m3_tEfNS_4arch4Sm90ELb0ELb0ELb1ELb0ELb1ELb0ELb0ELb1ELb1ELb1ELb1ELb0EEENS1_21CollectiveEpilogueFwdINS6_IJSA_SA_SB_EEES9_NS_10bfloat16_tESG_Li256ELb0ELb1ELb1ELb1EEENS1_19SingleTileSchedulerILb0ELb1ELb1ELi128EEEEEEEEEvNT_6ParamsE)
        /*0c48*/ 	.short	0x0210
        /*0c4a*/ 	.short	0x0a70


	//----- nvinfo : EIATTR_SW_WAR
	.align		4
.L_105:
        /*0c4c*/ 	.byte	0x04, 0x36
        /*0c4e*/ 	.short	(.L_107 - .L_106)
.L_106:
        /*0c50*/ 	.word	0x00000008
.L_107:


//--------------------- .nv.info._ZN7cutlass13device_kernelIN5flash11enable_sm90INS1_16FlashAttnFwdSm90INS1_25CollectiveMainloopFwdSm90ILi2EN4cute5tupleIJNS5_1CILi1EEES8_S8_EEENS6_IJNS7_ILi128EEENS7_ILi160EEENS7_ILi192EEEEEELi128ENS_12float_e4m3_tEfNS_4arch4Sm90ELb0ELb0ELb1ELb1ELb1ELb0ELb0ELb1ELb1ELb1ELb1ELb0EEENS1_21CollectiveEpilogueFwdINS6_IJSA_SA_SB_EEES9_NS_10bfloat16_tESG_Li256ELb1ELb1ELb1ELb1EEENS1_36VarlenDynamicPersistentTileSchedulerILi128ELi160ELi256ELi128ELb1ELb1ELb1ELb0ELb1ELb1EEEEEEEEEvNT_6ParamsE --------------------------
	.section	.nv.info._ZN7cutlass13device_kernelIN5flash11enable_sm90INS1_16FlashAttnFwdSm90INS1_25CollectiveMainloopFwdSm90ILi2EN4cute5tupleIJNS5_1CILi1EEES8_S8_EEENS6_IJNS7_ILi128EEENS7_ILi160EEENS7_ILi192EEEEEELi128ENS_12float_e4m3_tEfNS_4arch4Sm90ELb0ELb0ELb1ELb1ELb1ELb0ELb0ELb1ELb1ELb1ELb1ELb0EEENS1_21CollectiveEpilogueFwdINS6_IJSA_SA_SB_EEES9_NS_10bfloat16_tESG_Li256ELb1ELb1ELb1ELb1EEENS1_36VarlenDynamicPersistentTileSchedulerILi128ELi160ELi256ELi128ELb1ELb1ELb1ELb0ELb1ELb1EEEEEEEEEvNT_6ParamsE,"",@"SHT_CUDA_INFO"
	.sectionflags	@""
	.align	4


	//----- nvinfo : EIATTR_CUDA_API_VERSION
	.align		4
        /*0000*/ 	.byte	0x04, 0x37
        /*0002*/ 	.short	(.L_109 - .L_108)
.L_108:
        /*0004*/ 	.word	0x00000082


	//----- nvinfo : EIATTR_KPARAM_INFO
	.align		4
.L_109:
        /*0008*/ 	.byte	0x04, 0x17
        /*000a*/ 	.short	(.L_111 - .L_110)
.L_110:
        /*000c*/ 	.word	0x00000000
        /*0010*/ 	.short	0x0000
        /*0012*/ 	.short	0x0070
        /*0014*/ 	.byte	0x00, 0xf0, 0x01, 0x2a


	//----- nvinfo : EIATTR_SPARSE_MMA_MASK
	.align		4
.L_111:
        /*0018*/ 	.byte	0x03, 0x50
        /*001a*/ 	.short	0x0000


	//----- nvinfo : EIATTR_MAXREG_COUNT
	.align		4
        /*001c*/ 	.byte	0x03, 0x1b
        /*001e*/ 	.short	0x00a8


	//----- nvinfo : EIATTR_NUM_BARRIERS
	.align		4
        /*0020*/ 	.byte	0x02, 0x4c
        /*0022*/ 	.byte	0x10
	.zero		1


	//----- nvinfo : EIATTR_EXTERNS
	.align		4
        /*0024*/ 	.byte	0x04, 0x0f
        /*0026*/ 	.short	(.L_113 - .L_112)


	//   ....[0]....
	.align		4
.L_112:
        /*0028*/ 	.word	index@(__assertfail)


	//----- nvinfo : EIATTR_ANNOTATIONS
	.align		4
.L_113:
        /*002c*/ 	.byte	0x04, 0x55
        /*002e*/ 	.short	(.L_115 - .L_114)


	//   ....[0]....
.L_114:
        /*0030*/ 	.word	0x00000001
        /*0034*/ 	.byte	0x90, 0xd8, 0x00, 0x00, 0x01, 0x00, 0x00, 0x00, 0xb0, 0xd8, 0x00, 0x00, 0x01, 0x00, 0x00, 0x00
        /* <DEDUP_REMOVED lines=26> */
        /*01e4*/ 	.byte	0x60, 0x41, 0x01, 0x00


	//----- nvinfo : EIATTR_MERCURY_ISA_VERSION
	.align		4
.L_115:
        /*01e8*/ 	.byte	0x03, 0x5f
        /*01ea*/ 	.short	0x0101


	//----- nvinfo : EIATTR_UNUSED_LOAD_BYTE_OFFSET
	.align		4
        /*01ec*/ 	.byte	0x04, 0x44
        /*01ee*/ 	.short	(.L_117 - .L_116)


	//   ....[0]....
.L_116:
        /*01f0*/ 	.word	0x00000980
        /*01f4*/ 	.word	0x0000fff0


	//   ....[1]....
        /*01f8*/ 	.word	0x00009cb0
        /*01fc*/ 	.word	0x0000fff0


	//----- nvinfo : EIATTR_INT_WARP_WIDE_INSTR_OFFSETS
	.align		4
.L_117:
        /*0200*/ 	.byte	0x04, 0x31
        /*0202*/ 	.short	(.L_119 - .L_118)


	//   ....[0]....
.L_118:
        /*0204*/ 	.word	0x000000c0


	//   ....[1]....
        /*0208*/ 	.word	0x000000d0


	//   ....[2]....
        /*020c*/ 	.word	0x00000170


	//   ....[3]....
        /*0210*/ 	.word	0x0000f050


	//   ....[4]....
        /*0214*/ 	.word	0x0000f0e0


	//   ....[5]....
        /*0218*/ 	.word	0x00012d00


	//   ....[6]....
        /*021c*/ 	.word	0x00012d90


	//----- nvinfo : EIATTR_COOP_GROUP_MASK_REGIDS
	.align		4
.L_119:
        /*0220*/ 	.byte	0x04, 0x29
        /*0222*/ 	.short	(.L_121 - .L_120)


	//   ....[0]....
.L_120:
        /*0224*/ 	.word	0xffffffff


	//   ....[1]....
        /*0228*/ 	.word	0xffffffff


	//   ....[2]....
        /*022c*/ 	.word	0xffffffff


	//   ....[3]....
        /*0230*/ 	.word	0xffffffff


	//   ....[4]....
        /*0234*/ 	.word	0xffffffff


	//   ....[5]....
        /*0238*/ 	.word	0xffffffff


	//   ....[6]....
        /*023c*/ 	.word	0xffffffff


	//   ....[7]....
        /*0240*/ 	.word	0xffffffff


	//   ....[8]....
        /*0244*/ 	.word	0xffffffff


	//   ....[9]....
        /*0248*/ 	.word	0xffffffff


	//   ....[10]....
        /*024c*/ 	.word	0xffffffff


	//   ....[11]....
        /*0250*/ 	.word	0xffffffff


	//   ....[12]....
        /*0254*/ 	.word	0xffffffff


	//   ....[13]....
        /*0258*/ 	.word	0xffffffff


	//   ....[14]....
        /*025c*/ 	.word	0xffffffff


	//   ....[15]....
        /*0260*/ 	.word	0xffffffff


	//   ....[16]....
        /*0264*/ 	.word	0xffffffff


	//   ....[17]....
        /*0268*/ 	.word	0xffffffff


	//   ....[18]....
        /*026c*/ 	.word	0xffffffff


	//   ....[19]....
        /*0270*/ 	.word	0xffffffff


	//   ....[20]....
        /*0274*/ 	.word	0xffffffff


	//   ....[21]....
        /*0278*/ 	.word	0xffffffff


	//   ....[22]....
        /*027c*/ 	.word	0xffffffff


	//   ....[23]....
        /*0280*/ 	.word	0xffffffff


	//   ....[24]....
        /*0284*/ 	.word	0xffffffff


	//   ....[25]....
        /*0288*/ 	.word	0xffffffff


	//   ....[26]....
        /*028c*/ 	.word	0xffffffff


	//   ....[27]....
        /*0290*/ 	.word	0xffffffff


	//   ....[28]....
        /*0294*/ 	.word	0xffffffff


	//   ....[29]....
        /*0298*/ 	.word	0xffffffff


	//   ....[30]....
        /*029c*/ 	.word	0xffffffff


	//   ....[31]....
        /*02a0*/ 	.word	0xffffffff


	//   ....[32]....
        /*02a4*/ 	.word	0xffffffff


	//   ....[33]....
        /*02a8*/ 	.word	0xffffffff


	//   ....[34]....
        /*02ac*/ 	.word	0xffffffff


	//   ....[35]....
        /*02b0*/ 	.word	0xffffffff


	//   ....[36]....
        /*02b4*/ 	.word	0xffffffff


	//   ....[37]....
        /*02b8*/ 	.word	0xffffffff


	//   ....[38]....
        /*02bc*/ 	.word	0xffffffff


	//   ....[39]....
        /*02c0*/ 	.word	0xffffffff


	//   ....[40]....
        /*02c4*/ 	.word	0xffffffff


	//   ....[41]....
        /*02c8*/ 	.word	0xffffffff


	//   ....[42]....
        /*02cc*/ 	.word	0xffffffff


	//   ....[43]....
        /*02d0*/ 	.word	0xffffffff


	//   ....[44]....
        /*02d4*/ 	.word	0xffffffff


	//   ....[45]....
        /*02d8*/ 	.word	0xffffffff


	//   ....[46]....
        /*02dc*/ 	.word	0xffffffff


	//   ....[47]....
        /*02e0*/ 	.word	0xffffffff


	//   ....[48]....
        /*02e4*/ 	.word	0xffffffff


	//   ....[49]....
        /*02e8*/ 	.word	0xffffffff


	//   ....[50]....
        /*02ec*/ 	.word	0xffffffff


	//   ....[51]....
        /*02f0*/ 	.word	0xffffffff


	//   ....[52]....
        /*02f4*/ 	.word	0xffffffff


	//   ....[53]....
        /*02f8*/ 	.word	0xffffffff


	//   ....[54]....
        /*02fc*/ 	.word	0xffffffff


	//   ....[55]....
        /*0300*/ 	.word	0xffffffff


	//   ....[56]....
        /*0304*/ 	.word	0xffffffff


	//   ....[57]....
        /*0308*/ 	.word	0xffffffff


	//   ....[58]....
        /*030c*/ 	.word	0xffffffff


	//   ....[59]....
        /*0310*/ 	.word	0xffffffff


	//   ....[60]....
        /*0314*/ 	.word	0xffffffff


	//   ....[61]....
        /*0318*/ 	.word	0xffffffff


	//   ....[62]....
        /*031c*/ 	.word	0xffffffff


	//   ....[63]....
        /*0320*/ 	.word	0xffffffff


	//   ....[64]....
        /*0324*/ 	.word	0xffffffff


	//   ....[65]....
        /*0328*/ 	.word	0xffffffff


	//   ....[66]....
        /*032c*/ 	.word	0xffffffff


	//   ....[67]....
        /*0330*/ 	.word	0xffffffff


	//   ....[68]....
        /*0334*/ 	.word	0xffffffff


	//   ....[69]....
        /*0338*/ 	.word	0xffffffff


	//   ....[70]....
        /*033c*/ 	.word	0xffffffff


	//   ....[71]....
        /*0340*/ 	.word	0xffffffff


	//   ....[72]....
        /*0344*/ 	.word	0xffffffff


	//   ....[73]....
        /*0348*/ 	.word	0xffffffff


	//   ....[74]....
        /*034c*/ 	.word	0xffffffff


	//   ....[75]....
        /*0350*/ 	.word	0xffffffff


	//   ....[76]....
        /*0354*/ 	.word	0xffffffff


	//   ....[77]....
        /*0358*/ 	.word	0xffffffff


	//   ....[78]....
        /*035c*/ 	.word	0xffffffff


	//   ....[79]....
        /*0360*/ 	.word	0xffffffff


	//   ....[80]....
        /*0364*/ 	.word	0xffffffff


	//   ....[81]....
        /*0368*/ 	.word	0xffffffff


	//   ....[82]....
        /*036c*/ 	.word	0xffffffff


	//   ....[83]....
        /*0370*/ 	.word	0xffffffff


	//   ....[84]....
        /*0374*/ 	.word	0xffffffff


	//   ....[85]....
        /*0378*/ 	.word	0xffffffff


	//   ....[86]....
        /*037c*/ 	.word	0xffffffff


	//   ....[87]....
        /*0380*/ 	.word	0xffffffff


	//   ....[88]....
        /*0384*/ 	.word	0xffffffff


	//   ....[89]....
        /*0388*/ 	.word	0xffffffff


	//   ....[90]....
        /*038c*/ 	.word	0xffffffff


	//   ....[91]....
        /*0390*/ 	.word	0xffffffff


	//   ....[92]....
        /*0394*/ 	.word	0xffffffff


	//   ....[93]....
        /*0398*/ 	.word	0xffffffff


	//   ....[94]....
        /*039c*/ 	.word	0xffffffff


	//   ....[95]....
        /*03a0*/ 	.word	0xffffffff


	//   ....[96]....
        /*03a4*/ 	.word	0xffffffff


	//   ....[97]....
        /*03a8*/ 	.word	0xffffffff


	//   ....[98]....
        /*03ac*/ 	.word	0xffffffff


	//   ....[99]....
        /*03b0*/ 	.word	0xffffffff


	//   ....[100]....
        /*03b4*/ 	.word	0xffffffff


	//   ....[101]....
        /*03b8*/ 	.word	0xffffffff


	//   ....[102]....
        /*03bc*/ 	.word	0xffffffff


	//   ....[103]....
        /*03c0*/ 	.word	0xffffffff


	//   ....[104]....
        /*03c4*/ 	.word	0xffffffff


	//   ....[105]....
        /*03c8*/ 	.word	0xffffffff


	//   ....[106]....
        /*03cc*/ 	.word	0xffffffff


	//   ....[107]....
        /*03d0*/ 	.word	0xffffffff


	//   ....[108]....
        /*03d4*/ 	.word	0xffffffff


	//   ....[109]....
        /*03d8*/ 	.word	0xffffffff


	//   ....[110]....
        /*03dc*/ 	.word	0xffffffff


	//   ....[111]....
        /*03e0*/ 	.word	0xffffffff


	//   ....[112]....
        /*03e4*/ 	.word	0xffffffff


	//   ....[113]....
        /*03e8*/ 	.word	0xffffffff


	//   ....[114]....
        /*03ec*/ 	.word	0xffffffff


	//   ....[115]....
        /*03f0*/ 	.word	0xffffffff


	//   ....[116]....
        /*03f4*/ 	.word	0xffffffff


	//   ....[117]....
        /*03f8*/ 	.word	0xffffffff


	//   ....[118]....
        /*03fc*/ 	.word	0xffffffff


	//   ....[119]....
        /*0400*/ 	.word	0xffffffff


	//   ....[120]....
        /*0404*/ 	.word	0xffffffff


	//   ....[121]....
        /*0408*/ 	.word	0xffffffff


	//   ....[122]....
        /*040c*/ 	.word	0xffffffff


	//   ....[123]....
        /*0410*/ 	.word	0xffffffff


	//   ....[124]....
        /*0414*/ 	.word	0xffffffff


	//   ....[125]....
        /*0418*/ 	.word	0xffffffff


	//   ....[126]....
        /*041c*/ 	.word	0xffffffff


	//   ....[127]....
        /*0420*/ 	.word	0xffffffff


	//   ....[128]....
        /*0424*/ 	.word	0xffffffff


	//   ....[129]....
        /*0428*/ 	.word	0xffffffff


	//   ....[130]....
        /*042c*/ 	.word	0xffffffff


	//   ....[131]....
        /*0430*/ 	.word	0xffffffff


	//   ....[132]....
        /*0434*/ 	.word	0xffffffff


	//   ....[133]....
        /*0438*/ 	.word	0xffffffff


	//   ....[134]....
        /*043c*/ 	.word	0xffffffff


	//   ....[135]....
        /*0440*/ 	.word	0xffffffff


	//   ....[136]....
        /*0444*/ 	.word	0xffffffff


	//   ....[137]....
        /*0448*/ 	.word	0xffffffff


	//   ....[138]....
        /*044c*/ 	.word	0xffffffff


	//   ....[139]....
        /*0450*/ 	.word	0xffffffff


	//   ....[140]....
        /*0454*/ 	.word	0xffffffff


	//   ....[141]....
        /*0458*/ 	.word	0xffffffff


	//   ....[142]....
        /*045c*/ 	.word	0xffffffff


	//   ....[143]....
        /*0460*/ 	.word	0xffffffff


	//   ....[144]....
        /*0464*/ 	.word	0xffffffff


	//   ....[145]....
        /*0468*/ 	.word	0xffffffff


	//   ....[146]....
        /*046c*/ 	.word	0xffffffff


	//   ....[147]....
        /*0470*/ 	.word	0xffffffff


	//   ....[148]....
        /*0474*/ 	.word	0xffffffff


	//   ....[149]....
        /*0478*/ 	.word	0xffffffff


	//   ....[150]....
        /*047c*/ 	.word	0xffffffff


	//   ....[151]....
        /*0480*/ 	.word	0xffffffff


	//   ....[152]....
        /*0484*/ 	.word	0xffffffff


	//   ....[153]....
        /*0488*/ 	.word	0xffffffff


	//   ....[154]....
        /*048c*/ 	.word	0xffffffff


	//   ....[155]....
        /*0490*/ 	.word	0xffffffff


	//   ....[156]....
        /*0494*/ 	.word	0xffffffff


	//   ....[157]....
        /*0498*/ 	.word	0xffffffff


	//   ....[158]....
        /*049c*/ 	.word	0xffffffff


	//   ....[159]....
        /*04a0*/ 	.word	0xffffffff


	//   ....[160]....
        /*04a4*/ 	.word	0xffffffff


	//   ....[161]....
        /*04a8*/ 	.word	0xffffffff


	//   ....[162]....
        /*04ac*/ 	.word	0xffffffff


	//   ....[163]....
        /*04b0*/ 	.word	0xffffffff


	//   ....[164]....
        /*04b4*/ 	.word	0xffffffff


	//   ....[165]....
        /*04b8*/ 	.word	0xffffffff


	//   ....[166]....
        /*04bc*/ 	.word	0xffffffff


	//   ....[167]....
        /*04c0*/ 	.word	0xffffffff


	//   ....[168]....
        /*04c4*/ 	.word	0xffffffff


	//   ....[169]....
        /*04c8*/ 	.word	0xffffffff


	//   ....[170]....
        /*04cc*/ 	.word	0xffffffff


	//   ....[171]....
        /*04d0*/ 	.word	0xffffffff


	//   ....[172]....
        /*04d4*/ 	.word	0xffffffff


	//   ....[173]....
        /*04d8*/ 	.word	0xffffffff


	//   ....[174]....
        /*04dc*/ 	.word	0xffffffff


	//   ....[175]....
        /*04e0*/ 	.word	0xffffffff


	//   ....[176]....
        /*04e4*/ 	.word	0xffffffff


	//   ....[177]....
        /*04e8*/ 	.word	0xffffffff


	//   ....[178]....
        /*04ec*/ 	.word	0xffffffff


	//   ....[179]....
        /*04f0*/ 	.word	0xffffffff


	//   ....[180]....
        /*04f4*/ 	.word	0xffffffff


	//   ....[181]....
        /*04f8*/ 	.word	0xffffffff


	//   ....[182]....
        /*04fc*/ 	.word	0xffffffff


	//   ....[183]....
        /*0500*/ 	.word	0xffffffff


	//   ....[184]....
        /*0504*/ 	.word	0xffffffff


	//   ....[185]....
        /*0508*/ 	.word	0xffffffff


	//   ....[186]....
        /*050c*/ 	.word	0xffffffff


	//   ....[187]....
        /*0510*/ 	.word	0xffffffff


	//   ....[188]....
        /*0514*/ 	.word	0xffffffff


	//   ....[189]....
        /*0518*/ 	.word	0xffffffff


	//   ....[190]....
        /*051c*/ 	.word	0xffffffff


	//   ....[191]....
        /*0520*/ 	.word	0x0500000f


	//   ....[192]....
        /*0524*/ 	.word	0x0500000f


	//   ....[193]....
        /*0528*/ 	.word	0x0500000f


	//   ....[194]....
        /*052c*/ 	.word	0x0500000f


	//   ....[195]....
        /*0530*/ 	.word	0x0500000f


	//   ....[196]....
        /*0534*/ 	.word	0x0500000f


	//   ....[197]....
        /*0538*/ 	.word	0x0500000f


	//   ....[198]....
        /*053c*/ 	.word	0x0500000f


	//   ....[199]....
        /*0540*/ 	.word	0x0500000f


	//   ....[200]....
        /*0544*/ 	.word	0x0500000f


	//   ....[201]....
        /*0548*/ 	.word	0x0500000f


	//   ....[202]....
        /*054c*/ 	.word	0x0500000f


	//   ....[203]....
        /*0550*/ 	.word	0x0500000f


	//   ....[204]....
        /*0554*/ 	.word	0x0500000f


	//   ....[205]....
        /*0558*/ 	.word	0x0500000f


	//   ....[206]....
        /*055c*/ 	.word	0x0500000f


	//   ....[207]....
        /*0560*/ 	.word	0x0500000f


	//   ....[208]....
        /*0564*/ 	.word	0x0500000f


	//   ....[209]....
        /*0568*/ 	.word	0x0500000f


	//   ....[210]....
        /*056c*/ 	.word	0x0500000f


	//   ....[211]....
        /*0570*/ 	.word	0x0500000f


	//   ....[212]....
        /*0574*/ 	.word	0x0500000f


	//   ....[213]....
        /*0578*/ 	.word	0x0500000f


	//   ....[214]....
        /*057c*/ 	.word	0x0500000f


	//   ....[215]....
        /*0580*/ 	.word	0x0500000f


	//   ....[216]....
        /*0584*/ 	.word	0x0500000f


	//   ....[217]....
        /*0588*/ 	.word	0x0500000f


	//   ....[218]....
        /*058c*/ 	.word	0x0500000f


	//   ....[219]....
        /*0590*/ 	.word	0x0500000f


	//   ....[220]....
        /*0594*/ 	.word	0x0500000f


	//   ....[221]....
        /*0598*/ 	.word	0x0500000f


	//   ....[222]....
        /*059c*/ 	.word	0x0500000f


	//   ....[223]....
        /*05a0*/ 	.word	0x0500000f


	//   ....[224]....
        /*05a4*/ 	.word	0x0500000f


	//   ....[225]....
        /*05a8*/ 	.word	0x0500000f


	//   ....[226]....
        /*05ac*/ 	.word	0x0500000f


	//   ....[227]....
        /*05b0*/ 	.word	0x0500000f


	//   ....[228]....
        /*05b4*/ 	.word	0x0500000f


	//   ....[229]....
        /*05b8*/ 	.word	0x0500000f


	//   ....[230]....
        /*05bc*/ 	.word	0x0500000f


	//   ....[231]....
        /*05c0*/ 	.word	0x0500000f


	//   ....[232]....
        /*05c4*/ 	.word	0x0500000f


	//   ....[233]....
        /*05c8*/ 	.word	0x0500000f


	//   ....[234]....
        /*05cc*/ 	.word	0x0500000f


	//   ....[235]....
        /*05d0*/ 	.word	0x0500000f


	//   ....[236]....
        /*05d4*/ 	.word	0x0500000f


	//   ....[237]....
        /*05d8*/ 	.word	0x0500000f


	//   ....[238]....
        /*05dc*/ 	.word	0x0500000f


	//   ....[239]....
        /*05e0*/ 	.word	0x0500000f


	//   ....[240]....
        /*05e4*/ 	.word	0x0500000f


	//----- nvinfo : EIATTR_COOP_GROUP_INSTR_OFFSETS
	.align		4
.L_121:
        /*05e8*/ 	.byte	0x04, 0x28
        /*05ea*/ 	.short	(.L_123 - .L_122)


	//   ....[0]....
.L_122:
        /*05ec*/ 	.word	0x00000080


	//   ....[1]....
        /*05f0*/ 	.word	0x00000090


	//   ....[2]....
        /*05f4*/ 	.word	0x000002d0


	//   ....[3]....
        /*05f8*/ 	.word	0x00000430


	//   ....[4]....
        /*05fc*/ 	.word	0x00000550


	//   ....[5]....
        /*0600*/ 	.word	0x000006b0


	//   ....[6]....
        /*0604*/ 	.word	0x00001850


	//   ....[7]....
        /*0608*/ 	.word	0x00003ea0


	//   ....[8]....
        /*060c*/ 	.word	0x00003ef0


	//   ....[9]....
        /*0610*/ 	.word	0x000045e0


	//   ....[10]....
        /*0614*/ 	.word	0x00004680


	//   ....[11]....
        /*0618*/ 	.word	0x00007a20


	//   ....[12]....
        /*061c*/ 	.word	0x00007a50


	//   ....[13]....
        /*0620*/ 	.word	0x00007a70


	//   ....[14]....
        /*0624*/ 	.word	0x00007a90


	//   ....[15]....
        /*0628*/ 	.word	0x000094f0


	//   ....[16]....
        /*062c*/ 	.word	0x00009500


	//   ....[17]....
        /*0630*/ 	.word	0x00009580


	//   ....[18]....
        /*0634*/ 	.word	0x00009590


	//   ....[19]....
        /*0638*/ 	.word	0x0000a520


	//   ....[20]....
        /*063c*/ 	.word	0x0000a530


	//   ....[21]....
        /*0640*/ 	.word	0x0000a540


	//   ....[22]....
        /*0644*/ 	.word	0x0000a550


	//   ....[23]....
        /*0648*/ 	.word	0x0000a560


	//   ....[24]....
        /*064c*/ 	.word	0x0000a570


	//   ....[25]....
        /*0650*/ 	.word	0x0000a580


	//   ....[26]....
        /*0654*/ 	.word	0x0000a590


	//   ....[27]....
        /*0658*/ 	.word	0x0000a5a0


	//   ....[28]....
        /*065c*/ 	.word	0x0000a5b0


	//   ....[29]....
        /*0660*/ 	.word	0x0000a5c0


	//   ....[30]....
        /*0664*/ 	.word	0x0000a5d0


	//   ....[31]....
        /*0668*/ 	.word	0x0000a5e0


	//   ....[32]....
        /*066c*/ 	.word	0x0000a5f0


	//   ....[33]....
        /*0670*/ 	.word	0x0000a600


	//   ....[34]....
        /*0674*/ 	.word	0x0000a610


	//   ....[35]....
        /*0678*/ 	.word	0x0000a620


	//   ....[36]....
        /*067c*/ 	.word	0x0000a630


	//   ....[37]....
        /*0680*/ 	.word	0x0000a640


	//   ....[38]....
        /*0684*/ 	.word	0x0000a650


	//   ....[39]....
        /*0688*/ 	.word	0x0000a660


	//   ....[40]....
        /*068c*/ 	.word	0x0000a670


	//   ....[41]....
        /*0690*/ 	.word	0x0000a680


	//   ....[42]....
        /*0694*/ 	.word	0x0000a690


	//   ....[43]....
        /*0698*/ 	.word	0x0000a6a0


	//   ....[44]....
        /*069c*/ 	.word	0x0000a6b0


	//   ....[45]....
        /*06a0*/ 	.word	0x0000a6c0


	//   ....[46]....
        /*06a4*/ 	.word	0x0000a6d0


	//   ....[47]....
        /*06a8*/ 	.word	0x0000a6e0


	//   ....[48]....
        /*06ac*/ 	.word	0x0000a6f0


	//   ....[49]....
        /*06b0*/ 	.word	0x0000a700


	//   ....[50]....
        /*06b4*/ 	.word	0x0000a710


	//   ....[51]....
        /*06b8*/ 	.word	0x0000a720


	//   ....[52]....
        /*06bc*/ 	.word	0x0000a730


	//   ....[53]....
        /*06c0*/ 	.word	0x0000a740


	//   ....[54]....
        /*06c4*/ 	.word	0x0000a750


	//   ....[55]....
        /*06c8*/ 	.word	0x0000a760


	//   ....[56]....
        /*06cc*/ 	.word	0x0000a770


	//   ....[57]....
        /*06d0*/ 	.word	0x0000a780


	//   ....[58]....
        /*06d4*/ 	.word	0x0000a7b0


	//   ....[59]....
        /*06d8*/ 	.word	0x0000a7c0


	//   ....[60]....
        /*06dc*/ 	.word	0x0000a7d0


	//   ....[61]....
        /*06e0*/ 	.word	0x0000a7e0


	//   ....[62]....
        /*06e4*/ 	.word	0x0000a7f0


	//   ....[63]....
        /*06e8*/ 	.word	0x0000a810


	//   ....[64]....
        /*06ec*/ 	.word	0x0000a820


	//   ....[65]....
        /*06f0*/ 	.word	0x0000a830


	//   ....[66]....
        /*06f4*/ 	.word	0x0000a840


	//   ....[67]....
        /*06f8*/ 	.word	0x0000a850


	//   ....[68]....
        /*06fc*/ 	.word	0x0000a860


	//   ....[69]....
        /*0700*/ 	.word	0x0000a870


	//   ....[70]....
        /*0704*/ 	.word	0x0000a8a0


	//   ....[71]....
        /*0708*/ 	.word	0x0000a8c0


	//   ....[72]....
        /*070c*/ 	.word	0x0000a8f0


	//   ....[73]....
        /*0710*/ 	.word	0x0000a920


	//   ....[74]....
        /*0714*/ 	.word	0x0000a950


	//   ....[75]....
        /*0718*/ 	.word	0x0000a980


	//   ....[76]....
        /*071c*/ 	.word	0x0000a9b0


	//   ....[77]....
        /*0720*/ 	.word	0x0000a9e0


	//   ....[78]....
        /*0724*/ 	.word	0x0000aa00


	//   ....[79]....
        /*0728*/ 	.word	0x0000aa30


	//   ....[80]....
        /*072c*/ 	.word	0x0000aa60


	//   ....[81]....
        /*0730*/ 	.word	0x0000aa90


	//   ....[82]....
        /*0734*/ 	.word	0x0000aac0


	//   ....[83]....
        /*0738*/ 	.word	0x0000b470


	//   ....[84]....
        /*073c*/ 	.word	0x0000b4b0


	//   ....[85]....
        /*0740*/ 	.word	0x0000b4e0


	//   ....[86]....
        /*0744*/ 	.word	0x0000b500


	//   ....[87]....
        /*0748*/ 	.word	0x0000bbf0


	//   ....[88]....
        /*074c*/ 	.word	0x0000bc30


	//   ....[89]....
        /*0750*/ 	.word	0x0000bcf0


	//   ....[90]....
        /*0754*/ 	.word	0x0000bd10


	//   ....[91]....
        /*0758*/ 	.word	0x0000bdd0


	//   ....[92]....
        /*075c*/ 	.word	0x0000bdf0


	//   ....[93]....
        /*0760*/ 	.word	0x0000bec0


	//   ....[94]....
        /*0764*/ 	.word	0x0000bee0


	//   ....[95]....
        /*0768*/ 	.word	0x0000c2a0


	//   ....[96]....
        /*076c*/ 	.word	0x0000c2b0


	//   ....[97]....
        /*0770*/ 	.word	0x0000c6e0


	//   ....[98]....
        /*0774*/ 	.word	0x0000c6f0


	//   ....[99]....
        /*0778*/ 	.word	0x0000d3f0


	//   ....[100]....
        /*077c*/ 	.word	0x0000d420


	//   ....[101]....
        /*0780*/ 	.word	0x0000d4f0


	//   ....[102]....
        /*0784*/ 	.word	0x0000d510


	//   ....[103]....
        /*0788*/ 	.word	0x0000d5d0


	//   ....[104]....
        /*078c*/ 	.word	0x0000d5f0


	//   ....[105]....
        /*0790*/ 	.word	0x0000d6c0


	//   ....[106]....
        /*0794*/ 	.word	0x0000d6e0


	//   ....[107]....
        /*0798*/ 	.word	0x0000d820


	//   ....[108]....
        /*079c*/ 	.word	0x0000da40


	//   ....[109]....
        /*07a0*/ 	.word	0x0000da70


	//   ....[110]....
        /*07a4*/ 	.word	0x0000daa0


	//   ....[111]....
        /*07a8*/ 	.word	0x0000dad0


	//   ....[112]....
        /*07ac*/ 	.word	0x0000db00


	//   ....[113]....
        /*07b0*/ 	.word	0x0000db40


	//   ....[114]....
        /*07b4*/ 	.word	0x0000dcc0


	//   ....[115]....
        /*07b8*/ 	.word	0x0000dcf0


	//   ....[116]....
        /*07bc*/ 	.word	0x0000dd20


	//   ....[117]....
        /*07c0*/ 	.word	0x0000dd50


	//   ....[118]....
        /*07c4*/ 	.word	0x0000dd80


	//   ....[119]....
        /*07c8*/ 	.word	0x0000ddb0


	//   ....[120]....
        /*07cc*/ 	.word	0x0000de40


	//   ....[121]....
        /*07d0*/ 	.word	0x0000de90


	//   ....[122]....
        /*07d4*/ 	.word	0x0000dea0


	//   ....[123]....
        /*07d8*/ 	.word	0x0000df40


	//   ....[124]....
        /*07dc*/ 	.word	0x00010000


	//   ....[125]....
        /*07e0*/ 	.word	0x00010030


	//   ....[126]....
        /*07e4*/ 	.word	0x00010060


	//   ....[127]....
        /*07e8*/ 	.word	0x00010080


	//   ....[128]....
        /*07ec*/ 	.word	0x00010110


	//   ....[129]....
        /*07f0*/ 	.word	0x00010150


	//   ....[130]....
        /*07f4*/ 	.word	0x00010190


	//   ....[131]....
        /*07f8*/ 	.word	0x000101a0


	//   ....[132]....
        /*07fc*/ 	.word	0x00010280


	//   ....[133]....
        /*0800*/ 	.word	0x000102a0


	//   ....[134]....
        /*0804*/ 	.word	0x00010690


	//   ....[135]....
        /*0808*/ 	.word	0x000106d0


	//   ....[136]....
        /*080c*/ 	.word	0x000106f0


	//   ....[137]....
        /*0810*/ 	.word	0x00010700


	//   ....[138]....
        /*0814*/ 	.word	0x000107b0


	//   ....[139]....
        /*0818*/ 	.word	0x000107d0


	//   ....[140]....
        /*081c*/ 	.word	0x00010860


	//   ....[141]....
        /*0820*/ 	.word	0x00010880


	//   ....[142]....
        /*0824*/ 	.word	0x00010890


	//   ....[143]....
        /*0828*/ 	.word	0x00010920


	//   ....[144]....
        /*082c*/ 	.word	0x000110e0


	//   ....[145]....
        /*0830*/ 	.word	0x00011110


	//   ....[146]....
        /*0834*/ 	.word	0x00011140


	//   ....[147]....
        /*0838*/ 	.word	0x000111c0


	//   ....[148]....
        /*083c*/ 	.word	0x000111e0


	//   ....[149]....
        /*0840*/ 	.word	0x00011270


	//   ....[150]....
        /*0844*/ 	.word	0x00011290


	//   ....[151]....
        /*0848*/ 	.word	0x000112a0


	//   ....[152]....
        /*084c*/ 	.word	0x00011cb0


	//   ....[153]....
        /*0850*/ 	.word	0x00011cd0


	//   ....[154]....
        /*0854*/ 	.word	0x00011cf0


	//   ....[155]....
        /*0858*/ 	.word	0x00011d40


	//   ....[156]....
        /*085c*/ 	.word	0x00011d50


	//   ....[157]....
        /*0860*/ 	.word	0x00011da0


	//   ....[158]....
        /*0864*/ 	.word	0x00011db0


	//   ....[159]....
        /*0868*/ 	.word	0x00011dc0


	//   ....[160]....
        /*086c*/ 	.word	0x00011e10


	//   ....[161]....
        /*0870*/ 	.word	0x00011e60


	//   ....[162]....
        /*0874*/ 	.word	0x00012260


	//   ....[163]....
        /*0878*/ 	.word	0x00012280


	//   ....[164]....
        /*087c*/ 	.word	0x00012290


	//   ....[165]....
        /*0880*/ 	.word	0x000122a0


	//   ....[166]....
        /*0884*/ 	.word	0x00012300


	//   ....[167]....
        /*0888*/ 	.word	0x00012310


	//   ....[168]....
        /*088c*/ 	.word	0x00012370


	//   ....[169]....
        /*0890*/ 	.word	0x000123a0


	//   ....[170]....
        /*0894*/ 	.word	0x000123e0


	//   ....[171]....
        /*0898*/ 	.word	0x00012440


	//   ....[172]....
        /*089c*/ 	.word	0x000136d0


	//   ....[173]....
        /*08a0*/ 	.word	0x00013720


	//   ....[174]....
        /*08a4*/ 	.word	0x00013750


	//   ....[175]....
        /*08a8*/ 	.word	0x00013780


	//   ....[176]....
        /*08ac*/ 	.word	0x000137b0


	//   ....[177]....
        /*08b0*/ 	.word	0x000137c0


	//   ....[178]....
        /*08b4*/ 	.word	0x000137f0


	//   ....[179]....
        /*08b8*/ 	.word	0x00013840


	//   ....[180]....
        /*08bc*/ 	.word	0x000139a0


	//   ....[181]....
        /*08c0*/ 	.word	0x000139d0


	//   ....[182]....
        /*08c4*/ 	.word	0x00013a00


	//   ....[183]....
        /*08c8*/ 	.word	0x00013a30


	//   ....[184]....
        /*08cc*/ 	.word	0x00013a60


	//   ....[185]....
        /*08d0*/ 	.word	0x00013aa0


	//   ....[186]....
        /*08d4*/ 	.word	0x00013b20


	//   ....[187]....
        /*08d8*/ 	.word	0x00013b70


	//   ....[188]....
        /*08dc*/ 	.word	0x00013b80


	//   ....[189]....
        /*08e0*/ 	.word	0x00013c10


	//   ....[190]....
        /*08e4*/ 	.word	0x00014280


	//   ....[191]....
        /*08e8*/ 	.word	0x000147d0


	//   ....[192]....
        /*08ec*/ 	.word	0x000148b0


	//   ....[193]....
        /*08f0*/ 	.word	0x00014980


	//   ....[194]....
        /*08f4*/ 	.word	0x00014a10


	//   ....[195]....
        /*08f8*/ 	.word	0x00014ae0


	//   ....[196]....
        /*08fc*/ 	.word	0x00014b70


	//   ....[197]....
        /*0900*/ 	.word	0x00014c20


	//   ....[198]....
        /*0904*/ 	.word	0x00014cb0


	//   ....[199]....
        /*0908*/ 	.word	0x00014d60


	//   ....[200]....
        /*090c*/ 	.word	0x00014dc0


	//   ....[201]....
        /*0910*/ 	.word	0x00014ec0


	//   ....[202]....
        /*0914*/ 	.word	0x00014fc0


	//   ....[203]....
        /*0918*/ 	.word	0x00015070


	//   ....[204]....
        /*091c*/ 	.word	0x000151a0


	//   ....[205]....
        /*0920*/ 	.word	0x00015250


	//   ....[206]....
        /*0924*/ 	.word	0x00015350


	//   ....[207]....
        /*0928*/ 	.word	0x00015410


	//   ....[208]....
        /*092c*/ 	.word	0x00015470


	//   ....[209]....
        /*0930*/ 	.word	0x00015510


	//   ....[210]....
        /*0934*/ 	.word	0x000155d0


	//   ....[211]....
        /*0938*/ 	.word	0x000156a0


	//   ....[212]....
        /*093c*/ 	.word	0x00015740


	//   ....[213]....
        /*0940*/ 	.word	0x000157b0


	//   ....[214]....
        /*0944*/ 	.word	0x00015810


	//   ....[215]....
        /*0948*/ 	.word	0x00015900


	//   ....[216]....
        /*094c*/ 	.word	0x00015960


	//   ....[217]....
        /*0950*/ 	.word	0x00015a60


	//   ....[218]....
        /*0954*/ 	.word	0x00015ac0


	//   ....[219]....
        /*0958*/ 	.word	0x00015ba0


	//   ....[220]....
        /*095c*/ 	.word	0x00015cd0


	//   ....[221]....
        /*0960*/ 	.word	0x00015d80


	//   ....[222]....
        /*0964*/ 	.word	0x00015de0


	//   ....[223]....
        /*0968*/ 	.word	0x00015ea0


	//   ....[224]....
        /*096c*/ 	.word	0x00015f00


	//   ....[225]....
        /*0970*/ 	.word	0x00015fc0


	//   ....[226]....
        /*0974*/ 	.word	0x00016020


	//   ....[227]....
        /*0978*/ 	.word	0x000160e0


	//   ....[228]....
        /*097c*/ 	.word	0x00016140


	//   ....[229]....
        /*0980*/ 	.word	0x00016200


	//   ....[230]....
        /*0984*/ 	.word	0x000162f0


	//   ....[231]....
        /*0988*/ 	.word	0x00016390


	//   ....[232]....
        /*098c*/ 	.word	0x000163f0


	//   ....[233]....
        /*0990*/ 	.word	0x000164c0


	//   ....[234]....
        /*0994*/ 	.word	0x00016520


	//   ....[235]....
        /*0998*/ 	.word	0x000165f0


	//   ....[236]....
        /*099c*/ 	.word	0x00016650


	//   ....[237]....
        /*09a0*/ 	.word	0x00016720


	//   ....[238]....
        /*09a4*/ 	.word	0x00016780


	//   ....[239]....
        /*09a8*/ 	.word	0x00016850


	//   ....[240]....
        /*09ac*/ 	.word	0x00016ab0


	//----- nvinfo : EIATTR_REG_RECONFIG
	.align		4
.L_123:
        /*09b0*/ 	.byte	0x01, 0x54
	.zero		2


	//----- nvinfo : EIATTR_SYSCALL_OFFSETS
	.align		4
        /*09b4*/ 	.byte	0x04, 0x46
        /*09b6*/ 	.short	(.L_125 - .L_124)


	//   ....[0]....
.L_124:
        /*09b8*/ 	.word	0x00001a30


	//   ....[1]....
        /*09bc*/ 	.word	0x0000f250


	//   ....[2]....
        /*09c0*/ 	.word	0x0000f3c0


	//   ....[3]....
        /*09c4*/ 	.word	0x0000f510


	//   ....[4]....
        /*09c8*/ 	.word	0x0000f650


	//   ....[5]....
        /*09cc*/ 	.word	0x00010d40


	//----- nvinfo : EIATTR_MBARRIER_INSTR_OFFSETS
	.align		4
.L_125:
        /*09d0*/ 	.byte	0x04, 0x39
        /*09d2*/ 	.short	(.L_127 - .L_126)


	//   ....[0]....
.L_126:
        /*09d4*/ 	.word	0x00000180
        /*09d8*/ 	.word	0x000000ff
        /*09dc*/ 	.word	0x00029800
        /*09e0*/ 	.short	0x0100
        /*09e2*/ 	.byte	0x08
	.zero		1


	//   ....[1]....
        /*09e4*/ 	.word	0x00000190
        /*09e8*/ 	.word	0x000000ff
        /*09ec*/ 	.word	0x00029820
        /*09f0*/ 	.short	0x0100
        /*09f2*/ 	.byte	0x08
	.zero		1


	//   ....[2]....
        /*09f4*/ 	.word	0x00000280
        /*09f8*/ 	.word	0x000000ff
        /*09fc*/ 	.word	0x00029830
        /*0a00*/ 	.short	0x0100
        /*0a02*/ 	.byte	0x08
	.zero		1


	//   ....[3]....
        /*0a04*/ 	.word	0x00000290
        /*0a08*/ 	.word	0x000000ff
        /*0a0c*/ 	.word	0x00029840
        /*0a10*/ 	.short	0x0100
        /*0a12*/ 	.byte	0x08
	.zero		1


	//   ....[4]....
        /*0a14*/ 	.word	0x000002a0
        /*0a18*/ 	.word	0x000000ff
        /*0a1c*/ 	.word	0x00029838
        /*0a20*/ 	.short	0x0100
        /*0a22*/ 	.byte	0x08
	.zero		1


	//   ....[5]....
        /*0a24*/ 	.word	0x000002b0
        /*0a28*/ 	.word	0x000000ff
        /*0a2c*/ 	.word	0x00029848
        /*0a30*/ 	.short	0x0100
        /*0a32*/ 	.byte	0x08
	.zero		1


	//   ....[6]....
        /*0a34*/ 	.word	0x000003e0
        /*0a38*/ 	.word	0x000000ff
        /*0a3c*/ 	.word	0x00029850
        /*0a40*/ 	.short	0x0100
        /*0a42*/ 	.byte	0x08
	.zero		1


	//   ....[7]....
        /*0a44*/ 	.word	0x000003f0
        /*0a48*/ 	.word	0x000000ff
        /*0a4c*/ 	.word	0x00029860
        /*0a50*/ 	.short	0x0100
        /*0a52*/ 	.byte	0x08
	.zero		1


	//   ....[8]....
        /*0a54*/ 	.word	0x00000400
        /*0a58*/ 	.word	0x000000ff
        /*0a5c*/ 	.word	0x00029858
        /*0a60*/ 	.short	0x0100
        /*0a62*/ 	.byte	0x08
	.zero		1


	//   ....[9]....
        /*0a64*/ 	.word	0x00000410
        /*0a68*/ 	.word	0x000000ff
        /*0a6c*/ 	.word	0x00029868
        /*0a70*/ 	.short	0x0100
        /*0a72*/ 	.byte	0x08
	.zero		1


	//   ....[10]....
        /*0a74*/ 	.word	0x00000500
        /*0a78*/ 	.word	0x000000ff
        /*0a7c*/ 	.word	0x00029870
        /*0a80*/ 	.short	0x0100
        /*0a82*/ 	.byte	0x06
	.zero		1


	//   ....[11]....
        /*0a84*/ 	.word	0x00000510
        /*0a88*/ 	.word	0x000000ff
        /*0a8c*/ 	.word	0x00029880
        /*0a90*/ 	.short	0x0100
        /*0a92*/ 	.byte	0x06
	.zero		1


	//   ....[12]....
        /*0a94*/ 	.word	0x00000520
        /*0a98*/ 	.word	0x000000ff
        /*0a9c*/ 	.word	0x00029878
        /*0aa0*/ 	.short	0x0100
        /*0aa2*/ 	.byte	0x06
	.zero		1


	//   ....[13]....
        /*0aa4*/ 	.word	0x00000530
        /*0aa8*/ 	.word	0x000000ff
        /*0aac*/ 	.word	0x00029888
        /*0ab0*/ 	.short	0x0100
        /*0ab2*/ 	.byte	0x06
	.zero		1


	//   ....[14]....
        /*0ab4*/ 	.word	0x00000660
        /*0ab8*/ 	.word	0x000000ff
        /*0abc*/ 	.word	0x00029890
        /*0ac0*/ 	.short	0x0100
        /*0ac2*/ 	.byte	0x08
	.zero		1


	//   ....[15]....
        /*0ac4*/ 	.word	0x00000670
        /*0ac8*/ 	.word	0x000000ff
        /*0acc*/ 	.word	0x000298a0
        /*0ad0*/ 	.short	0x0100
        /*0ad2*/ 	.byte	0x08
	.zero		1


	//   ....[16]....
        /*0ad4*/ 	.word	0x00000680
        /*0ad8*/ 	.word	0x000000ff
        /*0adc*/ 	.word	0x00029898
        /*0ae0*/ 	.short	0x0100
        /*0ae2*/ 	.byte	0x08
	.zero		1


	//   ....[17]....
        /*0ae4*/ 	.word	0x00000690
        /*0ae8*/ 	.word	0x000000ff
        /*0aec*/ 	.word	0x000298a8
        /*0af0*/ 	.short	0x0100
        /*0af2*/ 	.byte	0x08
	.zero		1


	//   ....[18]....
        /*0af4*/ 	.word	0x000007e0
        /*0af8*/ 	.word	0x000000ff
        /*0afc*/ 	.word	0x000298b0
        /*0b00*/ 	.short	0x0100
        /*0b02*/ 	.byte	0x08
	.zero		1


	//   ....[19]....
        /*0b04*/ 	.word	0x000007f0
        /*0b08*/ 	.word	0x000000ff
        /*0b0c*/ 	.word	0x000298c0
        /*0b10*/ 	.short	0x0100
        /*0b12*/ 	.byte	0x08
	.zero		1


	//   ....[20]....
        /*0b14*/ 	.word	0x00000800
        /*0b18*/ 	.word	0x000000ff
        /*0b1c*/ 	.word	0x000298b8
        /*0b20*/ 	.short	0x0100
        /*0b22*/ 	.byte	0x08
	.zero		1


	//   ....[21]....
        /*0b24*/ 	.word	0x00000810
        /*0b28*/ 	.word	0x000000ff
        /*0b2c*/ 	.word	0x000298c8
        /*0b30*/ 	.short	0x0100
        /*0b32*/ 	.byte	0x08
	.zero		1


	//   ....[22]....
        /*0b34*/ 	.word	0x00001c80
        /*0b38*/ 	.word	0x000000ff
        /*0b3c*/ 	.word	0x00029800
        /*0b40*/ 	.short	0x010a
        /*0b42*/ 	.byte	0x31
	.zero		1


	//   ....[23]....
        /*0b44*/ 	.word	0x00001d40
        /*0b48*/ 	.word	0x00000003
        /*0b4c*/ 	.word	0x00029830
        /*0b50*/ 	.short	0x010a
        /*0b52*/ 	.byte	0x3f
	.zero		1


	//   ....[24]....
        /*0b54*/ 	.word	0x00001d90
        /*0b58*/ 	.word	0x00000003
        /*0b5c*/ 	.word	0x00029830
        /*0b60*/ 	.short	0x010a
        /*0b62*/ 	.byte	0x3f
	.zero		1


	//   ....[25]....
        /*0b64*/ 	.word	0x000033c0
        /*0b68*/ 	.word	0x000000ff
        /*0b6c*/ 	.word	0x00000000
        /*0b70*/ 	.short	0x0101
        /*0b72*/ 	.byte	0x07
	.zero		1


	//   ....[26]....
        /*0b74*/ 	.word	0x00005b60
        /*0b78*/ 	.word	0x000000ff
        /*0b7c*/ 	.word	0x00029830
        /*0b80*/ 	.short	0x010a
        /*0b82*/ 	.byte	0x06
	.zero		1


	//   ....[27]....
        /*0b84*/ 	.word	0x00005ba0
        /*0b88*/ 	.word	0x000000ff
        /*0b8c*/ 	.word	0x00029830
        /*0b90*/ 	.short	0x010a
        /*0b92*/ 	.byte	0x06
	.zero		1


	//   ....[28]....
        /*0b94*/ 	.word	0x00006810
        /*0b98*/ 	.word	0x000000ff
        /*0b9c*/ 	.word	0x00029850
        /*0ba0*/ 	.short	0x010a
        /*0ba2*/ 	.byte	0x06
	.zero		1


	//   ....[29]....
        /*0ba4*/ 	.word	0x00006850
        /*0ba8*/ 	.word	0x000000ff
        /*0bac*/ 	.word	0x00029850
        /*0bb0*/ 	.short	0x010a
        /*0bb2*/ 	.byte	0x06
	.zero		1


	//   ....[30]....
        /*0bb4*/ 	.word	0x000071e0
        /*0bb8*/ 	.word	0x000000ff
        /*0bbc*/ 	.word	0x00000000
        /*0bc0*/ 	.short	0x0101
        /*0bc2*/ 	.byte	0x07
	.zero		1


	//   ....[31]....
        /*0bc4*/ 	.word	0x00008bb0
        /*0bc8*/ 	.word	0x000000ff
        /*0bcc*/ 	.word	0x00000000
        /*0bd0*/ 	.short	0x0101
        /*0bd2*/ 	.byte	0x07
	.zero		1


	//   ....[32]....
        /*0bd4*/ 	.word	0x00009240
        /*0bd8*/ 	.word	0x000000ff
        /*0bdc*/ 	.word	0x00029850
        /*0be0*/ 	.short	0x010a
        /*0be2*/ 	.byte	0x05
	.zero		1


	//   ....[33]....
        /*0be4*/ 	.word	0x00009280
        /*0be8*/ 	.word	0x000000ff
        /*0bec*/ 	.word	0x00029850
        /*0bf0*/ 	.short	0x010a
        /*0bf2*/ 	.byte	0x05
	.zero		1


	//   ....[34]....
        /*0bf4*/ 	.word	0x00009880
        /*0bf8*/ 	.word	0x000000ff
        /*0bfc*/ 	.word	0x00000000
        /*0c00*/ 	.short	0x0101
        /*0c02*/ 	.byte	0x04
	.zero		1


	//   ....[35]....
        /*0c04*/ 	.word	0x0000bc20
        /*0c08*/ 	.word	0x00000024
        /*0c0c*/ 	.word	0x00000000
        /*0c10*/ 	.short	0x0101
        /*0c12*/ 	.byte	0x3f
	.zero		1


	//   ....[36]....
        /*0c14*/ 	.word	0x0000c090
        /*0c18*/ 	.word	0x00000024
        /*0c1c*/ 	.word	0x00000000
        /*0c20*/ 	.short	0x0101
        /*0c22*/ 	.byte	0x3f
	.zero		1


	//   ....[37]....
        /*0c24*/ 	.word	0x0000fd20
        /*0c28*/ 	.word	0x00000000
        /*0c2c*/ 	.word	0x00029880
        /*0c30*/ 	.short	0x010a
        /*0c32*/ 	.byte	0x3f
	.zero		1


	//   ....[38]....
        /*0c34*/ 	.word	0x00010360
        /*0c38*/ 	.word	0x00000000
        /*0c3c*/ 	.word	0x00029870
        /*0c40*/ 	.short	0x0107
        /*0c42*/ 	.byte	0x3f
	.zero		1


	//   ....[39]....
        /*0c44*/ 	.word	0x00010420
        /*0c48*/ 	.word	0x00000000
        /*0c4c*/ 	.word	0x00029870
        /*0c50*/ 	.short	0x0101
        /*0c52*/ 	.byte	0x3f
	.zero		1


	//   ....[40]....
        /*0c54*/ 	.word	0x00010450
        /*0c58*/ 	.word	0x00000000
        /*0c5c*/ 	.word	0x00029840
        /*0c60*/ 	.short	0x010a
        /*0c62*/ 	.byte	0x3f
	.zero		1


	//   ....[41]....
        /*0c64*/ 	.word	0x00010a80
        /*0c68*/ 	.word	0x00000000
        /*0c6c*/ 	.word	0x00029830
        /*0c70*/ 	.short	0x0107
        /*0c72*/ 	.byte	0x3f
	.zero		1


	//   ....[42]....
        /*0c74*/ 	.word	0x00010b50
        /*0c78*/ 	.word	0x00000000
        /*0c7c*/ 	.word	0x00029830
        /*0c80*/ 	.short	0x0101
        /*0c82*/ 	.byte	0x3f
	.zero		1


	//   ....[43]....
        /*0c84*/ 	.word	0x000113e0
        /*0c88*/ 	.word	0x00000010
        /*0c8c*/ 	.word	0x00029800
        /*0c90*/ 	.short	0x0107
        /*0c92*/ 	.byte	0x3f
	.zero		1


	//   ....[44]....
        /*0c94*/ 	.word	0x000114e0
        /*0c98*/ 	.word	0x00000010
        /*0c9c*/ 	.word	0x00029800
        /*0ca0*/ 	.short	0x0101
        /*0ca2*/ 	.byte	0x3f
	.zero		1


	//   ....[45]....
        /*0ca4*/ 	.word	0x00011500
        /*0ca8*/ 	.word	0x00000010
        /*0cac*/ 	.word	0x00029820
        /*0cb0*/ 	.short	0x010a
        /*0cb2*/ 	.byte	0x3f
	.zero		1


	//   ....[46]....
        /*0cb4*/ 	.word	0x00011a10
        /*0cb8*/ 	.word	0x00000000
        /*0cbc*/ 	.word	0x00029880
        /*0cc0*/ 	.short	0x010a
        /*0cc2*/ 	.byte	0x3f
	.zero		1


	//   ....[47]....
        /*0cc4*/ 	.word	0x00011ef0
        /*0cc8*/ 	.word	0x00000000
        /*0ccc*/ 	.word	0x00029870
        /*0cd0*/ 	.short	0x0107
        /*0cd2*/ 	.byte	0x3f
	.zero		1


	//   ....[48]....
        /*0cd4*/ 	.word	0x00011fb0
        /*0cd8*/ 	.word	0x00000000
        /*0cdc*/ 	.word	0x00029870
        /*0ce0*/ 	.short	0x0101
        /*0ce2*/ 	.byte	0x3f
	.zero		1


	//   ....[49]....
        /*0ce4*/ 	.word	0x00011fe0
        /*0ce8*/ 	.word	0x00000000
        /*0cec*/ 	.word	0x00029840
        /*0cf0*/ 	.short	0x010a
        /*0cf2*/ 	.byte	0x3f
	.zero		1


	//   ....[50]....
        /*0cf4*/ 	.word	0x000124e0
        /*0cf8*/ 	.word	0x00000000
        /*0cfc*/ 	.word	0x00029830
        /*0d00*/ 	.short	0x0107
        /*0d02*/ 	.byte	0x3f
	.zero		1


	//   ....[51]....
        /*0d04*/ 	.word	0x000125a0
        /*0d08*/ 	.word	0x00000000
        /*0d0c*/ 	.word	0x00029830
        /*0d10*/ 	.short	0x0101
        /*0d12*/ 	.byte	0x3f
	.zero		1


	//   ....[52]....
        /*0d14*/ 	.word	0x00012630
        /*0d18*/ 	.word	0x00000000
        /*0d1c*/ 	.word	0x00029870
        /*0d20*/ 	.short	0x010a
        /*0d22*/ 	.byte	0x3f
	.zero		1


	//   ....[53]....
        /*0d24*/ 	.word	0x000126c0
        /*0d28*/ 	.word	0x00000000
        /*0d2c*/ 	.word	0x00029860
        /*0d30*/ 	.short	0x010a
        /*0d32*/ 	.byte	0x3f
	.zero		1


	//   ....[54]....
        /*0d34*/ 	.word	0x00012bd0
        /*0d38*/ 	.word	0x00000000
        /*0d3c*/ 	.word	0x00029850
        /*0d40*/ 	.short	0x0101
        /*0d42*/ 	.byte	0x3f
	.zero		1


	//   ....[55]....
        /*0d44*/ 	.word	0x00012c60
        /*0d48*/ 	.word	0x00000000
        /*0d4c*/ 	.word	0x00000000
        /*0d50*/ 	.short	0x0101
        /*0d52*/ 	.byte	0x3f
	.zero		1


	//   ....[56]....
        /*0d54*/ 	.word	0x00012e30
        /*0d58*/ 	.word	0x00000012
        /*0d5c*/ 	.word	0x00029870
        /*0d60*/ 	.short	0x010a
        /*0d62*/ 	.byte	0x3f
	.zero		1


	//   ....[57]....
        /*0d64*/ 	.word	0x00012eb0
        /*0d68*/ 	.word	0x00000012
        /*0d6c*/ 	.word	0x00029860
        /*0d70*/ 	.short	0x010a
        /*0d72*/ 	.byte	0x3f
	.zero		1


	//   ....[58]....
        /*0d74*/ 	.word	0x000133d0
        /*0d78*/ 	.word	0x00000012
        /*0d7c*/ 	.word	0x00029850
        /*0d80*/ 	.short	0x0101
        /*0d82*/ 	.byte	0x3f
	.zero		1


	//   ....[59]....
        /*0d84*/ 	.word	0x00013490
        /*0d88*/ 	.word	0x00000012
        /*0d8c*/ 	.word	0x00000000
        /*0d90*/ 	.short	0x0101
        /*0d92*/ 	.byte	0x3f
	.zero		1


	//   ....[60]....
        /*0d94*/ 	.word	0x00014200
        /*0d98*/ 	.word	0x00000004
        /*0d9c*/ 	.word	0x00029820
        /*0da0*/ 	.short	0x010a
        /*0da2*/ 	.byte	0x3f
	.zero		1


	//   ....[61]....
        /*0da4*/ 	.word	0x00014380
        /*0da8*/ 	.word	0x00000005
        /*0dac*/ 	.word	0x00029840
        /*0db0*/ 	.short	0x010a
        /*0db2*/ 	.byte	0x3f
	.zero		1


	//   ....[62]....
        /*0db4*/ 	.word	0x00014420
        /*0db8*/ 	.word	0x00000013
        /*0dbc*/ 	.word	0x00029840
        /*0dc0*/ 	.short	0x010a
        /*0dc2*/ 	.byte	0x3f
	.zero		1


	//   ....[63]....
        /*0dc4*/ 	.word	0x00014460
        /*0dc8*/ 	.word	0x00000005
        /*0dcc*/ 	.word	0x00029860
        /*0dd0*/ 	.short	0x010a
        /*0dd2*/ 	.byte	0x3f
	.zero		1


	//   ....[64]....
        /*0dd4*/ 	.word	0x000144a0
        /*0dd8*/ 	.word	0x00000013
        /*0ddc*/ 	.word	0x00029860
        /*0de0*/ 	.short	0x010a
        /*0de2*/ 	.byte	0x3f
	.zero		1


	//   ....[65]....
        /*0de4*/ 	.word	0x000144e0
        /*0de8*/ 	.word	0x00000005
        /*0dec*/ 	.word	0x00029880
        /*0df0*/ 	.short	0x010a
        /*0df2*/ 	.byte	0x3f
	.zero		1


	//   ....[66]....
        /*0df4*/ 	.word	0x00014520
        /*0df8*/ 	.word	0x00000013
        /*0dfc*/ 	.word	0x00029880
        /*0e00*/ 	.short	0x010a
        /*0e02*/ 	.byte	0x3f
	.zero		1


	//   ....[67]....
        /*0e04*/ 	.word	0x00014590
        /*0e08*/ 	.word	0x00000003
        /*0e0c*/ 	.word	0x00029800
        /*0e10*/ 	.short	0x010a
        /*0e12*/ 	.byte	0x3f
	.zero		1


	//   ....[68]....
        /*0e14*/ 	.word	0x000145e0
        /*0e18*/ 	.word	0x00000003
        /*0e1c*/ 	.word	0x00029830
        /*0e20*/ 	.short	0x010a
        /*0e22*/ 	.byte	0x3f
	.zero		1


	//   ....[69]....
        /*0e24*/ 	.word	0x00014640
        /*0e28*/ 	.word	0x00000008
        /*0e2c*/ 	.word	0x00029830
        /*0e30*/ 	.short	0x010a
        /*0e32*/ 	.byte	0x3f
	.zero		1


	//   ....[70]....
        /*0e34*/ 	.word	0x000146a0
        /*0e38*/ 	.word	0x00000008
        /*0e3c*/ 	.word	0x00029850
        /*0e40*/ 	.short	0x010a
        /*0e42*/ 	.byte	0x3f
	.zero		1


	//   ....[71]....
        /*0e44*/ 	.word	0x00014700
        /*0e48*/ 	.word	0x00000003
        /*0e4c*/ 	.word	0x00029850
        /*0e50*/ 	.short	0x010a
        /*0e52*/ 	.byte	0x3f
	.zero		1


	//   ....[72]....
        /*0e54*/ 	.word	0x00014800
        /*0e58*/ 	.word	0x00000000
        /*0e5c*/ 	.word	0x00029880
        /*0e60*/ 	.short	0x010a
        /*0e62*/ 	.byte	0x3f
	.zero		1


	//   ....[73]....
        /*0e64*/ 	.word	0x00014f10
        /*0e68*/ 	.word	0x00000000
        /*0e6c*/ 	.word	0x00029840
        /*0e70*/ 	.short	0x010a
        /*0e72*/ 	.byte	0x3f
	.zero		1


	//   ....[74]....
        /*0e74*/ 	.word	0x00015bd0
        /*0e78*/ 	.word	0x00000010
        /*0e7c*/ 	.word	0x00029820
        /*0e80*/ 	.short	0x010a
        /*0e82*/ 	.byte	0x3f
	.zero		1


	//   ....[75]....
        /*0e84*/ 	.word	0x00015c20
        /*0e88*/ 	.word	0x00000000
        /*0e8c*/ 	.word	0x00029880
        /*0e90*/ 	.short	0x010a
        /*0e92*/ 	.byte	0x3f
	.zero		1


	//   ....[76]....
        /*0e94*/ 	.word	0x00016240
        /*0e98*/ 	.word	0x00000000
        /*0e9c*/ 	.word	0x00029840
        /*0ea0*/ 	.short	0x010a
        /*0ea2*/ 	.byte	0x3f
	.zero		1


	//   ....[77]....
        /*0ea4*/ 	.word	0x00016890
        /*0ea8*/ 	.word	0x00000000
        /*0eac*/ 	.word	0x00029870
        /*0eb0*/ 	.short	0x010a
        /*0eb2*/ 	.byte	0x3f
	.zero		1


	//   ....[78]....
        /*0eb4*/ 	.word	0x000168e0
        /*0eb8*/ 	.word	0x00000000
        /*0ebc*/ 	.word	0x00029860
        /*0ec0*/ 	.short	0x010a
        /*0ec2*/ 	.byte	0x3f
	.zero		1


	//   ....[79]....
        /*0ec4*/ 	.word	0x00016930
        /*0ec8*/ 	.word	0x00000012
        /*0ecc*/ 	.word	0x00029870
        /*0ed0*/ 	.short	0x010a
        /*0ed2*/ 	.byte	0x3f
	.zero		1


	//   ....[80]....
        /*0ed4*/ 	.word	0x00016980
        /*0ed8*/ 	.word	0x00000012
        /*0edc*/ 	.word	0x00029860
        /*0ee0*/ 	.short	0x010a
        /*0ee2*/ 	.byte	0x3f
	.zero		1


	//   ....[81]....
        /*0ee4*/ 	.word	0x000169d0
        /*0ee8*/ 	.word	0x00000004
        /*0eec*/ 	.word	0x00029820
        /*0ef0*/ 	.short	0x010a
        /*0ef2*/ 	.byte	0x3f
	.zero		1


	//   ....[82]....
        /*0ef4*/ 	.word	0x00016b70
        /*0ef8*/ 	.word	0x00000005
        /*0efc*/ 	.word	0x00029840
        /*0f00*/ 	.short	0x010a
        /*0f02*/ 	.byte	0x3f
	.zero		1


	//   ....[83]....
        /*0f04*/ 	.word	0x00016bc0
        /*0f08*/ 	.word	0x00000013
        /*0f0c*/ 	.word	0x00029840
        /*0f10*/ 	.short	0x010a
        /*0f12*/ 	.byte	0x3f
	.zero		1


	//   ....[84]....
        /*0f14*/ 	.word	0x00016c10
        /*0f18*/ 	.word	0x00000005
        /*0f1c*/ 	.word	0x00029860
        /*0f20*/ 	.short	0x010a
        /*0f22*/ 	.byte	0x3f
	.zero		1


	//   ....[85]....
        /*0f24*/ 	.word	0x00016c60
        /*0f28*/ 	.word	0x00000013
        /*0f2c*/ 	.word	0x00029860
        /*0f30*/ 	.short	0x010a
        /*0f32*/ 	.byte	0x3f
	.zero		1


	//   ....[86]....
        /*0f34*/ 	.word	0x00016cb0
        /*0f38*/ 	.word	0x00000005
        /*0f3c*/ 	.word	0x00029880
        /*0f40*/ 	.short	0x010a
        /*0f42*/ 	.byte	0x3f
	.zero		1


	//----- nvinfo : EIATTR_NUM_MBARRIERS
	.align		4
.L_127:
        /*0f44*/ 	.byte	0x03, 0x38
        /*0f46*/ 	.short	0x0016


	//----- nvinfo : EIATTR_EXIT_INSTR_OFFSETS
	.align		4
        /*0f48*/ 	.byte	0x04, 0x1c
        /*0f4a*/ 	.short	(.L_129 - .L_128)


	//   ....[0]....
.L_128:
        /*0f4c*/ 	.word	0x000009c0


	//   ....[1]....
        /*0f50*/ 	.word	0x0000d7d0


	//   ....[2]....
        /*0f54*/ 	.word	0x00014570


	//----- nvinfo : EIATTR_MAX_THREADS
	.align		4
.L_129:
        /*0f58*/ 	.byte	0x04, 0x05
        /*0f5a*/ 	.short	(.L_131 - .L_130)
.L_130:
        /*0f5c*/ 	.word	0x00000180
        /*0f60*/ 	.word	0x00000001
        /*0f64*/ 	.word	0x00000001


	//----- nvinfo : EIATTR_CRS_STACK_SIZE
	.align		4
.L_131:
        /*0f68*/ 	.byte	0x04, 0x1e
        /*0f6a*/ 	.short	(.L_133 - .L_132)
.L_132:
        /*0f6c*/ 	.word	0x00000000


	//----- nvinfo : EIATTR_CBANK_PARAM_SIZE
	.align		4
.L_133:
        /*0f70*/ 	.byte	0x03, 0x19
        /*0f72*/ 	.short	0x0af0


	//----- nvinfo : EIATTR_PARAM_CBANK
	.align		4
        /*0f74*/ 	.byte	0x04, 0x0a
        /*0f76*/ 	.short	(.L_135 - .L_134)
	.align		4
.L_134:
        /*0f78*/ 	.word	index@(.nv.constant0._ZN7cutlass13device_kernelIN5flash11enable_sm90INS1_16FlashAttnFwdSm90INS1_25CollectiveMainloopFwdSm90ILi2EN4cute5tupleIJNS5_1CILi1EEES8_S8_EEENS6_IJNS7_ILi128EEENS7_ILi160EEENS7_ILi192EEEEEELi128ENS_12float_e4m3_tEfNS_4arch4Sm90ELb0ELb0ELb1ELb1ELb1ELb0ELb0ELb1ELb1ELb1ELb1ELb0EEENS1_21CollectiveEpilogueFwdINS6_IJSA_SA_SB_EEES9_NS_10bfloat16_tESG_Li256ELb1ELb1ELb1ELb1EEENS1_36VarlenDynamicPersistentTileSchedulerILi128ELi160ELi256ELi128ELb1ELb1ELb1ELb0ELb1ELb1EEEEEEEEEvNT_6ParamsE)
        /*0f7c*/ 	.short	0x0210
        /*0f7e*/ 	.short	0x0af0


	//----- nvinfo : EIATTR_SW_WAR
	.align		4
.L_135:
        /*0f80*/ 	.byte	0x04, 0x36
        /*0f82*/ 	.short	(.L_137 - .L_136)
.L_136:
        /*0f84*/ 	.word	0x00000008
.L_137:


//--------------------- .nv.info._ZN7cutlass13device_kernelIN5flash11enable_sm90INS1_16FlashAttnFwdSm90INS1_25CollectiveMainloopFwdSm90ILi2EN4cute5tupleIJNS5_1CILi1EEES8_S8_EEENS6_IJNS7_ILi128EEENS7_ILi160EEENS7_ILi192EEEEEELi128ENS_12float_e4m3_tEfNS_4arch4Sm90ELb0ELb0ELb1ELb1ELb1ELb1ELb0ELb1ELb1ELb1ELb1ELb0EEENS1_21CollectiveEpilogueFwdINS6_IJSA_SA_SB_EEES9_NS_10bfloat16_tESG_Li256ELb1ELb1ELb1ELb1EEENS1_36VarlenDynamicPersistentTileSchedulerILi128ELi160ELi256ELi128ELb1ELb1ELb1ELb0ELb1ELb1EEEEEEEEEvNT_6ParamsE --------------------------
	.section	.nv.info._ZN7cutlass13device_kernelIN5flash11enable_sm90INS1_16FlashAttnFwdSm90INS1_25CollectiveMainloopFwdSm90ILi2EN4cute5tupleIJNS5_1CILi1EEES8_S8_EEENS6_IJNS7_ILi128EEENS7_ILi160EEENS7_ILi192EEEEEELi128ENS_12float_e4m3_tEfNS_4arch4Sm90ELb0ELb0ELb1ELb1ELb1ELb1ELb0ELb1ELb1ELb1ELb1ELb0EEENS1_21CollectiveEpilogueFwdINS6_IJSA_SA_SB_EEES9_NS_10bfloat16_tESG_Li256ELb1ELb1ELb1ELb1EEENS1_36VarlenDynamicPersistentTileSchedulerILi128ELi160ELi256ELi128ELb1ELb1ELb1ELb0ELb1ELb1EEEEEEEEEvNT_6ParamsE,"",@"SHT_CUDA_INFO"
	.sectionflags	@""
	.align	4


	//----- nvinfo : EIATTR_CUDA_API_VERSION
	.align		4
        /*0000*/ 	.byte	0x04, 0x37
        /*0002*/ 	.short	(.L_139 - .L_138)
.L_138:
        /*0004*/ 	.word	0x00000082


	//----- nvinfo : EIATTR_KPARAM_INFO
	.align		4
.L_139:
        /*0008*/ 	.byte	0x04, 0x17
        /*000a*/ 	.short	(.L_141 - .L_140)
.L_140:
        /*000c*/ 	.word	0x00000000
        /*0010*/ 	.short	0x0000
        /*0012*/ 	.short	0x0070
        /*0014*/ 	.byte	0x00, 0xf0, 0x01, 0x2a


	//----- nvinfo : EIATTR_SPARSE_MMA_MASK
	.align		4
.L_141:
        /*0018*/ 	.byte	0x03, 0x50
        /*001a*/ 	.short	0x0000


	//----- nvinfo : EIATTR_MAXREG_COUNT
	.align		4
        /*001c*/ 	.byte	0x03, 0x1b
        /*001e*/ 	.short	0x00a8


	//----- nvinfo : EIATTR_NUM_BARRIERS
	.align		4
        /*0020*/ 	.byte	0x02, 0x4c
        /*0022*/ 	.byte	0x10
	.zero		1


	//----- nvinfo : EIATTR_EXTERNS
	.align		4
        /*0024*/ 	.byte	0x04, 0x0f
        /*0026*/ 	.short	(.L_143 - .L_142)


	//   ....[0]....
	.align		4
.L_142:
        /*0028*/ 	.word	index@(__assertfail)


	//----- nvinfo : EIATTR_ANNOTATIONS
	.align		4
.L_143:
        /*002c*/ 	.byte	0x04, 0x55
        /*002e*/ 	.short	(.L_145 - .L_144)


	//   ....[0]....
.L_144:
        /* <DEDUP_REMOVED lines=45> */
        /*02f4*/ 	.byte	0x60, 0x0c, 0x03, 0x00, 0x01, 0x00, 0x00, 0x00, 0x80, 0x0c, 0x03, 0x00


	//----- nvinfo : EIATTR_MERCURY_ISA_VERSION
	.align		4
.L_145:
        /*0300*/ 	.byte	0x03, 0x5f
        /*0302*/ 	.short	0x0101


	//----- nvinfo : EIATTR_UNUSED_LOAD_BYTE_OFFSET
	.align		4
        /*0304*/ 	.byte	0x04, 0x44
        /*0306*/ 	.short	(.L_147 - .L_146)


	//   ....[0]....
.L_146:
        /*0308*/ 	.word	0x00000a90
        /*030c*/ 	.word	0x0000fff0


	//   ....[1]....
        /*0310*/ 	.word	0x000204d0
        /*0314*/ 	.word	0x0000fff0


	//----- nvinfo : EIATTR_INT_WARP_WIDE_INSTR_OFFSETS
	.align		4
.L_147:
        /*0318*/ 	.byte	0x04, 0x31
        /*031a*/ 	.short	(.L_149 - .L_148)


	//   ....[0]....
.L_148:
        /*031c*/ 	.word	0x00000130


	//   ....[1]....
        /*0320*/ 	.word	0x00000170


	//   ....[2]....
        /*0324*/ 	.word	0x000001e0


	//   ....[3]....
        /*0328*/ 	.word	0x00027240


	//   ....[4]....
        /*032c*/ 	.word	0x000272d0


	//   ....[5]....
        /*0330*/ 	.word	0x0002b1b0


	//   ....[6]....
        /*0334*/ 	.word	0x0002b240


	//----- nvinfo : EIATTR_COOP_GROUP_MASK_REGIDS
	.align		4
.L_149:
        /*0338*/ 	.byte	0x04, 0x29
        /*033a*/ 	.short	(.L_151 - .L_150)


	//   ....[0]....
.L_150:
        /*033c*/ 	.word	0xffffffff


	//   ....[1]....
        /*0340*/ 	.word	0xffffffff


	//   ....[2]....
        /*0344*/ 	.word	0xffffffff


	//   ....[3]....
        /*0348*/ 	.word	0xffffffff


	//   ....[4]....
        /*034c*/ 	.word	0xffffffff


	//   ....[5]....
        /*0350*/ 	.word	0xffffffff


	//   ....[6]....
        /*0354*/ 	.word	0xffffffff


	//   ....[7]....
        /*0358*/ 	.word	0xffffffff


	//   ....[8]....
        /*035c*/ 	.word	0xffffffff


	//   ....[9]....
        /*0360*/ 	.word	0xffffffff


	//   ....[10]....
        /*0364*/ 	.word	0xffffffff


	//   ....[11]....
        /*0368*/ 	.word	0xffffffff


	//   ....[12]....
        /*036c*/ 	.word	0xffffffff


	//   ....[13]....
        /*0370*/ 	.word	0xffffffff


	//   ....[14]....
        /*0374*/ 	.word	0xffffffff


	//   ....[15]....
        /*0378*/ 	.word	0xffffffff


	//   ....[16]....
        /*037c*/ 	.word	0xffffffff


	//   ....[17]....
        /*0380*/ 	.word	0xffffffff


	//   ....[18]....
        /*0384*/ 	.word	0xffffffff


	//   ....[19]....
        /*0388*/ 	.word	0xffffffff


	//   ....[20]....
        /*038c*/ 	.word	0xffffffff


	//   ....[21]....
        /*0390*/ 	.word	0xffffffff


	//   ....[22]....
        /*0394*/ 	.word	0xffffffff


	//   ....[23]....
        /*0398*/ 	.word	0xffffffff


	//   ....[24]....
        /*039c*/ 	.word	0xffffffff


	//   ....[25]....
        /*03a0*/ 	.word	0xffffffff


	//   ....[26]....
        /*03a4*/ 	.word	0xffffffff


	//   ....[27]....
        /*03a8*/ 	.word	0xffffffff


	//   ....[28]....
        /*03ac*/ 	.word	0xffffffff


	//   ....[29]....
        /*03b0*/ 	.word	0xffffffff


	//   ....[30]....
        /*03b4*/ 	.word	0xffffffff


	//   ....[31]....
        /*03b8*/ 	.word	0xffffffff


	//   ....[32]....
        /*03bc*/ 	.word	0xffffffff


	//   ....[33]....
        /*03c0*/ 	.word	0xffffffff


	//   ....[34]....
        /*03c4*/ 	.word	0xffffffff


	//   ....[35]....
        /*03c8*/ 	.word	0xffffffff


	//   ....[36]....
        /*03cc*/ 	.word	0xffffffff


	//   ....[37]....
        /*03d0*/ 	.word	0xffffffff


	//   ....[38]....
        /*03d4*/ 	.word	0xffffffff


	//   ....[39]....
        /*03d8*/ 	.word	0xffffffff


	//   ....[40]....
        /*03dc*/ 	.word	0xffffffff


	//   ....[41]....
        /*03e0*/ 	.word	0xffffffff


	//   ....[42]....
        /*03e4*/ 	.word	0xffffffff


	//   ....[43]....
        /*03e8*/ 	.word	0xffffffff


	//   ....[44]....
        /*03ec*/ 	.word	0xffffffff


	//   ....[45]....
        /*03f0*/ 	.word	0xffffffff


	//   ....[46]....
        /*03f4*/ 	.word	0xffffffff


	//   ....[47]....
        /*03f8*/ 	.word	0xffffffff


	//   ....[48]....
        /*03fc*/ 	.word	0xffffffff


	//   ....[49]....
        /*0400*/ 	.word	0xffffffff


	//   ....[50]....
        /*0404*/ 	.word	0xffffffff


	//   ....[51]....
        /*0408*/ 	.word	0xffffffff


	//   ....[52]....
        /*040c*/ 	.word	0xffffffff


	//   ....[53]....
        /*0410*/ 	.word	0xffffffff


	//   ....[54]....
        /*0414*/ 	.word	0xffffffff


	//   ....[55]....
        /*0418*/ 	.word	0xffffffff


	//   ....[56]....
        /*041c*/ 	.word	0xffffffff


	//   ....[57]....
        /*0420*/ 	.word	0xffffffff


	//   ....[58]....
        /*0424*/ 	.word	0xffffffff


	//   ....[59]....
        /*0428*/ 	.word	0xffffffff


	//   ....[60]....
        /*042c*/ 	.word	0xffffffff


	//   ....[61]....
        /*0430*/ 	.word	0xffffffff


	//   ....[62]....
        /*0434*/ 	.word	0xffffffff


	//   ....[63]....
        /*0438*/ 	.word	0xffffffff


	//   ....[64]....
        /*043c*/ 	.word	0xffffffff


	//   ....[65]....
        /*0440*/ 	.word	0xffffffff


	//   ....[66]....
        /*0444*/ 	.word	0xffffffff


	//   ....[67]....
        /*0448*/ 	.word	0xffffffff


	//   ....[68]....
        /*044c*/ 	.word	0xffffffff


	//   ....[69]....
        /*0450*/ 	.word	0xffffffff


	//   ....[70]....
        /*0454*/ 	.word	0xffffffff


	//   ....[71]....
        /*0458*/ 	.word	0xffffffff


	//   ....[72]....
        /*045c*/ 	.word	0xffffffff


	//   ....[73]....
        /*0460*/ 	.word	0xffffffff


	//   ....[74]....
        /*0464*/ 	.word	0xffffffff


	//   ....[75]....
        /*0468*/ 	.word	0xffffffff


	//   ....[76]....
        /*046c*/ 	.word	0xffffffff


	//   ....[77]....
        /*0470*/ 	.word	0xffffffff


	//   ....[78]....
        /*0474*/ 	.word	0xffffffff


	//   ....[79]....
        /*0478*/ 	.word	0xffffffff


	//   ....[80]....
        /*047c*/ 	.word	0xffffffff


	//   ....[81]....
        /*0480*/ 	.word	0xffffffff


	//   ....[82]....
        /*0484*/ 	.word	0xffffffff


	//   ....[83]....
        /*0488*/ 	.word	0xffffffff


	//   ....[84]....
        /*048c*/ 	.word	0xffffffff


	//   ....[85]....
        /*0490*/ 	.word	0xffffffff


	//   ....[86]....
        /*0494*/ 	.word	0xffffffff


	//   ....[87]....
        /*0498*/ 	.word	0xffffffff


	//   ....[88]....
        /*049c*/ 	.word	0xffffffff


	//   ....[89]....
        /*04a0*/ 	.word	0xffffffff


	//   ....[90]....
        /*04a4*/ 	.word	0xffffffff


	//   ....[91]....
        /*04a8*/ 	.word	0xffffffff


	//   ....[92]....
        /*04ac*/ 	.word	0xffffffff


	//   ....[93]....
        /*04b0*/ 	.word	0xffffffff


	//   ....[94]....
        /*04b4*/ 	.word	0xffffffff


	//   ....[95]....
        /*04b8*/ 	.word	0xffffffff


	//   ....[96]....
        /*04bc*/ 	.word	0xffffffff


	//   ....[97]....
        /*04c0*/ 	.word	0xffffffff


	//   ....[98]....
        /*04c4*/ 	.word	0xffffffff


	//   ....[99]....
        /*04c8*/ 	.word	0xffffffff


	//   ....[100]....
        /*04cc*/ 	.word	0xffffffff


	//   ....[101]....
        /*04d0*/ 	.word	0xffffffff


	//   ....[102]....
        /*04d4*/ 	.word	0xffffffff


	//   ....[103]....
        /*04d8*/ 	.word	0xffffffff


	//   ....[104]....
        /*04dc*/ 	.word	0xffffffff


	//   ....[105]....
        /*04e0*/ 	.word	0xffffffff


	//   ....[106]....
        /*04e4*/ 	.word	0xffffffff


	//   ....[107]....
        /*04e8*/ 	.word	0xffffffff


	//   ....[108]....
        /*04ec*/ 	.word	0xffffffff


	//   ....[109]....
        /*04f0*/ 	.word	0xffffffff


	//   ....[110]....
        /*04f4*/ 	.word	0xffffffff


	//   ....[111]....
        /*04f8*/ 	.word	0xffffffff


	//   ....[112]....
        /*04fc*/ 	.word	0xffffffff


	//   ....[113]....
        /*0500*/ 	.word	0xffffffff


	//   ....[114]....
        /*0504*/ 	.word	0xffffffff


	//   ....[115]....
        /*0508*/ 	.word	0xffffffff


	//   ....[116]....
        /*050c*/ 	.word	0xffffffff


	//   ....[117]....
        /*0510*/ 	.word	0xffffffff


	//   ....[118]....
        /*0514*/ 	.word	0xffffffff


	//   ....[119]....
        /*0518*/ 	.word	0xffffffff


	//   ....[120]....
        /*051c*/ 	.word	0xffffffff


	//   ....[121]....
        /*0520*/ 	.word	0xffffffff


	//   ....[122]....
        /*0524*/ 	.word	0xffffffff


	//   ....[123]....
        /*0528*/ 	.word	0xffffffff


	//   ....[124]....
        /*052c*/ 	.word	0xffffffff


	//   ....[125]....
        /*0530*/ 	.word	0xffffffff


	//   ....[126]....
        /*0534*/ 	.word	0xffffffff


	//   ....[127]....
        /*0538*/ 	.word	0xffffffff


	//   ....[128]....
        /*053c*/ 	.word	0xffffffff


	//   ....[129]....
        /*0540*/ 	.word	0xffffffff


	//   ....[130]....
        /*0544*/ 	.word	0xffffffff


	//   ....[131]....
        /*0548*/ 	.word	0xffffffff


	//   ....[132]....
        /*054c*/ 	.word	0xffffffff


	//   ....[133]....
        /*0550*/ 	.word	0xffffffff


	//   ....[134]....
        /*0554*/ 	.word	0xffffffff


	//   ....[135]....
        /*0558*/ 	.word	0xffffffff


	//   ....[136]....
        /*055c*/ 	.word	0xffffffff


	//   ....[137]....
        /*0560*/ 	.word	0xffffffff


	//   ....[138]....
        /*0564*/ 	.word	0xffffffff


	//   ....[139]....
        /*0568*/ 	.word	0xffffffff


	//   ....[140]....
        /*056c*/ 	.word	0xffffffff


	//   ....[141]....
        /*0570*/ 	.word	0xffffffff


	//   ....[142]....
        /*0574*/ 	.word	0xffffffff


	//   ....[143]....
        /*0578*/ 	.word	0xffffffff


	//   ....[144]....
        /*057c*/ 	.word	0xffffffff


	//   ....[145]....
        /*0580*/ 	.word	0xffffffff


	//   ....[146]....
        /*0584*/ 	.word	0xffffffff


	//   ....[147]....
        /*0588*/ 	.word	0xffffffff


	//   ....[148]....
        /*058c*/ 	.word	0xffffffff


	//   ....[149]....
        /*0590*/ 	.word	0xffffffff


	//   ....[150]....
        /*0594*/ 	.word	0xffffffff


	//   ....[151]....
        /*0598*/ 	.word	0xffffffff


	//   ....[152]....
        /*059c*/ 	.word	0xffffffff


	//   ....[153]....
        /*05a0*/ 	.word	0xffffffff


	//   ....[154]....
        /*05a4*/ 	.word	0xffffffff


	//   ....[155]....
        /*05a8*/ 	.word	0xffffffff


	//   ....[156]....
        /*05ac*/ 	.word	0xffffffff


	//   ....[157]....
        /*05b0*/ 	.word	0xffffffff


	//   ....[158]....
        /*05b4*/ 	.word	0xffffffff


	//   ....[159]....
        /*05b8*/ 	.word	0xffffffff


	//   ....[160]....
        /*05bc*/ 	.word	0xffffffff


	//   ....[161]....
        /*05c0*/ 	.word	0xffffffff


	//   ....[162]....
        /*05c4*/ 	.word	0xffffffff


	//   ....[163]....
        /*05c8*/ 	.word	0xffffffff


	//   ....[164]....
        /*05cc*/ 	.word	0xffffffff


	//   ....[165]....
        /*05d0*/ 	.word	0xffffffff


	//   ....[166]....
        /*05d4*/ 	.word	0xffffffff


	//   ....[167]....
        /*05d8*/ 	.word	0xffffffff


	//   ....[168]....
        /*05dc*/ 	.word	0xffffffff


	//   ....[169]....
        /*05e0*/ 	.word	0xffffffff


	//   ....[170]....
        /*05e4*/ 	.word	0xffffffff


	//   ....[171]....
        /*05e8*/ 	.word	0xffffffff


	//   ....[172]....
        /*05ec*/ 	.word	0xffffffff


	//   ....[173]....
        /*05f0*/ 	.word	0xffffffff


	//   ....[174]....
        /*05f4*/ 	.word	0xffffffff


	//   ....[175]....
        /*05f8*/ 	.word	0xffffffff


	//   ....[176]....
        /*05fc*/ 	.word	0xffffffff


	//   ....[177]....
        /*0600*/ 	.word	0xffffffff


	//   ....[178]....
        /*0604*/ 	.word	0xffffffff


	//   ....[179]....
        /*0608*/ 	.word	0xffffffff


	//   ....[180]....
        /*060c*/ 	.word	0xffffffff


	//   ....[181]....
        /*0610*/ 	.word	0xffffffff


	//   ....[182]....
        /*0614*/ 	.word	0xffffffff


	//   ....[183]....
        /*0618*/ 	.word	0xffffffff


	//   ....[184]....
        /*061c*/ 	.word	0xffffffff


	//   ....[185]....
        /*0620*/ 	.word	0xffffffff


	//   ....[186]....
        /*0624*/ 	.word	0xffffffff


	//   ....[187]....
        /*0628*/ 	.word	0xffffffff


	//   ....[188]....
        /*062c*/ 	.word	0xffffffff


	//   ....[189]....
        /*0630*/ 	.word	0xffffffff


	//   ....[190]....
        /*0634*/ 	.word	0xffffffff


	//   ....[191]....
        /*0638*/ 	.word	0xffffffff


	//   ....[192]....
        /*063c*/ 	.word	0xffffffff


	//   ....[193]....
        /*0640*/ 	.word	0xffffffff


	//   ....[194]....
        /*0644*/ 	.word	0xffffffff


	//   ....[195]....
        /*0648*/ 	.word	0xffffffff


	//   ....[196]....
        /*064c*/ 	.word	0xffffffff


	//   ....[197]....
        /*0650*/ 	.word	0xffffffff


	//   ....[198]....
        /*0654*/ 	.word	0xffffffff


	//   ....[199]....
        /*0658*/ 	.word	0xffffffff


	//   ....[200]....
        /*065c*/ 	.word	0xffffffff


	//   ....[201]....
        /*0660*/ 	.word	0xffffffff


	//   ....[202]....
        /*0664*/ 	.word	0xffffffff


	//   ....[203]....
        /*0668*/ 	.word	0xffffffff


	//   ....[204]....
        /*066c*/ 	.word	0xffffffff


	//   ....[205]....
        /*0670*/ 	.word	0xffffffff


	//   ....[206]....
        /*0674*/ 	.word	0xffffffff


	//   ....[207]....
        /*0678*/ 	.word	0xffffffff


	//   ....[208]....
        /*067c*/ 	.word	0xffffffff


	//   ....[209]....
        /*0680*/ 	.word	0xffffffff


	//   ....[210]....
        /*0684*/ 	.word	0xffffffff


	//   ....[211]....
        /*0688*/ 	.word	0xffffffff


	//   ....[212]....
        /*068c*/ 	.word	0xffffffff


	//   ....[213]....
        /*0690*/ 	.word	0xffffffff


	//   ....[214]....
        /*0694*/ 	.word	0xffffffff


	//   ....[215]....
        /*0698*/ 	.word	0xffffffff


	//   ....[216]....
        /*069c*/ 	.word	0xffffffff


	//   ....[217]....
        /*06a0*/ 	.word	0x0500000f


	//   ....[218]....
        /*06a4*/ 	.word	0x0500000f


	//   ....[219]....
        /*06a8*/ 	.word	0x0500000f


	//   ....[220]....
        /*06ac*/ 	.word	0x0500000f


	//   ....[221]....
        /*06b0*/ 	.word	0x0500000f


	//   ....[222]....
        /*06b4*/ 	.word	0x0500000f


	//   ....[223]....
        /*06b8*/ 	.word	0x0500000f


	//   ....[224]....
        /*06bc*/ 	.word	0x0500000f


	//   ....[225]....
        /*06c0*/ 	.word	0x0500000f


	//   ....[226]....
        /*06c4*/ 	.word	0x0500000f


	//   ....[227]....
        /*06c8*/ 	.word	0x0500000f


	//   ....[228]....
        /*06cc*/ 	.word	0x0500000f


	//   ....[229]....
        /*06d0*/ 	.word	0x0500000f


	//   ....[230]....
        /*06d4*/ 	.word	0x0500000f


	//   ....[231]....
        /*06d8*/ 	.word	0x0500000f


	//   ....[232]....
        /*06dc*/ 	.word	0x0500000f


	//   ....[233]....
        /*06e0*/ 	.word	0x0500000f


	//   ....[234]....
        /*06e4*/ 	.word	0x0500000f


	//   ....[235]....
        /*06e8*/ 	.word	0x0500000f


	//   ....[236]....
        /*06ec*/ 	.word	0x0500000f


	//   ....[237]....
        /*06f0*/ 	.word	0x0500000f


	//   ....[238]....
        /*06f4*/ 	.word	0x0500000f


	//   ....[239]....
        /*06f8*/ 	.word	0x0500000f


	//   ....[240]....
        /*06fc*/ 	.word	0x0500000f


	//   ....[241]....
        /*0700*/ 	.word	0x0500000f


	//   ....[242]....
        /*0704*/ 	.word	0x0500000f


	//   ....[243]....
        /*0708*/ 	.word	0x0500000f


	//   ....[244]....
        /*070c*/ 	.word	0x0500000f


	//   ....[245]....
        /*0710*/ 	.word	0x0500000f


	//   ....[246]....
        /*0714*/ 	.word	0x0500000f


	//   ....[247]....
        /*0718*/ 	.word	0x0500000f


	//   ....[248]....
        /*071c*/ 	.word	0x0500000f


	//   ....[249]....
        /*0720*/ 	.word	0x0500000f


	//   ....[250]....
        /*0724*/ 	.word	0x0500000f


	//   ....[251]....
        /*0728*/ 	.word	0x0500000f


	//   ....[252]....
        /*072c*/ 	.word	0x0500000f


	//   ....[253]....
        /*0730*/ 	.word	0x0500000f


	//   ....[254]....
        /*0734*/ 	.word	0x0500000f


	//   ....[255]....
        /*0738*/ 	.word	0x0500000f


	//   ....[0]....
        /*073c*/ 	.word	0x0500000f


	//   ....[1]....
        /*0740*/ 	.word	0x0500000f


	//   ....[2]....
        /*0744*/ 	.word	0x0500000f


	//   ....[3]....
        /*0748*/ 	.word	0x0500000f


	//   ....[4]....
        /*074c*/ 	.word	0x0500000f


	//   ....[5]....
        /*0750*/ 	.word	0x0500000f


	//   ....[6]....
        /*0754*/ 	.word	0x0500000f


	//   ....[7]....
        /*0758*/ 	.word	0x0500000f


	//   ....[8]....
        /*075c*/ 	.word	0x0500000f


	//   ....[9]....
        /*0760*/ 	.word	0x0500000f


	//   ....[10]....
        /*0764*/ 	.word	0x0500000f


	//   ....[11]....
        /*0768*/ 	.word	0x0500000f


	//   ....[12]....
        /*076c*/ 	.word	0x0500000f


	//   ....[13]....
        /*0770*/ 	.word	0x0500000f


	//   ....[14]....
        /*0774*/ 	.word	0x0500000f


	//   ....[15]....
        /*0778*/ 	.word	0x0500000f


	//   ....[16]....
        /*077c*/ 	.word	0x0500000f


	//   ....[17]....
        /*0780*/ 	.word	0x0500000f


	//   ....[18]....
        /*0784*/ 	.word	0x0500000f


	//   ....[19]....
        /*0788*/ 	.word	0x0500000f


	//   ....[20]....
        /*078c*/ 	.word	0x0500000f


	//   ....[21]....
        /*0790*/ 	.word	0x0500000f


	//   ....[22]....
        /*0794*/ 	.word	0x0500000f


	//   ....[23]....
        /*0798*/ 	.word	0x0500000f


	//   ....[24]....
        /*079c*/ 	.word	0x0500000f


	//   ....[25]....
        /*07a0*/ 	.word	0x0500000f


	//   ....[26]....
        /*07a4*/ 	.word	0x0500000f


	//   ....[27]....
        /*07a8*/ 	.word	0x0500000f


	//   ....[28]....
        /*07ac*/ 	.word	0x0500000f


	//   ....[29]....
        /*07b0*/ 	.word	0x0500000f


	//   ....[30]....
        /*07b4*/ 	.word	0x0500000f


	//   ....[31]....
        /*07b8*/ 	.word	0x0500000f


	//   ....[32]....
        /*07bc*/ 	.word	0x0500000f


	//   ....[33]....
        /*07c0*/ 	.word	0x0500000f


	//   ....[34]....
        /*07c4*/ 	.word	0x0500000f


	//   ....[35]....
        /*07c8*/ 	.word	0x0500000f


	//   ....[36]....
        /*07cc*/ 	.word	0x0500000f


	//   ....[37]....
        /*07d0*/ 	.word	0x0500000f


	//   ....[38]....
        /*07d4*/ 	.word	0x0500000f


	//   ....[39]....
        /*07d8*/ 	.word	0x0500000f


	//   ....[40]....
        /*07dc*/ 	.word	0x0500000f


	//   ....[41]....
        /*07e0*/ 	.word	0x0500000f


	//   ....[42]....
        /*07e4*/ 	.word	0x0500000f


	//   ....[43]....
        /*07e8*/ 	.word	0x0500000f


	//   ....[44]....
        /*07ec*/ 	.word	0x0500000f


	//   ....[45]....
        /*07f0*/ 	.word	0x0500000f


	//   ....[46]....
        /*07f4*/ 	.word	0x0500000f


	//   ....[47]....
        /*07f8*/ 	.word	0x0500000f


	//   ....[48]....
        /*07fc*/ 	.word	0x0500000f


	//   ....[49]....
        /*0800*/ 	.word	0x0500000f


	//   ....[50]....
        /*0804*/ 	.word	0x0500000f


	//   ....[51]....
        /*0808*/ 	.word	0x0500000f


	//   ....[52]....
        /*080c*/ 	.word	0x0500000f


	//   ....[53]....
        /*0810*/ 	.word	0x0500000f


	//   ....[54]....
        /*0814*/ 	.word	0x0500000f


	//   ....[55]....
        /*0818*/ 	.word	0x0500000f


	//   ....[56]....
        /*081c*/ 	.word	0x0500000f


	//   ....[57]....
        /*0820*/ 	.word	0x0500000f


	//   ....[58]....
        /*0824*/ 	.word	0x0500000f


	//   ....[59]....
        /*0828*/ 	.word	0x0500000f


	//   ....[60]....
        /*082c*/ 	.word	0x0500000f


	//   ....[61]....
        /*0830*/ 	.word	0x0500000f


	//   ....[62]....
        /*0834*/ 	.word	0x0500000f


	//   ....[63]....
        /*0838*/ 	.word	0x0500000f


	//   ....[64]....
        /*083c*/ 	.word	0x0500000f


	//   ....[65]....
        /*0840*/ 	.word	0x0500000f


	//   ....[66]....
        /*0844*/ 	.word	0x0500000f


	//   ....[67]....
        /*0848*/ 	.word	0x0500000f


	//   ....[68]....
        /*084c*/ 	.word	0x0500000f


	//   ....[69]....
        /*0850*/ 	.word	0x0500000f


	//   ....[70]....
        /*0854*/ 	.word	0x0500000f


	//   ....[71]....
        /*0858*/ 	.word	0x0500000f


	//   ....[72]....
        /*085c*/ 	.word	0x0500000f


	//   ....[73]....
        /*0860*/ 	.word	0x0500000f


	//   ....[74]....
        /*0864*/ 	.word	0x0500000f


	//   ....[75]....
        /*0868*/ 	.word	0x0500000f


	//   ....[76]....
        /*086c*/ 	.word	0x0500000f


	//   ....[77]....
        /*0870*/ 	.word	0x0500000f


	//   ....[78]....
        /*0874*/ 	.word	0x0500000f


	//   ....[79]....
        /*0878*/ 	.word	0x0500000f


	//   ....[80]....
        /*087c*/ 	.word	0x0500000f


	//   ....[81]....
        /*0880*/ 	.word	0x0500000f


	//   ....[82]....
        /*0884*/ 	.word	0x0500000f


	//   ....[83]....
        /*0888*/ 	.word	0x0500000f


	//   ....[84]....
        /*088c*/ 	.word	0x0500000f


	//   ....[85]....
        /*0890*/ 	.word	0x0500000f


	//   ....[86]....
        /*0894*/ 	.word	0x0500000f


	//   ....[87]....
        /*0898*/ 	.word	0x0500000f


	//   ....[88]....
        /*089c*/ 	.word	0x0500000f


	//   ....[89]....
        /*08a0*/ 	.word	0x0500000f


	//   ....[90]....
        /*08a4*/ 	.word	0x0500000f


	//   ....[91]....
        /*08a8*/ 	.word	0x0500000f


	//   ....[92]....
        /*08ac*/ 	.word	0x0500000f


	//   ....[93]....
        /*08b0*/ 	.word	0x0500000f


	//   ....[94]....
        /*08b4*/ 	.word	0x0500000f


	//   ....[95]....
        /*08b8*/ 	.word	0x0500000f


	//   ....[96]....
        /*08bc*/ 	.word	0x0500000f


	//   ....[97]....
        /*08c0*/ 	.word	0x0500000f


	//   ....[98]....
        /*08c4*/ 	.word	0x0500000f


	//   ....[99]....
        /*08c8*/ 	.word	0x0500000f


	//   ....[100]....
        /*08cc*/ 	.word	0x0500000f


	//   ....[101]....
        /*08d0*/ 	.word	0x0500000f


	//   ....[102]....
        /*08d4*/ 	.word	0x0500000f


	//   ....[103]....
        /*08d8*/ 	.word	0x0500000f


	//   ....[104]....
        /*08dc*/ 	.word	0x0500000f


	//   ....[105]....
        /*08e0*/ 	.word	0x0500000f


	//   ....[106]....
        /*08e4*/ 	.word	0x0500000f


	//   ....[107]....
        /*08e8*/ 	.word	0x0500000f


	//   ....[108]....
        /*08ec*/ 	.word	0x0500000f


	//   ....[109]....
        /*08f0*/ 	.word	0x0500000f


	//   ....[110]....
        /*08f4*/ 	.word	0x0500000f


	//   ....[111]....
        /*08f8*/ 	.word	0x0500000f


	//   ....[112]....
        /*08fc*/ 	.word	0x0500000f


	//   ....[113]....
        /*0900*/ 	.word	0x0500000f


	//   ....[114]....
        /*0904*/ 	.word	0x0500000f


	//   ....[115]....
        /*0908*/ 	.word	0x0500000f


	//   ....[116]....
        /*090c*/ 	.word	0x0500000f


	//   ....[117]....
        /*0910*/ 	.word	0x0500000f


	//   ....[118]....
        /*0914*/ 	.word	0x0500000f


	//   ....[119]....
        /*0918*/ 	.word	0x0500000f


	//   ....[120]....
        /*091c*/ 	.word	0x0500000f


	//   ....[121]....
        /*0920*/ 	.word	0x0500000f


	//   ....[122]....
        /*0924*/ 	.word	0x0500000f


	//   ....[123]....
        /*0928*/ 	.word	0x0500000f


	//   ....[124]....
        /*092c*/ 	.word	0x0500000f


	//   ....[125]....
        /*0930*/ 	.word	0x0500000f


	//   ....[126]....
        /*0934*/ 	.word	0x0500000f


	//   ....[127]....
        /*0938*/ 	.word	0x0500000f


	//   ....[128]....
        /*093c*/ 	.word	0x0500000f


	//   ....[129]....
        /*0940*/ 	.word	0x0500000f


	//   ....[130]....
        /*0944*/ 	.word	0x0500000f


	//   ....[131]....
        /*0948*/ 	.word	0x0500000f


	//   ....[132]....
        /*094c*/ 	.word	0x0500000f


	//   ....[133]....
        /*0950*/ 	.word	0x0500000f


	//   ....[134]....
        /*0954*/ 	.word	0x0500000f


	//----- nvinfo : EIATTR_COOP_GROUP_INSTR_OFFSETS
	.align		4
.L_151:
        /*0958*/ 	.byte	0x04, 0x28
        /*095a*/ 	.short	(.L_153 - .L_152)


	//   ....[0]....
.L_152:
        /*095c*/ 	.word	0x00000070


	//   ....[1]....
        /*0960*/ 	.word	0x00000140


	//   ....[2]....
        /*0964*/ 	.word	0x00000190


	//   ....[3]....
        /*0968*/ 	.word	0x000003c0


	//   ....[4]....
        /*096c*/ 	.word	0x00000520


	//   ....[5]....
        /*0970*/ 	.word	0x00000640


	//   ....[6]....
        /*0974*/ 	.word	0x000007a0


	//   ....[7]....
        /*0978*/ 	.word	0x00003940


	//   ....[8]....
        /*097c*/ 	.word	0x00003950


	//   ....[9]....
        /*0980*/ 	.word	0x00006580


	//   ....[10]....
        /*0984*/ 	.word	0x00006590


	//   ....[11]....
        /*0988*/ 	.word	0x00009930


	//   ....[12]....
        /*098c*/ 	.word	0x00009940


	//   ....[13]....
        /*0990*/ 	.word	0x0000c730


	//   ....[14]....
        /*0994*/ 	.word	0x0000c740


	//   ....[15]....
        /*0998*/ 	.word	0x0000f790


	//   ....[16]....
        /*099c*/ 	.word	0x0000f7a0


	//   ....[17]....
        /*09a0*/ 	.word	0x0000fa10


	//   ....[18]....
        /*09a4*/ 	.word	0x0000fa20


	//   ....[19]....
        /*09a8*/ 	.word	0x0000ff00


	//   ....[20]....
        /*09ac*/ 	.word	0x0000ff50


	//   ....[21]....
        /*09b0*/ 	.word	0x000100f0


	//   ....[22]....
        /*09b4*/ 	.word	0x00010110


	//   ....[23]....
        /*09b8*/ 	.word	0x00010a00


	//   ....[24]....
        /*09bc*/ 	.word	0x00011150


	//   ....[25]....
        /*09c0*/ 	.word	0x00011160


	//   ....[26]....
        /*09c4*/ 	.word	0x00011170


	//   ....[27]....
        /*09c8*/ 	.word	0x00011180


	//   ....[28]....
        /*09cc*/ 	.word	0x00014630


	//   ....[29]....
        /*09d0*/ 	.word	0x00014640


	//   ....[30]....
        /*09d4*/ 	.word	0x00014650


	//   ....[31]....
        /*09d8*/ 	.word	0x00014660


	//   ....[32]....
        /*09dc*/ 	.word	0x0001a150


	//   ....[33]....
        /*09e0*/ 	.word	0x0001a1d0


	//   ....[34]....
        /*09e4*/ 	.word	0x0001a860


	//   ....[35]....
        /*09e8*/ 	.word	0x0001a900


	//   ....[36]....
        /*09ec*/ 	.word	0x0001dcf0


	//   ....[37]....
        /*09f0*/ 	.word	0x0001dd50


	//   ....[38]....
        /*09f4*/ 	.word	0x0001e240


	//   ....[39]....
        /*09f8*/ 	.word	0x0001e260


	//   ....[40]....
        /*09fc*/ 	.word	0x0001fce0


	//   ....[41]....
        /*0a00*/ 	.word	0x0001fcf0


	//   ....[42]....
        /*0a04*/ 	.word	0x0001fd70


	//   ....[43]....
        /*0a08*/ 	.word	0x0001fd80


	//   ....[44]....
        /*0a0c*/ 	.word	0x00020930


	//   ....[45]....
        /*0a10*/ 	.word	0x00020960


	//   ....[46]....
        /*0a14*/ 	.word	0x00020990


	//   ....[47]....
        /*0a18*/ 	.word	0x000209c0


	//   ....[48]....
        /*0a1c*/ 	.word	0x000209f0


	//   ....[49]....
        /*0a20*/ 	.word	0x00020a20


	//   ....[50]....
        /*0a24*/ 	.word	0x00020a50


	//   ....[51]....
        /*0a28*/ 	.word	0x00020a80


	//   ....[52]....
        /*0a2c*/ 	.word	0x00020ab0


	//   ....[53]....
        /*0a30*/ 	.word	0x00020ae0


	//   ....[54]....
        /*0a34*/ 	.word	0x00020b10


	//   ....[55]....
        /*0a38*/ 	.word	0x00020b40


	//   ....[56]....
        /*0a3c*/ 	.word	0x00020b70


	//   ....[57]....
        /*0a40*/ 	.word	0x00020ba0


	//   ....[58]....
        /*0a44*/ 	.word	0x00020bd0


	//   ....[59]....
        /*0a48*/ 	.word	0x00020c00


	//   ....[60]....
        /*0a4c*/ 	.word	0x00020c30


	//   ....[61]....
        /*0a50*/ 	.word	0x00020c60


	//   ....[62]....
        /*0a54*/ 	.word	0x00020c90


	//   ....[63]....
        /*0a58*/ 	.word	0x00020cc0


	//   ....[64]....
        /*0a5c*/ 	.word	0x00020cf0


	//   ....[65]....
        /*0a60*/ 	.word	0x00020d20


	//   ....[66]....
        /*0a64*/ 	.word	0x00020d50


	//   ....[67]....
        /*0a68*/ 	.word	0x00020d80


	//   ....[68]....
        /*0a6c*/ 	.word	0x00020db0


	//   ....[69]....
        /*0a70*/ 	.word	0x00020de0


	//   ....[70]....
        /*0a74*/ 	.word	0x00020e10


	//   ....[71]....
        /*0a78*/ 	.word	0x00020e40


	//   ....[72]....
        /*0a7c*/ 	.word	0x00020e70


	//   ....[73]....
        /*0a80*/ 	.word	0x00020ea0


	//   ....[74]....
        /*0a84*/ 	.word	0x00020ed0


	//   ....[75]....
        /*0a88*/ 	.word	0x00020f00


	//   ....[76]....
        /*0a8c*/ 	.word	0x00020f30


	//   ....[77]....
        /*0a90*/ 	.word	0x00020f60


	//   ....[78]....
        /*0a94*/ 	.word	0x00020f90


	//   ....[79]....
        /*0a98*/ 	.word	0x00020fc0


	//   ....[80]....
        /*0a9c*/ 	.word	0x00020fd0


	//   ....[81]....
        /*0aa0*/ 	.word	0x00020fe0


	//   ....[82]....
        /*0aa4*/ 	.word	0x00021010


	//   ....[83]....
        /*0aa8*/ 	.word	0x00021040


	//   ....[84]....
        /*0aac*/ 	.word	0x00021070


	//   ....[85]....
        /*0ab0*/ 	.word	0x000210a0


	//   ....[86]....
        /*0ab4*/ 	.word	0x000210d0


	//   ....[87]....
        /*0ab8*/ 	.word	0x00021100


	//   ....[88]....
        /*0abc*/ 	.word	0x00021130


	//   ....[89]....
        /*0ac0*/ 	.word	0x00021160


	//   ....[90]....
        /*0ac4*/ 	.word	0x000211a0


	//   ....[91]....
        /*0ac8*/ 	.word	0x000211b0


	//   ....[92]....
        /*0acc*/ 	.word	0x000211c0


	//   ....[93]....
        /*0ad0*/ 	.word	0x000211d0


	//   ....[94]....
        /*0ad4*/ 	.word	0x000211e0


	//   ....[95]....
        /*0ad8*/ 	.word	0x00021210


	//   ....[96]....
        /*0adc*/ 	.word	0x00021240


	//   ....[97]....
        /*0ae0*/ 	.word	0x00021270


	//   ....[98]....
        /*0ae4*/ 	.word	0x000212a0


	//   ....[99]....
        /*0ae8*/ 	.word	0x000212d0


	//   ....[100]....
        /*0aec*/ 	.word	0x00021300


	//   ....[101]....
        /*0af0*/ 	.word	0x00021330


	//   ....[102]....
        /*0af4*/ 	.word	0x00021360


	//   ....[103]....
        /*0af8*/ 	.word	0x00021370


	//   ....[104]....
        /*0afc*/ 	.word	0x000213a0


	//   ....[105]....
        /*0b00*/ 	.word	0x000213d0


	//   ....[106]....
        /*0b04*/ 	.word	0x00021400


	//   ....[107]....
        /*0b08*/ 	.word	0x00021430


	//   ....[108]....
        /*0b0c*/ 	.word	0x00021c70


	//   ....[109]....
        /*0b10*/ 	.word	0x00021c90


	//   ....[110]....
        /*0b14*/ 	.word	0x00021ca0


	//   ....[111]....
        /*0b18*/ 	.word	0x00021cb0


	//   ....[112]....
        /*0b1c*/ 	.word	0x000223d0


	//   ....[113]....
        /*0b20*/ 	.word	0x000223e0


	//   ....[114]....
        /*0b24*/ 	.word	0x000224f0


	//   ....[115]....
        /*0b28*/ 	.word	0x00022500


	//   ....[116]....
        /*0b2c*/ 	.word	0x00022610


	//   ....[117]....
        /*0b30*/ 	.word	0x00022620


	//   ....[118]....
        /*0b34*/ 	.word	0x00022730


	//   ....[119]....
        /*0b38*/ 	.word	0x00022740


	//   ....[120]....
        /*0b3c*/ 	.word	0x00022af0


	//   ....[121]....
        /*0b40*/ 	.word	0x00022b30


	//   ....[122]....
        /*0b44*/ 	.word	0x00023330


	//   ....[123]....
        /*0b48*/ 	.word	0x00023340


	//   ....[124]....
        /*0b4c*/ 	.word	0x00024270


	//   ....[125]....
        /*0b50*/ 	.word	0x00024280


	//   ....[126]....
        /*0b54*/ 	.word	0x000243a0


	//   ....[127]....
        /*0b58*/ 	.word	0x000243b0


	//   ....[128]....
        /*0b5c*/ 	.word	0x000244c0


	//   ....[129]....
        /*0b60*/ 	.word	0x000244d0


	//   ....[130]....
        /*0b64*/ 	.word	0x000245e0


	//   ....[131]....
        /*0b68*/ 	.word	0x000245f0


	//   ....[132]....
        /*0b6c*/ 	.word	0x00024750


	//   ....[133]....
        /*0b70*/ 	.word	0x00024960


	//   ....[134]....
        /*0b74*/ 	.word	0x00024990


	//   ....[135]....
        /*0b78*/ 	.word	0x000249c0


	//   ....[136]....
        /*0b7c*/ 	.word	0x000249f0


	//   ....[137]....
        /*0b80*/ 	.word	0x00024a20


	//   ....[138]....
        /*0b84*/ 	.word	0x00024a50


	//   ....[139]....
        /*0b88*/ 	.word	0x00024be0


	//   ....[140]....
        /*0b8c*/ 	.word	0x00024c10


	//   ....[141]....
        /*0b90*/ 	.word	0x00024c40


	//   ....[142]....
        /*0b94*/ 	.word	0x00024c70


	//   ....[143]....
        /*0b98*/ 	.word	0x00024ca0


	//   ....[144]....
        /*0b9c*/ 	.word	0x00024cd0


	//   ....[145]....
        /*0ba0*/ 	.word	0x00024d60


	//   ....[146]....
        /*0ba4*/ 	.word	0x00024d90


	//   ....[147]....
        /*0ba8*/ 	.word	0x00024da0


	//   ....[148]....
        /*0bac*/ 	.word	0x00024e30


	//   ....[149]....
        /*0bb0*/ 	.word	0x00025fb0


	//   ....[150]....
        /*0bb4*/ 	.word	0x000282a0


	//   ....[151]....
        /*0bb8*/ 	.word	0x000282c0


	//   ....[152]....
        /*0bbc*/ 	.word	0x00028320


	//   ....[153]....
        /*0bc0*/ 	.word	0x000283b0


	//   ....[154]....
        /*0bc4*/ 	.word	0x00028410


	//   ....[155]....
        /*0bc8*/ 	.word	0x00028430


	//   ....[156]....
        /*0bcc*/ 	.word	0x00028440


	//   ....[157]....
        /*0bd0*/ 	.word	0x00028450


	//   ....[158]....
        /*0bd4*/ 	.word	0x00028550


	//   ....[159]....
        /*0bd8*/ 	.word	0x00028560


	//   ....[160]....
        /*0bdc*/ 	.word	0x00028a10


	//   ....[161]....
        /*0be0*/ 	.word	0x00028a30


	//   ....[162]....
        /*0be4*/ 	.word	0x00028a50


	//   ....[163]....
        /*0be8*/ 	.word	0x00028b10


	//   ....[164]....
        /*0bec*/ 	.word	0x00028b30


	//   ....[165]....
        /*0bf0*/ 	.word	0x00028bc0


	//   ....[166]....
        /*0bf4*/ 	.word	0x00028be0


	//   ....[167]....
        /*0bf8*/ 	.word	0x00028bf0


	//   ....[168]....
        /*0bfc*/ 	.word	0x00028c80


	//   ....[169]....
        /*0c00*/ 	.word	0x00028ce0


	//   ....[170]....
        /*0c04*/ 	.word	0x000294c0


	//   ....[171]....
        /*0c08*/ 	.word	0x000294f0


	//   ....[172]....
        /*0c0c*/ 	.word	0x000295b0


	//   ....[173]....
        /*0c10*/ 	.word	0x000295d0


	//   ....[174]....
        /*0c14*/ 	.word	0x00029670


	//   ....[175]....
        /*0c18*/ 	.word	0x00029690


	//   ....[176]....
        /*0c1c*/ 	.word	0x000296a0


	//   ....[177]....
        /*0c20*/ 	.word	0x000296b0


	//   ....[178]....
        /*0c24*/ 	.word	0x0002a0f0


	//   ....[179]....
        /*0c28*/ 	.word	0x0002a110


	//   ....[180]....
        /*0c2c*/ 	.word	0x0002a130


	//   ....[181]....
        /*0c30*/ 	.word	0x0002a190


	//   ....[182]....
        /*0c34*/ 	.word	0x0002a1a0


	//   ....[183]....
        /*0c38*/ 	.word	0x0002a1f0


	//   ....[184]....
        /*0c3c*/ 	.word	0x0002a200


	//   ....[185]....
        /*0c40*/ 	.word	0x0002a210


	//   ....[186]....
        /*0c44*/ 	.word	0x0002a260


	//   ....[187]....
        /*0c48*/ 	.word	0x0002a2b0


	//   ....[188]....
        /*0c4c*/ 	.word	0x0002a710


	//   ....[189]....
        /*0c50*/ 	.word	0x0002a730


	//   ....[190]....
        /*0c54*/ 	.word	0x0002a740


	//   ....[191]....
        /*0c58*/ 	.word	0x0002a750


	//   ....[192]....
        /*0c5c*/ 	.word	0x0002a7b0


	//   ....[193]....
        /*0c60*/ 	.word	0x0002a7c0


	//   ....[194]....
        /*0c64*/ 	.word	0x0002a820


	//   ....[195]....
        /*0c68*/ 	.word	0x0002a850


	//   ....[196]....
        /*0c6c*/ 	.word	0x0002a890


	//   ....[197]....
        /*0c70*/ 	.word	0x0002a8f0


	//   ....[198]....
        /*0c74*/ 	.word	0x0002bb20


	//   ....[199]....
        /*0c78*/ 	.word	0x0002bb50


	//   ....[200]....
        /*0c7c*/ 	.word	0x0002bbc0


	//   ....[201]....
        /*0c80*/ 	.word	0x0002bbf0


	//   ....[202]....
        /*0c84*/ 	.word	0x0002bc20


	//   ....[203]....
        /*0c88*/ 	.word	0x0002bc50


	//   ....[204]....
        /*0c8c*/ 	.word	0x0002bc80


	//   ....[205]....
        /*0c90*/ 	.word	0x0002bcb0


	//   ....[206]....
        /*0c94*/ 	.word	0x0002be50


	//   ....[207]....
        /*0c98*/ 	.word	0x0002be80


	//   ....[208]....
        /*0c9c*/ 	.word	0x0002beb0


	//   ....[209]....
        /*0ca0*/ 	.word	0x0002bee0


	//   ....[210]....
        /*0ca4*/ 	.word	0x0002bf10


	//   ....[211]....
        /*0ca8*/ 	.word	0x0002bf40


	//   ....[212]....
        /*0cac*/ 	.word	0x0002c000


	//   ....[213]....
        /*0cb0*/ 	.word	0x0002c020


	//   ....[214]....
        /*0cb4*/ 	.word	0x0002c030


	//   ....[215]....
        /*0cb8*/ 	.word	0x0002c090


	//   ....[216]....
        /*0cbc*/ 	.word	0x0002c6d0


	//   ....[217]....
        /*0cc0*/ 	.word	0x0002ca70


	//   ....[218]....
        /*0cc4*/ 	.word	0x0002cb00


	//   ....[219]....
        /*0cc8*/ 	.word	0x0002cba0


	//   ....[220]....
        /*0ccc*/ 	.word	0x0002cc30


	//   ....[221]....
        /*0cd0*/ 	.word	0x0002cd20


	//   ....[222]....
        /*0cd4*/ 	.word	0x0002cdb0


	//   ....[223]....
        /*0cd8*/ 	.word	0x0002ce50


	//   ....[224]....
        /*0cdc*/ 	.word	0x0002cee0


	//   ....[225]....
        /*0ce0*/ 	.word	0x0002cfd0


	//   ....[226]....
        /*0ce4*/ 	.word	0x0002d060


	//   ....[227]....
        /*0ce8*/ 	.word	0x0002d100


	//   ....[228]....
        /*0cec*/ 	.word	0x0002d190


	//   ....[229]....
        /*0cf0*/ 	.word	0x0002d2d0


	//   ....[230]....
        /*0cf4*/ 	.word	0x0002d380


	//   ....[231]....
        /*0cf8*/ 	.word	0x0002d410


	//   ....[232]....
        /*0cfc*/ 	.word	0x0002d460


	//   ....[233]....
        /*0d00*/ 	.word	0x0002d4b0


	//   ....[234]....
        /*0d04*/ 	.word	0x0002d590


	//   ....[235]....
        /*0d08*/ 	.word	0x0002d620


	//   ....[236]....
        /*0d0c*/ 	.word	0x0002d670


	//   ....[237]....
        /*0d10*/ 	.word	0x0002d6c0


	//   ....[238]....
        /*0d14*/ 	.word	0x0002d910


	//   ....[239]....
        /*0d18*/ 	.word	0x0002da30


	//   ....[240]....
        /*0d1c*/ 	.word	0x0002db50


	//   ....[241]....
        /*0d20*/ 	.word	0x0002dc70


	//   ....[242]....
        /*0d24*/ 	.word	0x0002dd90


	//   ....[243]....
        /*0d28*/ 	.word	0x0002de90


	//   ....[244]....
        /*0d2c*/ 	.word	0x0002def0


	//   ....[245]....
        /*0d30*/ 	.word	0x0002df40


	//   ....[246]....
        /*0d34*/ 	.word	0x0002dfc0


	//   ....[247]....
        /*0d38*/ 	.word	0x0002e030


	//   ....[248]....
        /*0d3c*/ 	.word	0x0002e090


	//   ....[249]....
        /*0d40*/ 	.word	0x0002e0e0


	//   ....[250]....
        /*0d44*/ 	.word	0x0002e160


	//   ....[251]....
        /*0d48*/ 	.word	0x0002e1d0


	//   ....[252]....
        /*0d4c*/ 	.word	0x0002e230


	//   ....[253]....
        /*0d50*/ 	.word	0x0002e280


	//   ....[254]....
        /*0d54*/ 	.word	0x0002e300


	//   ....[255]....
        /*0d58*/ 	.word	0x0002e370


	//   ....[0]....
        /*0d5c*/ 	.word	0x0002e3d0


	//   ....[1]....
        /*0d60*/ 	.word	0x0002e420


	//   ....[2]....
        /*0d64*/ 	.word	0x0002e480


	//   ....[3]....
        /*0d68*/ 	.word	0x0002e4d0


	//   ....[4]....
        /*0d6c*/ 	.word	0x0002e530


	//   ....[5]....
        /*0d70*/ 	.word	0x0002e580


	//   ....[6]....
        /*0d74*/ 	.word	0x0002e5e0


	//   ....[7]....
        /*0d78*/ 	.word	0x0002e670


	//   ....[8]....
        /*0d7c*/ 	.word	0x0002e6d0


	//   ....[9]....
        /*0d80*/ 	.word	0x0002e720


	//   ....[10]....
        /*0d84*/ 	.word	0x0002e7a0


	//   ....[11]....
        /*0d88*/ 	.word	0x0002e830


	//   ....[12]....
        /*0d8c*/ 	.word	0x0002e890


	//   ....[13]....
        /*0d90*/ 	.word	0x0002e8e0


	//   ....[14]....
        /*0d94*/ 	.word	0x0002e980


	//   ....[15]....
        /*0d98*/ 	.word	0x0002e9f0


	//   ....[16]....
        /*0d9c*/ 	.word	0x0002ea50


	//   ....[17]....
        /*0da0*/ 	.word	0x0002eaa0


	//   ....[18]....
        /*0da4*/ 	.word	0x0002eb20


	//   ....[19]....
        /*0da8*/ 	.word	0x0002eb70


	//   ....[20]....
        /*0dac*/ 	.word	0x0002ebd0


	//   ....[21]....
        /*0db0*/ 	.word	0x0002ec20


	//   ....[22]....
        /*0db4*/ 	.word	0x0002ec80


	//   ....[23]....
        /*0db8*/ 	.word	0x0002ecd0


	//   ....[24]....
        /*0dbc*/ 	.word	0x0002ed50


	//   ....[25]....
        /*0dc0*/ 	.word	0x0002edc0


	//   ....[26]....
        /*0dc4*/ 	.word	0x0002ee20


	//   ....[27]....
        /*0dc8*/ 	.word	0x0002ee70


	//   ....[28]....
        /*0dcc*/ 	.word	0x0002eed0


	//   ....[29]....
        /*0dd0*/ 	.word	0x0002ef20


	//   ....[30]....
        /*0dd4*/ 	.word	0x0002efa0


	//   ....[31]....
        /*0dd8*/ 	.word	0x0002f010


	//   ....[32]....
        /*0ddc*/ 	.word	0x0002f070


	//   ....[33]....
        /*0de0*/ 	.word	0x0002f0c0


	//   ....[34]....
        /*0de4*/ 	.word	0x0002f140


	//   ....[35]....
        /*0de8*/ 	.word	0x0002f1b0


	//   ....[36]....
        /*0dec*/ 	.word	0x0002f260


	//   ....[37]....
        /*0df0*/ 	.word	0x0002f2b0


	//   ....[38]....
        /*0df4*/ 	.word	0x0002f330


	//   ....[39]....
        /*0df8*/ 	.word	0x0002f3a0


	//   ....[40]....
        /*0dfc*/ 	.word	0x0002f420


	//   ....[41]....
        /*0e00*/ 	.word	0x0002f470


	//   ....[42]....
        /*0e04*/ 	.word	0x0002f4f0


	//   ....[43]....
        /*0e08*/ 	.word	0x0002f560


	//   ....[44]....
        /*0e0c*/ 	.word	0x0002f5c0


	//   ....[45]....
        /*0e10*/ 	.word	0x0002f610


	//   ....[46]....
        /*0e14*/ 	.word	0x0002f690


	//   ....[47]....
        /*0e18*/ 	.word	0x0002f6e0


	//   ....[48]....
        /*0e1c*/ 	.word	0x0002f770


	//   ....[49]....
        /*0e20*/ 	.word	0x0002f800


	//   ....[50]....
        /*0e24*/ 	.word	0x0002f890


	//   ....[51]....
        /*0e28*/ 	.word	0x0002f920


	//   ....[52]....
        /*0e2c*/ 	.word	0x0002f9b0


	//   ....[53]....
        /*0e30*/ 	.word	0x0002fa40


	//   ....[54]....
        /*0e34*/ 	.word	0x0002faf0


	//   ....[55]....
        /*0e38*/ 	.word	0x0002fb60


	//   ....[56]....
        /*0e3c*/ 	.word	0x0002fbf0


	//   ....[57]....
        /*0e40*/ 	.word	0x0002fc80


	//   ....[58]....
        /*0e44*/ 	.word	0x0002fd00


	//   ....[59]....
        /*0e48*/ 	.word	0x0002fd50


	//   ....[60]....
        /*0e4c*/ 	.word	0x0002fde0


	//   ....[61]....
        /*0e50*/ 	.word	0x0002fe70


	//   ....[62]....
        /*0e54*/ 	.word	0x0002ff00


	//   ....[63]....
        /*0e58*/ 	.word	0x0002ff90


	//   ....[64]....
        /*0e5c*/ 	.word	0x00030020


	//   ....[65]....
        /*0e60*/ 	.word	0x000300b0


	//   ....[66]....
        /*0e64*/ 	.word	0x00030170


	//   ....[67]....
        /*0e68*/ 	.word	0x00030440


	//   ....[68]....
        /*0e6c*/ 	.word	0x00030540


	//   ....[69]....
        /*0e70*/ 	.word	0x000305f0


	//   ....[70]....
        /*0e74*/ 	.word	0x000306a0


	//   ....[71]....
        /*0e78*/ 	.word	0x00030780


	//   ....[72]....
        /*0e7c*/ 	.word	0x00030830


	//   ....[73]....
        /*0e80*/ 	.word	0x000308f0


	//   ....[74]....
        /*0e84*/ 	.word	0x00030a40


	//   ....[75]....
        /*0e88*/ 	.word	0x00030a90


	//   ....[76]....
        /*0e8c*/ 	.word	0x00030b10


	//   ....[77]....
        /*0e90*/ 	.word	0x00030c10


	//   ....[78]....
        /*0e94*/ 	.word	0x00030d40


	//   ....[79]....
        /*0e98*/ 	.word	0x00030e00


	//   ....[80]....
        /*0e9c*/ 	.word	0x00030f50


	//   ....[81]....
        /*0ea0*/ 	.word	0x00031000


	//   ....[82]....
        /*0ea4*/ 	.word	0x00031100


	//   ....[83]....
        /*0ea8*/ 	.word	0x000311c0


	//   ....[84]....
        /*0eac*/ 	.word	0x00031220


	//   ....[85]....
        /*0eb0*/ 	.word	0x000312c0


	//   ....[86]....
        /*0eb4*/ 	.word	0x00031380


	//   ....[87]....
        /*0eb8*/ 	.word	0x00031450


	//   ....[88]....
        /*0ebc*/ 	.word	0x00031500


	//   ....[89]....
        /*0ec0*/ 	.word	0x00031570


	//   ....[90]....
        /*0ec4*/ 	.word	0x000315d0


	//   ....[91]....
        /*0ec8*/ 	.word	0x000316e0


	//   ....[92]....
        /*0ecc*/ 	.word	0x00031740


	//   ....[93]....
        /*0ed0*/ 	.word	0x00031860


	//   ....[94]....
        /*0ed4*/ 	.word	0x000318c0


	//   ....[95]....
        /*0ed8*/ 	.word	0x00031960


	//   ....[96]....
        /*0edc*/ 	.word	0x00031b00


	//   ....[97]....
        /*0ee0*/ 	.word	0x00031bb0


	//   ....[98]....
        /*0ee4*/ 	.word	0x00031c30


	//   ....[99]....
        /*0ee8*/ 	.word	0x00031d10


	//   ....[100]....
        /*0eec*/ 	.word	0x00031dc0


	//   ....[101]....
        /*0ef0*/ 	.word	0x00031e70


	//   ....[102]....
        /*0ef4*/ 	.word	0x00031f20


	//   ....[103]....
        /*0ef8*/ 	.word	0x00031fd0


	//   ....[104]....
        /*0efc*/ 	.word	0x00032030


	//   ....[105]....
        /*0f00*/ 	.word	0x00032110


	//   ....[106]....
        /*0f04*/ 	.word	0x00032200


	//   ....[107]....
        /*0f08*/ 	.word	0x000322a0


	//   ....[108]....
        /*0f0c*/ 	.word	0x00032300


	//   ....[109]....
        /*0f10*/ 	.word	0x000323d0


	//   ....[110]....
        /*0f14*/ 	.word	0x00032430


	//   ....[111]....
        /*0f18*/ 	.word	0x00032500


	//   ....[112]....
        /*0f1c*/ 	.word	0x00032560


	//   ....[113]....
        /*0f20*/ 	.word	0x00032630


	//   ....[114]....
        /*0f24*/ 	.word	0x00032690


	//   ....[115]....
        /*0f28*/ 	.word	0x00032760


	//   ....[116]....
        /*0f2c*/ 	.word	0x00032940


	//   ....[117]....
        /*0f30*/ 	.word	0x000329e0


	//   ....[118]....
        /*0f34*/ 	.word	0x00032b60


	//   ....[119]....
        /*0f38*/ 	.word	0x00032bd0


	//   ....[120]....
        /*0f3c*/ 	.word	0x00032c40


	//   ....[121]....
        /*0f40*/ 	.word	0x00032cb0


	//   ....[122]....
        /*0f44*/ 	.word	0x00032d20


	//   ....[123]....
        /*0f48*/ 	.word	0x00032da0


	//   ....[124]....
        /*0f4c*/ 	.word	0x00032e20


	//   ....[125]....
        /*0f50*/ 	.word	0x00032eb0


	//   ....[126]....
        /*0f54*/ 	.word	0x00032f20


	//   ....[127]....
        /*0f58*/ 	.word	0x00032f90


	//   ....[128]....
        /*0f5c*/ 	.word	0x00033000


	//   ....[129]....
        /*0f60*/ 	.word	0x00033080


	//   ....[130]....
        /*0f64*/ 	.word	0x000330f0


	//   ....[131]....
        /*0f68*/ 	.word	0x00033190


	//   ....[132]....
        /*0f6c*/ 	.word	0x000331e0


	//   ....[133]....
        /*0f70*/ 	.word	0x00033270


	//   ....[134]....
        /*0f74*/ 	.word	0x000333a0


	//----- nvinfo : EIATTR_REG_RECONFIG
	.align		4
.L_153:
        /*0f78*/ 	.byte	0x01, 0x54
	.zero		2


	//----- nvinfo : EIATTR_SYSCALL_OFFSETS
	.align		4
        /*0f7c*/ 	.byte	0x04, 0x46
        /*0f7e*/ 	.short	(.L_155 - .L_154)


	//   ....[0]....
.L_154:
        /*0f80*/ 	.word	0x00001fb0


	//   ....[1]....
        /*0f84*/ 	.word	0x00002100


	//   ....[2]....
        /*0f88*/ 	.word	0x00010b90


	//   ....[3]....
        /*0f8c*/ 	.word	0x000110d0


	//   ....[4]....
        /*0f90*/ 	.word	0x00027430


	//   ....[5]....
        /*0f94*/ 	.word	0x000275c0


	//   ....[6]....
        /*0f98*/ 	.word	0x00027710


	//   ....[7]....
        /*0f9c*/ 	.word	0x00027850


	//   ....[8]....
        /*0fa0*/ 	.word	0x00029110


	//----- nvinfo : EIATTR_MBARRIER_INSTR_OFFSETS
	.align		4
.L_155:
        /*0fa4*/ 	.byte	0x04, 0x39
        /*0fa6*/ 	.short	(.L_157 - .L_156)


	//   ....[0]....
.L_156:
        /*0fa8*/ 	.word	0x00000270
        /*0fac*/ 	.word	0x000000ff
        /*0fb0*/ 	.word	0x00029800
        /*0fb4*/ 	.short	0x0100
        /*0fb6*/ 	.byte	0x08
	.zero		1


	//   ....[1]....
        /*0fb8*/ 	.word	0x00000280
        /*0fbc*/ 	.word	0x000000ff
        /*0fc0*/ 	.word	0x00029820
        /*0fc4*/ 	.short	0x0100
        /*0fc6*/ 	.byte	0x08
	.zero		1


	//   ....[2]....
        /*0fc8*/ 	.word	0x00000370
        /*0fcc*/ 	.word	0x000000ff
        /*0fd0*/ 	.word	0x00029830
        /*0fd4*/ 	.short	0x0100
        /*0fd6*/ 	.byte	0x08
	.zero		1


	//   ....[3]....
        /*0fd8*/ 	.word	0x00000380
        /*0fdc*/ 	.word	0x000000ff
        /*0fe0*/ 	.word	0x00029840
        /*0fe4*/ 	.short	0x0100
        /*0fe6*/ 	.byte	0x08
	.zero		1


	//   ....[4]....
        /*0fe8*/ 	.word	0x00000390
        /*0fec*/ 	.word	0x000000ff
        /*0ff0*/ 	.word	0x00029838
        /*0ff4*/ 	.short	0x0100
        /*0ff6*/ 	.byte	0x08
	.zero		1


	//   ....[5]....
        /*0ff8*/ 	.word	0x000003a0
        /*0ffc*/ 	.word	0x000000ff
        /*1000*/ 	.word	0x00029848
        /*1004*/ 	.short	0x0100
        /*1006*/ 	.byte	0x08
	.zero		1


	//   ....[6]....
        /*1008*/ 	.word	0x000004d0
        /*100c*/ 	.word	0x000000ff
        /*1010*/ 	.word	0x00029850
        /*1014*/ 	.short	0x0100
        /*1016*/ 	.byte	0x08
	.zero		1


	//   ....[7]....
        /*1018*/ 	.word	0x000004e0
        /*101c*/ 	.word	0x000000ff
        /*1020*/ 	.word	0x00029860
        /*1024*/ 	.short	0x0100
        /*1026*/ 	.byte	0x08
	.zero		1


	//   ....[8]....
        /*1028*/ 	.word	0x000004f0
        /*102c*/ 	.word	0x000000ff
        /*1030*/ 	.word	0x00029858
        /*1034*/ 	.short	0x0100
        /*1036*/ 	.byte	0x08
	.zero		1


	//   ....[9]....
        /*1038*/ 	.word	0x00000500
        /*103c*/ 	.word	0x000000ff
        /*1040*/ 	.word	0x00029868
        /*1044*/ 	.short	0x0100
        /*1046*/ 	.byte	0x08
	.zero		1


	//   ....[10]....
        /*1048*/ 	.word	0x000005f0
        /*104c*/ 	.word	0x000000ff
        /*1050*/ 	.word	0x00029870
        /*1054*/ 	.short	0x0100
        /*1056*/ 	.byte	0x06
	.zero		1


	//   ....[11]....
        /*1058*/ 	.word	0x00000600
        /*105c*/ 	.word	0x000000ff
        /*1060*/ 	.word	0x00029880
        /*1064*/ 	.short	0x0100
        /*1066*/ 	.byte	0x06
	.zero		1


	//   ....[12]....
        /*1068*/ 	.word	0x00000610
        /*106c*/ 	.word	0x000000ff
        /*1070*/ 	.word	0x00029878
        /*1074*/ 	.short	0x0100
        /*1076*/ 	.byte	0x06
	.zero		1


	//   ....[13]....
        /*1078*/ 	.word	0x00000620
        /*107c*/ 	.word	0x000000ff
        /*1080*/ 	.word	0x00029888
        /*1084*/ 	.short	0x0100
        /*1086*/ 	.byte	0x06
	.zero		1


	//   ....[14]....
        /*1088*/ 	.word	0x00000750
        /*108c*/ 	.word	0x000000ff
        /*1090*/ 	.word	0x00029890
        /*1094*/ 	.short	0x0100
        /*1096*/ 	.byte	0x08
	.zero		1


	//   ....[15]....
        /*1098*/ 	.word	0x00000760
        /*109c*/ 	.word	0x000000ff
        /*10a0*/ 	.word	0x000298a0
        /*10a4*/ 	.short	0x0100
        /*10a6*/ 	.byte	0x08
	.zero		1


	//   ....[16]....
        /*10a8*/ 	.word	0x00000770
        /*10ac*/ 	.word	0x000000ff
        /*10b0*/ 	.word	0x00029898
        /*10b4*/ 	.short	0x0100
        /*10b6*/ 	.byte	0x08
	.zero		1


	//   ....[17]....
        /*10b8*/ 	.word	0x00000780
        /*10bc*/ 	.word	0x000000ff
        /*10c0*/ 	.word	0x000298a8
        /*10c4*/ 	.short	0x0100
        /*10c6*/ 	.byte	0x08
	.zero		1


	//   ....[18]....
        /*10c8*/ 	.word	0x000008c0
        /*10cc*/ 	.word	0x000000ff
        /*10d0*/ 	.word	0x000298b0
        /*10d4*/ 	.short	0x0100
        /*10d6*/ 	.byte	0x08
	.zero		1


	//   ....[19]....
        /*10d8*/ 	.word	0x000008d0
        /*10dc*/ 	.word	0x000000ff
        /*10e0*/ 	.word	0x000298c0
        /*10e4*/ 	.short	0x0100
        /*10e6*/ 	.byte	0x08
	.zero		1


	//   ....[20]....
        /*10e8*/ 	.word	0x000008e0
        /*10ec*/ 	.word	0x000000ff
        /*10f0*/ 	.word	0x000298b8
        /*10f4*/ 	.short	0x0100
        /*10f6*/ 	.byte	0x08
	.zero		1


	//   ....[21]....
        /*10f8*/ 	.word	0x000008f0
        /*10fc*/ 	.word	0x000000ff
        /*1100*/ 	.word	0x000298c8
        /*1104*/ 	.short	0x0100
        /*1106*/ 	.byte	0x08
	.zero		1


	//   ....[22]....
        /*1108*/ 	.word	0x000038f0
        /*110c*/ 	.word	0x0000005b
        /*1110*/ 	.word	0x00029890
        /*1114*/ 	.short	0x010a
        /*1116*/ 	.byte	0x3f
	.zero		1


	//   ....[23]....
        /*1118*/ 	.word	0x000098d0
        /*111c*/ 	.word	0x0000005b
        /*1120*/ 	.word	0x00029890
        /*1124*/ 	.short	0x010a
        /*1126*/ 	.byte	0x3f
	.zero		1


	//   ....[24]....
        /*1128*/ 	.word	0x0000f5f0
        /*112c*/ 	.word	0x0000005b
        /*1130*/ 	.word	0x00029890
        /*1134*/ 	.short	0x010a
        /*1136*/ 	.byte	0x3f
	.zero		1


	//   ....[25]....
        /*1138*/ 	.word	0x0000fd40
        /*113c*/ 	.word	0x0000000b
        /*1140*/ 	.word	0x00000000
        /*1144*/ 	.short	0x0101
        /*1146*/ 	.byte	0x3f
	.zero		1


	//   ....[26]....
        /*1148*/ 	.word	0x0000fd80
        /*114c*/ 	.word	0x0000005b
        /*1150*/ 	.word	0x000298b0
        /*1154*/ 	.short	0x010a
        /*1156*/ 	.byte	0x3f
	.zero		1


	//   ....[27]....
        /*1158*/ 	.word	0x00010370
        /*115c*/ 	.word	0x0000005b
        /*1160*/ 	.word	0x00000000
        /*1164*/ 	.short	0x0101
        /*1166*/ 	.byte	0x3f
	.zero		1


	//   ....[28]....
        /*1168*/ 	.word	0x00010e30
        /*116c*/ 	.word	0x00000012
        /*1170*/ 	.word	0x00029800
        /*1174*/ 	.short	0x010a
        /*1176*/ 	.byte	0x3f
	.zero		1


	//   ....[29]....
        /*1178*/ 	.word	0x00010e80
        /*117c*/ 	.word	0x00000012
        /*1180*/ 	.word	0x00029800
        /*1184*/ 	.short	0x010a
        /*1186*/ 	.byte	0x3f
	.zero		1


	//   ....[30]....
        /*1188*/ 	.word	0x00011710
        /*118c*/ 	.word	0x00000012
        /*1190*/ 	.word	0x00029800
        /*1194*/ 	.short	0x010a
        /*1196*/ 	.byte	0x3f
	.zero		1


	//   ....[31]....
        /*1198*/ 	.word	0x00014aa0
        /*119c*/ 	.word	0x00000012
        /*11a0*/ 	.word	0x00029800
        /*11a4*/ 	.short	0x010a
        /*11a6*/ 	.byte	0x3f
	.zero		1


	//   ....[32]....
        /*11a8*/ 	.word	0x00017bc0
        /*11ac*/ 	.word	0x00000000
        /*11b0*/ 	.word	0x00029830
        /*11b4*/ 	.short	0x010a
        /*11b6*/ 	.byte	0x3f
	.zero		1


	//   ....[33]....
        /*11b8*/ 	.word	0x00017c10
        /*11bc*/ 	.word	0x00000000
        /*11c0*/ 	.word	0x00029830
        /*11c4*/ 	.short	0x010a
        /*11c6*/ 	.byte	0x3f
	.zero		1


	//   ....[34]....
        /*11c8*/ 	.word	0x0001ac50
        /*11cc*/ 	.word	0x0000004a
        /*11d0*/ 	.word	0x00000000
        /*11d4*/ 	.short	0x0101
        /*11d6*/ 	.byte	0x3f
	.zero		1


	//   ....[35]....
        /*11d8*/ 	.word	0x0001bde0
        /*11dc*/ 	.word	0x0000000b
        /*11e0*/ 	.word	0x00029830
        /*11e4*/ 	.short	0x010a
        /*11e6*/ 	.byte	0x3f
	.zero		1


	//   ....[36]....
        /*11e8*/ 	.word	0x0001be30
        /*11ec*/ 	.word	0x0000000b
        /*11f0*/ 	.word	0x00029830
        /*11f4*/ 	.short	0x010a
        /*11f6*/ 	.byte	0x3f
	.zero		1


	//   ....[37]....
        /*11f8*/ 	.word	0x0001cf30
        /*11fc*/ 	.word	0x0000000a
        /*1200*/ 	.word	0x00029850
        /*1204*/ 	.short	0x010a
        /*1206*/ 	.byte	0x3f
	.zero		1


	//   ....[38]....
        /*1208*/ 	.word	0x0001cf70
        /*120c*/ 	.word	0x0000000a
        /*1210*/ 	.word	0x00029850
        /*1214*/ 	.short	0x010a
        /*1216*/ 	.byte	0x3f
	.zero		1


	//   ....[39]....
        /*1218*/ 	.word	0x0001d3a0
        /*121c*/ 	.word	0x0000009f
        /*1220*/ 	.word	0x00000000
        /*1224*/ 	.short	0x0101
        /*1226*/ 	.byte	0x3f
	.zero		1


	//   ....[40]....
        /*1228*/ 	.word	0x0001f2e0
        /*122c*/ 	.word	0x00000008
        /*1230*/ 	.word	0x00000000
        /*1234*/ 	.short	0x0101
        /*1236*/ 	.byte	0x3f
	.zero		1


	//   ....[41]....
        /*1238*/ 	.word	0x0001f9a0
        /*123c*/ 	.word	0x0000000b
        /*1240*/ 	.word	0x00029850
        /*1244*/ 	.short	0x010a
        /*1246*/ 	.byte	0x3f
	.zero		1


	//   ....[42]....
        /*1248*/ 	.word	0x0001fa20
        /*124c*/ 	.word	0x0000000b
        /*1250*/ 	.word	0x00029850
        /*1254*/ 	.short	0x010a
        /*1256*/ 	.byte	0x3f
	.zero		1


	//   ....[43]....
        /*1258*/ 	.word	0x00020020
        /*125c*/ 	.word	0x00000002
        /*1260*/ 	.word	0x00000000
        /*1264*/ 	.short	0x0101
        /*1266*/ 	.byte	0x3f
	.zero		1


	//   ....[44]....
        /*1268*/ 	.word	0x00022380
        /*126c*/ 	.word	0x00000000
        /*1270*/ 	.word	0x00000000
        /*1274*/ 	.short	0x0101
        /*1276*/ 	.byte	0x3f
	.zero		1


	//   ....[45]....
        /*1278*/ 	.word	0x00022a10
        /*127c*/ 	.word	0x00000008
        /*1280*/ 	.word	0x00000000
        /*1284*/ 	.short	0x0101
        /*1286*/ 	.byte	0x3f
	.zero		1


	//   ....[46]....
        /*1288*/ 	.word	0x00026090
        /*128c*/ 	.word	0x00000016
        /*1290*/ 	.word	0x00029820
        /*1294*/ 	.short	0x010a
        /*1296*/ 	.byte	0x3f
	.zero		1


	//   ....[47]....
        /*1298*/ 	.word	0x00026120
        /*129c*/ 	.word	0x0000000a
        /*12a0*/ 	.word	0x000298a0
        /*12a4*/ 	.short	0x010a
        /*12a6*/ 	.byte	0x3f
	.zero		1


	//   ....[48]....
        /*12a8*/ 	.word	0x00026550
        /*12ac*/ 	.word	0x0000000a
        /*12b0*/ 	.word	0x000298c0
        /*12b4*/ 	.short	0x010a
        /*12b6*/ 	.byte	0x3f
	.zero		1


	//   ....[49]....
        /*12b8*/ 	.word	0x00026890
        /*12bc*/ 	.word	0x0000000a
        /*12c0*/ 	.word	0x000298a0
        /*12c4*/ 	.short	0x010a
        /*12c6*/ 	.byte	0x3f
	.zero		1


	//   ....[50]....
        /*12c8*/ 	.word	0x00026cb0
        /*12cc*/ 	.word	0x0000000a
        /*12d0*/ 	.word	0x000298c0
        /*12d4*/ 	.short	0x010a
        /*12d6*/ 	.byte	0x3f
	.zero		1


	//   ....[51]....
        /*12d8*/ 	.word	0x00027f60
        /*12dc*/ 	.word	0x00000000
        /*12e0*/ 	.word	0x00029880
        /*12e4*/ 	.short	0x010a
        /*12e6*/ 	.byte	0x3f
	.zero		1


	//   ....[52]....
        /*12e8*/ 	.word	0x00028670
        /*12ec*/ 	.word	0x00000000
        /*12f0*/ 	.word	0x00029870
        /*12f4*/ 	.short	0x0107
        /*12f6*/ 	.byte	0x3f
	.zero		1


	//   ....[53]....
        /*12f8*/ 	.word	0x00028730
        /*12fc*/ 	.word	0x00000000
        /*1300*/ 	.word	0x00029870
        /*1304*/ 	.short	0x0101
        /*1306*/ 	.byte	0x3f
	.zero		1


	//   ....[54]....
        /*1308*/ 	.word	0x00028780
        /*130c*/ 	.word	0x00000000
        /*1310*/ 	.word	0x00029840
        /*1314*/ 	.short	0x010a
        /*1316*/ 	.byte	0x3f
	.zero		1


	//   ....[55]....
        /*1318*/ 	.word	0x00028e20
        /*131c*/ 	.word	0x00000000
        /*1320*/ 	.word	0x00029830
        /*1324*/ 	.short	0x0107
        /*1326*/ 	.byte	0x3f
	.zero		1


	//   ....[56]....
        /*1328*/ 	.word	0x00028f00
        /*132c*/ 	.word	0x00000000
        /*1330*/ 	.word	0x00029830
        /*1334*/ 	.short	0x0101
        /*1336*/ 	.byte	0x3f
	.zero		1


	//   ....[57]....
        /*1338*/ 	.word	0x00029810
        /*133c*/ 	.word	0x00000016
        /*1340*/ 	.word	0x00029800
        /*1344*/ 	.short	0x0107
        /*1346*/ 	.byte	0x3f
	.zero		1


	//   ....[58]....
        /*1348*/ 	.word	0x00029920
        /*134c*/ 	.word	0x00000016
        /*1350*/ 	.word	0x00029800
        /*1354*/ 	.short	0x0101
        /*1356*/ 	.byte	0x3f
	.zero		1


	//   ....[59]....
        /*1358*/ 	.word	0x00029940
        /*135c*/ 	.word	0x00000016
        /*1360*/ 	.word	0x00029820
        /*1364*/ 	.short	0x010a
        /*1366*/ 	.byte	0x3f
	.zero		1


	//   ....[60]....
        /*1368*/ 	.word	0x00029e20
        /*136c*/ 	.word	0x00000000
        /*1370*/ 	.word	0x00029880
        /*1374*/ 	.short	0x010a
        /*1376*/ 	.byte	0x3f
	.zero		1


	//   ....[61]....
        /*1378*/ 	.word	0x0002a370
        /*137c*/ 	.word	0x00000000
        /*1380*/ 	.word	0x00029870
        /*1384*/ 	.short	0x0107
        /*1386*/ 	.byte	0x3f
	.zero		1


	//   ....[62]....
        /*1388*/ 	.word	0x0002a430
        /*138c*/ 	.word	0x00000000
        /*1390*/ 	.word	0x00029870
        /*1394*/ 	.short	0x0101
        /*1396*/ 	.byte	0x3f
	.zero		1


	//   ....[63]....
        /*1398*/ 	.word	0x0002a460
        /*139c*/ 	.word	0x00000000
        /*13a0*/ 	.word	0x00029840
        /*13a4*/ 	.short	0x010a
        /*13a6*/ 	.byte	0x3f
	.zero		1


	//   ....[64]....
        /*13a8*/ 	.word	0x0002a990
        /*13ac*/ 	.word	0x00000000
        /*13b0*/ 	.word	0x00029830
        /*13b4*/ 	.short	0x0107
        /*13b6*/ 	.byte	0x3f
	.zero		1


	//   ....[65]....
        /*13b8*/ 	.word	0x0002aa50
        /*13bc*/ 	.word	0x00000000
        /*13c0*/ 	.word	0x00029830
        /*13c4*/ 	.short	0x0101
        /*13c6*/ 	.byte	0x3f
	.zero		1


	//   ....[66]....
        /*13c8*/ 	.word	0x0002aae0
        /*13cc*/ 	.word	0x00000003
        /*13d0*/ 	.word	0x00029870
        /*13d4*/ 	.short	0x010a
        /*13d6*/ 	.byte	0x3f
	.zero		1


	//   ....[67]....
        /*13d8*/ 	.word	0x0002ab70
        /*13dc*/ 	.word	0x00000003
        /*13e0*/ 	.word	0x00029860
        /*13e4*/ 	.short	0x010a
        /*13e6*/ 	.byte	0x3f
	.zero		1


	//   ....[68]....
        /*13e8*/ 	.word	0x0002b080
        /*13ec*/ 	.word	0x00000003
        /*13f0*/ 	.word	0x00029850
        /*13f4*/ 	.short	0x0101
        /*13f6*/ 	.byte	0x3f
	.zero		1


	//   ....[69]....
        /*13f8*/ 	.word	0x0002b110
        /*13fc*/ 	.word	0x00000003
        /*1400*/ 	.word	0x00000000
        /*1404*/ 	.short	0x0101
        /*1406*/ 	.byte	0x3f
	.zero		1


	//   ....[70]....
        /*1408*/ 	.word	0x0002b2d0
        /*140c*/ 	.word	0x00000011
        /*1410*/ 	.word	0x00029870
        /*1414*/ 	.short	0x010a
        /*1416*/ 	.byte	0x3f
	.zero		1


	//   ....[71]....
        /*1418*/ 	.word	0x0002b350
        /*141c*/ 	.word	0x00000011
        /*1420*/ 	.word	0x00029860
        /*1424*/ 	.short	0x010a
        /*1426*/ 	.byte	0x3f
	.zero		1


	//   ....[72]....
        /*1428*/ 	.word	0x0002b870
        /*142c*/ 	.word	0x00000011
        /*1430*/ 	.word	0x00029850
        /*1434*/ 	.short	0x0101
        /*1436*/ 	.byte	0x3f
	.zero		1


	//   ....[73]....
        /*1438*/ 	.word	0x0002b930
        /*143c*/ 	.word	0x00000011
        /*1440*/ 	.word	0x00000000
        /*1444*/ 	.short	0x0101
        /*1446*/ 	.byte	0x3f
	.zero		1


	//   ....[74]....
        /*1448*/ 	.word	0x0002c650
        /*144c*/ 	.word	0x00000004
        /*1450*/ 	.word	0x00029820
        /*1454*/ 	.short	0x010a
        /*1456*/ 	.byte	0x3f
	.zero		1


	//   ....[75]....
        /*1458*/ 	.word	0x0002c7c0
        /*145c*/ 	.word	0x00000005
        /*1460*/ 	.word	0x00029840
        /*1464*/ 	.short	0x010a
        /*1466*/ 	.byte	0x3f
	.zero		1


	//   ....[76]....
        /*1468*/ 	.word	0x0002c860
        /*146c*/ 	.word	0x00000017
        /*1470*/ 	.word	0x00029840
        /*1474*/ 	.short	0x010a
        /*1476*/ 	.byte	0x3f
	.zero		1


	//   ....[77]....
        /*1478*/ 	.word	0x0002c8a0
        /*147c*/ 	.word	0x00000005
        /*1480*/ 	.word	0x00029860
        /*1484*/ 	.short	0x010a
        /*1486*/ 	.byte	0x3f
	.zero		1


	//   ....[78]....
        /*1488*/ 	.word	0x0002c8e0
        /*148c*/ 	.word	0x00000017
        /*1490*/ 	.word	0x00029860
        /*1494*/ 	.short	0x010a
        /*1496*/ 	.byte	0x3f
	.zero		1


	//   ....[79]....
        /*1498*/ 	.word	0x0002c920
        /*149c*/ 	.word	0x00000005
        /*14a0*/ 	.word	0x00029880
        /*14a4*/ 	.short	0x010a
        /*14a6*/ 	.byte	0x3f
	.zero		1


	//   ....[80]....
        /*14a8*/ 	.word	0x0002c960
        /*14ac*/ 	.word	0x00000017
        /*14b0*/ 	.word	0x00029880
        /*14b4*/ 	.short	0x010a
        /*14b6*/ 	.byte	0x3f
	.zero		1


	//   ....[81]....
        /*14b8*/ 	.word	0x0002c9c0
        /*14bc*/ 	.word	0x0000005b
        /*14c0*/ 	.word	0x00029890
        /*14c4*/ 	.short	0x010a
        /*14c6*/ 	.byte	0x3f
	.zero		1


	//   ....[82]....
        /*14c8*/ 	.word	0x0002cc70
        /*14cc*/ 	.word	0x0000005b
        /*14d0*/ 	.word	0x00029890
        /*14d4*/ 	.short	0x010a
        /*14d6*/ 	.byte	0x3f
	.zero		1


	//   ....[83]....
        /*14d8*/ 	.word	0x0002cf20
        /*14dc*/ 	.word	0x0000005b
        /*14e0*/ 	.word	0x00029890
        /*14e4*/ 	.short	0x010a
        /*14e6*/ 	.byte	0x3f
	.zero		1


	//   ....[84]....
        /*14e8*/ 	.word	0x0002d1d0
        /*14ec*/ 	.word	0x0000005b
        /*14f0*/ 	.word	0x000298b0
        /*14f4*/ 	.short	0x010a
        /*14f6*/ 	.byte	0x3f
	.zero		1


	//   ....[85]....
        /*14f8*/ 	.word	0x0002d4e0
        /*14fc*/ 	.word	0x00000012
        /*1500*/ 	.word	0x00029800
        /*1504*/ 	.short	0x010a
        /*1506*/ 	.byte	0x3f
	.zero		1


	//   ....[86]....
        /*1508*/ 	.word	0x0002d700
        /*150c*/ 	.word	0x00000012
        /*1510*/ 	.word	0x00029800
        /*1514*/ 	.short	0x010a
        /*1516*/ 	.byte	0x3f
	.zero		1


	//   ....[87]....
        /*1518*/ 	.word	0x0002d750
        /*151c*/ 	.word	0x00000000
        /*1520*/ 	.word	0x00029830
        /*1524*/ 	.short	0x010a
        /*1526*/ 	.byte	0x3f
	.zero		1


	//   ....[88]....
        /*1528*/ 	.word	0x0002d7a0
        /*152c*/ 	.word	0x0000000b
        /*1530*/ 	.word	0x00029830
        /*1534*/ 	.short	0x010a
        /*1536*/ 	.byte	0x3f
	.zero		1


	//   ....[89]....
        /*1538*/ 	.word	0x0002d7f0
        /*153c*/ 	.word	0x0000000a
        /*1540*/ 	.word	0x00029850
        /*1544*/ 	.short	0x010a
        /*1546*/ 	.byte	0x3f
	.zero		1


	//   ....[90]....
        /*1548*/ 	.word	0x0002d840
        /*154c*/ 	.word	0x0000000b
        /*1550*/ 	.word	0x00029850
        /*1554*/ 	.short	0x010a
        /*1556*/ 	.byte	0x3f
	.zero		1


	//   ....[91]....
        /*1558*/ 	.word	0x00030230
        /*155c*/ 	.word	0x00000016
        /*1560*/ 	.word	0x00029820
        /*1564*/ 	.short	0x010a
        /*1566*/ 	.byte	0x3f
	.zero		1


	//   ....[92]....
        /*1568*/ 	.word	0x00030280
        /*156c*/ 	.word	0x0000000a
        /*1570*/ 	.word	0x000298a0
        /*1574*/ 	.short	0x010a
        /*1576*/ 	.byte	0x3f
	.zero		1


	//   ....[93]....
        /*1578*/ 	.word	0x000302d0
        /*157c*/ 	.word	0x0000000a
        /*1580*/ 	.word	0x000298c0
        /*1584*/ 	.short	0x010a
        /*1586*/ 	.byte	0x3f
	.zero		1


	//   ....[94]....
        /*1588*/ 	.word	0x00030320
        /*158c*/ 	.word	0x0000000a
        /*1590*/ 	.word	0x000298a0
        /*1594*/ 	.short	0x010a
        /*1596*/ 	.byte	0x3f
	.zero		1


	//   ....[95]....
        /*1598*/ 	.word	0x00030370
        /*159c*/ 	.word	0x0000000a
        /*15a0*/ 	.word	0x000298c0
        /*15a4*/ 	.short	0x010a
        /*15a6*/ 	.byte	0x3f
	.zero		1


	//   ....[96]....
        /*15a8*/ 	.word	0x00030490
        /*15ac*/ 	.word	0x00000000
        /*15b0*/ 	.word	0x00029880
        /*15b4*/ 	.short	0x010a
        /*15b6*/ 	.byte	0x3f
	.zero		1


	//   ....[97]....
        /*15b8*/ 	.word	0x00030c90
        /*15bc*/ 	.word	0x00000000
        /*15c0*/ 	.word	0x00029840
        /*15c4*/ 	.short	0x010a
        /*15c6*/ 	.byte	0x3f
	.zero		1


	//   ....[98]....
        /*15c8*/ 	.word	0x00031a00
        /*15cc*/ 	.word	0x00000016
        /*15d0*/ 	.word	0x00029820
        /*15d4*/ 	.short	0x010a
        /*15d6*/ 	.byte	0x3f
	.zero		1


	//   ....[99]....
        /*15d8*/ 	.word	0x00031a50
        /*15dc*/ 	.word	0x00000000
        /*15e0*/ 	.word	0x00029880
        /*15e4*/ 	.short	0x010a
        /*15e6*/ 	.byte	0x3f
	.zero		1


	//   ....[100]....
        /*15e8*/ 	.word	0x00032150
        /*15ec*/ 	.word	0x00000000
        /*15f0*/ 	.word	0x00029840
        /*15f4*/ 	.short	0x010a
        /*15f6*/ 	.byte	0x3f
	.zero		1


	//   ....[101]....
        /*15f8*/ 	.word	0x000327a0
        /*15fc*/ 	.word	0x00000003
        /*1600*/ 	.word	0x00029870
        /*1604*/ 	.short	0x010a
        /*1606*/ 	.byte	0x3f
	.zero		1


	//   ....[102]....
        /*1608*/ 	.word	0x000327f0
        /*160c*/ 	.word	0x00000003
        /*1610*/ 	.word	0x00029860
        /*1614*/ 	.short	0x010a
        /*1616*/ 	.byte	0x3f
	.zero		1


	//   ....[103]....
        /*1618*/ 	.word	0x00032840
        /*161c*/ 	.word	0x00000011
        /*1620*/ 	.word	0x00029870
        /*1624*/ 	.short	0x010a
        /*1626*/ 	.byte	0x3f
	.zero		1


	//   ....[104]....
        /*1628*/ 	.word	0x00032890
        /*162c*/ 	.word	0x00000011
        /*1630*/ 	.word	0x00029860
        /*1634*/ 	.short	0x010a
        /*1636*/ 	.byte	0x3f
	.zero		1


	//   ....[105]....
        /*1638*/ 	.word	0x000332c0
        /*163c*/ 	.word	0x00000004
        /*1640*/ 	.word	0x00029820
        /*1644*/ 	.short	0x010a
        /*1646*/ 	.byte	0x3f
	.zero		1


	//   ....[106]....
        /*1648*/ 	.word	0x00033460
        /*164c*/ 	.word	0x00000005
        /*1650*/ 	.word	0x00029840
        /*1654*/ 	.short	0x010a
        /*1656*/ 	.byte	0x3f
	.zero		1


	//   ....[107]....
        /*1658*/ 	.word	0x000334b0
        /*165c*/ 	.word	0x00000017
        /*1660*/ 	.word	0x00029840
        /*1664*/ 	.short	0x010a
        /*1666*/ 	.byte	0x3f
	.zero		1


	//   ....[108]....
        /*1668*/ 	.word	0x00033500
        /*166c*/ 	.word	0x00000005
        /*1670*/ 	.word	0x00029860
        /*1674*/ 	.short	0x010a
        /*1676*/ 	.byte	0x3f
	.zero		1


	//   ....[109]....
        /*1678*/ 	.word	0x00033550
        /*167c*/ 	.word	0x00000017
        /*1680*/ 	.word	0x00029860
        /*1684*/ 	.short	0x010a
        /*1686*/ 	.byte	0x3f
	.zero		1


	//   ....[110]....
        /*1688*/ 	.word	0x000335a0
        /*168c*/ 	.word	0x00000005
        /*1690*/ 	.word	0x00029880
        /*1694*/ 	.short	0x010a
        /*1696*/ 	.byte	0x3f
	.zero		1


	//----- nvinfo : EIATTR_NUM_MBARRIERS
	.align		4
.L_157:
        /*1698*/ 	.byte	0x03, 0x38
        /*169a*/ 	.short	0x0016


	//----- nvinfo : EIATTR_EXIT_INSTR_OFFSETS
	.align		4
        /*169c*/ 	.byte	0x04, 0x1c
        /*169e*/ 	.short	(.L_159 - .L_158)


	//   ....[0]....
.L_158:
        /*16a0*/ 	.word	0x0002c9b0


	//----- nvinfo : EIATTR_MAX_THREADS
	.align		4
.L_159:
        /*16a4*/ 	.byte	0x04, 0x05
        /*16a6*/ 	.short	(.L_161 - .L_160)
.L_160:
        /*16a8*/ 	.word	0x00000180
        /*16ac*/ 	.word	0x00000001
        /*16b0*/ 	.word	0x00000001


	//----- nvinfo : EIATTR_CRS_STACK_SIZE
	.align		4
.L_161:
        /*16b4*/ 	.byte	0x04, 0x1e
        /*16b6*/ 	.short	(.L_163 - .L_162)
.L_162:
        /*16b8*/ 	.word	0x00000000


	//----- nvinfo : EIATTR_CBANK_PARAM_SIZE
	.align		4
.L_163:
        /*16bc*/ 	.byte	0x03, 0x19
        /*16be*/ 	.short	0x0af0


	//----- nvinfo : EIATTR_PARAM_CBANK
	.align		4
        /*16c0*/ 	.byte	0x04, 0x0a
        /*16c2*/ 	.short	(.L_165 - .L_164)
	.align		4
.L_164:
        /*16c4*/ 	.word	index@(.nv.constant0._ZN7cutlass13device_kernelIN5flash11enable_sm90INS1_16FlashAttnFwdSm90INS1_25CollectiveMainloopFwdSm90ILi2EN4cute5tupleIJNS5_1CILi1EEES8_S8_EEENS6_IJNS7_ILi128EEENS7_ILi160EEENS7_ILi192EEEEEELi128ENS_12float_e4m3_tEfNS_4arch4Sm90ELb0ELb0ELb1ELb1ELb1ELb1ELb0ELb1ELb1ELb1ELb1ELb0EEENS1_21CollectiveEpilogueFwdINS6_IJSA_SA_SB_EEES9_NS_10bfloat16_tESG_Li256ELb1ELb1ELb1ELb1EEENS1_36VarlenDynamicPersistentTileSchedulerILi128ELi160ELi256ELi128ELb1ELb1ELb1ELb0ELb1ELb1EEEEEEEEEvNT_6ParamsE)
        /*16c8*/ 	.short	0x0210
        /*16ca*/ 	.short	0x0af0


	//----- nvinfo : EIATTR_SW_WAR
	.align		4
.L_165:
        /*16cc*/ 	.byte	0x04, 0x36
        /*16ce*/ 	.short	(.L_167 - .L_166)
.L_166:
        /*16d0*/ 	.word	0x00000008
.L_167:


//--------------------- .nv.info._ZN7cutlass13device_kernelIN5flash11enable_sm90INS1_16FlashAttnFwdSm90INS1_25CollectiveMainloopFwdSm90ILi2EN4cute5tupleIJNS5_1CILi1EEES8_S8_EEENS6_IJNS7_ILi128EEESA_NS7_ILi192EEEEEELi128ENS_12float_e4m3_tEfNS_4arch4Sm90ELb0ELb1ELb1ELb0ELb1ELb0ELb0ELb1ELb1ELb1ELb1ELb0EEENS1_21CollectiveEpilogueFwdINS6_IJSA_SA_SA_EEES9_NS_10bfloat16_tESF_Li256ELb0ELb1ELb1ELb1EEENS1_19SingleTileSchedulerILb0ELb1ELb1ELi128EEEEEEEEEvNT_6ParamsE --------------------------
	.section	.nv.info._ZN7cutlass13device_kernelIN5flash11enable_sm90INS1_16FlashAttnFwdSm90INS1_25CollectiveMainloopFwdSm90ILi2EN4cute5tupleIJNS5_1CILi1EEES8_S8_EEENS6_IJNS7_ILi128EEESA_NS7_ILi192EEEEEELi128ENS_12float_e4m3_tEfNS_4arch4Sm90ELb0ELb1ELb1ELb0ELb1ELb0ELb0ELb1ELb1ELb1ELb1ELb0EEENS1_21CollectiveEpilogueFwdINS6_IJSA_SA_SA_EEES9_NS_10bfloat16_tESF_Li256ELb0ELb1ELb1ELb1EEENS1_19SingleTileSchedulerILb0ELb1ELb1ELi128EEEEEEEEEvNT_6ParamsE,"",@"SHT_CUDA_INFO"
	.sectionflags	@""
	.align	4


	//----- nvinfo : EIATTR_CUDA_API_VERSION
	.align		4
        /*0000*/ 	.byte	0x04, 0x37
        /*0002*/ 	.short	(.L_169 - .L_168)
.L_168:
        /*0004*/ 	.word	0x00000082


	//----- nvinfo : EIATTR_KPARAM_INFO
	.align		4
.L_169:
        /*0008*/ 	.byte	0x04, 0x17
        /*000a*/ 	.short	(.L_171 - .L_170)
.L_170:
        /*000c*/ 	.word	0x00000000
        /*0010*/ 	.short	0x0000
        /*0012*/ 	.short	0x0070
        /*0014*/ 	.byte	0x00, 0xf0, 0x01, 0x28


	//----- nvinfo : EIATTR_SPARSE_MMA_MASK
	.align		4
.L_171:
        /*0018*/ 	.byte	0x03, 0x50
        /*001a*/ 	.short	0x0000


	//----- nvinfo : EIATTR_MAXREG_COUNT
	.align		4
        /*001c*/ 	.byte	0x03, 0x1b
        /*001e*/ 	.short	0x00a8


	//----- nvinfo : EIATTR_NUM_BARRIERS
	.align		4
        /*0020*/ 	.byte	0x02, 0x4c
        /*0022*/ 	.byte	0x10
	.zero		1


	//----- nvinfo : EIATTR_EXTERNS
	.align		4
        /*0024*/ 	.byte	0x04, 0x0f
        /*0026*/ 	.short	(.L_173 - .L_172)


	//   ....[0]....
	.align		4
.L_172:
        /*0028*/ 	.word	index@(__assertfail)


	//----- nvinfo : EIATTR_ANNOTATIONS
	.align		4
.L_173:
        /*002c*/ 	.byte	0x04, 0x55
        /*002e*/ 	.short	(.L_175 - .L_174)


	//   ....[0]....
.L_174:
        /* <DEDUP_REMOVED lines=12> */


	//----- nvinfo : EIATTR_MERCURY_ISA_VERSION
	.align		4
.L_175:
        /*00d8*/ 	.byte	0x03, 0x5f
        /*00da*/ 	.short	0x0101


	//----- nvinfo : EIATTR_INT_WARP_WIDE_INSTR_OFFSETS
	.align		4
        /*00dc*/ 	.byte	0x04, 0x31
        /*00de*/ 	.short	(.L_177 - .L_176)


	//   ....[0]....
.L_176:
        /*00e0*/ 	.word	0x000000c0


	//   ....[1]....
        /*00e4*/ 	.word	0x000000d0


	//   ....[2]....
        /*00e8*/ 	.word	0x00000170


	//----- nvinfo : EIATTR_COOP_GROUP_MASK_REGIDS
	.align		4
.L_177:
        /*00ec*/ 	.byte	0x04, 0x29
        /*00ee*/ 	.short	(.L_179 - .L_178)


	//   ....[0]....
.L_178:
        /*00f0*/ 	.word	0xffffffff


	//   ....[1]....
        /*00f4*/ 	.word	0xffffffff


	//   ....[2]....
        /*00f8*/ 	.word	0xffffffff


	//   ....[3]....
        /*00fc*/ 	.word	0xffffffff


	//   ....[4]....
        /*0100*/ 	.word	0xffffffff


	//   ....[5]....
        /*0104*/ 	.word	0xffffffff


	//   ....[6]....
        /*0108*/ 	.word	0xffffffff


	//   ....[7]....
        /*010c*/ 	.word	0xffffffff


	//   ....[8]....
        /*0110*/ 	.word	0xffffffff


	//   ....[9]....
        /*0114*/ 	.word	0xffffffff


	//   ....[10]....
        /*0118*/ 	.word	0xffffffff


	//   ....[11]....
        /*011c*/ 	.word	0xffffffff


	//   ....[12]....
        /*0120*/ 	.word	0xffffffff


	//   ....[13]....
        /*0124*/ 	.word	0xffffffff


	//   ....[14]....
        /*0128*/ 	.word	0xffffffff


	//   ....[15]....
        /*012c*/ 	.word	0xffffffff


	//   ....[16]....
        /*0130*/ 	.word	0xffffffff


	//   ....[17]....
        /*0134*/ 	.word	0xffffffff


	//   ....[18]....
        /*0138*/ 	.word	0xffffffff


	//   ....[19]....
        /*013c*/ 	.word	0xffffffff


	//   ....[20]....
        /*0140*/ 	.word	0xffffffff


	//   ....[21]....
        /*0144*/ 	.word	0xffffffff


	//   ....[22]....
        /*0148*/ 	.word	0xffffffff


	//   ....[23]....
        /*014c*/ 	.word	0xffffffff


	//   ....[24]....
        /*0150*/ 	.word	0xffffffff


	//   ....[25]....
        /*0154*/ 	.word	0xffffffff


	//   ....[26]....
        /*0158*/ 	.word	0xffffffff


	//   ....[27]....
        /*015c*/ 	.word	0xffffffff


	//   ....[28]....
        /*0160*/ 	.word	0xffffffff


	//   ....[29]....
        /*0164*/ 	.word	0xffffffff


	//   ....[30]....
        /*0168*/ 	.word	0xffffffff


	//   ....[31]....
        /*016c*/ 	.word	0xffffffff


	//   ....[32]....
        /*0170*/ 	.word	0xffffffff


	//   ....[33]....
        /*0174*/ 	.word	0xffffffff


	//   ....[34]....
        /*0178*/ 	.word	0xffffffff


	//   ....[35]....
        /*017c*/ 	.word	0xffffffff


	//   ....[36]....
        /*0180*/ 	.word	0xffffffff


	//   ....[37]....
        /*0184*/ 	.word	0xffffffff


	//   ....[38]....
        /*0188*/ 	.word	0xffffffff


	//   ....[39]....
        /*018c*/ 	.word	0xffffffff


	//   ....[40]....
        /*0190*/ 	.word	0xffffffff


	//   ....[41]....
        /*0194*/ 	.word	0xffffffff


	//   ....[42]....
        /*0198*/ 	.word	0xffffffff


	//   ....[43]....
        /*019c*/ 	.word	0xffffffff


	//   ....[44]....
        /*01a0*/ 	.word	0xffffffff


	//   ....[45]....
        /*01a4*/ 	.word	0xffffffff


	//   ....[46]....
        /*01a8*/ 	.word	0xffffffff


	//   ....[47]....
        /*01ac*/ 	.word	0xffffffff


	//   ....[48]....
        /*01b0*/ 	.word	0xffffffff


	//   ....[49]....
        /*01b4*/ 	.word	0xffffffff


	//   ....[50]....
        /*01b8*/ 	.word	0xffffffff


	//   ....[51]....
        /*01bc*/ 	.word	0xffffffff


	//   ....[52]....
        /*01c0*/ 	.word	0xffffffff


	//   ....[53]....
        /*01c4*/ 	.word	0xffffffff


	//   ....[54]....
        /*01c8*/ 	.word	0xffffffff


	//   ....[55]....
        /*01cc*/ 	.word	0xffffffff


	//   ....[56]....
        /*01d0*/ 	.word	0xffffffff


	//   ....[57]....
        /*01d4*/ 	.word	0xffffffff


	//   ....[58]....
        /*01d8*/ 	.word	0xffffffff


	//   ....[59]....
        /*01dc*/ 	.word	0xffffffff


	//   ....[60]....
        /*01e0*/ 	.word	0xffffffff


	//   ....[61]....
        /*01e4*/ 	.word	0xffffffff


	//   ....[62]....
        /*01e8*/ 	.word	0xffffffff


	//   ....[63]....
        /*01ec*/ 	.word	0xffffffff


	//   ....[64]....
        /*01f0*/ 	.word	0xffffffff


	//   ....[65]....
        /*01f4*/ 	.word	0xffffffff


	//   ....[66]....
        /*01f8*/ 	.word	0xffffffff


	//   ....[67]....
        /*01fc*/ 	.word	0xffffffff


	//   ....[68]....
        /*0200*/ 	.word	0xffffffff


	//   ....[69]....
        /*0204*/ 	.word	0xffffffff


	//   ....[70]....
        /*0208*/ 	.word	0xffffffff


	//   ....[71]....
        /*020c*/ 	.word	0xffffffff


	//   ....[72]....
        /*0210*/ 	.word	0xffffffff


	//   ....[73]....
        /*0214*/ 	.word	0xffffffff


	//   ....[74]....
        /*0218*/ 	.word	0xffffffff


	//   ....[75]....
        /*021c*/ 	.word	0xffffffff


	//   ....[76]....
        /*0220*/ 	.word	0xffffffff


	//   ....[77]....
        /*0224*/ 	.word	0xffffffff


	//   ....[78]....
        /*0228*/ 	.word	0xffffffff


	//   ....[79]....
        /*022c*/ 	.word	0xffffffff


	//   ....[80]....
        /*0230*/ 	.word	0xffffffff


	//   ....[81]....
        /*0234*/ 	.word	0xffffffff


	//   ....[82]....
        /*0238*/ 	.word	0xffffffff


	//   ....[83]....
        /*023c*/ 	.word	0xffffffff


	//   ....[84]....
        /*0240*/ 	.word	0xffffffff


	//   ....[85]....
        /*0244*/ 	.word	0xffffffff


	//   ....[86]....
        /*0248*/ 	.word	0xffffffff


	//   ....[87]....
        /*024c*/ 	.word	0xffffffff


	//   ....[88]....
        /*0250*/ 	.word	0xffffffff


	//   ....[89]....
        /*0254*/ 	.word	0xffffffff


	//   ....[90]....
        /*0258*/ 	.word	0xffffffff


	//   ....[91]....
        /*025c*/ 	.word	0xffffffff


	//   ....[92]....
        /*0260*/ 	.word	0xffffffff


	//   ....[93]....
        /*0264*/ 	.word	0xffffffff


	//   ....[94]....
        /*0268*/ 	.word	0xffffffff


	//   ....[95]....
        /*026c*/ 	.word	0xffffffff


	//   ....[96]....
        /*0270*/ 	.word	0xffffffff


	//   ....[97]....
        /*0274*/ 	.word	0xffffffff


	//   ....[98]....
        /*0278*/ 	.word	0xffffffff


	//   ....[99]....
        /*027c*/ 	.word	0xffffffff


	//   ....[100]....
        /*0280*/ 	.word	0xffffffff


	//   ....[101]....
        /*0284*/ 	.word	0xffffffff


	//   ....[102]....
        /*0288*/ 	.word	0xffffffff


	//   ....[103]....
        /*028c*/ 	.word	0xffffffff


	//   ....[104]....
        /*0290*/ 	.word	0xffffffff


	//   ....[105]....
        /*0294*/ 	.word	0xffffffff


	//   ....[106]....
        /*0298*/ 	.word	0xffffffff


	//   ....[107]....
        /*029c*/ 	.word	0xffffffff


	//   ....[108]....
        /*02a0*/ 	.word	0xffffffff


	//   ....[109]....
        /*02a4*/ 	.word	0xffffffff


	//   ....[110]....
        /*02a8*/ 	.word	0xffffffff


	//   ....[111]....
        /*02ac*/ 	.word	0xffffffff


	//   ....[112]....
        /*02b0*/ 	.word	0xffffffff


	//   ....[113]....
        /*02b4*/ 	.word	0xffffffff


	//   ....[114]....
        /*02b8*/ 	.word	0xffffffff


	//   ....[115]....
        /*02bc*/ 	.word	0xffffffff


	//   ....[116]....
        /*02c0*/ 	.word	0xffffffff


	//   ....[117]....
        /*02c4*/ 	.word	0xffffffff


	//   ....[118]....
        /*02c8*/ 	.word	0xffffffff


	//   ....[119]....
        /*02cc*/ 	.word	0xffffffff


	//   ....[120]....
        /*02d0*/ 	.word	0xffffffff


	//   ....[121]....
        /*02d4*/ 	.word	0xffffffff


	//   ....[122]....
        /*02d8*/ 	.word	0xffffffff


	//   ....[123]....
        /*02dc*/ 	.word	0xffffffff


	//   ....[124]....
        /*02e0*/ 	.word	0xffffffff


	//   ....[125]....
        /*02e4*/ 	.word	0xffffffff


	//   ....[126]....
        /*02e8*/ 	.word	0xffffffff


	//   ....[127]....
        /*02ec*/ 	.word	0xffffffff


	//   ....[128]....
        /*02f0*/ 	.word	0xffffffff


	//   ....[129]....
        /*02f4*/ 	.word	0xffffffff


	//   ....[130]....
        /*02f8*/ 	.word	0xffffffff


	//   ....[131]....
        /*02fc*/ 	.word	0xffffffff


	//   ....[132]....
        /*0300*/ 	.word	0xffffffff


	//   ....[133]....
        /*0304*/ 	.word	0xffffffff


	//   ....[134]....
        /*0308*/ 	.word	0xffffffff


	//   ....[135]....
        /*030c*/ 	.word	0xffffffff


	//   ....[136]....
        /*0310*/ 	.word	0xffffffff


	//   ....[137]....
        /*0314*/ 	.word	0xffffffff


	//   ....[138]....
        /*0318*/ 	.word	0xffffffff


	//   ....[139]....
        /*031c*/ 	.word	0xffffffff


	//   ....[140]....
        /*0320*/ 	.word	0xffffffff


	//   ....[141]....
        /*0324*/ 	.word	0xffffffff


	//   ....[142]....
        /*0328*/ 	.word	0xffffffff


	//   ....[143]....
        /*032c*/ 	.word	0xffffffff


	//   ....[144]....
        /*0330*/ 	.word	0xffffffff


	//   ....[145]....
        /*0334*/ 	.word	0xffffffff


	//   ....[146]....
        /*0338*/ 	.word	0xffffffff


	//   ....[147]....
        /*033c*/ 	.word	0x0500000f


	//   ....[148]....
        /*0340*/ 	.word	0x0500000f


	//   ....[149]....
        /*0344*/ 	.word	0x0500000f


	//   ....[150]....
        /*0348*/ 	.word	0x0500000f


	//   ....[151]....
        /*034c*/ 	.word	0x0500000f


	//   ....[152]....
        /*0350*/ 	.word	0x0500000f


	//   ....[153]....
        /*0354*/ 	.word	0x0500000f


	//   ....[154]....
        /*0358*/ 	.word	0x0500000f


	//   ....[155]....
        /*035c*/ 	.word	0x0500000f


	//   ....[156]....
        /*0360*/ 	.word	0x0500000f


	//   ....[157]....
        /*0364*/ 	.word	0x0500000f


	//   ....[158]....
        /*0368*/ 	.word	0x0500000f


	//   ....[159]....
        /*036c*/ 	.word	0x0500000f


	//   ....[160]....
        /*0370*/ 	.word	0x0500000f


	//   ....[161]....
        /*0374*/ 	.word	0x0500000f


	//   ....[162]....
        /*0378*/ 	.word	0x0500000f


	//   ....[163]....
        /*037c*/ 	.word	0x0500000f


	//   ....[164]....
        /*0380*/ 	.word	0x0500000f


	//   ....[165]....
        /*0384*/ 	.word	0x0500000f


	//   ....[166]....
        /*0388*/ 	.word	0x0500000f


	//   ....[167]....
        /*038c*/ 	.word	0x0500000f


	//   ....[168]....
        /*0390*/ 	.word	0x0500000f


	//   ....[169]....
        /*0394*/ 	.word	0x0500000f


	//   ....[170]....
        /*0398*/ 	.word	0x0500000f


	//   ....[171]....
        /*039c*/ 	.word	0x0500000f


	//   ....[172]....
        /*03a0*/ 	.word	0x0500000f


	//   ....[173]....
        /*03a4*/ 	.word	0x0500000f


	//   ....[174]....
        /*03a8*/ 	.word	0x0500000f


	//   ....[175]....
        /*03ac*/ 	.word	0x0500000f


	//   ....[176]....
        /*03b0*/ 	.word	0x0500000f


	//   ....[177]....
        /*03b4*/ 	.word	0x0500000f


	//   ....[178]....
        /*03b8*/ 	.word	0x0500000f


	//   ....[179]....
        /*03bc*/ 	.word	0x0500000f


	//   ....[180]....
        /*03c0*/ 	.word	0x0500000f


	//   ....[181]....
        /*03c4*/ 	.word	0x0500000f


	//   ....[182]....
        /*03c8*/ 	.word	0x0500000f


	//   ....[183]....
        /*03cc*/ 	.word	0x0500000f


	//   ....[184]....
        /*03d0*/ 	.word	0x0500000f


	//   ....[185]....
        /*03d4*/ 	.word	0x0500000f


	//   ....[186]....
        /*03d8*/ 	.word	0x0500000f


	//   ....[187]....
        /*03dc*/ 	.word	0x0500000f


	//----- nvinfo : EIATTR_COOP_GROUP_INSTR_OFFSETS
	.align		4
.L_179:
        /*03e0*/ 	.byte	0x04, 0x28
        /*03e2*/ 	.short	(.L_181 - .L_180)


	//   ....[0]....
.L_180:
        /*03e4*/ 	.word	0x00000080


	//   ....[1]....
        /*03e8*/ 	.word	0x00000090


	//   ....[2]....
        /*03ec*/ 	.word	0x000002d0


	//   ....[3]....
        /*03f0*/ 	.word	0x00000430


	//   ....[4]....
        /*03f4*/ 	.word	0x00000550


	//   ....[5]....
        /*03f8*/ 	.word	0x000006b0


	//   ....[6]....
        /*03fc*/ 	.word	0x00001460


	//   ....[7]....
        /*0400*/ 	.word	0x000020b0


	//   ....[8]....
        /*0404*/ 	.word	0x00003360


	//   ....[9]....
        /*0408*/ 	.word	0x00003b50


	//   ....[10]....
        /*040c*/ 	.word	0x00003c50


	//   ....[11]....
        /*0410*/ 	.word	0x00004490


	//   ....[12]....
        /*0414*/ 	.word	0x00004500


	//   ....[13]....
        /*0418*/ 	.word	0x00006370


	//   ....[14]....
        /*041c*/ 	.word	0x00006810


	//   ....[15]....
        /*0420*/ 	.word	0x000072b0


	//   ....[16]....
        /*0424*/ 	.word	0x000072e0


	//   ....[17]....
        /*0428*/ 	.word	0x00007d40


	//   ....[18]....
        /*042c*/ 	.word	0x00007de0


	//   ....[19]....
        /*0430*/ 	.word	0x0000a270


	//   ....[20]....
        /*0434*/ 	.word	0x0000a290


	//   ....[21]....
        /*0438*/ 	.word	0x0000a2b0


	//   ....[22]....
        /*043c*/ 	.word	0x0000a2d0


	//   ....[23]....
        /*0440*/ 	.word	0x0000bfe0


	//   ....[24]....
        /*0444*/ 	.word	0x0000c830


	//   ....[25]....
        /*0448*/ 	.word	0x0000d2b0


	//   ....[26]....
        /*044c*/ 	.word	0x0000d2e0


	//   ....[27]....
        /*0450*/ 	.word	0x0000dd50


	//   ....[28]....
        /*0454*/ 	.word	0x0000ddf0


	//   ....[29]....
        /*0458*/ 	.word	0x0000f090


	//   ....[30]....
        /*045c*/ 	.word	0x0000f0a0


	//   ....[31]....
        /*0460*/ 	.word	0x0000f120


	//   ....[32]....
        /*0464*/ 	.word	0x0000f130


	//   ....[33]....
        /*0468*/ 	.word	0x0000ffc0


	//   ....[34]....
        /*046c*/ 	.word	0x0000ffd0


	//   ....[35]....
        /*0470*/ 	.word	0x0000ffe0


	//   ....[36]....
        /*0474*/ 	.word	0x00010000


	//   ....[37]....
        /*0478*/ 	.word	0x00010010


	//   ....[38]....
        /*047c*/ 	.word	0x00010020


	//   ....[39]....
        /*0480*/ 	.word	0x00010030


	//   ....[40]....
        /*0484*/ 	.word	0x00010040


	//   ....[41]....
        /*0488*/ 	.word	0x00010050


	//   ....[42]....
        /*048c*/ 	.word	0x00010060


	//   ....[43]....
        /*0490*/ 	.word	0x00010070


	//   ....[44]....
        /*0494*/ 	.word	0x00010080


	//   ....[45]....
        /*0498*/ 	.word	0x00010090


	//   ....[46]....
        /*049c*/ 	.word	0x000100a0


	//   ....[47]....
        /*04a0*/ 	.word	0x000100b0


	//   ....[48]....
        /*04a4*/ 	.word	0x000100c0


	//   ....[49]....
        /*04a8*/ 	.word	0x000100d0


	//   ....[50]....
        /*04ac*/ 	.word	0x000100e0


	//   ....[51]....
        /*04b0*/ 	.word	0x000100f0


	//   ....[52]....
        /*04b4*/ 	.word	0x00010100


	//   ....[53]....
        /*04b8*/ 	.word	0x00010120


	//   ....[54]....
        /*04bc*/ 	.word	0x00010130


	//   ....[55]....
        /*04c0*/ 	.word	0x00010140


	//   ....[56]....
        /*04c4*/ 	.word	0x00010150


	//   ....[57]....
        /*04c8*/ 	.word	0x00010160


	//   ....[58]....
        /*04cc*/ 	.word	0x00010170


	//   ....[59]....
        /*04d0*/ 	.word	0x00010180


	//   ....[60]....
        /*04d4*/ 	.word	0x00010190


	//   ....[61]....
        /*04d8*/ 	.word	0x000101a0


	//   ....[62]....
        /*04dc*/ 	.word	0x000101b0


	//   ....[63]....
        /*04e0*/ 	.word	0x000101c0


	//   ....[64]....
        /*04e4*/ 	.word	0x000101d0


	//   ....[65]....
        /*04e8*/ 	.word	0x000101e0


	//   ....[66]....
        /*04ec*/ 	.word	0x000101f0


	//   ....[67]....
        /*04f0*/ 	.word	0x00010220


	//   ....[68]....
        /*04f4*/ 	.word	0x00010250


	//   ....[69]....
        /*04f8*/ 	.word	0x00010270


	//   ....[70]....
        /*04fc*/ 	.word	0x00010280


	//   ....[71]....
        /*0500*/ 	.word	0x00010290


	//   ....[72]....
        /*0504*/ 	.word	0x000102a0


	//   ....[73]....
        /*0508*/ 	.word	0x000102b0


	//   ....[74]....
        /*050c*/ 	.word	0x000102c0


	//   ....[75]....
        /*0510*/ 	.word	0x000102d0


	//   ....[76]....
        /*0514*/ 	.word	0x000102e0


	//   ....[77]....
        /*0518*/ 	.word	0x000102f0


	//   ....[78]....
        /*051c*/ 	.word	0x00010300


	//   ....[79]....
        /*0520*/ 	.word	0x00010310


	//   ....[80]....
        /*0524*/ 	.word	0x00010330


	//   ....[81]....
        /*0528*/ 	.word	0x00010360


	//   ....[82]....
        /*052c*/ 	.word	0x00010390


	//   ....[83]....
        /*0530*/ 	.word	0x000103c0


	//   ....[84]....
        /*0534*/ 	.word	0x000103f0


	//   ....[85]....
        /*0538*/ 	.word	0x00010420


	//   ....[86]....
        /*053c*/ 	.word	0x00010450


	//   ....[87]....
        /*0540*/ 	.word	0x00010490


	//   ....[88]....
        /*0544*/ 	.word	0x000104c0


	//   ....[89]....
        /*0548*/ 	.word	0x000104d0


	//   ....[90]....
        /*054c*/ 	.word	0x000104e0


	//   ....[91]....
        /*0550*/ 	.word	0x000104f0


	//   ....[92]....
        /*0554*/ 	.word	0x00010500


	//   ....[93]....
        /*0558*/ 	.word	0x00010510


	//   ....[94]....
        /*055c*/ 	.word	0x00010520


	//   ....[95]....
        /*0560*/ 	.word	0x00010530


	//   ....[96]....
        /*0564*/ 	.word	0x00010540


	//   ....[97]....
        /*0568*/ 	.word	0x00010940


	//   ....[98]....
        /*056c*/ 	.word	0x00010980


	//   ....[99]....
        /*0570*/ 	.word	0x000109c0


	//   ....[100]....
        /*0574*/ 	.word	0x000109f0


	//   ....[101]....
        /*0578*/ 	.word	0x00010a40


	//   ....[102]....
        /*057c*/ 	.word	0x00010a70


	//   ....[103]....
        /*0580*/ 	.word	0x00011130


	//   ....[104]....
        /*0584*/ 	.word	0x00011160


	//   ....[105]....
        /*0588*/ 	.word	0x00011c80


	//   ....[106]....
        /*058c*/ 	.word	0x00013490


	//   ....[107]....
        /*0590*/ 	.word	0x000134d0


	//   ....[108]....
        /*0594*/ 	.word	0x00013530


	//   ....[109]....
        /*0598*/ 	.word	0x00013590


	//   ....[110]....
        /*059c*/ 	.word	0x000135b0


	//   ....[111]....
        /*05a0*/ 	.word	0x00013610


	//   ....[112]....
        /*05a4*/ 	.word	0x00013630


	//   ....[113]....
        /*05a8*/ 	.word	0x00013640


	//   ....[114]....
        /*05ac*/ 	.word	0x00013a60


	//   ....[115]....
        /*05b0*/ 	.word	0x00013a90


	//   ....[116]....
        /*05b4*/ 	.word	0x00013ab0


	//   ....[117]....
        /*05b8*/ 	.word	0x00013ac0


	//   ....[118]....
        /*05bc*/ 	.word	0x00013b10


	//   ....[119]....
        /*05c0*/ 	.word	0x00013b90


	//   ....[120]....
        /*05c4*/ 	.word	0x00013bc0


	//   ....[121]....
        /*05c8*/ 	.word	0x00013c40


	//   ....[122]....
        /*05cc*/ 	.word	0x00014230


	//   ....[123]....
        /*05d0*/ 	.word	0x00014260


	//   ....[124]....
        /*05d4*/ 	.word	0x00014280


	//   ....[125]....
        /*05d8*/ 	.word	0x000142f0


	//   ....[126]....
        /*05dc*/ 	.word	0x00014390


	//   ....[127]....
        /*05e0*/ 	.word	0x000143b0


	//   ....[128]....
        /*05e4*/ 	.word	0x00014400


	//   ....[129]....
        /*05e8*/ 	.word	0x00014460


	//   ....[130]....
        /*05ec*/ 	.word	0x00014b60


	//   ....[131]....
        /*05f0*/ 	.word	0x00014b80


	//   ....[132]....
        /*05f4*/ 	.word	0x00014ba0


	//   ....[133]....
        /*05f8*/ 	.word	0x00014bc0


	//   ....[134]....
        /*05fc*/ 	.word	0x00014c10


	//   ....[135]....
        /*0600*/ 	.word	0x00014c20


	//   ....[136]....
        /*0604*/ 	.word	0x00014c40


	//   ....[137]....
        /*0608*/ 	.word	0x00014c80


	//   ....[138]....
        /*060c*/ 	.word	0x00015000


	//   ....[139]....
        /*0610*/ 	.word	0x00015020


	//   ....[140]....
        /*0614*/ 	.word	0x00015040


	//   ....[141]....
        /*0618*/ 	.word	0x00015060


	//   ....[142]....
        /*061c*/ 	.word	0x000150b0


	//   ....[143]....
        /*0620*/ 	.word	0x000150d0


	//   ....[144]....
        /*0624*/ 	.word	0x00015110


	//   ....[145]....
        /*0628*/ 	.word	0x00015130


	//   ....[146]....
        /*062c*/ 	.word	0x00016020


	//   ....[147]....
        /*0630*/ 	.word	0x000166a0


	//   ....[148]....
        /*0634*/ 	.word	0x00016790


	//   ....[149]....
        /*0638*/ 	.word	0x00016860


	//   ....[150]....
        /*063c*/ 	.word	0x000168e0


	//   ....[151]....
        /*0640*/ 	.word	0x000169b0


	//   ....[152]....
        /*0644*/ 	.word	0x00016a10


	//   ....[153]....
        /*0648*/ 	.word	0x00016ae0


	//   ....[154]....
        /*064c*/ 	.word	0x00016b40


	//   ....[155]....
        /*0650*/ 	.word	0x00016c10


	//   ....[156]....
        /*0654*/ 	.word	0x00016d40


	//   ....[157]....
        /*0658*/ 	.word	0x00016e00


	//   ....[158]....
        /*065c*/ 	.word	0x00016ee0


	//   ....[159]....
        /*0660*/ 	.word	0x00016f90


	//   ....[160]....
        /*0664*/ 	.word	0x00017000


	//   ....[161]....
        /*0668*/ 	.word	0x000170e0


	//   ....[162]....
        /*066c*/ 	.word	0x00017150


	//   ....[163]....
        /*0670*/ 	.word	0x00017230


	//   ....[164]....
        /*0674*/ 	.word	0x000172b0


	//   ....[165]....
        /*0678*/ 	.word	0x00017300


	//   ....[166]....
        /*067c*/ 	.word	0x000173e0


	//   ....[167]....
        /*0680*/ 	.word	0x000174a0


	//   ....[168]....
        /*0684*/ 	.word	0x00017520


	//   ....[169]....
        /*0688*/ 	.word	0x00017610


	//   ....[170]....
        /*068c*/ 	.word	0x00017690


	//   ....[171]....
        /*0690*/ 	.word	0x00017760


	//   ....[172]....
        /*0694*/ 	.word	0x000178a0


	//   ....[173]....
        /*0698*/ 	.word	0x00017940


	//   ....[174]....
        /*069c*/ 	.word	0x000179b0


	//   ....[175]....
        /*06a0*/ 	.word	0x00017a60


	//   ....[176]....
        /*06a4*/ 	.word	0x00017ac0


	//   ....[177]....
        /*06a8*/ 	.word	0x00017b70


	//   ....[178]....
        /*06ac*/ 	.word	0x00017bd0


	//   ....[179]....
        /*06b0*/ 	.word	0x00017c80


	//   ....[180]....
        /*06b4*/ 	.word	0x00017d60


	//   ....[181]....
        /*06b8*/ 	.word	0x00017e00


	//   ....[182]....
        /*06bc*/ 	.word	0x00017e60


	//   ....[183]....
        /*06c0*/ 	.word	0x00017f20


	//   ....[184]....
        /*06c4*/ 	.word	0x00017f80


	//   ....[185]....
        /*06c8*/ 	.word	0x00018040


	//   ....[186]....
        /*06cc*/ 	.word	0x000180a0


	//   ....[187]....
        /*06d0*/ 	.word	0x00018160


	//----- nvinfo : EIATTR_REG_RECONFIG
	.align		4
.L_181:
        /*06d4*/ 	.byte	0x01, 0x54
	.zero		2


	//----- nvinfo : EIATTR_SYSCALL_OFFSETS
	.align		4
        /*06d8*/ 	.byte	0x04, 0x46
        /*06da*/ 	.short	(.L_183 - .L_182)


	//   ....[0]....
.L_182:
        /*06dc*/ 	.word	0x00001620


	//   ....[1]....
        /*06e0*/ 	.word	0x00012850


	//   ....[2]....
        /*06e4*/ 	.word	0x00012990


	//   ....[3]....
        /*06e8*/ 	.word	0x00012ad0


	//   ....[4]....
        /*06ec*/ 	.word	0x00012bf0


	//   ....[5]....
        /*06f0*/ 	.word	0x00013f90


	//----- nvinfo : EIATTR_MBARRIER_INSTR_OFFSETS
	.align		4
.L_183:
        /*06f4*/ 	.byte	0x04, 0x39
        /*06f6*/ 	.short	(.L_185 - .L_184)


	//   ....[0]....
.L_184:
        /*06f8*/ 	.word	0x00000180
        /*06fc*/ 	.word	0x000000ff
        /*0700*/ 	.word	0x00022800
        /*0704*/ 	.short	0x0100
        /*0706*/ 	.byte	0x08
	.zero		1


	//   ....[1]....
        /*0708*/ 	.word	0x00000190
        /*070c*/ 	.word	0x000000ff
        /*0710*/ 	.word	0x00022820
        /*0714*/ 	.short	0x0100
        /*0716*/ 	.byte	0x08
	.zero		1


	//   ....[2]....
        /*0718*/ 	.word	0x00000280
        /*071c*/ 	.word	0x000000ff
        /*0720*/ 	.word	0x00022830
        /*0724*/ 	.short	0x0100
        /*0726*/ 	.byte	0x08
	.zero		1


	//   ....[3]....
        /*0728*/ 	.word	0x00000290
        /*072c*/ 	.word	0x000000ff
        /*0730*/ 	.word	0x00022840
        /*0734*/ 	.short	0x0100
        /*0736*/ 	.byte	0x08
	.zero		1


	//   ....[4]....
        /*0738*/ 	.word	0x000002a0
        /*073c*/ 	.word	0x000000ff
        /*0740*/ 	.word	0x00022838
        /*0744*/ 	.short	0x0100
        /*0746*/ 	.byte	0x08
	.zero		1


	//   ....[5]....
        /*0748*/ 	.word	0x000002b0
        /*074c*/ 	.word	0x000000ff
        /*0750*/ 	.word	0x00022848
        /*0754*/ 	.short	0x0100
        /*0756*/ 	.byte	0x08
	.zero		1


	//   ....[6]....
        /*0758*/ 	.word	0x000003e0
        /*075c*/ 	.word	0x000000ff
        /*0760*/ 	.word	0x00022850
        /*0764*/ 	.short	0x0100
        /*0766*/ 	.byte	0x08
	.zero		1


	//   ....[7]....
        /*0768*/ 	.word	0x000003f0
        /*076c*/ 	.word	0x000000ff
        /*0770*/ 	.word	0x00022860
        /*0774*/ 	.short	0x0100
        /*0776*/ 	.byte	0x08
	.zero		1


	//   ....[8]....
        /*0778*/ 	.word	0x00000400
        /*077c*/ 	.word	0x000000ff
        /*0780*/ 	.word	0x00022858
        /*0784*/ 	.short	0x0100
        /*0786*/ 	.byte	0x08
	.zero		1


	//   ....[9]....
        /*0788*/ 	.word	0x00000410
        /*078c*/ 	.word	0x000000ff
        /*0790*/ 	.word	0x00022868
        /*0794*/ 	.short	0x0100
        /*0796*/ 	.byte	0x08
	.zero		1


	//   ....[10]....
        /*0798*/ 	.word	0x00000500
        /*079c*/ 	.word	0x000000ff
        /*07a0*/ 	.word	0x00022870
        /*07a4*/ 	.short	0x0100
        /*07a6*/ 	.byte	0x06
	.zero		1


	//   ....[11]....
        /*07a8*/ 	.word	0x00000510
        /*07ac*/ 	.word	0x000000ff
        /*07b0*/ 	.word	0x00022880
        /*07b4*/ 	.short	0x0100
        /*07b6*/ 	.byte	0x06
	.zero		1


	//   ....[12]....
        /*07b8*/ 	.word	0x00000520
        /*07bc*/ 	.word	0x000000ff
        /*07c0*/ 	.word	0x00022878
        /*07c4*/ 	.short	0x0100
        /*07c6*/ 	.byte	0x06
	.zero		1


	//   ....[13]....
        /*07c8*/ 	.word	0x00000530
        /*07cc*/ 	.word	0x000000ff
        /*07d0*/ 	.word	0x00022888
        /*07d4*/ 	.short	0x0100
        /*07d6*/ 	.byte	0x06
	.zero		1


	//   ....[14]....
        /*07d8*/ 	.word	0x00000660
        /*07dc*/ 	.word	0x000000ff
        /*07e0*/ 	.word	0x00022890
        /*07e4*/ 	.short	0x0100
        /*07e6*/ 	.byte	0x08
	.zero		1


	//   ....[15]....
        /*07e8*/ 	.word	0x00000670
        /*07ec*/ 	.word	0x000000ff
        /*07f0*/ 	.word	0x000228a0
        /*07f4*/ 	.short	0x0100
        /*07f6*/ 	.byte	0x08
	.zero		1


	//   ....[16]....
        /*07f8*/ 	.word	0x00000680
        /*07fc*/ 	.word	0x000000ff
        /*0800*/ 	.word	0x00022898
        /*0804*/ 	.short	0x0100
        /*0806*/ 	.byte	0x08
	.zero		1


	//   ....[17]....
        /*0808*/ 	.word	0x00000690
        /*080c*/ 	.word	0x000000ff
        /*0810*/ 	.word	0x000228a8
        /*0814*/ 	.short	0x0100
        /*0816*/ 	.byte	0x08
	.zero		1


	//   ....[18]....
        /*0818*/ 	.word	0x000007d0
        /*081c*/ 	.word	0x000000ff
        /*0820*/ 	.word	0x000228b0
        /*0824*/ 	.short	0x0100
        /*0826*/ 	.byte	0x08
	.zero		1


	//   ....[19]....
        /*0828*/ 	.word	0x000007e0
        /*082c*/ 	.word	0x000000ff
        /*0830*/ 	.word	0x000228c0
        /*0834*/ 	.short	0x0100
        /*0836*/ 	.byte	0x08
	.zero		1


	//   ....[20]....
        /*0838*/ 	.word	0x000007f0
        /*083c*/ 	.word	0x000000ff
        /*0840*/ 	.word	0x000228b8
        /*0844*/ 	.short	0x0100
        /*0846*/ 	.byte	0x08
	.zero		1


	//   ....[21]....
        /*0848*/ 	.word	0x00000800
        /*084c*/ 	.word	0x000000ff
        /*0850*/ 	.word	0x000228c8
        /*0854*/ 	.short	0x0100
        /*0856*/ 	.byte	0x08
	.zero		1


	//   ....[22]....
        /*0858*/ 	.word	0x00001890
        /*085c*/ 	.word	0x000000ff
        /*0860*/ 	.word	0x00022800
        /*0864*/ 	.short	0x010a
        /*0866*/ 	.byte	0x24
	.zero		1


	//   ....[23]....
        /*0868*/ 	.word	0x00001920
        /*086c*/ 	.word	0x000000ff
        /*0870*/ 	.word	0x00022830
        /*0874*/ 	.short	0x010a
        /*0876*/ 	.byte	0x24
	.zero		1


	//   ....[24]....
        /*0878*/ 	.word	0x00001980
        /*087c*/ 	.word	0x000000ff
        /*0880*/ 	.word	0x00022830
        /*0884*/ 	.short	0x010a
        /*0886*/ 	.byte	0x24
	.zero		1


	//   ....[25]....
        /*0888*/ 	.word	0x00002340
        /*088c*/ 	.word	0x000000ff
        /*0890*/ 	.word	0x00000000
        /*0894*/ 	.short	0x0101
        /*0896*/ 	.byte	0x04
	.zero		1


	//   ....[26]....
        /*0898*/ 	.word	0x00005770
        /*089c*/ 	.word	0x000000ff
        /*08a0*/ 	.word	0x00022830
        /*08a4*/ 	.short	0x010a
        /*08a6*/ 	.byte	0x04
	.zero		1


	//   ....[27]....
        /*08a8*/ 	.word	0x000057b0
        /*08ac*/ 	.word	0x000000ff
        /*08b0*/ 	.word	0x00022830
        /*08b4*/ 	.short	0x010a
        /*08b6*/ 	.byte	0x04
	.zero		1


	//   ....[28]....
        /*08b8*/ 	.word	0x00005a70
        /*08bc*/ 	.word	0x000000ff
        /*08c0*/ 	.word	0x00022850
        /*08c4*/ 	.short	0x010a
        /*08c6*/ 	.byte	0x0a
	.zero		1


	//   ....[29]....
        /*08c8*/ 	.word	0x00005ab0
        /*08cc*/ 	.word	0x000000ff
        /*08d0*/ 	.word	0x00022850
        /*08d4*/ 	.short	0x010a
        /*08d6*/ 	.byte	0x0a
	.zero		1


	//   ....[30]....
        /*08d8*/ 	.word	0x000060e0
        /*08dc*/ 	.word	0x000000ff
        /*08e0*/ 	.word	0x00000000
        /*08e4*/ 	.short	0x0101
        /*08e6*/ 	.byte	0x0a
	.zero		1


	//   ....[31]....
        /*08e8*/ 	.word	0x00008800
        /*08ec*/ 	.word	0x000000ff
        /*08f0*/ 	.word	0x00000000
        /*08f4*/ 	.short	0x0101
        /*08f6*/ 	.byte	0x0a
	.zero		1


	//   ....[32]....
        /*08f8*/ 	.word	0x00009110
        /*08fc*/ 	.word	0x000000ff
        /*0900*/ 	.word	0x00022830
        /*0904*/ 	.short	0x010a
        /*0906*/ 	.byte	0x04
	.zero		1


	//   ....[33]....
        /*0908*/ 	.word	0x00009150
        /*090c*/ 	.word	0x000000ff
        /*0910*/ 	.word	0x00022830
        /*0914*/ 	.short	0x010a
        /*0916*/ 	.byte	0x04
	.zero		1


	//   ....[34]....
        /*0918*/ 	.word	0x00009410
        /*091c*/ 	.word	0x000000ff
        /*0920*/ 	.word	0x00022850
        /*0924*/ 	.short	0x010a
        /*0926*/ 	.byte	0x0a
	.zero		1


	//   ....[35]....
        /*0928*/ 	.word	0x00009450
        /*092c*/ 	.word	0x000000ff
        /*0930*/ 	.word	0x00022850
        /*0934*/ 	.short	0x010a
        /*0936*/ 	.byte	0x0a
	.zero		1


	//   ....[36]....
        /*0938*/ 	.word	0x00009bc0
        /*093c*/ 	.word	0x000000ff
        /*0940*/ 	.word	0x00000000
        /*0944*/ 	.short	0x0101
        /*0946*/ 	.byte	0x0a
	.zero		1


	//   ....[37]....
        /*0948*/ 	.word	0x0000b0c0
        /*094c*/ 	.word	0x000000ff
        /*0950*/ 	.word	0x00000000
        /*0954*/ 	.short	0x0101
        /*0956*/ 	.byte	0x0a
	.zero		1


	//   ....[38]....
        /*0958*/ 	.word	0x0000b7d0
        /*095c*/ 	.word	0x000000ff
        /*0960*/ 	.word	0x00022830
        /*0964*/ 	.short	0x010a
        /*0966*/ 	.byte	0x0a
	.zero		1


	//   ....[39]....
        /*0968*/ 	.word	0x0000b810
        /*096c*/ 	.word	0x000000ff
        /*0970*/ 	.word	0x00022830
        /*0974*/ 	.short	0x010a
        /*0976*/ 	.byte	0x0a
	.zero		1


	//   ....[40]....
        /*0978*/ 	.word	0x0000ba90
        /*097c*/ 	.word	0x000000ff
        /*0980*/ 	.word	0x00022850
        /*0984*/ 	.short	0x010a
        /*0986*/ 	.byte	0x0a
	.zero		1


	//   ....[41]....
        /*0988*/ 	.word	0x0000bad0
        /*098c*/ 	.word	0x000000ff
        /*0990*/ 	.word	0x00022850
        /*0994*/ 	.short	0x010a
        /*0996*/ 	.byte	0x0a
	.zero		1


	//   ....[42]....
        /*0998*/ 	.word	0x0000c190
        /*099c*/ 	.word	0x000000ff
        /*09a0*/ 	.word	0x00000000
        /*09a4*/ 	.short	0x0101
        /*09a6*/ 	.byte	0x0a
	.zero		1


	//   ....[43]....
        /*09a8*/ 	.word	0x0000e800
        /*09ac*/ 	.word	0x000000ff
        /*09b0*/ 	.word	0x00000000
        /*09b4*/ 	.short	0x0101
        /*09b6*/ 	.byte	0x0a
	.zero		1


	//   ....[44]....
        /*09b8*/ 	.word	0x0000ede0
        /*09bc*/ 	.word	0x000000ff
        /*09c0*/ 	.word	0x00022850
        /*09c4*/ 	.short	0x010a
        /*09c6*/ 	.byte	0x05
	.zero		1


	//   ....[45]....
        /*09c8*/ 	.word	0x0000ee20
        /*09cc*/ 	.word	0x000000ff
        /*09d0*/ 	.word	0x00022850
        /*09d4*/ 	.short	0x010a
        /*09d6*/ 	.byte	0x05
	.zero		1


	//   ....[46]....
        /*09d8*/ 	.word	0x0000f3f0
        /*09dc*/ 	.word	0x000000ff
        /*09e0*/ 	.word	0x00000000
        /*09e4*/ 	.short	0x0101
        /*09e6*/ 	.byte	0x04
	.zero		1


	//   ....[47]....
        /*09e8*/ 	.word	0x00010a30
        /*09ec*/ 	.word	0x000000ff
        /*09f0*/ 	.word	0x00000000
        /*09f4*/ 	.short	0x0101
        /*09f6*/ 	.byte	0x04
	.zero		1


	//   ....[48]....
        /*09f8*/ 	.word	0x00013230
        /*09fc*/ 	.word	0x000000ff
        /*0a00*/ 	.word	0x00022880
        /*0a04*/ 	.short	0x010a
        /*0a06*/ 	.byte	0x30
	.zero		1


	//   ....[49]....
        /*0a08*/ 	.word	0x00013740
        /*0a0c*/ 	.word	0x000000ff
        /*0a10*/ 	.word	0x00022870
        /*0a14*/ 	.short	0x0107
        /*0a16*/ 	.byte	0x30
	.zero		1


	//   ....[50]....
        /*0a18*/ 	.word	0x000137d0
        /*0a1c*/ 	.word	0x000000ff
        /*0a20*/ 	.word	0x00022870
        /*0a24*/ 	.short	0x0101
        /*0a26*/ 	.byte	0x30
	.zero		1


	//   ....[51]....
        /*0a28*/ 	.word	0x00013800
        /*0a2c*/ 	.word	0x000000ff
        /*0a30*/ 	.word	0x00022840
        /*0a34*/ 	.short	0x010a
        /*0a36*/ 	.byte	0x30
	.zero		1


	//   ....[52]....
        /*0a38*/ 	.word	0x00013d30
        /*0a3c*/ 	.word	0x000000ff
        /*0a40*/ 	.word	0x00022830
        /*0a44*/ 	.short	0x0107
        /*0a46*/ 	.byte	0x30
	.zero		1


	//   ....[53]....
        /*0a48*/ 	.word	0x00013dc0
        /*0a4c*/ 	.word	0x000000ff
        /*0a50*/ 	.word	0x00022830
        /*0a54*/ 	.short	0x0101
        /*0a56*/ 	.byte	0x30
	.zero		1


	//   ....[54]....
        /*0a58*/ 	.word	0x00014580
        /*0a5c*/ 	.word	0x000000ff
        /*0a60*/ 	.word	0x00022800
        /*0a64*/ 	.short	0x0107
        /*0a66*/ 	.byte	0x30
	.zero		1


	//   ....[55]....
        /*0a68*/ 	.word	0x00014600
        /*0a6c*/ 	.word	0x000000ff
        /*0a70*/ 	.word	0x00022800
        /*0a74*/ 	.short	0x0101
        /*0a76*/ 	.byte	0x30
	.zero		1


	//   ....[56]....
        /*0a78*/ 	.word	0x00014610
        /*0a7c*/ 	.word	0x000000ff
        /*0a80*/ 	.word	0x00022820
        /*0a84*/ 	.short	0x010a
        /*0a86*/ 	.byte	0x30
	.zero		1


	//   ....[57]....
        /*0a88*/ 	.word	0x00014940
        /*0a8c*/ 	.word	0x00000008
        /*0a90*/ 	.word	0x00022880
        /*0a94*/ 	.short	0x010a
        /*0a96*/ 	.byte	0x3f
	.zero		1


	//   ....[58]....
        /*0a98*/ 	.word	0x00014d40
        /*0a9c*/ 	.word	0x00000008
        /*0aa0*/ 	.word	0x00022870
        /*0aa4*/ 	.short	0x0107
        /*0aa6*/ 	.byte	0x3f
	.zero		1


	//   ....[59]....
        /*0aa8*/ 	.word	0x00014dd0
        /*0aac*/ 	.word	0x00000008
        /*0ab0*/ 	.word	0x00022870
        /*0ab4*/ 	.short	0x0101
        /*0ab6*/ 	.byte	0x3f
	.zero		1


	//   ....[60]....
        /*0ab8*/ 	.word	0x00014e00
        /*0abc*/ 	.word	0x00000008
        /*0ac0*/ 	.word	0x00022840
        /*0ac4*/ 	.short	0x010a
        /*0ac6*/ 	.byte	0x3f
	.zero		1


	//   ....[61]....
        /*0ac8*/ 	.word	0x00015210
        /*0acc*/ 	.word	0x00000008
        /*0ad0*/ 	.word	0x00022830
        /*0ad4*/ 	.short	0x0107
        /*0ad6*/ 	.byte	0x3f
	.zero		1


	//   ....[62]....
        /*0ad8*/ 	.word	0x000152b0
        /*0adc*/ 	.word	0x00000008
        /*0ae0*/ 	.word	0x00022830
        /*0ae4*/ 	.short	0x0101
        /*0ae6*/ 	.byte	0x3f
	.zero		1


	//   ....[63]....
        /*0ae8*/ 	.word	0x00015330
        /*0aec*/ 	.word	0x00000002
        /*0af0*/ 	.word	0x00022870
        /*0af4*/ 	.short	0x010a
        /*0af6*/ 	.byte	0x3f
	.zero		1


	//   ....[64]....
        /*0af8*/ 	.word	0x000153c0
        /*0afc*/ 	.word	0x00000002
        /*0b00*/ 	.word	0x00022860
        /*0b04*/ 	.short	0x010a
        /*0b06*/ 	.byte	0x3f
	.zero		1


	//   ....[65]....
        /*0b08*/ 	.word	0x00015830
        /*0b0c*/ 	.word	0x00000002
        /*0b10*/ 	.word	0x00022850
        /*0b14*/ 	.short	0x0101
        /*0b16*/ 	.byte	0x3f
	.zero		1


	//   ....[66]....
        /*0b18*/ 	.word	0x000158d0
        /*0b1c*/ 	.word	0x00000002
        /*0b20*/ 	.word	0x00000000
        /*0b24*/ 	.short	0x0101
        /*0b26*/ 	.byte	0x3f
	.zero		1


	//   ....[67]....
        /*0b28*/ 	.word	0x000159a0
        /*0b2c*/ 	.word	0x00000011
        /*0b30*/ 	.word	0x00022870
        /*0b34*/ 	.short	0x010a
        /*0b36*/ 	.byte	0x3f
	.zero		1


	//   ....[68]....
        /*0b38*/ 	.word	0x00015a50
        /*0b3c*/ 	.word	0x00000011
        /*0b40*/ 	.word	0x00022860
        /*0b44*/ 	.short	0x010a
        /*0b46*/ 	.byte	0x3f
	.zero		1


	//   ....[69]....
        /*0b48*/ 	.word	0x00015eb0
        /*0b4c*/ 	.word	0x00000011
        /*0b50*/ 	.word	0x00022850
        /*0b54*/ 	.short	0x0101
        /*0b56*/ 	.byte	0x3f
	.zero		1


	//   ....[70]....
        /*0b58*/ 	.word	0x00015f80
        /*0b5c*/ 	.word	0x00000011
        /*0b60*/ 	.word	0x00000000
        /*0b64*/ 	.short	0x0101
        /*0b66*/ 	.byte	0x3f
	.zero		1


	//   ....[71]....
        /*0b68*/ 	.word	0x00015fd0
        /*0b6c*/ 	.word	0x00000005
        /*0b70*/ 	.word	0x00022820
        /*0b74*/ 	.short	0x010a
        /*0b76*/ 	.byte	0x3f
	.zero		1


	//   ....[72]....
        /*0b78*/ 	.word	0x000160f0
        /*0b7c*/ 	.word	0x00000004
        /*0b80*/ 	.word	0x00022840
        /*0b84*/ 	.short	0x010a
        /*0b86*/ 	.byte	0x3f
	.zero		1


	//   ....[73]....
        /*0b88*/ 	.word	0x00016190
        /*0b8c*/ 	.word	0x00000005
        /*0b90*/ 	.word	0x00022840
        /*0b94*/ 	.short	0x010a
        /*0b96*/ 	.byte	0x3f
	.zero		1


	//   ....[74]....
        /*0b98*/ 	.word	0x000161d0
        /*0b9c*/ 	.word	0x00000004
        /*0ba0*/ 	.word	0x00022860
        /*0ba4*/ 	.short	0x010a
        /*0ba6*/ 	.byte	0x3f
	.zero		1


	//   ....[75]....
        /*0ba8*/ 	.word	0x00016210
        /*0bac*/ 	.word	0x00000005
        /*0bb0*/ 	.word	0x00022860
        /*0bb4*/ 	.short	0x010a
        /*0bb6*/ 	.byte	0x3f
	.zero		1


	//   ....[76]....
        /*0bb8*/ 	.word	0x00016250
        /*0bbc*/ 	.word	0x00000004
        /*0bc0*/ 	.word	0x00022880
        /*0bc4*/ 	.short	0x010a
        /*0bc6*/ 	.byte	0x3f
	.zero		1


	//   ....[77]....
        /*0bc8*/ 	.word	0x00016290
        /*0bcc*/ 	.word	0x00000005
        /*0bd0*/ 	.word	0x00022880
        /*0bd4*/ 	.short	0x010a
        /*0bd6*/ 	.byte	0x3f
	.zero		1


	//   ....[78]....
        /*0bd8*/ 	.word	0x00016300
        /*0bdc*/ 	.word	0x00000003
        /*0be0*/ 	.word	0x00022800
        /*0be4*/ 	.short	0x010a
        /*0be6*/ 	.byte	0x3f
	.zero		1


	//   ....[79]....
        /*0be8*/ 	.word	0x00016360
        /*0bec*/ 	.word	0x00000003
        /*0bf0*/ 	.word	0x00022830
        /*0bf4*/ 	.short	0x010a
        /*0bf6*/ 	.byte	0x3f
	.zero		1


	//   ....[80]....
        /*0bf8*/ 	.word	0x000163c0
        /*0bfc*/ 	.word	0x0000000a
        /*0c00*/ 	.word	0x00022830
        /*0c04*/ 	.short	0x010a
        /*0c06*/ 	.byte	0x3f
	.zero		1


	//   ....[81]....
        /*0c08*/ 	.word	0x00016420
        /*0c0c*/ 	.word	0x0000000a
        /*0c10*/ 	.word	0x00022850
        /*0c14*/ 	.short	0x010a
        /*0c16*/ 	.byte	0x3f
	.zero		1


	//   ....[82]....
        /*0c18*/ 	.word	0x00016480
        /*0c1c*/ 	.word	0x0000000a
        /*0c20*/ 	.word	0x00022830
        /*0c24*/ 	.short	0x010a
        /*0c26*/ 	.byte	0x3f
	.zero		1


	//   ....[83]....
        /*0c28*/ 	.word	0x000164e0
        /*0c2c*/ 	.word	0x0000000a
        /*0c30*/ 	.word	0x00022850
        /*0c34*/ 	.short	0x010a
        /*0c36*/ 	.byte	0x3f
	.zero		1


	//   ....[84]....
        /*0c38*/ 	.word	0x00016540
        /*0c3c*/ 	.word	0x0000000a
        /*0c40*/ 	.word	0x00022830
        /*0c44*/ 	.short	0x010a
        /*0c46*/ 	.byte	0x3f
	.zero		1


	//   ....[85]....
        /*0c48*/ 	.word	0x000165a0
        /*0c4c*/ 	.word	0x0000000a
        /*0c50*/ 	.word	0x00022850
        /*0c54*/ 	.short	0x010a
        /*0c56*/ 	.byte	0x3f
	.zero		1


	//   ....[86]....
        /*0c58*/ 	.word	0x00016600
        /*0c5c*/ 	.word	0x00000003
        /*0c60*/ 	.word	0x00022850
        /*0c64*/ 	.short	0x010a
        /*0c66*/ 	.byte	0x3f
	.zero		1


	//   ....[87]....
        /*0c68*/ 	.word	0x000166e0
        /*0c6c*/ 	.word	0x00000002
        /*0c70*/ 	.word	0x00022880
        /*0c74*/ 	.short	0x010a
        /*0c76*/ 	.byte	0x3f
	.zero		1


	//   ....[88]....
        /*0c78*/ 	.word	0x00016c90
        /*0c7c*/ 	.word	0x00000002
        /*0c80*/ 	.word	0x00022840
        /*0c84*/ 	.short	0x010a
        /*0c86*/ 	.byte	0x3f
	.zero		1


	//   ....[89]....
        /*0c88*/ 	.word	0x000177a0
        /*0c8c*/ 	.word	0x00000003
        /*0c90*/ 	.word	0x00022820
        /*0c94*/ 	.short	0x010a
        /*0c96*/ 	.byte	0x3f
	.zero		1


	//   ....[90]....
        /*0c98*/ 	.word	0x000177f0
        /*0c9c*/ 	.word	0x00000008
        /*0ca0*/ 	.word	0x00022880
        /*0ca4*/ 	.short	0x010a
        /*0ca6*/ 	.byte	0x3f
	.zero		1


	//   ....[91]....
        /*0ca8*/ 	.word	0x00017cb0
        /*0cac*/ 	.word	0x00000008
        /*0cb0*/ 	.word	0x00022840
        /*0cb4*/ 	.short	0x010a
        /*0cb6*/ 	.byte	0x3f
	.zero		1


	//   ....[92]....
        /*0cb8*/ 	.word	0x00018190
        /*0cbc*/ 	.word	0x00000002
        /*0cc0*/ 	.word	0x00022870
        /*0cc4*/ 	.short	0x010a
        /*0cc6*/ 	.byte	0x3f
	.zero		1


	//   ....[93]....
        /*0cc8*/ 	.word	0x000181e0
        /*0ccc*/ 	.word	0x00000002
        /*0cd0*/ 	.word	0x00022860
        /*0cd4*/ 	.short	0x010a
        /*0cd6*/ 	.byte	0x3f
	.zero		1


	//   ....[94]....
        /*0cd8*/ 	.word	0x00018230
        /*0cdc*/ 	.word	0x00000011
        /*0ce0*/ 	.word	0x00022870
        /*0ce4*/ 	.short	0x010a
        /*0ce6*/ 	.byte	0x3f
	.zero		1


	//   ....[95]....
        /*0ce8*/ 	.word	0x00018280
        /*0cec*/ 	.word	0x00000011
        /*0cf0*/ 	.word	0x00022860
        /*0cf4*/ 	.short	0x010a
        /*0cf6*/ 	.byte	0x3f
	.zero		1


	//   ....[96]....
        /*0cf8*/ 	.word	0x000182d0
        /*0cfc*/ 	.word	0x00000005
        /*0d00*/ 	.word	0x00022820
        /*0d04*/ 	.short	0x010a
        /*0d06*/ 	.byte	0x3f
	.zero		1


	//   ....[97]....
        /*0d08*/ 	.word	0x00018320
        /*0d0c*/ 	.word	0x00000004
        /*0d10*/ 	.word	0x00022840
        /*0d14*/ 	.short	0x010a
        /*0d16*/ 	.byte	0x3f
	.zero		1


	//   ....[98]....
        /*0d18*/ 	.word	0x00018370
        /*0d1c*/ 	.word	0x00000005
        /*0d20*/ 	.word	0x00022840
        /*0d24*/ 	.short	0x010a
        /*0d26*/ 	.byte	0x3f
	.zero		1


	//   ....[99]....
        /*0d28*/ 	.word	0x000183c0
        /*0d2c*/ 	.word	0x00000004
        /*0d30*/ 	.word	0x00022860
        /*0d34*/ 	.short	0x010a
        /*0d36*/ 	.byte	0x3f
	.zero		1


	//   ....[100]....
        /*0d38*/ 	.word	0x00018410
        /*0d3c*/ 	.word	0x00000005
        /*0d40*/ 	.word	0x00022860
        /*0d44*/ 	.short	0x010a
        /*0d46*/ 	.byte	0x3f
	.zero		1


	//   ....[101]....
        /*0d48*/ 	.word	0x00018460
        /*0d4c*/ 	.word	0x00000004
        /*0d50*/ 	.word	0x00022880
        /*0d54*/ 	.short	0x010a
        /*0d56*/ 	.byte	0x3f
	.zero		1


	//----- nvinfo : EIATTR_NUM_MBARRIERS
	.align		4
.L_185:
        /*0d58*/ 	.byte	0x03, 0x38
        /*0d5a*/ 	.short	0x0016


	//----- nvinfo : EIATTR_EXIT_INSTR_OFFSETS
	.align		4
        /*0d5c*/ 	.byte	0x04, 0x1c
        /*0d5e*/ 	.short	(.L_187 - .L_186)


	//   ....[0]....
.L_186:
        /*0d60*/ 	.word	0x000162e0


	//----- nvinfo : EIATTR_MAX_THREADS
	.align		4
.L_187:
        /*0d64*/ 	.byte	0x04, 0x05
        /*0d66*/ 	.short	(.L_189 - .L_188)
.L_188:
        /*0d68*/ 	.word	0x00000180
        /*0d6c*/ 	.word	0x00000001
        /*0d70*/ 	.word	0x00000001


	//----- nvinfo : EIATTR_CRS_STACK_SIZE
	.align		4
.L_189:
        /*0d74*/ 	.byte	0x04, 0x1e
        /*0d76*/ 	.short	(.L_191 - .L_190)
.L_190:
        /*0d78*/ 	.word	0x00000000


	//----- nvinfo : EIATTR_CBANK_PARAM_SIZE
	.align		4
.L_191:
        /*0d7c*/ 	.byte	0x03, 0x19
        /*0d7e*/ 	.short	0x0a70


	//----- nvinfo : EIATTR_PARAM_CBANK
	.align		4
        /*0d80*/ 	.byte	0x04, 0x0a
        /*0d82*/ 	.short	(.L_193 - .L_192)
	.align		4
.L_192:
        /*0d84*/ 	.word	index@(.nv.constant0._ZN7cutlass13device_kernelIN5flash11enable_sm90INS1_16FlashAttnFwdSm90INS1_25CollectiveMainloopFwdSm90ILi2EN4cute5tupleIJNS5_1CILi1EEES8_S8_EEENS6_IJNS7_ILi128EEESA_NS7_ILi192EEEEEELi128ENS_12float_e4m3_tEfNS_4arch4Sm90ELb0ELb1ELb1ELb0ELb1ELb0ELb0ELb1ELb1ELb1ELb1ELb0EEENS1_21CollectiveEpilogueFwdINS6_IJSA_SA_SA_EEES9_NS_10bfloat16_tESF_Li256ELb0ELb1ELb1ELb1EEENS1_19SingleTileSchedulerILb0ELb1ELb1ELi128EEEEEEEEEvNT_6ParamsE)
        /*0d88*/ 	.short	0x0210
        /*0d8a*/ 	.short	0x0a70


	//----- nvinfo : EIATTR_SW_WAR
	.align		4
.L_193:
        /*0d8c*/ 	.byte	0x04, 0x36
        /*0d8e*/ 	.short	(.L_195 - .L_194)
.L_194:
        /*0d90*/ 	.word	0x00000008
.L_195:


//--------------------- .nv.info._ZN7cutlass13device_kernelIN5flash11enable_sm90INS1_16FlashAttnFwdSm90INS1_25CollectiveMainloopFwdSm90ILi2EN4cute5tupleIJNS5_1CILi1EEES8_S8_EEENS6_IJNS7_ILi128EEESA_NS7_ILi192EEEEEELi128ENS_12float_e4m3_tEfNS_4arch4Sm90ELb0ELb1ELb1ELb1ELb1ELb0ELb0ELb1ELb1ELb1ELb1ELb0EEENS1_21CollectiveEpilogueFwdINS6_IJSA_SA_SA_EEES9_NS_10bfloat16_tESF_Li256ELb1ELb1ELb1ELb1EEENS1_36VarlenDynamicPersistentTileSchedulerILi128ELi128ELi256ELi128ELb1ELb1ELb1ELb1ELb0ELb1EEEEEEEEEvNT_6ParamsE --------------------------
	.section	.nv.info._ZN7cutlass13device_kernelIN5flash11enable_sm90INS1_16FlashAttnFwdSm90INS1_25CollectiveMainloopFwdSm90ILi2EN4cute5tupleIJNS5_1CILi1EEES8_S8_EEENS6_IJNS7_ILi128EEESA_NS7_ILi192EEEEEELi128ENS_12float_e4m3_tEfNS_4arch4Sm90ELb0ELb1ELb1ELb1ELb1ELb0ELb0ELb1ELb1ELb1ELb1ELb0EEENS1_21CollectiveEpilogueFwdINS6_IJSA_SA_SA_EEES9_NS_10bfloat16_tESF_Li256ELb1ELb1ELb1ELb1EEENS1_36VarlenDynamicPersistentTileSchedulerILi128ELi128ELi256ELi128ELb1ELb1ELb1ELb1ELb0ELb1EEEEEEEEEvNT_6ParamsE,"",@"SHT_CUDA_INFO"
	.sectionflags	@""
	.align	4


	//----- nvinfo : EIATTR_CUDA_API_VERSION
	.align		4
        /*0000*/ 	.byte	0x04, 0x37
        /*0002*/ 	.short	(.L_197 - .L_196)
.L_196:
        /*0004*/ 	.word	0x00000082


	//----- nvinfo : EIATTR_KPARAM_INFO
	.align		4
.L_197:
        /*0008*/ 	.byte	0x04, 0x17
        /*000a*/ 	.short	(.L_199 - .L_198)
.L_198:
        /*000c*/ 	.word	0x00000000
        /*0010*/ 	.short	0x0000
        /*0012*/ 	.short	0x0070
        /*0014*/ 	.byte	0x00, 0xf0, 0x01, 0x2a


	//----- nvinfo : EIATTR_SPARSE_MMA_MASK
	.align		4
.L_199:
        /*0018*/ 	.byte	0x03, 0x50
        /*001a*/ 	.short	0x0000


	//----- nvinfo : EIATTR_MAXREG_COUNT
	.align		4
        /*001c*/ 	.byte	0x03, 0x1b
        /*001e*/ 	.short	0x00a8


	//----- nvinfo : EIATTR_NUM_BARRIERS
	.align		4
        /*0020*/ 	.byte	0x02, 0x4c
        /*0022*/ 	.byte	0x10
	.zero		1


	//----- nvinfo : EIATTR_EXTERNS
	.align		4
        /*0024*/ 	.byte	0x04, 0x0f
        /*0026*/ 	.short	(.L_201 - .L_200)


	//   ....[0]....
	.align		4
.L_200:
        /*0028*/ 	.word	index@(__assertfail)


	//----- nvinfo : EIATTR_ANNOTATIONS
	.align		4
.L_201:
        /*002c*/ 	.byte	0x04, 0x55
        /*002e*/ 	.short	(.L_203 - .L_202)


	//   ....[0]....
.L_202:
        /* <DEDUP_REMOVED lines=9> */


	//----- nvinfo : EIATTR_MERCURY_ISA_VERSION
	.align		4
.L_203:
        /*00b0*/ 	.byte	0x03, 0x5f
        /*00b2*/ 	.short	0x0101


	//----- nvinfo : EIATTR_UNUSED_LOAD_BYTE_OFFSET
	.align		4
        /*00b4*/ 	.byte	0x04, 0x44
        /*00b6*/ 	.short	(.L_205 - .L_204)


	//   ....[0]....
.L_204:
        /*00b8*/ 	.word	0x00000980
        /*00bc*/ 	.word	0x0000fff0


	//   ....[1]....
        /*00c0*/ 	.word	0x00010310
        /*00c4*/ 	.word	0x0000fff0


	//----- nvinfo : EIATTR_INT_WARP_WIDE_INSTR_OFFSETS
	.align		4
.L_205:
        /*00c8*/ 	.byte	0x04, 0x31
        /*00ca*/ 	.short	(.L_207 - .L_206)


	//   ....[0]....
.L_206:
        /*00cc*/ 	.word	0x000000c0


	//   ....[1]....
        /*00d0*/ 	.word	0x000000d0


	//   ....[2]....
        /*00d4*/ 	.word	0x00000170


	//   ....[3]....
        /*00d8*/ 	.word	0x00015ea0


	//   ....[4]....
        /*00dc*/ 	.word	0x00015f30


	//   ....[5]....
        /*00e0*/ 	.word	0x00019180


	//   ....[6]....
        /*00e4*/ 	.word	0x00019210


	//----- nvinfo : EIATTR_COOP_GROUP_MASK_REGIDS
	.align		4
.L_207:
        /*00e8*/ 	.byte	0x04, 0x29
        /*00ea*/ 	.short	(.L_209 - .L_208)


	//   ....[0]....
.L_208:
        /*00ec*/ 	.word	0xffffffff


	//   ....[1]....
        /*00f0*/ 	.word	0xffffffff


	//   ....[2]....
        /*00f4*/ 	.word	0xffffffff


	//   ....[3]....
        /*00f8*/ 	.word	0xffffffff


	//   ....[4]....
        /*00fc*/ 	.word	0xffffffff


	//   ....[5]....
        /*0100*/ 	.word	0xffffffff


	//   ....[6]....
        /*0104*/ 	.word	0xffffffff


	//   ....[7]....
        /*0108*/ 	.word	0xffffffff


	//   ....[8]....
        /*010c*/ 	.word	0xffffffff


	//   ....[9]....
        /*0110*/ 	.word	0xffffffff


	//   ....[10]....
        /*0114*/ 	.word	0xffffffff


	//   ....[11]....
        /*0118*/ 	.word	0xffffffff


	//   ....[12]....
        /*011c*/ 	.word	0xffffffff


	//   ....[13]....
        /*0120*/ 	.word	0xffffffff


	//   ....[14]....
        /*0124*/ 	.word	0xffffffff


	//   ....[15]....
        /*0128*/ 	.word	0xffffffff


	//   ....[16]....
        /*012c*/ 	.word	0xffffffff


	//   ....[17]....
        /*0130*/ 	.word	0xffffffff


	//   ....[18]....
        /*0134*/ 	.word	0xffffffff


	//   ....[19]....
        /*0138*/ 	.word	0xffffffff


	//   ....[20]....
        /*013c*/ 	.word	0xffffffff


	//   ....[21]....
        /*0140*/ 	.word	0xffffffff


	//   ....[22]....
        /*0144*/ 	.word	0xffffffff


	//   ....[23]....
        /*0148*/ 	.word	0xffffffff


	//   ....[24]....
        /*014c*/ 	.word	0xffffffff


	//   ....[25]....
        /*0150*/ 	.word	0xffffffff


	//   ....[26]....
        /*0154*/ 	.word	0xffffffff


	//   ....[27]....
        /*0158*/ 	.word	0xffffffff


	//   ....[28]....
        /*015c*/ 	.word	0xffffffff


	//   ....[29]....
        /*0160*/ 	.word	0xffffffff


	//   ....[30]....
        /*0164*/ 	.word	0xffffffff


	//   ....[31]....
        /*0168*/ 	.word	0xffffffff


	//   ....[32]....
        /*016c*/ 	.word	0xffffffff


	//   ....[33]....
        /*0170*/ 	.word	0xffffffff


	//   ....[34]....
        /*0174*/ 	.word	0xffffffff


	//   ....[35]....
        /*0178*/ 	.word	0xffffffff


	//   ....[36]....
        /*017c*/ 	.word	0xffffffff


	//   ....[37]....
        /*0180*/ 	.word	0xffffffff


	//   ....[38]....
        /*0184*/ 	.word	0xffffffff


	//   ....[39]....
        /*0188*/ 	.word	0xffffffff


	//   ....[40]....
        /*018c*/ 	.word	0xffffffff


	//   ....[41]....
        /*0190*/ 	.word	0xffffffff


	//   ....[42]....
        /*0194*/ 	.word	0xffffffff


	//   ....[43]....
        /*0198*/ 	.word	0xffffffff


	//   ....[44]....
        /*019c*/ 	.word	0xffffffff


	//   ....[45]....
        /*01a0*/ 	.word	0xffffffff


	//   ....[46]....
        /*01a4*/ 	.word	0xffffffff


	//   ....[47]....
        /*01a8*/ 	.word	0xffffffff


	//   ....[48]....
        /*01ac*/ 	.word	0xffffffff


	//   ....[49]....
        /*01b0*/ 	.word	0xffffffff


	//   ....[50]....
        /*01b4*/ 	.word	0xffffffff


	//   ....[51]....
        /*01b8*/ 	.word	0xffffffff


	//   ....[52]....
        /*01bc*/ 	.word	0xffffffff


	//   ....[53]....
        /*01c0*/ 	.word	0xffffffff


	//   ....[54]....
        /*01c4*/ 	.word	0xffffffff


	//   ....[55]....
        /*01c8*/ 	.word	0xffffffff


	//   ....[56]....
        /*01cc*/ 	.word	0xffffffff


	//   ....[57]....
        /*01d0*/ 	.word	0xffffffff


	//   ....[58]....
        /*01d4*/ 	.word	0xffffffff


	//   ....[59]....
        /*01d8*/ 	.word	0xffffffff


	//   ....[60]....
        /*01dc*/ 	.word	0xffffffff


	//   ....[61]....
        /*01e0*/ 	.word	0xffffffff


	//   ....[62]....
        /*01e4*/ 	.word	0xffffffff


	//   ....[63]....
        /*01e8*/ 	.word	0xffffffff


	//   ....[64]....
        /*01ec*/ 	.word	0xffffffff


	//   ....[65]....
        /*01f0*/ 	.word	0xffffffff


	//   ....[66]....
        /*01f4*/ 	.word	0xffffffff


	//   ....[67]....
        /*01f8*/ 	.word	0xffffffff


	//   ....[68]....
        /*01fc*/ 	.word	0xffffffff


	//   ....[69]....
        /*0200*/ 	.word	0xffffffff


	//   ....[70]....
        /*0204*/ 	.word	0xffffffff


	//   ....[71]....
        /*0208*/ 	.word	0xffffffff


	//   ....[72]....
        /*020c*/ 	.word	0xffffffff


	//   ....[73]....
        /*0210*/ 	.word	0xffffffff


	//   ....[74]....
        /*0214*/ 	.word	0xffffffff


	//   ....[75]....
        /*0218*/ 	.word	0xffffffff


	//   ....[76]....
        /*021c*/ 	.word	0xffffffff


	//   ....[77]....
        /*0220*/ 	.word	0xffffffff


	//   ....[78]....
        /*0224*/ 	.word	0xffffffff


	//   ....[79]....
        /*0228*/ 	.word	0xffffffff


	//   ....[80]....
        /*022c*/ 	.word	0xffffffff


	//   ....[81]....
        /*0230*/ 	.word	0xffffffff


	//   ....[82]....
        /*0234*/ 	.word	0xffffffff


	//   ....[83]....
        /*0238*/ 	.word	0xffffffff


	//   ....[84]....
        /*023c*/ 	.word	0xffffffff


	//   ....[85]....
        /*0240*/ 	.word	0xffffffff


	//   ....[86]....
        /*0244*/ 	.word	0xffffffff


	//   ....[87]....
        /*0248*/ 	.word	0xffffffff


	//   ....[88]....
        /*024c*/ 	.word	0xffffffff


	//   ....[89]....
        /*0250*/ 	.word	0xffffffff


	//   ....[90]....
        /*0254*/ 	.word	0xffffffff


	//   ....[91]....
        /*0258*/ 	.word	0xffffffff


	//   ....[92]....
        /*025c*/ 	.word	0xffffffff


	//   ....[93]....
        /*0260*/ 	.word	0xffffffff


	//   ....[94]....
        /*0264*/ 	.word	0xffffffff


	//   ....[95]....
        /*0268*/ 	.word	0xffffffff


	//   ....[96]....
        /*026c*/ 	.word	0xffffffff


	//   ....[97]....
        /*0270*/ 	.word	0xffffffff


	//   ....[98]....
        /*0274*/ 	.word	0xffffffff


	//   ....[99]....
        /*0278*/ 	.word	0xffffffff


	//   ....[100]....
        /*027c*/ 	.word	0xffffffff


	//   ....[101]....
        /*0280*/ 	.word	0xffffffff


	//   ....[102]....
        /*0284*/ 	.word	0xffffffff


	//   ....[103]....
        /*0288*/ 	.word	0xffffffff


	//   ....[104]....
        /*028c*/ 	.word	0xffffffff


	//   ....[105]....
        /*0290*/ 	.word	0xffffffff


	//   ....[106]....
        /*0294*/ 	.word	0xffffffff


	//   ....[107]....
        /*0298*/ 	.word	0xffffffff


	//   ....[108]....
        /*029c*/ 	.word	0xffffffff


	//   ....[109]....
        /*02a0*/ 	.word	0xffffffff


	//   ....[110]....
        /*02a4*/ 	.word	0xffffffff


	//   ....[111]....
        /*02a8*/ 	.word	0xffffffff


	//   ....[112]....
        /*02ac*/ 	.word	0xffffffff


	//   ....[113]....
        /*02b0*/ 	.word	0xffffffff


	//   ....[114]....
        /*02b4*/ 	.word	0xffffffff


	//   ....[115]....
        /*02b8*/ 	.word	0xffffffff


	//   ....[116]....
        /*02bc*/ 	.word	0xffffffff


	//   ....[117]....
        /*02c0*/ 	.word	0xffffffff


	//   ....[118]....
        /*02c4*/ 	.word	0xffffffff


	//   ....[119]....
        /*02c8*/ 	.word	0xffffffff


	//   ....[120]....
        /*02cc*/ 	.word	0xffffffff


	//   ....[121]....
        /*02d0*/ 	.word	0xffffffff


	//   ....[122]....
        /*02d4*/ 	.word	0xffffffff


	//   ....[123]....
        /*02d8*/ 	.word	0xffffffff


	//   ....[124]....
        /*02dc*/ 	.word	0xffffffff


	//   ....[125]....
        /*02e0*/ 	.word	0xffffffff


	//   ....[126]....
        /*02e4*/ 	.word	0xffffffff


	//   ....[127]....
        /*02e8*/ 	.word	0xffffffff


	//   ....[128]....
        /*02ec*/ 	.word	0xffffffff


	//   ....[129]....
        /*02f0*/ 	.word	0xffffffff


	//   ....[130]....
        /*02f4*/ 	.word	0xffffffff


	//   ....[131]....
        /*02f8*/ 	.word	0xffffffff


	//   ....[132]....
        /*02fc*/ 	.word	0xffffffff


	//   ....[133]....
        /*0300*/ 	.word	0xffffffff


	//   ....[134]....
        /*0304*/ 	.word	0xffffffff


	//   ....[135]....
        /*0308*/ 	.word	0xffffffff


	//   ....[136]....
        /*030c*/ 	.word	0xffffffff


	//   ....[137]....
        /*0310*/ 	.word	0xffffffff


	//   ....[138]....
        /*0314*/ 	.word	0xffffffff


	//   ....[139]....
        /*0318*/ 	.word	0xffffffff


	//   ....[140]....
        /*031c*/ 	.word	0xffffffff


	//   ....[141]....
        /*0320*/ 	.word	0xffffffff


	//   ....[142]....
        /*0324*/ 	.word	0xffffffff


	//   ....[143]....
        /*0328*/ 	.word	0xffffffff


	//   ....[144]....
        /*032c*/ 	.word	0xffffffff


	//   ....[145]....
        /*0330*/ 	.word	0xffffffff


	//   ....[146]....
        /*0334*/ 	.word	0xffffffff


	//   ....[147]....
        /*0338*/ 	.word	0xffffffff


	//   ....[148]....
        /*033c*/ 	.word	0xffffffff


	//   ....[149]....
        /*0340*/ 	.word	0xffffffff


	//   ....[150]....
        /*0344*/ 	.word	0xffffffff


	//   ....[151]....
        /*0348*/ 	.word	0xffffffff


	//   ....[152]....
        /*034c*/ 	.word	0xffffffff


	//   ....[153]....
        /*0350*/ 	.word	0xffffffff


	//   ....[154]....
        /*0354*/ 	.word	0xffffffff


	//   ....[155]....
        /*0358*/ 	.word	0xffffffff


	//   ....[156]....
        /*035c*/ 	.word	0xffffffff


	//   ....[157]....
        /*0360*/ 	.word	0xffffffff


	//   ....[158]....
        /*0364*/ 	.word	0xffffffff


	//   ....[159]....
        /*0368*/ 	.word	0xffffffff


	//   ....[160]....
        /*036c*/ 	.word	0xffffffff


	//   ....[161]....
        /*0370*/ 	.word	0xffffffff


	//   ....[162]....
        /*0374*/ 	.word	0xffffffff


	//   ....[163]....
        /*0378*/ 	.word	0xffffffff


	//   ....[164]....
        /*037c*/ 	.word	0xffffffff


	//   ....[165]....
        /*0380*/ 	.word	0xffffffff


	//   ....[166]....
        /*0384*/ 	.word	0xffffffff


	//   ....[167]....
        /*0388*/ 	.word	0xffffffff


	//   ....[168]....
        /*038c*/ 	.word	0xffffffff


	//   ....[169]....
        /*0390*/ 	.word	0xffffffff


	//   ....[170]....
        /*0394*/ 	.word	0xffffffff


	//   ....[171]....
        /*0398*/ 	.word	0xffffffff


	//   ....[172]....
        /*039c*/ 	.word	0xffffffff


	//   ....[173]....
        /*03a0*/ 	.word	0xffffffff


	//   ....[174]....
        /*03a4*/ 	.word	0xffffffff


	//   ....[175]....
        /*03a8*/ 	.word	0xffffffff


	//   ....[176]....
        /*03ac*/ 	.word	0xffffffff


	//   ....[177]....
        /*03b0*/ 	.word	0xffffffff


	//   ....[178]....
        /*03b4*/ 	.word	0xffffffff


	//   ....[179]....
        /*03b8*/ 	.word	0xffffffff


	//   ....[180]....
        /*03bc*/ 	.word	0xffffffff


	//   ....[181]....
        /*03c0*/ 	.word	0xffffffff


	//   ....[182]....
        /*03c4*/ 	.word	0xffffffff


	//   ....[183]....
        /*03c8*/ 	.word	0xffffffff


	//   ....[184]....
        /*03cc*/ 	.word	0xffffffff


	//   ....[185]....
        /*03d0*/ 	.word	0xffffffff


	//   ....[186]....
        /*03d4*/ 	.word	0xffffffff


	//   ....[187]....
        /*03d8*/ 	.word	0xffffffff


	//   ....[188]....
        /*03dc*/ 	.word	0xffffffff


	//   ....[189]....
        /*03e0*/ 	.word	0xffffffff


	//   ....[190]....
        /*03e4*/ 	.word	0xffffffff


	//   ....[191]....
        /*03e8*/ 	.word	0xffffffff


	//   ....[192]....
        /*03ec*/ 	.word	0xffffffff


	//   ....[193]....
        /*03f0*/ 	.word	0xffffffff


	//   ....[194]....
        /*03f4*/ 	.word	0xffffffff


	//   ....[195]....
        /*03f8*/ 	.word	0xffffffff


	//   ....[196]....
        /*03fc*/ 	.word	0xffffffff


	//   ....[197]....
        /*0400*/ 	.word	0x0500000f


	//   ....[198]....
        /*0404*/ 	.word	0x0500000f


	//   ....[199]....
        /*0408*/ 	.word	0x0500000f


	//   ....[200]....
        /*040c*/ 	.word	0x0500000f


	//   ....[201]....
        /*0410*/ 	.word	0x0500000f


	//   ....[202]....
        /*0414*/ 	.word	0x0500000f


	//   ....[203]....
        /*0418*/ 	.word	0x0500000f


	//   ....[204]....
        /*041c*/ 	.word	0x0500000f


	//   ....[205]....
        /*0420*/ 	.word	0x0500000f


	//   ....[206]....
        /*0424*/ 	.word	0x0500000f


	//   ....[207]....
        /*0428*/ 	.word	0x0500000f


	//   ....[208]....
        /*042c*/ 	.word	0x0500000f


	//   ....[209]....
        /*0430*/ 	.word	0x0500000f


	//   ....[210]....
        /*0434*/ 	.word	0x0500000f


	//   ....[211]....
        /*0438*/ 	.word	0x0500000f


	//   ....[212]....
        /*043c*/ 	.word	0x0500000f


	//   ....[213]....
        /*0440*/ 	.word	0x0500000f


	//   ....[214]....
        /*0444*/ 	.word	0x0500000f


	//   ....[215]....
        /*0448*/ 	.word	0x0500000f


	//   ....[216]....
        /*044c*/ 	.word	0x0500000f


	//   ....[217]....
        /*0450*/ 	.word	0x0500000f


	//   ....[218]....
        /*0454*/ 	.word	0x0500000f


	//   ....[219]....
        /*0458*/ 	.word	0x0500000f


	//   ....[220]....
        /*045c*/ 	.word	0x0500000f


	//   ....[221]....
        /*0460*/ 	.word	0x0500000f


	//   ....[222]....
        /*0464*/ 	.word	0x0500000f


	//   ....[223]....
        /*0468*/ 	.word	0x0500000f


	//   ....[224]....
        /*046c*/ 	.word	0x0500000f


	//   ....[225]....
        /*0470*/ 	.word	0x0500000f


	//   ....[226]....
        /*0474*/ 	.word	0x0500000f


	//   ....[227]....
        /*0478*/ 	.word	0x0500000f


	//   ....[228]....
        /*047c*/ 	.word	0x0500000f


	//   ....[229]....
        /*0480*/ 	.word	0x0500000f


	//   ....[230]....
        /*0484*/ 	.word	0x0500000f


	//   ....[231]....
        /*0488*/ 	.word	0x0500000f


	//   ....[232]....
        /*048c*/ 	.word	0x0500000f


	//   ....[233]....
        /*0490*/ 	.word	0x0500000f


	//   ....[234]....
        /*0494*/ 	.word	0x0500000f


	//   ....[235]....
        /*0498*/ 	.word	0x0500000f


	//   ....[236]....
        /*049c*/ 	.word	0x0500000f


	//   ....[237]....
        /*04a0*/ 	.word	0x0500000f


	//   ....[238]....
        /*04a4*/ 	.word	0x0500000f


	//----- nvinfo : EIATTR_COOP_GROUP_INSTR_OFFSETS
	.align		4
.L_209:
        /*04a8*/ 	.byte	0x04, 0x28
        /*04aa*/ 	.short	(.L_211 - .L_210)


	//   ....[0]....
.L_210:
        /*04ac*/ 	.word	0x00000080


	//   ....[1]....
        /*04b0*/ 	.word	0x00000090


	//   ....[2]....
        /*04b4*/ 	.word	0x000002d0


	//   ....[3]....
        /*04b8*/ 	.word	0x00000430


	//   ....[4]....
        /*04bc*/ 	.word	0x00000550


	//   ....[5]....
        /*04c0*/ 	.word	0x000006b0


	//   ....[6]....
        /*04c4*/ 	.word	0x00001eb0


	//   ....[7]....
        /*04c8*/ 	.word	0x00002960


	//   ....[8]....
        /*04cc*/ 	.word	0x00003390


	//   ....[9]....
        /*04d0*/ 	.word	0x00004520


	//   ....[10]....
        /*04d4*/ 	.word	0x00004630


	//   ....[11]....
        /*04d8*/ 	.word	0x00004e50


	//   ....[12]....
        /*04dc*/ 	.word	0x00004eb0


	//   ....[13]....
        /*04e0*/ 	.word	0x00006800


	//   ....[14]....
        /*04e4*/ 	.word	0x00007140


	//   ....[15]....
        /*04e8*/ 	.word	0x00007d30


	//   ....[16]....
        /*04ec*/ 	.word	0x00007e30


	//   ....[17]....
        /*04f0*/ 	.word	0x00008670


	//   ....[18]....
        /*04f4*/ 	.word	0x000086e0


	//   ....[19]....
        /*04f8*/ 	.word	0x0000acc0


	//   ....[20]....
        /*04fc*/ 	.word	0x0000acd0


	//   ....[21]....
        /*0500*/ 	.word	0x0000ad00


	//   ....[22]....
        /*0504*/ 	.word	0x0000ad10


	//   ....[23]....
        /*0508*/ 	.word	0x0000c8f0


	//   ....[24]....
        /*050c*/ 	.word	0x0000d230


	//   ....[25]....
        /*0510*/ 	.word	0x0000de20


	//   ....[26]....
        /*0514*/ 	.word	0x0000df20


	//   ....[27]....
        /*0518*/ 	.word	0x0000e760


	//   ....[28]....
        /*051c*/ 	.word	0x0000e7d0


	//   ....[29]....
        /*0520*/ 	.word	0x0000fb50


	//   ....[30]....
        /*0524*/ 	.word	0x0000fb60


	//   ....[31]....
        /*0528*/ 	.word	0x0000fbe0


	//   ....[32]....
        /*052c*/ 	.word	0x0000fbf0


	//   ....[33]....
        /*0530*/ 	.word	0x00010b70


	//   ....[34]....
        /*0534*/ 	.word	0x00010b80


	//   ....[35]....
        /*0538*/ 	.word	0x00010b90


	//   ....[36]....
        /*053c*/ 	.word	0x00010ba0


	//   ....[37]....
        /*0540*/ 	.word	0x00010bb0


	//   ....[38]....
        /*0544*/ 	.word	0x00010bc0


	//   ....[39]....
        /*0548*/ 	.word	0x00010bd0


	//   ....[40]....
        /*054c*/ 	.word	0x00010be0


	//   ....[41]....
        /*0550*/ 	.word	0x00010bf0


	//   ....[42]....
        /*0554*/ 	.word	0x00010c00


	//   ....[43]....
        /*0558*/ 	.word	0x00010c10


	//   ....[44]....
        /*055c*/ 	.word	0x00010c20


	//   ....[45]....
        /*0560*/ 	.word	0x00010c30


	//   ....[46]....
        /*0564*/ 	.word	0x00010c40


	//   ....[47]....
        /*0568*/ 	.word	0x00010c50


	//   ....[48]....
        /*056c*/ 	.word	0x00010c60


	//   ....[49]....
        /*0570*/ 	.word	0x00010c70


	//   ....[50]....
        /*0574*/ 	.word	0x00010c80


	//   ....[51]....
        /*0578*/ 	.word	0x00010c90


	//   ....[52]....
        /*057c*/ 	.word	0x00010cb0


	//   ....[53]....
        /*0580*/ 	.word	0x00010cc0


	//   ....[54]....
        /*0584*/ 	.word	0x00010cd0


	//   ....[55]....
        /*0588*/ 	.word	0x00010ce0


	//   ....[56]....
        /*058c*/ 	.word	0x00010cf0


	//   ....[57]....
        /*0590*/ 	.word	0x00010d00


	//   ....[58]....
        /*0594*/ 	.word	0x00010d10


	//   ....[59]....
        /*0598*/ 	.word	0x00010d40


	//   ....[60]....
        /*059c*/ 	.word	0x00010d50


	//   ....[61]....
        /*05a0*/ 	.word	0x00010d60


	//   ....[62]....
        /*05a4*/ 	.word	0x00010d70


	//   ....[63]....
        /*05a8*/ 	.word	0x00010d90


	//   ....[64]....
        /*05ac*/ 	.word	0x00010db0


	//   ....[65]....
        /*05b0*/ 	.word	0x00010dc0


	//   ....[66]....
        /*05b4*/ 	.word	0x00010dd0


	//   ....[67]....
        /*05b8*/ 	.word	0x00010de0


	//   ....[68]....
        /*05bc*/ 	.word	0x00010df0


	//   ....[69]....
        /*05c0*/ 	.word	0x00010e00


	//   ....[70]....
        /*05c4*/ 	.word	0x00010e10


	//   ....[71]....
        /*05c8*/ 	.word	0x00010e20


	//   ....[72]....
        /*05cc*/ 	.word	0x00010e40


	//   ....[73]....
        /*05d0*/ 	.word	0x00010e50


	//   ....[74]....
        /*05d4*/ 	.word	0x00010e80


	//   ....[75]....
        /*05d8*/ 	.word	0x00010e90


	//   ....[76]....
        /*05dc*/ 	.word	0x00010ea0


	//   ....[77]....
        /*05e0*/ 	.word	0x00010eb0


	//   ....[78]....
        /*05e4*/ 	.word	0x00010ec0


	//   ....[79]....
        /*05e8*/ 	.word	0x00010ed0


	//   ....[80]....
        /*05ec*/ 	.word	0x00010ef0


	//   ....[81]....
        /*05f0*/ 	.word	0x00010f00


	//   ....[82]....
        /*05f4*/ 	.word	0x00010f20


	//   ....[83]....
        /*05f8*/ 	.word	0x00010f30


	//   ....[84]....
        /*05fc*/ 	.word	0x00010f40


	//   ....[85]....
        /*0600*/ 	.word	0x00010f70


	//   ....[86]....
        /*0604*/ 	.word	0x00010f80


	//   ....[87]....
        /*0608*/ 	.word	0x00010fa0


	//   ....[88]....
        /*060c*/ 	.word	0x00010fd0


	//   ....[89]....
        /*0610*/ 	.word	0x00011000


	//   ....[90]....
        /*0614*/ 	.word	0x00011030


	//   ....[91]....
        /*0618*/ 	.word	0x00011060


	//   ....[92]....
        /*061c*/ 	.word	0x00011080


	//   ....[93]....
        /*0620*/ 	.word	0x000110b0


	//   ....[94]....
        /*0624*/ 	.word	0x000110e0


	//   ....[95]....
        /*0628*/ 	.word	0x00011110


	//   ....[96]....
        /*062c*/ 	.word	0x00011140


	//   ....[97]....
        /*0630*/ 	.word	0x00011ab0


	//   ....[98]....
        /*0634*/ 	.word	0x00011af0


	//   ....[99]....
        /*0638*/ 	.word	0x00011b20


	//   ....[100]....
        /*063c*/ 	.word	0x00011b50


	//   ....[101]....
        /*0640*/ 	.word	0x00012220


	//   ....[102]....
        /*0644*/ 	.word	0x00012240


	//   ....[103]....
        /*0648*/ 	.word	0x00012310


	//   ....[104]....
        /*064c*/ 	.word	0x00012330


	//   ....[105]....
        /*0650*/ 	.word	0x000123f0


	//   ....[106]....
        /*0654*/ 	.word	0x00012410


	//   ....[107]....
        /*0658*/ 	.word	0x000124e0


	//   ....[108]....
        /*065c*/ 	.word	0x00012500


	//   ....[109]....
        /*0660*/ 	.word	0x00012890


	//   ....[110]....
        /*0664*/ 	.word	0x000128c0


	//   ....[111]....
        /*0668*/ 	.word	0x00012d00


	//   ....[112]....
        /*066c*/ 	.word	0x00012d10


	//   ....[113]....
        /*0670*/ 	.word	0x00013a20


	//   ....[114]....
        /*0674*/ 	.word	0x00013a40


	//   ....[115]....
        /*0678*/ 	.word	0x00013b00


	//   ....[116]....
        /*067c*/ 	.word	0x00013b20


	//   ....[117]....
        /*0680*/ 	.word	0x00013be0


	//   ....[118]....
        /*0684*/ 	.word	0x00013c00


	//   ....[119]....
        /*0688*/ 	.word	0x00013cd0


	//   ....[120]....
        /*068c*/ 	.word	0x00013cf0


	//   ....[121]....
        /*0690*/ 	.word	0x00013e40


	//   ....[122]....
        /*0694*/ 	.word	0x00014020


	//   ....[123]....
        /*0698*/ 	.word	0x00014050


	//   ....[124]....
        /*069c*/ 	.word	0x00014080


	//   ....[125]....
        /*06a0*/ 	.word	0x000140b0


	//   ....[126]....
        /*06a4*/ 	.word	0x000140e0


	//   ....[127]....
        /*06a8*/ 	.word	0x00014130


	//   ....[128]....
        /*06ac*/ 	.word	0x000142b0


	//   ....[129]....
        /*06b0*/ 	.word	0x000142e0


	//   ....[130]....
        /*06b4*/ 	.word	0x00014310


	//   ....[131]....
        /*06b8*/ 	.word	0x00014340


	//   ....[132]....
        /*06bc*/ 	.word	0x00014370


	//   ....[133]....
        /*06c0*/ 	.word	0x000143a0


	//   ....[134]....
        /*06c4*/ 	.word	0x00014450


	//   ....[135]....
        /*06c8*/ 	.word	0x000144b0


	//   ....[136]....
        /*06cc*/ 	.word	0x000144c0


	//   ....[137]....
        /*06d0*/ 	.word	0x00014510


	//   ....[138]....
        /*06d4*/ 	.word	0x00016b60


	//   ....[139]....
        /*06d8*/ 	.word	0x00016b90


	//   ....[140]....
        /*06dc*/ 	.word	0x00016c50


	//   ....[141]....
        /*06e0*/ 	.word	0x00016c60


	//   ....[142]....
        /*06e4*/ 	.word	0x00016cd0


	//   ....[143]....
        /*06e8*/ 	.word	0x00016ce0


	//   ....[144]....
        /*06ec*/ 	.word	0x00016cf0


	//   ....[145]....
        /*06f0*/ 	.word	0x00016d60


	//   ....[146]....
        /*06f4*/ 	.word	0x000170a0


	//   ....[147]....
        /*06f8*/ 	.word	0x000170d0


	//   ....[148]....
        /*06fc*/ 	.word	0x000170f0


	//   ....[149]....
        /*0700*/ 	.word	0x000171a0


	//   ....[150]....
        /*0704*/ 	.word	0x000171c0


	//   ....[151]....
        /*0708*/ 	.word	0x00017250


	//   ....[152]....
        /*070c*/ 	.word	0x00017260


	//   ....[153]....
        /*0710*/ 	.word	0x00017270


	//   ....[154]....
        /*0714*/ 	.word	0x00017a50


	//   ....[155]....
        /*0718*/ 	.word	0x00017a80


	//   ....[156]....
        /*071c*/ 	.word	0x00017ab0


	//   ....[157]....
        /*0720*/ 	.word	0x00017b30


	//   ....[158]....
        /*0724*/ 	.word	0x00017b50


	//   ....[159]....
        /*0728*/ 	.word	0x00017be0


	//   ....[160]....
        /*072c*/ 	.word	0x00017c00


	//   ....[161]....
        /*0730*/ 	.word	0x00017c10


	//   ....[162]....
        /*0734*/ 	.word	0x00018380


	//   ....[163]....
        /*0738*/ 	.word	0x000183a0


	//   ....[164]....
        /*073c*/ 	.word	0x00018410


	//   ....[165]....
        /*0740*/ 	.word	0x00018420


	//   ....[166]....
        /*0744*/ 	.word	0x00018470


	//   ....[167]....
        /*0748*/ 	.word	0x00018480


	//   ....[168]....
        /*074c*/ 	.word	0x00018490


	//   ....[169]....
        /*0750*/ 	.word	0x000184e0


	//   ....[170]....
        /*0754*/ 	.word	0x00018810


	//   ....[171]....
        /*0758*/ 	.word	0x00018830


	//   ....[172]....
        /*075c*/ 	.word	0x00018840


	//   ....[173]....
        /*0760*/ 	.word	0x000188a0


	//   ....[174]....
        /*0764*/ 	.word	0x000188b0


	//   ....[175]....
        /*0768*/ 	.word	0x00018910


	//   ....[176]....
        /*076c*/ 	.word	0x00018940


	//   ....[177]....
        /*0770*/ 	.word	0x00018980


	//   ....[178]....
        /*0774*/ 	.word	0x00019a70


	//   ....[179]....
        /*0778*/ 	.word	0x00019aa0


	//   ....[180]....
        /*077c*/ 	.word	0x00019ad0


	//   ....[181]....
        /*0780*/ 	.word	0x00019af0


	//   ....[182]....
        /*0784*/ 	.word	0x00019b10


	//   ....[183]....
        /*0788*/ 	.word	0x00019b40


	//   ....[184]....
        /*078c*/ 	.word	0x00019b70


	//   ....[185]....
        /*0790*/ 	.word	0x00019b80


	//   ....[186]....
        /*0794*/ 	.word	0x00019cf0


	//   ....[187]....
        /*0798*/ 	.word	0x00019d20


	//   ....[188]....
        /*079c*/ 	.word	0x00019d50


	//   ....[189]....
        /*07a0*/ 	.word	0x00019d90


	//   ....[190]....
        /*07a4*/ 	.word	0x00019dc0


	//   ....[191]....
        /*07a8*/ 	.word	0x00019df0


	//   ....[192]....
        /*07ac*/ 	.word	0x00019e70


	//   ....[193]....
        /*07b0*/ 	.word	0x00019ec0


	//   ....[194]....
        /*07b4*/ 	.word	0x00019ed0


	//   ....[195]....
        /*07b8*/ 	.word	0x00019f10


	//   ....[196]....
        /*07bc*/ 	.word	0x0001a930


	//   ....[197]....
        /*07c0*/ 	.word	0x0001b000


	//   ....[198]....
        /*07c4*/ 	.word	0x0001b0e0


	//   ....[199]....
        /*07c8*/ 	.word	0x0001b1c0


	//   ....[200]....
        /*07cc*/ 	.word	0x0001b220


	//   ....[201]....
        /*07d0*/ 	.word	0x0001b300


	//   ....[202]....
        /*07d4*/ 	.word	0x0001b360


	//   ....[203]....
        /*07d8*/ 	.word	0x0001b440


	//   ....[204]....
        /*07dc*/ 	.word	0x0001b4a0


	//   ....[205]....
        /*07e0*/ 	.word	0x0001b580


	//   ....[206]....
        /*07e4*/ 	.word	0x0001b6b0


	//   ....[207]....
        /*07e8*/ 	.word	0x0001b780


	//   ....[208]....
        /*07ec*/ 	.word	0x0001b890


	//   ....[209]....
        /*07f0*/ 	.word	0x0001b950


	//   ....[210]....
        /*07f4*/ 	.word	0x0001b9b0


	//   ....[211]....
        /*07f8*/ 	.word	0x0001bab0


	//   ....[212]....
        /*07fc*/ 	.word	0x0001bb10


	//   ....[213]....
        /*0800*/ 	.word	0x0001bc20


	//   ....[214]....
        /*0804*/ 	.word	0x0001bcc0


	//   ....[215]....
        /*0808*/ 	.word	0x0001bd30


	//   ....[216]....
        /*080c*/ 	.word	0x0001bd90


	//   ....[217]....
        /*0810*/ 	.word	0x0001be80


	//   ....[218]....
        /*0814*/ 	.word	0x0001bee0


	//   ....[219]....
        /*0818*/ 	.word	0x0001bfe0


	//   ....[220]....
        /*081c*/ 	.word	0x0001c040


	//   ....[221]....
        /*0820*/ 	.word	0x0001c120


	//   ....[222]....
        /*0824*/ 	.word	0x0001c250


	//   ....[223]....
        /*0828*/ 	.word	0x0001c300


	//   ....[224]....
        /*082c*/ 	.word	0x0001c360


	//   ....[225]....
        /*0830*/ 	.word	0x0001c420


	//   ....[226]....
        /*0834*/ 	.word	0x0001c480


	//   ....[227]....
        /*0838*/ 	.word	0x0001c540


	//   ....[228]....
        /*083c*/ 	.word	0x0001c5a0


	//   ....[229]....
        /*0840*/ 	.word	0x0001c660


	//   ....[230]....
        /*0844*/ 	.word	0x0001c750


	//   ....[231]....
        /*0848*/ 	.word	0x0001c7f0


	//   ....[232]....
        /*084c*/ 	.word	0x0001c850


	//   ....[233]....
        /*0850*/ 	.word	0x0001c920


	//   ....[234]....
        /*0854*/ 	.word	0x0001c980


	//   ....[235]....
        /*0858*/ 	.word	0x0001ca50


	//   ....[236]....
        /*085c*/ 	.word	0x0001cab0


	//   ....[237]....
        /*0860*/ 	.word	0x0001cb80


	//   ....[238]....
        /*0864*/ 	.word	0x0001cde0


	//----- nvinfo : EIATTR_REG_RECONFIG
	.align		4
.L_211:
        /*0868*/ 	.byte	0x01, 0x54
	.zero		2


	//----- nvinfo : EIATTR_SYSCALL_OFFSETS
	.align		4
        /*086c*/ 	.byte	0x04, 0x46
        /*086e*/ 	.short	(.L_213 - .L_212)


	//   ....[0]....
.L_212:
        /*0870*/ 	.word	0x00002090


	//   ....[1]....
        /*0874*/ 	.word	0x00016090


	//   ....[2]....
        /*0878*/ 	.word	0x00016200


	//   ....[3]....
        /*087c*/ 	.word	0x00016350


	//   ....[4]....
        /*0880*/ 	.word	0x00016490


	//   ....[5]....
        /*0884*/ 	.word	0x00017640


	//----- nvinfo : EIATTR_MBARRIER_INSTR_OFFSETS
	.align		4
.L_213:
        /*0888*/ 	.byte	0x04, 0x39
        /*088a*/ 	.short	(.L_215 - .L_214)


	//   ....[0]....
.L_214:
        /*088c*/ 	.word	0x00000180
        /*0890*/ 	.word	0x000000ff
        /*0894*/ 	.word	0x00022800
        /*0898*/ 	.short	0x0100
        /*089a*/ 	.byte	0x08
	.zero		1


	//   ....[1]....
        /*089c*/ 	.word	0x00000190
        /*08a0*/ 	.word	0x000000ff
        /*08a4*/ 	.word	0x00022820
        /*08a8*/ 	.short	0x0100
        /*08aa*/ 	.byte	0x08
	.zero		1


	//   ....[2]....
        /*08ac*/ 	.word	0x00000280
        /*08b0*/ 	.word	0x000000ff
        /*08b4*/ 	.word	0x00022830
        /*08b8*/ 	.short	0x0100
        /*08ba*/ 	.byte	0x08
	.zero		1


	//   ....[3]....
        /*08bc*/ 	.word	0x00000290
        /*08c0*/ 	.word	0x000000ff
        /*08c4*/ 	.word	0x00022840
        /*08c8*/ 	.short	0x0100
        /*08ca*/ 	.byte	0x08
	.zero		1


	//   ....[4]....
        /*08cc*/ 	.word	0x000002a0
        /*08d0*/ 	.word	0x000000ff
        /*08d4*/ 	.word	0x00022838
        /*08d8*/ 	.short	0x0100
        /*08da*/ 	.byte	0x08
	.zero		1


	//   ....[5]....
        /*08dc*/ 	.word	0x000002b0
        /*08e0*/ 	.word	0x000000ff
        /*08e4*/ 	.word	0x00022848
        /*08e8*/ 	.short	0x0100
        /*08ea*/ 	.byte	0x08
	.zero		1


	//   ....[6]....
        /*08ec*/ 	.word	0x000003e0
        /*08f0*/ 	.word	0x000000ff
        /*08f4*/ 	.word	0x00022850
        /*08f8*/ 	.short	0x0100
        /*08fa*/ 	.byte	0x08
	.zero		1


	//   ....[7]....
        /*08fc*/ 	.word	0x000003f0
        /*0900*/ 	.word	0x000000ff
        /*0904*/ 	.word	0x00022860
        /*0908*/ 	.short	0x0100
        /*090a*/ 	.byte	0x08
	.zero		1


	//   ....[8]....
        /*090c*/ 	.word	0x00000400
        /*0910*/ 	.word	0x000000ff
        /*0914*/ 	.word	0x00022858
        /*0918*/ 	.short	0x0100
        /*091a*/ 	.byte	0x08
	.zero		1


	//   ....[9]....
        /*091c*/ 	.word	0x00000410
        /*0920*/ 	.word	0x000000ff
        /*0924*/ 	.word	0x00022868
        /*0928*/ 	.short	0x0100
        /*092a*/ 	.byte	0x08
	.zero		1


	//   ....[10]....
        /*092c*/ 	.word	0x00000500
        /*0930*/ 	.word	0x000000ff
        /*0934*/ 	.word	0x00022870
        /*0938*/ 	.short	0x0100
        /*093a*/ 	.byte	0x06
	.zero		1


	//   ....[11]....
        /*093c*/ 	.word	0x00000510
        /*0940*/ 	.word	0x000000ff
        /*0944*/ 	.word	0x00022880
        /*0948*/ 	.short	0x0100
        /*094a*/ 	.byte	0x06
	.zero		1


	//   ....[12]....
        /*094c*/ 	.word	0x00000520
        /*0950*/ 	.word	0x000000ff
        /*0954*/ 	.word	0x00022878
        /*0958*/ 	.short	0x0100
        /*095a*/ 	.byte	0x06
	.zero		1


	//   ....[13]....
        /*095c*/ 	.word	0x00000530
        /*0960*/ 	.word	0x000000ff
        /*0964*/ 	.word	0x00022888
        /*0968*/ 	.short	0x0100
        /*096a*/ 	.byte	0x06
	.zero		1


	//   ....[14]....
        /*096c*/ 	.word	0x00000660
        /*0970*/ 	.word	0x000000ff
        /*0974*/ 	.word	0x00022890
        /*0978*/ 	.short	0x0100
        /*097a*/ 	.byte	0x08
	.zero		1


	//   ....[15]....
        /*097c*/ 	.word	0x00000670
        /*0980*/ 	.word	0x000000ff
        /*0984*/ 	.word	0x000228a0
        /*0988*/ 	.short	0x0100
        /*098a*/ 	.byte	0x08
	.zero		1


	//   ....[16]....
        /*098c*/ 	.word	0x00000680
        /*0990*/ 	.word	0x000000ff
        /*0994*/ 	.word	0x00022898
        /*0998*/ 	.short	0x0100
        /*099a*/ 	.byte	0x08
	.zero		1


	//   ....[17]....
        /*099c*/ 	.word	0x00000690
        /*09a0*/ 	.word	0x000000ff
        /*09a4*/ 	.word	0x000228a8
        /*09a8*/ 	.short	0x0100
        /*09aa*/ 	.byte	0x08
	.zero		1


	//   ....[18]....
        /*09ac*/ 	.word	0x000007e0
        /*09b0*/ 	.word	0x000000ff
        /*09b4*/ 	.word	0x000228b0
        /*09b8*/ 	.short	0x0100
        /*09ba*/ 	.byte	0x08
	.zero		1


	//   ....[19]....
        /*09bc*/ 	.word	0x000007f0
        /*09c0*/ 	.word	0x000000ff
        /*09c4*/ 	.word	0x000228c0
        /*09c8*/ 	.short	0x0100
        /*09ca*/ 	.byte	0x08
	.zero		1


	//   ....[20]....
        /*09cc*/ 	.word	0x00000800
        /*09d0*/ 	.word	0x000000ff
        /*09d4*/ 	.word	0x000228b8
        /*09d8*/ 	.short	0x0100
        /*09da*/ 	.byte	0x08
	.zero		1


	//   ....[21]....
        /*09dc*/ 	.word	0x00000810
        /*09e0*/ 	.word	0x000000ff
        /*09e4*/ 	.word	0x000228c8
        /*09e8*/ 	.short	0x0100
        /*09ea*/ 	.byte	0x08
	.zero		1


	//   ....[22]....
        /*09ec*/ 	.word	0x00002380
        /*09f0*/ 	.word	0x000000ff
        /*09f4*/ 	.word	0x00022800
        /*09f8*/ 	.short	0x010a
        /*09fa*/ 	.byte	0x24
	.zero		1


	//   ....[23]....
        /*09fc*/ 	.word	0x00002420
        /*0a00*/ 	.word	0x0000005b
        /*0a04*/ 	.word	0x00022830
        /*0a08*/ 	.short	0x010a
        /*0a0a*/ 	.byte	0x3f
	.zero		1


	//   ....[24]....
        /*0a0c*/ 	.word	0x00002460
        /*0a10*/ 	.word	0x0000005b
        /*0a14*/ 	.word	0x00022830
        /*0a18*/ 	.short	0x010a
        /*0a1a*/ 	.byte	0x3f
	.zero		1


	//   ....[25]....
        /*0a1c*/ 	.word	0x00002ce0
        /*0a20*/ 	.word	0x000000ff
        /*0a24*/ 	.word	0x00000000
        /*0a28*/ 	.short	0x0101
        /*0a2a*/ 	.byte	0x06
	.zero		1


	//   ....[26]....
        /*0a2c*/ 	.word	0x000060d0
        /*0a30*/ 	.word	0x000000ff
        /*0a34*/ 	.word	0x00022830
        /*0a38*/ 	.short	0x010a
        /*0a3a*/ 	.byte	0x06
	.zero		1


	//   ....[27]....
        /*0a3c*/ 	.word	0x00006110
        /*0a40*/ 	.word	0x000000ff
        /*0a44*/ 	.word	0x00022830
        /*0a48*/ 	.short	0x010a
        /*0a4a*/ 	.byte	0x06
	.zero		1


	//   ....[28]....
        /*0a4c*/ 	.word	0x000063e0
        /*0a50*/ 	.word	0x000000ff
        /*0a54*/ 	.word	0x00022850
        /*0a58*/ 	.short	0x010a
        /*0a5a*/ 	.byte	0x06
	.zero		1


	//   ....[29]....
        /*0a5c*/ 	.word	0x00006420
        /*0a60*/ 	.word	0x000000ff
        /*0a64*/ 	.word	0x00022850
        /*0a68*/ 	.short	0x010a
        /*0a6a*/ 	.byte	0x06
	.zero		1


	//   ....[30]....
        /*0a6c*/ 	.word	0x00006b50
        /*0a70*/ 	.word	0x000000ff
        /*0a74*/ 	.word	0x00000000
        /*0a78*/ 	.short	0x0101
        /*0a7a*/ 	.byte	0x06
	.zero		1


	//   ....[31]....
        /*0a7c*/ 	.word	0x000091d0
        /*0a80*/ 	.word	0x000000ff
        /*0a84*/ 	.word	0x00000000
        /*0a88*/ 	.short	0x0101
        /*0a8a*/ 	.byte	0x06
	.zero		1


	//   ....[32]....
        /*0a8c*/ 	.word	0x00009b00
        /*0a90*/ 	.word	0x000000ff
        /*0a94*/ 	.word	0x00022830
        /*0a98*/ 	.short	0x010a
        /*0a9a*/ 	.byte	0x06
	.zero		1


	//   ....[33]....
        /*0a9c*/ 	.word	0x00009b40
        /*0aa0*/ 	.word	0x000000ff
        /*0aa4*/ 	.word	0x00022830
        /*0aa8*/ 	.short	0x010a
        /*0aaa*/ 	.byte	0x06
	.zero		1


	//   ....[34]....
        /*0aac*/ 	.word	0x00009e10
        /*0ab0*/ 	.word	0x000000ff
        /*0ab4*/ 	.word	0x00022850
        /*0ab8*/ 	.short	0x010a
        /*0aba*/ 	.byte	0x06
	.zero		1


	//   ....[35]....
        /*0abc*/ 	.word	0x00009e50
        /*0ac0*/ 	.word	0x000000ff
        /*0ac4*/ 	.word	0x00022850
        /*0ac8*/ 	.short	0x010a
        /*0aca*/ 	.byte	0x06
	.zero		1


	//   ....[36]....
        /*0acc*/ 	.word	0x0000a570
        /*0ad0*/ 	.word	0x000000ff
        /*0ad4*/ 	.word	0x00000000
        /*0ad8*/ 	.short	0x0101
        /*0ada*/ 	.byte	0x06
	.zero		1


	//   ....[37]....
        /*0adc*/ 	.word	0x0000bb00
        /*0ae0*/ 	.word	0x000000ff
        /*0ae4*/ 	.word	0x00000000
        /*0ae8*/ 	.short	0x0101
        /*0aea*/ 	.byte	0x06
	.zero		1


	//   ....[38]....
        /*0aec*/ 	.word	0x0000c1f0
        /*0af0*/ 	.word	0x000000ff
        /*0af4*/ 	.word	0x00022830
        /*0af8*/ 	.short	0x010a
        /*0afa*/ 	.byte	0x06
	.zero		1


	//   ....[39]....
        /*0afc*/ 	.word	0x0000c230
        /*0b00*/ 	.word	0x000000ff
        /*0b04*/ 	.word	0x00022830
        /*0b08*/ 	.short	0x010a
        /*0b0a*/ 	.byte	0x06
	.zero		1


	//   ....[40]....
        /*0b0c*/ 	.word	0x0000c4d0
        /*0b10*/ 	.word	0x000000ff
        /*0b14*/ 	.word	0x00022850
        /*0b18*/ 	.short	0x010a
        /*0b1a*/ 	.byte	0x06
	.zero		1


	//   ....[41]....
        /*0b1c*/ 	.word	0x0000c510
        /*0b20*/ 	.word	0x000000ff
        /*0b24*/ 	.word	0x00022850
        /*0b28*/ 	.short	0x010a
        /*0b2a*/ 	.byte	0x06
	.zero		1


	//   ....[42]....
        /*0b2c*/ 	.word	0x0000cc40
        /*0b30*/ 	.word	0x000000ff
        /*0b34*/ 	.word	0x00000000
        /*0b38*/ 	.short	0x0101
        /*0b3a*/ 	.byte	0x06
	.zero		1


	//   ....[43]....
        /*0b3c*/ 	.word	0x0000f2c0
        /*0b40*/ 	.word	0x000000ff
        /*0b44*/ 	.word	0x00000000
        /*0b48*/ 	.short	0x0101
        /*0b4a*/ 	.byte	0x06
	.zero		1


	//   ....[44]....
        /*0b4c*/ 	.word	0x0000f8b0
        /*0b50*/ 	.word	0x000000ff
        /*0b54*/ 	.word	0x00022850
        /*0b58*/ 	.short	0x010a
        /*0b5a*/ 	.byte	0x09
	.zero		1


	//   ....[45]....
        /*0b5c*/ 	.word	0x0000f8f0
        /*0b60*/ 	.word	0x000000ff
        /*0b64*/ 	.word	0x00022850
        /*0b68*/ 	.short	0x010a
        /*0b6a*/ 	.byte	0x09
	.zero		1


	//   ....[46]....
        /*0b6c*/ 	.word	0x0000fed0
        /*0b70*/ 	.word	0x000000ff
        /*0b74*/ 	.word	0x00000000
        /*0b78*/ 	.short	0x0101
        /*0b7a*/ 	.byte	0x04
	.zero		1


	//   ....[47]....
        /*0b7c*/ 	.word	0x00012210
        /*0b80*/ 	.word	0x00000003
        /*0b84*/ 	.word	0x00000000
        /*0b88*/ 	.short	0x0101
        /*0b8a*/ 	.byte	0x3f
	.zero		1


	//   ....[48]....
        /*0b8c*/ 	.word	0x000128b0
        /*0b90*/ 	.word	0x00000002
        /*0b94*/ 	.word	0x00000000
        /*0b98*/ 	.short	0x0101
        /*0b9a*/ 	.byte	0x3f
	.zero		1


	//   ....[49]....
        /*0b9c*/ 	.word	0x00016970
        /*0ba0*/ 	.word	0x00000000
        /*0ba4*/ 	.word	0x00022880
        /*0ba8*/ 	.short	0x010a
        /*0baa*/ 	.byte	0x3f
	.zero		1


	//   ....[50]....
        /*0bac*/ 	.word	0x00016e20
        /*0bb0*/ 	.word	0x00000000
        /*0bb4*/ 	.word	0x00022870
        /*0bb8*/ 	.short	0x0107
        /*0bba*/ 	.byte	0x3f
	.zero		1


	//   ....[51]....
        /*0bbc*/ 	.word	0x00016ee0
        /*0bc0*/ 	.word	0x00000000
        /*0bc4*/ 	.word	0x00022870
        /*0bc8*/ 	.short	0x0101
        /*0bca*/ 	.byte	0x3f
	.zero		1


	//   ....[52]....
        /*0bcc*/ 	.word	0x00016f10
        /*0bd0*/ 	.word	0x00000000
        /*0bd4*/ 	.word	0x00022840
        /*0bd8*/ 	.short	0x010a
        /*0bda*/ 	.byte	0x3f
	.zero		1


	//   ....[53]....
        /*0bdc*/ 	.word	0x000173c0
        /*0be0*/ 	.word	0x00000000
        /*0be4*/ 	.word	0x00022830
        /*0be8*/ 	.short	0x0107
        /*0bea*/ 	.byte	0x3f
	.zero		1


	//   ....[54]....
        /*0bec*/ 	.word	0x00017480
        /*0bf0*/ 	.word	0x00000000
        /*0bf4*/ 	.word	0x00022830
        /*0bf8*/ 	.short	0x0101
        /*0bfa*/ 	.byte	0x3f
	.zero		1


	//   ....[55]....
        /*0bfc*/ 	.word	0x00017d50
        /*0c00*/ 	.word	0x00000010
        /*0c04*/ 	.word	0x00022800
        /*0c08*/ 	.short	0x0107
        /*0c0a*/ 	.byte	0x3f
	.zero		1


	//   ....[56]....
        /*0c0c*/ 	.word	0x00017e60
        /*0c10*/ 	.word	0x00000010
        /*0c14*/ 	.word	0x00022800
        /*0c18*/ 	.short	0x0101
        /*0c1a*/ 	.byte	0x3f
	.zero		1


	//   ....[57]....
        /*0c1c*/ 	.word	0x00017e80
        /*0c20*/ 	.word	0x00000010
        /*0c24*/ 	.word	0x00022820
        /*0c28*/ 	.short	0x010a
        /*0c2a*/ 	.byte	0x3f
	.zero		1


	//   ....[58]....
        /*0c2c*/ 	.word	0x000181c0
        /*0c30*/ 	.word	0x00000000
        /*0c34*/ 	.word	0x00022880
        /*0c38*/ 	.short	0x010a
        /*0c3a*/ 	.byte	0x3f
	.zero		1


	//   ....[59]....
        /*0c3c*/ 	.word	0x00018570
        /*0c40*/ 	.word	0x00000000
        /*0c44*/ 	.word	0x00022870
        /*0c48*/ 	.short	0x0107
        /*0c4a*/ 	.byte	0x3f
	.zero		1


	//   ....[60]....
        /*0c4c*/ 	.word	0x00018630
        /*0c50*/ 	.word	0x00000000
        /*0c54*/ 	.word	0x00022870
        /*0c58*/ 	.short	0x0101
        /*0c5a*/ 	.byte	0x3f
	.zero		1


	//   ....[61]....
        /*0c5c*/ 	.word	0x00018660
        /*0c60*/ 	.word	0x00000000
        /*0c64*/ 	.word	0x00022840
        /*0c68*/ 	.short	0x010a
        /*0c6a*/ 	.byte	0x3f
	.zero		1


	//   ....[62]....
        /*0c6c*/ 	.word	0x00018a20
        /*0c70*/ 	.word	0x00000000
        /*0c74*/ 	.word	0x00022830
        /*0c78*/ 	.short	0x0107
        /*0c7a*/ 	.byte	0x3f
	.zero		1


	//   ....[63]....
        /*0c7c*/ 	.word	0x00018ae0
        /*0c80*/ 	.word	0x00000000
        /*0c84*/ 	.word	0x00022830
        /*0c88*/ 	.short	0x0101
        /*0c8a*/ 	.byte	0x3f
	.zero		1


	//   ....[64]....
        /*0c8c*/ 	.word	0x00018b70
        /*0c90*/ 	.word	0x00000000
        /*0c94*/ 	.word	0x00022870
        /*0c98*/ 	.short	0x010a
        /*0c9a*/ 	.byte	0x3f
	.zero		1


	//   ....[65]....
        /*0c9c*/ 	.word	0x00018c00
        /*0ca0*/ 	.word	0x00000000
        /*0ca4*/ 	.word	0x00022860
        /*0ca8*/ 	.short	0x010a
        /*0caa*/ 	.byte	0x3f
	.zero		1


	//   ....[66]....
        /*0cac*/ 	.word	0x00019060
        /*0cb0*/ 	.word	0x00000000
        /*0cb4*/ 	.word	0x00022850
        /*0cb8*/ 	.short	0x0101
        /*0cba*/ 	.byte	0x3f
	.zero		1


	//   ....[67]....
        /*0cbc*/ 	.word	0x000190e0
        /*0cc0*/ 	.word	0x00000000
        /*0cc4*/ 	.word	0x00000000
        /*0cc8*/ 	.short	0x0101
        /*0cca*/ 	.byte	0x3f
	.zero		1


	//   ....[68]....
        /*0ccc*/ 	.word	0x000192a0
        /*0cd0*/ 	.word	0x00000012
        /*0cd4*/ 	.word	0x00022870
        /*0cd8*/ 	.short	0x010a
        /*0cda*/ 	.byte	0x3f
	.zero		1


	//   ....[69]....
        /*0cdc*/ 	.word	0x00019320
        /*0ce0*/ 	.word	0x00000012
        /*0ce4*/ 	.word	0x00022860
        /*0ce8*/ 	.short	0x010a
        /*0cea*/ 	.byte	0x3f
	.zero		1


	//   ....[70]....
        /*0cec*/ 	.word	0x00019790
        /*0cf0*/ 	.word	0x00000012
        /*0cf4*/ 	.word	0x00022850
        /*0cf8*/ 	.short	0x0101
        /*0cfa*/ 	.byte	0x3f
	.zero		1


	//   ....[71]....
        /*0cfc*/ 	.word	0x00019810
        /*0d00*/ 	.word	0x00000012
        /*0d04*/ 	.word	0x00000000
        /*0d08*/ 	.short	0x0101
        /*0d0a*/ 	.byte	0x3f
	.zero		1


	//   ....[72]....
        /*0d0c*/ 	.word	0x0001a8b0
        /*0d10*/ 	.word	0x00000005
        /*0d14*/ 	.word	0x00022820
        /*0d18*/ 	.short	0x010a
        /*0d1a*/ 	.byte	0x3f
	.zero		1


	//   ....[73]....
        /*0d1c*/ 	.word	0x0001aa30
        /*0d20*/ 	.word	0x00000003
        /*0d24*/ 	.word	0x00022840
        /*0d28*/ 	.short	0x010a
        /*0d2a*/ 	.byte	0x3f
	.zero		1


	//   ....[74]....
        /*0d2c*/ 	.word	0x0001aad0
        /*0d30*/ 	.word	0x00000013
        /*0d34*/ 	.word	0x00022840
        /*0d38*/ 	.short	0x010a
        /*0d3a*/ 	.byte	0x3f
	.zero		1


	//   ....[75]....
        /*0d3c*/ 	.word	0x0001ab10
        /*0d40*/ 	.word	0x00000003
        /*0d44*/ 	.word	0x00022860
        /*0d48*/ 	.short	0x010a
        /*0d4a*/ 	.byte	0x3f
	.zero		1


	//   ....[76]....
        /*0d4c*/ 	.word	0x0001ab50
        /*0d50*/ 	.word	0x00000013
        /*0d54*/ 	.word	0x00022860
        /*0d58*/ 	.short	0x010a
        /*0d5a*/ 	.byte	0x3f
	.zero		1


	//   ....[77]....
        /*0d5c*/ 	.word	0x0001ab90
        /*0d60*/ 	.word	0x00000003
        /*0d64*/ 	.word	0x00022880
        /*0d68*/ 	.short	0x010a
        /*0d6a*/ 	.byte	0x3f
	.zero		1


	//   ....[78]....
        /*0d6c*/ 	.word	0x0001abd0
        /*0d70*/ 	.word	0x00000013
        /*0d74*/ 	.word	0x00022880
        /*0d78*/ 	.short	0x010a
        /*0d7a*/ 	.byte	0x3f
	.zero		1


	//   ....[79]....
        /*0d7c*/ 	.word	0x0001ac40
        /*0d80*/ 	.word	0x00000003
        /*0d84*/ 	.word	0x00022800
        /*0d88*/ 	.short	0x010a
        /*0d8a*/ 	.byte	0x3f
	.zero		1


	//   ....[80]....
        /*0d8c*/ 	.word	0x0001ac90
        /*0d90*/ 	.word	0x0000005b
        /*0d94*/ 	.word	0x00022830
        /*0d98*/ 	.short	0x010a
        /*0d9a*/ 	.byte	0x3f
	.zero		1


	//   ....[81]....
        /*0d9c*/ 	.word	0x0001acf0
        /*0da0*/ 	.word	0x00000008
        /*0da4*/ 	.word	0x00022830
        /*0da8*/ 	.short	0x010a
        /*0daa*/ 	.byte	0x3f
	.zero		1


	//   ....[82]....
        /*0dac*/ 	.word	0x0001ad50
        /*0db0*/ 	.word	0x00000008
        /*0db4*/ 	.word	0x00022850
        /*0db8*/ 	.short	0x010a
        /*0dba*/ 	.byte	0x3f
	.zero		1


	//   ....[83]....
        /*0dbc*/ 	.word	0x0001adb0
        /*0dc0*/ 	.word	0x00000008
        /*0dc4*/ 	.word	0x00022830
        /*0dc8*/ 	.short	0x010a
        /*0dca*/ 	.byte	0x3f
	.zero		1


	//   ....[84]....
        /*0dcc*/ 	.word	0x0001ae10
        /*0dd0*/ 	.word	0x00000008
        /*0dd4*/ 	.word	0x00022850
        /*0dd8*/ 	.short	0x010a
        /*0dda*/ 	.byte	0x3f
	.zero		1


	//   ....[85]....
        /*0ddc*/ 	.word	0x0001ae70
        /*0de0*/ 	.word	0x00000008
        /*0de4*/ 	.word	0x00022830
        /*0de8*/ 	.short	0x010a
        /*0dea*/ 	.byte	0x3f
	.zero		1


	//   ....[86]....
        /*0dec*/ 	.word	0x0001aed0
        /*0df0*/ 	.word	0x00000008
        /*0df4*/ 	.word	0x00022850
        /*0df8*/ 	.short	0x010a
        /*0dfa*/ 	.byte	0x3f
	.zero		1


	//   ....[87]....
        /*0dfc*/ 	.word	0x0001af30
        /*0e00*/ 	.word	0x00000005
        /*0e04*/ 	.word	0x00022850
        /*0e08*/ 	.short	0x010a
        /*0e0a*/ 	.byte	0x3f
	.zero		1


	//   ....[88]....
        /*0e0c*/ 	.word	0x0001b030
        /*0e10*/ 	.word	0x00000000
        /*0e14*/ 	.word	0x00022880
        /*0e18*/ 	.short	0x010a
        /*0e1a*/ 	.byte	0x3f
	.zero		1


	//   ....[89]....
        /*0e1c*/ 	.word	0x0001b600
        /*0e20*/ 	.word	0x00000000
        /*0e24*/ 	.word	0x00022840
        /*0e28*/ 	.short	0x010a
        /*0e2a*/ 	.byte	0x3f
	.zero		1


	//   ....[90]....
        /*0e2c*/ 	.word	0x0001c150
        /*0e30*/ 	.word	0x00000010
        /*0e34*/ 	.word	0x00022820
        /*0e38*/ 	.short	0x010a
        /*0e3a*/ 	.byte	0x3f
	.zero		1


	//   ....[91]....
        /*0e3c*/ 	.word	0x0001c1a0
        /*0e40*/ 	.word	0x00000000
        /*0e44*/ 	.word	0x00022880
        /*0e48*/ 	.short	0x010a
        /*0e4a*/ 	.byte	0x3f
	.zero		1


	//   ....[92]....
        /*0e4c*/ 	.word	0x0001c6a0
        /*0e50*/ 	.word	0x00000000
        /*0e54*/ 	.word	0x00022840
        /*0e58*/ 	.short	0x010a
        /*0e5a*/ 	.byte	0x3f
	.zero		1


	//   ....[93]....
        /*0e5c*/ 	.word	0x0001cbc0
        /*0e60*/ 	.word	0x00000000
        /*0e64*/ 	.word	0x00022870
        /*0e68*/ 	.short	0x010a
        /*0e6a*/ 	.byte	0x3f
	.zero		1


	//   ....[94]....
        /*0e6c*/ 	.word	0x0001cc10
        /*0e70*/ 	.word	0x00000000
        /*0e74*/ 	.word	0x00022860
        /*0e78*/ 	.short	0x010a
        /*0e7a*/ 	.byte	0x3f
	.zero		1


	//   ....[95]....
        /*0e7c*/ 	.word	0x0001cc60
        /*0e80*/ 	.word	0x00000012
        /*0e84*/ 	.word	0x00022870
        /*0e88*/ 	.short	0x010a
        /*0e8a*/ 	.byte	0x3f
	.zero		1


	//   ....[96]....
        /*0e8c*/ 	.word	0x0001ccb0
        /*0e90*/ 	.word	0x00000012
        /*0e94*/ 	.word	0x00022860
        /*0e98*/ 	.short	0x010a
        /*0e9a*/ 	.byte	0x3f
	.zero		1


	//   ....[97]....
        /*0e9c*/ 	.word	0x0001cd00
        /*0ea0*/ 	.word	0x00000005
        /*0ea4*/ 	.word	0x00022820
        /*0ea8*/ 	.short	0x010a
        /*0eaa*/ 	.byte	0x3f
	.zero		1


	//   ....[98]....
        /*0eac*/ 	.word	0x0001cea0
        /*0eb0*/ 	.word	0x00000003
        /*0eb4*/ 	.word	0x00022840
        /*0eb8*/ 	.short	0x010a
        /*0eba*/ 	.byte	0x3f
	.zero		1


	//   ....[99]....
        /*0ebc*/ 	.word	0x0001cef0
        /*0ec0*/ 	.word	0x00000013
        /*0ec4*/ 	.word	0x00022840
        /*0ec8*/ 	.short	0x010a
        /*0eca*/ 	.byte	0x3f
	.zero		1


	//   ....[100]....
        /*0ecc*/ 	.word	0x0001cf40
        /*0ed0*/ 	.word	0x00000003
        /*0ed4*/ 	.word	0x00022860
        /*0ed8*/ 	.short	0x010a
        /*0eda*/ 	.byte	0x3f
	.zero		1


	//   ....[101]....
        /*0edc*/ 	.word	0x0001cf90
        /*0ee0*/ 	.word	0x00000013
        /*0ee4*/ 	.word	0x00022860
        /*0ee8*/ 	.short	0x010a
        /*0eea*/ 	.byte	0x3f
	.zero		1


	//   ....[102]....
        /*0eec*/ 	.word	0x0001cfe0
        /*0ef0*/ 	.word	0x00000003
        /*0ef4*/ 	.word	0x00022880
        /*0ef8*/ 	.short	0x010a
        /*0efa*/ 	.byte	0x3f
	.zero		1


	//----- nvinfo : EIATTR_NUM_MBARRIERS
	.align		4
.L_215:
        /*0efc*/ 	.byte	0x03, 0x38
        /*0efe*/ 	.short	0x0016


	//----- nvinfo : EIATTR_EXIT_INSTR_OFFSETS
	.align		4
        /*0f00*/ 	.byte	0x04, 0x1c
        /*0f02*/ 	.short	(.L_217 - .L_216)


	//   ....[0]....
.L_216:
        /*0f04*/ 	.word	0x000009c0


	//   ....[1]....
        /*0f08*/ 	.word	0x00013df0


	//   ....[2]....
        /*0f0c*/ 	.word	0x0001ac20


	//----- nvinfo : EIATTR_MAX_THREADS
	.align		4
.L_217:
        /*0f10*/ 	.byte	0x04, 0x05
        /*0f12*/ 	.short	(.L_219 - .L_218)
.L_218:
        /*0f14*/ 	.word	0x00000180
        /*0f18*/ 	.word	0x00000001
        /*0f1c*/ 	.word	0x00000001


	//----- nvinfo : EIATTR_CRS_STACK_SIZE
	.align		4
.L_219:
        /*0f20*/ 	.byte	0x04, 0x1e
        /*0f22*/ 	.short	(.L_221 - .L_220)
.L_220:
        /*0f24*/ 	.word	0x00000000


	//----- nvinfo : EIATTR_CBANK_PARAM_SIZE
	.align		4
.L_221:
        /*0f28*/ 	.byte	0x03, 0x19
        /*0f2a*/ 	.short	0x0af0


	//----- nvinfo : EIATTR_PARAM_CBANK
	.align		4
        /*0f2c*/ 	.byte	0x04, 0x0a
        /*0f2e*/ 	.short	(.L_223 - .L_222)
	.align		4
.L_222:
        /*0f30*/ 	.word	index@(.nv.constant0._ZN7cutlass13device_kernelIN5flash11enable_sm90INS1_16FlashAttnFwdSm90INS1_25CollectiveMainloopFwdSm90ILi2EN4cute5tupleIJNS5_1CILi1EEES8_S8_EEENS6_IJNS7_ILi128EEESA_NS7_ILi192EEEEEELi128ENS_12float_e4m3_tEfNS_4arch4Sm90ELb0ELb1ELb1ELb1ELb1ELb0ELb0ELb1ELb1ELb1ELb1ELb0EEENS1_21CollectiveEpilogueFwdINS6_IJSA_SA_SA_EEES9_NS_10bfloat16_tESF_Li256ELb1ELb1ELb1ELb1EEENS1_36VarlenDynamicPersistentTileSchedulerILi128ELi128ELi256ELi128ELb1ELb1ELb1ELb1ELb0ELb1EEEEEEEEEvNT_6ParamsE)
        /*0f34*/ 	.short	0x0210
        /*0f36*/ 	.short	0x0af0


	//----- nvinfo : EIATTR_SW_WAR
	.align		4
.L_223:
        /*0f38*/ 	.byte	0x04, 0x36
        /*0f3a*/ 	.short	(.L_225 - .L_224)
.L_224:
        /*0f3c*/ 	.word	0x00000008
.L_225:


//--------------------- .nv.info._ZN7cutlass13device_kernelIN5flash11enable_sm90INS1_16FlashAttnFwdSm90INS1_25CollectiveMainloopFwdSm90ILi2EN4cute5tupleIJNS5_1CILi1EEES8_S8_EEENS6_IJNS7_ILi128EEESA_NS7_ILi192EEEEEELi128ENS_12float_e4m3_tEfNS_4arch4Sm90ELb0ELb1ELb1ELb1ELb1ELb1ELb0ELb1ELb1ELb1ELb1ELb0EEENS1_21CollectiveEpilogueFwdINS6_IJSA_SA_SA_EEES9_NS_10bfloat16_tESF_Li256ELb1ELb1ELb1ELb1EEENS1_36VarlenDynamicPersistentTileSchedulerILi128ELi128ELi256ELi128ELb1ELb1ELb1ELb1ELb0ELb1EEEEEEEEEvNT_6ParamsE --------------------------
	.section	.nv.info._ZN7cutlass13device_kernelIN5flash11enable_sm90INS1_16FlashAttnFwdSm90INS1_25CollectiveMainloopFwdSm90ILi2EN4cute5tupleIJNS5_1CILi1EEES8_S8_EEENS6_IJNS7_ILi128EEESA_NS7_ILi192EEEEEELi128ENS_12float_e4m3_tEfNS_4arch4Sm90ELb0ELb1ELb1ELb1ELb1ELb1ELb0ELb1ELb1ELb1ELb1ELb0EEENS1_21CollectiveEpilogueFwdINS6_IJSA_SA_SA_EEES9_NS_10bfloat16_tESF_Li256ELb1ELb1ELb1ELb1EEENS1_36VarlenDynamicPersistentTileSchedulerILi128ELi128ELi256ELi128ELb1ELb1ELb1ELb1ELb0ELb1EEEEEEEEEvNT_6ParamsE,"",@"SHT_CUDA_INFO"
	.sectionflags	@""
	.align	4


	//----- nvinfo : EIATTR_CUDA_API_VERSION
	.align		4
        /*0000*/ 	.byte	0x04, 0x37
        /*0002*/ 	.short	(.L_227 - .L_226)
.L_226:
        /*0004*/ 	.word	0x00000082


	//----- nvinfo : EIATTR_KPARAM_INFO
	.align		4
.L_227:
        /*0008*/ 	.byte	0x04, 0x17
        /*000a*/ 	.short	(.L_229 - .L_228)
.L_228:
        /*000c*/ 	.word	0x00000000
        /*0010*/ 	.short	0x0000
        /*0012*/ 	.short	0x0070
        /*0014*/ 	.byte	0x00, 0xf0, 0x01, 0x2a


	//----- nvinfo : EIATTR_SPARSE_MMA_MASK
	.align		4
.L_229:
        /*0018*/ 	.byte	0x03, 0x50
        /*001a*/ 	.short	0x0000


	//----- nvinfo : EIATTR_MAXREG_COUNT
	.align		4
        /*001c*/ 	.byte	0x03, 0x1b
        /*001e*/ 	.short	0x00a8


	//----- nvinfo : EIATTR_NUM_BARRIERS
	.align		4
        /*0020*/ 	.byte	0x02, 0x4c
        /*0022*/ 	.byte	0x10
	.zero		1


	//----- nvinfo : EIATTR_EXTERNS
	.align		4
        /*0024*/ 	.byte	0x04, 0x0f
        /*0026*/ 	.short	(.L_231 - .L_230)


	//   ....[0]....
	.align		4
.L_230:
        /*0028*/ 	.word	index@(__assertfail)


	//----- nvinfo : EIATTR_ANNOTATIONS
	.align		4
.L_231:
        /*002c*/ 	.byte	0x04, 0x55
        /*002e*/ 	.short	(.L_233 - .L_232)


	//   ....[0]....
.L_232:
        /* <DEDUP_REMOVED lines=31> */


	//----- nvinfo : EIATTR_MERCURY_ISA_VERSION
	.align		4
.L_233:
        /*0208*/ 	.byte	0x03, 0x5f
        /*020a*/ 	.short	0x0101


	//----- nvinfo : EIATTR_UNUSED_LOAD_BYTE_OFFSET
	.align		4
        /*020c*/ 	.byte	0x04, 0x44
        /*020e*/ 	.short	(.L_235 - .L_234)


	//   ....[0]....
.L_234:
        /*0210*/ 	.word	0x00000a80
        /*0214*/ 	.word	0x0000fff0


	//   ....[1]....
        /*0218*/ 	.word	0x0001ffd0
        /*021c*/ 	.word	0x0000fff0


	//----- nvinfo : EIATTR_INT_WARP_WIDE_INSTR_OFFSETS
	.align		4
.L_235:
        /*0220*/ 	.byte	0x04, 0x31
        /*0222*/ 	.short	(.L_237 - .L_236)


	//   ....[0]....
.L_236:
        /*0224*/ 	.word	0x00000130


	//   ....[1]....
        /*0228*/ 	.word	0x00000170


	//   ....[2]....
        /*022c*/ 	.word	0x000001e0


	//   ....[3]....
        /*0230*/ 	.word	0x00027700


	//   ....[4]....
        /*0234*/ 	.word	0x00027790


	//   ....[5]....
        /*0238*/ 	.word	0x0002aa60


	//   ....[6]....
        /*023c*/ 	.word	0x0002aaf0


	//----- nvinfo : EIATTR_COOP_GROUP_MASK_REGIDS
	.align		4
.L_237:
        /*0240*/ 	.byte	0x04, 0x29
        /*0242*/ 	.short	(.L_239 - .L_238)


	//   ....[0]....
.L_238:
        /*0244*/ 	.word	0xffffffff


	//   ....[1]....
        /*0248*/ 	.word	0xffffffff


	//   ....[2]....
        /*024c*/ 	.word	0xffffffff


	//   ....[3]....
        /*0250*/ 	.word	0xffffffff


	//   ....[4]....
        /*0254*/ 	.word	0xffffffff


	//   ....[5]....
        /*0258*/ 	.word	0xffffffff


	//   ....[6]....
        /*025c*/ 	.word	0xffffffff


	//   ....[7]....
        /*0260*/ 	.word	0xffffffff


	//   ....[8]....
        /*0264*/ 	.word	0xffffffff


	//   ....[9]....
        /*0268*/ 	.word	0xffffffff


	//   ....[10]....
        /*026c*/ 	.word	0xffffffff


	//   ....[11]....
        /*0270*/ 	.word	0xffffffff


	//   ....[12]....
        /*0274*/ 	.word	0xffffffff


	//   ....[13]....
        /*0278*/ 	.word	0xffffffff


	//   ....[14]....
        /*027c*/ 	.word	0xffffffff


	//   ....[15]....
        /*0280*/ 	.word	0xffffffff


	//   ....[16]....
        /*0284*/ 	.word	0xffffffff


	//   ....[17]....
        /*0288*/ 	.word	0xffffffff


	//   ....[18]....
        /*028c*/ 	.word	0xffffffff


	//   ....[19]....
        /*0290*/ 	.word	0xffffffff


	//   ....[20]....
        /*0294*/ 	.word	0xffffffff


	//   ....[21]....
        /*0298*/ 	.word	0xffffffff


	//   ....[22]....
        /*029c*/ 	.word	0xffffffff


	//   ....[23]....
        /*02a0*/ 	.word	0xffffffff


	//   ....[24]....
        /*02a4*/ 	.word	0xffffffff


	//   ....[25]....
        /*02a8*/ 	.word	0xffffffff


	//   ....[26]....
        /*02ac*/ 	.word	0xffffffff


	//   ....[27]....
        /*02b0*/ 	.word	0xffffffff


	//   ....[28]....
        /*02b4*/ 	.word	0xffffffff


	//   ....[29]....
        /*02b8*/ 	.word	0xffffffff


	//   ....[30]....
        /*02bc*/ 	.word	0xffffffff


	//   ....[31]....
        /*02c0*/ 	.word	0xffffffff


	//   ....[32]....
        /*02c4*/ 	.word	0xffffffff


	//   ....[33]....
        /*02c8*/ 	.word	0xffffffff


	//   ....[34]....
        /*02cc*/ 	.word	0xffffffff


	//   ....[35]....
        /*02d0*/ 	.word	0xffffffff


	//   ....[36]....
        /*02d4*/ 	.word	0xffffffff


	//   ....[37]....
        /*02d8*/ 	.word	0xffffffff


	//   ....[38]....
        /*02dc*/ 	.word	0xffffffff


	//   ....[39]....
        /*02e0*/ 	.word	0xffffffff


	//   ....[40]....
        /*02e4*/ 	.word	0xffffffff


	//   ....[41]....
        /*02e8*/ 	.word	0xffffffff


	//   ....[42]....
        /*02ec*/ 	.word	0xffffffff


	//   ....[43]....
        /*02f0*/ 	.word	0xffffffff


	//   ....[44]....
        /*02f4*/ 	.word	0xffffffff


	//   ....[45]....
        /*02f8*/ 	.word	0xffffffff


	//   ....[46]....
        /*02fc*/ 	.word	0xffffffff


	//   ....[47]....
        /*0300*/ 	.word	0xffffffff


	//   ....[48]....
        /*0304*/ 	.word	0xffffffff


	//   ....[49]....
        /*0308*/ 	.word	0xffffffff


	//   ....[50]....
        /*030c*/ 	.word	0xffffffff


	//   ....[51]....
        /*0310*/ 	.word	0xffffffff


	//   ....[52]....
        /*0314*/ 	.word	0xffffffff


	//   ....[53]....
        /*0318*/ 	.word	0xffffffff


	//   ....[54]....
        /*031c*/ 	.word	0xffffffff


	//   ....[55]....
        /*0320*/ 	.word	0xffffffff


	//   ....[56]....
        /*0324*/ 	.word	0xffffffff


	//   ....[57]....
        /*0328*/ 	.word	0xffffffff


	//   ....[58]....
        /*032c*/ 	.word	0xffffffff


	//   ....[59]....
        /*0330*/ 	.word	0xffffffff


	//   ....[60]....
        /*0334*/ 	.word	0xffffffff


	//   ....[61]....
        /*0338*/ 	.word	0xffffffff


	//   ....[62]....
        /*033c*/ 	.word	0xffffffff


	//   ....[63]....
        /*0340*/ 	.word	0xffffffff


	//   ....[64]....
        /*0344*/ 	.word	0xffffffff


	//   ....[65]....
        /*0348*/ 	.word	0xffffffff


	//   ....[66]....
        /*034c*/ 	.word	0xffffffff


	//   ....[67]....
        /*0350*/ 	.word	0xffffffff


	//   ....[68]....
        /*0354*/ 	.word	0xffffffff


	//   ....[69]....
        /*0358*/ 	.word	0xffffffff


	//   ....[70]....
        /*035c*/ 	.word	0xffffffff


	//   ....[71]....
        /*0360*/ 	.word	0xffffffff


	//   ....[72]....
        /*0364*/ 	.word	0xffffffff


	//   ....[73]....
        /*0368*/ 	.word	0xffffffff


	//   ....[74]....
        /*036c*/ 	.word	0xffffffff


	//   ....[75]....
        /*0370*/ 	.word	0xffffffff


	//   ....[76]....
        /*0374*/ 	.word	0xffffffff


	//   ....[77]....
        /*0378*/ 	.word	0xffffffff


	//   ....[78]....
        /*037c*/ 	.word	0xffffffff


	//   ....[79]....
        /*0380*/ 	.word	0xffffffff


	//   ....[80]....
        /*0384*/ 	.word	0xffffffff


	//   ....[81]....
        /*0388*/ 	.word	0xffffffff


	//   ....[82]....
        /*038c*/ 	.word	0xffffffff


	//   ....[83]....
        /*0390*/ 	.word	0xffffffff


	//   ....[84]....
        /*0394*/ 	.word	0xffffffff


	//   ....[85]....
        /*0398*/ 	.word	0xffffffff


	//   ....[86]....
        /*039c*/ 	.word	0xffffffff


	//   ....[87]....
        /*03a0*/ 	.word	0xffffffff


	//   ....[88]....
        /*03a4*/ 	.word	0xffffffff


	//   ....[89]....
        /*03a8*/ 	.word	0xffffffff


	//   ....[90]....
        /*03ac*/ 	.word	0xffffffff


	//   ....[91]....
        /*03b0*/ 	.word	0xffffffff


	//   ....[92]....
        /*03b4*/ 	.word	0xffffffff


	//   ....[93]....
        /*03b8*/ 	.word	0xffffffff


	//   ....[94]....
        /*03bc*/ 	.word	0xffffffff


	//   ....[95]....
        /*03c0*/ 	.word	0xffffffff


	//   ....[96]....
        /*03c4*/ 	.word	0xffffffff


	//   ....[97]....
        /*03c8*/ 	.word	0xffffffff


	//   ....[98]....
        /*03cc*/ 	.word	0xffffffff


	//   ....[99]....
        /*03d0*/ 	.word	0xffffffff


	//   ....[100]....
        /*03d4*/ 	.word	0xffffffff


	//   ....[101]....
        /*03d8*/ 	.word	0xffffffff


	//   ....[102]....
        /*03dc*/ 	.word	0xffffffff


	//   ....[103]....
        /*03e0*/ 	.word	0xffffffff


	//   ....[104]....
        /*03e4*/ 	.word	0xffffffff


	//   ....[105]....
        /*03e8*/ 	.word	0xffffffff


	//   ....[106]....
        /*03ec*/ 	.word	0xffffffff


	//   ....[107]....
        /*03f0*/ 	.word	0xffffffff


	//   ....[108]....
        /*03f4*/ 	.word	0xffffffff


	//   ....[109]....
        /*03f8*/ 	.word	0xffffffff


	//   ....[110]....
        /*03fc*/ 	.word	0xffffffff


	//   ....[111]....
        /*0400*/ 	.word	0xffffffff


	//   ....[112]....
        /*0404*/ 	.word	0xffffffff


	//   ....[113]....
        /*0408*/ 	.word	0xffffffff


	//   ....[114]....
        /*040c*/ 	.word	0xffffffff


	//   ....[115]....
        /*0410*/ 	.word	0xffffffff


	//   ....[116]....
        /*0414*/ 	.word	0xffffffff


	//   ....[117]....
        /*0418*/ 	.word	0xffffffff


	//   ....[118]....
        /*041c*/ 	.word	0xffffffff


	//   ....[119]....
        /*0420*/ 	.word	0xffffffff


	//   ....[120]....
        /*0424*/ 	.word	0xffffffff


	//   ....[121]....
        /*0428*/ 	.word	0xffffffff


	//   ....[122]....
        /*042c*/ 	.word	0xffffffff


	//   ....[123]....
        /*0430*/ 	.word	0xffffffff


	//   ....[124]....
        /*0434*/ 	.word	0xffffffff


	//   ....[125]....
        /*0438*/ 	.word	0xffffffff


	//   ....[126]....
        /*043c*/ 	.word	0xffffffff


	//   ....[127]....
        /*0440*/ 	.word	0xffffffff


	//   ....[128]....
        /*0444*/ 	.word	0xffffffff


	//   ....[129]....
        /*0448*/ 	.word	0xffffffff


	//   ....[130]....
        /*044c*/ 	.word	0xffffffff


	//   ....[131]....
        /*0450*/ 	.word	0xffffffff


	//   ....[132]....
        /*0454*/ 	.word	0xffffffff


	//   ....[133]....
        /*0458*/ 	.word	0xffffffff


	//   ....[134]....
        /*045c*/ 	.word	0xffffffff


	//   ....[135]....
        /*0460*/ 	.word	0xffffffff


	//   ....[136]....
        /*0464*/ 	.word	0xffffffff


	//   ....[137]....
        /*0468*/ 	.word	0xffffffff


	//   ....[138]....
        /*046c*/ 	.word	0xffffffff


	//   ....[139]....
        /*0470*/ 	.word	0xffffffff


	//   ....[140]....
        /*0474*/ 	.word	0xffffffff


	//   ....[141]....
        /*0478*/ 	.word	0xffffffff


	//   ....[142]....
        /*047c*/ 	.word	0xffffffff


	//   ....[143]....
        /*0480*/ 	.word	0xffffffff


	//   ....[144]....
        /*0484*/ 	.word	0xffffffff


	//   ....[145]....
        /*0488*/ 	.word	0xffffffff


	//   ....[146]....
        /*048c*/ 	.word	0xffffffff


	//   ....[147]....
        /*0490*/ 	.word	0xffffffff


	//   ....[148]....
        /*0494*/ 	.word	0xffffffff


	//   ....[149]....
        /*0498*/ 	.word	0xffffffff


	//   ....[150]....
        /*049c*/ 	.word	0xffffffff


	//   ....[151]....
        /*04a0*/ 	.word	0xffffffff


	//   ....[152]....
        /*04a4*/ 	.word	0xffffffff


	//   ....[153]....
        /*04a8*/ 	.word	0xffffffff


	//   ....[154]....
        /*04ac*/ 	.word	0xffffffff


	//   ....[155]....
        /*04b0*/ 	.word	0xffffffff


	//   ....[156]....
        /*04b4*/ 	.word	0xffffffff


	//   ....[157]....
        /*04b8*/ 	.word	0xffffffff


	//   ....[158]....
        /*04bc*/ 	.word	0xffffffff


	//   ....[159]....
        /*04c0*/ 	.word	0xffffffff


	//   ....[160]....
        /*04c4*/ 	.word	0xffffffff


	//   ....[161]....
        /*04c8*/ 	.word	0xffffffff


	//   ....[162]....
        /*04cc*/ 	.word	0xffffffff


	//   ....[163]....
        /*04d0*/ 	.word	0xffffffff


	//   ....[164]....
        /*04d4*/ 	.word	0xffffffff


	//   ....[165]....
        /*04d8*/ 	.word	0xffffffff


	//   ....[166]....
        /*04dc*/ 	.word	0xffffffff


	//   ....[167]....
        /*04e0*/ 	.word	0xffffffff


	//   ....[168]....
        /*04e4*/ 	.word	0xffffffff


	//   ....[169]....
        /*04e8*/ 	.word	0xffffffff


	//   ....[170]....
        /*04ec*/ 	.word	0xffffffff


	//   ....[171]....
        /*04f0*/ 	.word	0xffffffff


	//   ....[172]....
        /*04f4*/ 	.word	0xffffffff


	//   ....[173]....
        /*04f8*/ 	.word	0xffffffff


	//   ....[174]....
        /*04fc*/ 	.word	0xffffffff


	//   ....[175]....
        /*0500*/ 	.word	0xffffffff


	//   ....[176]....
        /*0504*/ 	.word	0xffffffff


	//   ....[177]....
        /*0508*/ 	.word	0xffffffff


	//   ....[178]....
        /*050c*/ 	.word	0xffffffff


	//   ....[179]....
        /*0510*/ 	.word	0xffffffff


	//   ....[180]....
        /*0514*/ 	.word	0xffffffff


	//   ....[181]....
        /*0518*/ 	.word	0xffffffff


	//   ....[182]....
        /*051c*/ 	.word	0xffffffff


	//   ....[183]....
        /*0520*/ 	.word	0xffffffff


	//   ....[184]....
        /*0524*/ 	.word	0xffffffff


	//   ....[185]....
        /*0528*/ 	.word	0xffffffff


	//   ....[186]....
        /*052c*/ 	.word	0xffffffff


	//   ....[187]....
        /*0530*/ 	.word	0xffffffff


	//   ....[188]....
        /*0534*/ 	.word	0xffffffff


	//   ....[189]....
        /*0538*/ 	.word	0xffffffff


	//   ....[190]....
        /*053c*/ 	.word	0xffffffff


	//   ....[191]....
        /*0540*/ 	.word	0xffffffff


	//   ....[192]....
        /*0544*/ 	.word	0xffffffff


	//   ....[193]....
        /*0548*/ 	.word	0xffffffff


	//   ....[194]....
        /*054c*/ 	.word	0xffffffff


	//   ....[195]....
        /*0550*/ 	.word	0xffffffff


	//   ....[196]....
        /*0554*/ 	.word	0xffffffff


	//   ....[197]....
        /*0558*/ 	.word	0xffffffff


	//   ....[198]....
        /*055c*/ 	.word	0xffffffff


	//   ....[199]....
        /*0560*/ 	.word	0xffffffff


	//   ....[200]....
        /*0564*/ 	.word	0xffffffff


	//   ....[201]....
        /*0568*/ 	.word	0xffffffff


	//   ....[202]....
        /*056c*/ 	.word	0xffffffff


	//   ....[203]....
        /*0570*/ 	.word	0xffffffff


	//   ....[204]....
        /*0574*/ 	.word	0xffffffff


	//   ....[205]....
        /*0578*/ 	.word	0xffffffff


	//   ....[206]....
        /*057c*/ 	.word	0xffffffff


	//   ....[207]....
        /*0580*/ 	.word	0xffffffff


	//   ....[208]....
        /*0584*/ 	.word	0xffffffff


	//   ....[209]....
        /*0588*/ 	.word	0xffffffff


	//   ....[210]....
        /*058c*/ 	.word	0xffffffff


	//   ....[211]....
        /*0590*/ 	.word	0xffffffff


	//   ....[212]....
        /*0594*/ 	.word	0xffffffff


	//   ....[213]....
        /*0598*/ 	.word	0xffffffff


	//   ....[214]....
        /*059c*/ 	.word	0xffffffff


	//   ....[215]....
        /*05a0*/ 	.word	0x0500000f


	//   ....[216]....
        /*05a4*/ 	.word	0x0500000f


	//   ....[217]....
        /*05a8*/ 	.word	0x0500000f


	//   ....[218]....
        /*05ac*/ 	.word	0x0500000f


	//   ....[219]....
        /*05b0*/ 	.word	0x0500000f


	//   ....[220]....
        /*05b4*/ 	.word	0x0500000f


	//   ....[221]....
        /*05b8*/ 	.word	0x0500000f


	//   ....[222]....
        /*05bc*/ 	.word	0x0500000f


	//   ....[223]....
        /*05c0*/ 	.word	0x0500000f


	//   ....[224]....
        /*05c4*/ 	.word	0x0500000f


	//   ....[225]....
        /*05c8*/ 	.word	0x0500000f


	//   ....[226]....
        /*05cc*/ 	.word	0x0500000f


	//   ....[227]....
        /*05d0*/ 	.word	0x0500000f


	//   ....[228]....
        /*05d4*/ 	.word	0x0500000f


	//   ....[229]....
        /*05d8*/ 	.word	0x0500000f


	//   ....[230]....
        /*05dc*/ 	.word	0x0500000f


	//   ....[231]....
        /*05e0*/ 	.word	0x0500000f


	//   ....[232]....
        /*05e4*/ 	.word	0x0500000f


	//   ....[233]....
        /*05e8*/ 	.word	0x0500000f


	//   ....[234]....
        /*05ec*/ 	.word	0x0500000f


	//   ....[235]....
        /*05f0*/ 	.word	0x0500000f


	//   ....[236]....
        /*05f4*/ 	.word	0x0500000f


	//   ....[237]....
        /*05f8*/ 	.word	0x0500000f


	//   ....[238]....
        /*05fc*/ 	.word	0x0500000f


	//   ....[239]....
        /*0600*/ 	.word	0x0500000f


	//   ....[240]....
        /*0604*/ 	.word	0x0500000f


	//   ....[241]....
        /*0608*/ 	.word	0x0500000f


	//   ....[242]....
        /*060c*/ 	.word	0x0500000f


	//   ....[243]....
        /*0610*/ 	.word	0x0500000f


	//   ....[244]....
        /*0614*/ 	.word	0x0500000f


	//   ....[245]....
        /*0618*/ 	.word	0x0500000f


	//   ....[246]....
        /*061c*/ 	.word	0x0500000f


	//   ....[247]....
        /*0620*/ 	.word	0x0500000f


	//   ....[248]....
        /*0624*/ 	.word	0x0500000f


	//   ....[249]....
        /*0628*/ 	.word	0x0500000f


	//   ....[250]....
        /*062c*/ 	.word	0x0500000f


	//   ....[251]....
        /*0630*/ 	.word	0x0500000f


	//   ....[252]....
        /*0634*/ 	.word	0x0500000f


	//   ....[253]....
        /*0638*/ 	.word	0x0500000f


	//   ....[254]....
        /*063c*/ 	.word	0x0500000f


	//   ....[255]....
        /*0640*/ 	.word	0x0500000f


	//   ....[0]....
        /*0644*/ 	.word	0x0500000f


	//   ....[1]....
        /*0648*/ 	.word	0x0500000f


	//   ....[2]....
        /*064c*/ 	.word	0x0500000f


	//   ....[3]....
        /*0650*/ 	.word	0x0500000f


	//   ....[4]....
        /*0654*/ 	.word	0x0500000f


	//   ....[5]....
        /*0658*/ 	.word	0x0500000f


	//   ....[6]....
        /*065c*/ 	.word	0x0500000f


	//   ....[7]....
        /*0660*/ 	.word	0x0500000f


	//   ....[8]....
        /*0664*/ 	.word	0x0500000f


	//   ....[9]....
        /*0668*/ 	.word	0x0500000f


	//   ....[10]....
        /*066c*/ 	.word	0x0500000f


	//   ....[11]....
        /*0670*/ 	.word	0x0500000f


	//   ....[12]....
        /*0674*/ 	.word	0x0500000f


	//   ....[13]....
        /*0678*/ 	.word	0x0500000f


	//   ....[14]....
        /*067c*/ 	.word	0x0500000f


	//   ....[15]....
        /*0680*/ 	.word	0x0500000f


	//   ....[16]....
        /*0684*/ 	.word	0x0500000f


	//   ....[17]....
        /*0688*/ 	.word	0x0500000f


	//   ....[18]....
        /*068c*/ 	.word	0x0500000f


	//   ....[19]....
        /*0690*/ 	.word	0x0500000f


	//   ....[20]....
        /*0694*/ 	.word	0x0500000f


	//   ....[21]....
        /*0698*/ 	.word	0x0500000f


	//   ....[22]....
        /*069c*/ 	.word	0x0500000f


	//   ....[23]....
        /*06a0*/ 	.word	0x0500000f


	//   ....[24]....
        /*06a4*/ 	.word	0x0500000f


	//   ....[25]....
        /*06a8*/ 	.word	0x0500000f


	//   ....[26]....
        /*06ac*/ 	.word	0x0500000f


	//   ....[27]....
        /*06b0*/ 	.word	0x0500000f


	//   ....[28]....
        /*06b4*/ 	.word	0x0500000f


	//   ....[29]....
        /*06b8*/ 	.word	0x0500000f


	//   ....[30]....
        /*06bc*/ 	.word	0x0500000f


	//   ....[31]....
        /*06c0*/ 	.word	0x0500000f


	//   ....[32]....
        /*06c4*/ 	.word	0x0500000f


	//   ....[33]....
        /*06c8*/ 	.word	0x0500000f


	//   ....[34]....
        /*06cc*/ 	.word	0x0500000f


	//   ....[35]....
        /*06d0*/ 	.word	0x0500000f


	//   ....[36]....
        /*06d4*/ 	.word	0x0500000f


	//   ....[37]....
        /*06d8*/ 	.word	0x0500000f


	//   ....[38]....
        /*06dc*/ 	.word	0x0500000f


	//   ....[39]....
        /*06e0*/ 	.word	0x0500000f


	//   ....[40]....
        /*06e4*/ 	.word	0x0500000f


	//   ....[41]....
        /*06e8*/ 	.word	0x0500000f


	//   ....[42]....
        /*06ec*/ 	.word	0x0500000f


	//   ....[43]....
        /*06f0*/ 	.word	0x0500000f


	//   ....[44]....
        /*06f4*/ 	.word	0x0500000f


	//   ....[45]....
        /*06f8*/ 	.word	0x0500000f


	//   ....[46]....
        /*06fc*/ 	.word	0x0500000f


	//   ....[47]....
        /*0700*/ 	.word	0x0500000f


	//   ....[48]....
        /*0704*/ 	.word	0x0500000f


	//   ....[49]....
        /*0708*/ 	.word	0x0500000f


	//   ....[50]....
        /*070c*/ 	.word	0x0500000f


	//   ....[51]....
        /*0710*/ 	.word	0x0500000f


	//   ....[52]....
        /*0714*/ 	.word	0x0500000f


	//   ....[53]....
        /*0718*/ 	.word	0x0500000f


	//   ....[54]....
        /*071c*/ 	.word	0x0500000f


	//   ....[55]....
        /*0720*/ 	.word	0x0500000f


	//   ....[56]....
        /*0724*/ 	.word	0x0500000f


	//   ....[57]....
        /*0728*/ 	.word	0x0500000f


	//   ....[58]....
        /*072c*/ 	.word	0x0500000f


	//   ....[59]....
        /*0730*/ 	.word	0x0500000f


	//   ....[60]....
        /*0734*/ 	.word	0x0500000f


	//   ....[61]....
        /*0738*/ 	.word	0x0500000f


	//   ....[62]....
        /*073c*/ 	.word	0x0500000f


	//   ....[63]....
        /*0740*/ 	.word	0x0500000f


	//   ....[64]....
        /*0744*/ 	.word	0x0500000f


	//   ....[65]....
        /*0748*/ 	.word	0x0500000f


	//   ....[66]....
        /*074c*/ 	.word	0x0500000f


	//   ....[67]....
        /*0750*/ 	.word	0x0500000f


	//   ....[68]....
        /*0754*/ 	.word	0x0500000f


	//   ....[69]....
        /*0758*/ 	.word	0x0500000f


	//   ....[70]....
        /*075c*/ 	.word	0x0500000f


	//   ....[71]....
        /*0760*/ 	.word	0x0500000f


	//   ....[72]....
        /*0764*/ 	.word	0x0500000f


	//   ....[73]....
        /*0768*/ 	.word	0x0500000f


	//   ....[74]....
        /*076c*/ 	.word	0x0500000f


	//   ....[75]....
        /*0770*/ 	.word	0x0500000f


	//   ....[76]....
        /*0774*/ 	.word	0x0500000f


	//   ....[77]....
        /*0778*/ 	.word	0x0500000f


	//   ....[78]....
        /*077c*/ 	.word	0x0500000f


	//   ....[79]....
        /*0780*/ 	.word	0x0500000f


	//   ....[80]....
        /*0784*/ 	.word	0x0500000f


	//   ....[81]....
        /*0788*/ 	.word	0x0500000f


	//   ....[82]....
        /*078c*/ 	.word	0x0500000f


	//   ....[83]....
        /*0790*/ 	.word	0x0500000f


	//   ....[84]....
        /*0794*/ 	.word	0x0500000f


	//   ....[85]....
        /*0798*/ 	.word	0x0500000f


	//   ....[86]....
        /*079c*/ 	.word	0x0500000f


	//   ....[87]....
        /*07a0*/ 	.word	0x0500000f


	//   ....[88]....
        /*07a4*/ 	.word	0x0500000f


	//   ....[89]....
        /*07a8*/ 	.word	0x0500000f


	//   ....[90]....
        /*07ac*/ 	.word	0x0500000f


	//   ....[91]....
        /*07b0*/ 	.word	0x0500000f


	//   ....[92]....
        /*07b4*/ 	.word	0x0500000f


	//   ....[93]....
        /*07b8*/ 	.word	0x0500000f


	//   ....[94]....
        /*07bc*/ 	.word	0x0500000f


	//   ....[95]....
        /*07c0*/ 	.word	0x0500000f


	//   ....[96]....
        /*07c4*/ 	.word	0x0500000f


	//   ....[97]....
        /*07c8*/ 	.word	0x0500000f


	//   ....[98]....
        /*07cc*/ 	.word	0x0500000f


	//   ....[99]....
        /*07d0*/ 	.word	0x0500000f


	//   ....[100]....
        /*07d4*/ 	.word	0x0500000f


	//   ....[101]....
        /*07d8*/ 	.word	0x0500000f


	//   ....[102]....
        /*07dc*/ 	.word	0x0500000f


	//   ....[103]....
        /*07e0*/ 	.word	0x0500000f


	//   ....[104]....
        /*07e4*/ 	.word	0x0500000f


	//   ....[105]....
        /*07e8*/ 	.word	0x0500000f


	//   ....[106]....
        /*07ec*/ 	.word	0x0500000f


	//   ....[107]....
        /*07f0*/ 	.word	0x0500000f


	//   ....[108]....
        /*07f4*/ 	.word	0x0500000f


	//   ....[109]....
        /*07f8*/ 	.word	0x0500000f


	//   ....[110]....
        /*07fc*/ 	.word	0x0500000f


	//   ....[111]....
        /*0800*/ 	.word	0x0500000f


	//   ....[112]....
        /*0804*/ 	.word	0x0500000f


	//   ....[113]....
        /*0808*/ 	.word	0x0500000f


	//   ....[114]....
        /*080c*/ 	.word	0x0500000f


	//   ....[115]....
        /*0810*/ 	.word	0x0500000f


	//   ....[116]....
        /*0814*/ 	.word	0x0500000f


	//   ....[117]....
        /*0818*/ 	.word	0x0500000f


	//   ....[118]....
        /*081c*/ 	.word	0x0500000f


	//----- nvinfo : EIATTR_COOP_GROUP_INSTR_OFFSETS
	.align		4
.L_239:
        /*0820*/ 	.byte	0x04, 0x28
        /*0822*/ 	.short	(.L_241 - .L_240)


	//   ....[0]....
.L_240:
        /*0824*/ 	.word	0x00000070


	//   ....[1]....
        /*0828*/ 	.word	0x00000140


	//   ....[2]....
        /*082c*/ 	.word	0x00000190


	//   ....[3]....
        /*0830*/ 	.word	0x000003c0


	//   ....[4]....
        /*0834*/ 	.word	0x00000520


	//   ....[5]....
        /*0838*/ 	.word	0x00000640


	//   ....[6]....
        /*083c*/ 	.word	0x000007a0


	//   ....[7]....
        /*0840*/ 	.word	0x000035f0


	//   ....[8]....
        /*0844*/ 	.word	0x00003600


	//   ....[9]....
        /*0848*/ 	.word	0x000065a0


	//   ....[10]....
        /*084c*/ 	.word	0x000065b0


	//   ....[11]....
        /*0850*/ 	.word	0x000095e0


	//   ....[12]....
        /*0854*/ 	.word	0x000095f0


	//   ....[13]....
        /*0858*/ 	.word	0x00009a90


	//   ....[14]....
        /*085c*/ 	.word	0x00009ab0


	//   ....[15]....
        /*0860*/ 	.word	0x0000a990


	//   ....[16]....
        /*0864*/ 	.word	0x0000b280


	//   ....[17]....
        /*0868*/ 	.word	0x0000b290


	//   ....[18]....
        /*086c*/ 	.word	0x0000b2a0


	//   ....[19]....
        /*0870*/ 	.word	0x0000b2b0


	//   ....[20]....
        /*0874*/ 	.word	0x0000e8b0


	//   ....[21]....
        /*0878*/ 	.word	0x0000e8c0


	//   ....[22]....
        /*087c*/ 	.word	0x0000e8d0


	//   ....[23]....
        /*0880*/ 	.word	0x0000e8e0


	//   ....[24]....
        /*0884*/ 	.word	0x000126c0


	//   ....[25]....
        /*0888*/ 	.word	0x00013690


	//   ....[26]....
        /*088c*/ 	.word	0x00013e00


	//   ....[27]....
        /*0890*/ 	.word	0x00013ec0


	//   ....[28]....
        /*0894*/ 	.word	0x000147d0


	//   ....[29]....
        /*0898*/ 	.word	0x00014840


	//   ....[30]....
        /*089c*/ 	.word	0x00016340


	//   ....[31]....
        /*08a0*/ 	.word	0x00016b50


	//   ....[32]....
        /*08a4*/ 	.word	0x00017500


	//   ....[33]....
        /*08a8*/ 	.word	0x00017520


	//   ....[34]....
        /*08ac*/ 	.word	0x000181e0


	//   ....[35]....
        /*08b0*/ 	.word	0x00018200


	//   ....[36]....
        /*08b4*/ 	.word	0x0001a440


	//   ....[37]....
        /*08b8*/ 	.word	0x0001a4a0


	//   ....[38]....
        /*08bc*/ 	.word	0x0001a890


	//   ....[39]....
        /*08c0*/ 	.word	0x0001a8b0


	//   ....[40]....
        /*08c4*/ 	.word	0x0001c6b0


	//   ....[41]....
        /*08c8*/ 	.word	0x0001ce90


	//   ....[42]....
        /*08cc*/ 	.word	0x0001d840


	//   ....[43]....
        /*08d0*/ 	.word	0x0001d860


	//   ....[44]....
        /*08d4*/ 	.word	0x0001e4a0


	//   ....[45]....
        /*08d8*/ 	.word	0x0001e520


	//   ....[46]....
        /*08dc*/ 	.word	0x0001f7e0


	//   ....[47]....
        /*08e0*/ 	.word	0x0001f7f0


	//   ....[48]....
        /*08e4*/ 	.word	0x0001f870


	//   ....[49]....
        /*08e8*/ 	.word	0x0001f880


	//   ....[50]....
        /*08ec*/ 	.word	0x00020430


	//   ....[51]....
        /*08f0*/ 	.word	0x00020480


	//   ....[52]....
        /*08f4*/ 	.word	0x000204b0


	//   ....[53]....
        /*08f8*/ 	.word	0x000204e0


	//   ....[54]....
        /*08fc*/ 	.word	0x00020510


	//   ....[55]....
        /*0900*/ 	.word	0x00020540


	//   ....[56]....
        /*0904*/ 	.word	0x00020570


	//   ....[57]....
        /*0908*/ 	.word	0x000205a0


	//   ....[58]....
        /*090c*/ 	.word	0x000205d0


	//   ....[59]....
        /*0910*/ 	.word	0x00020600


	//   ....[60]....
        /*0914*/ 	.word	0x00020630


	//   ....[61]....
        /*0918*/ 	.word	0x00020660


	//   ....[62]....
        /*091c*/ 	.word	0x00020690


	//   ....[63]....
        /*0920*/ 	.word	0x000206c0


	//   ....[64]....
        /*0924*/ 	.word	0x000206f0


	//   ....[65]....
        /*0928*/ 	.word	0x00020720


	//   ....[66]....
        /*092c*/ 	.word	0x00020750


	//   ....[67]....
        /*0930*/ 	.word	0x00020780


	//   ....[68]....
        /*0934*/ 	.word	0x000207b0


	//   ....[69]....
        /*0938*/ 	.word	0x000207e0


	//   ....[70]....
        /*093c*/ 	.word	0x00020810


	//   ....[71]....
        /*0940*/ 	.word	0x00020840


	//   ....[72]....
        /*0944*/ 	.word	0x00020870


	//   ....[73]....
        /*0948*/ 	.word	0x000208a0


	//   ....[74]....
        /*094c*/ 	.word	0x000208d0


	//   ....[75]....
        /*0950*/ 	.word	0x00020900


	//   ....[76]....
        /*0954*/ 	.word	0x00020930


	//   ....[77]....
        /*0958*/ 	.word	0x00020960


	//   ....[78]....
        /*095c*/ 	.word	0x00020990


	//   ....[79]....
        /*0960*/ 	.word	0x000209c0


	//   ....[80]....
        /*0964*/ 	.word	0x000209f0


	//   ....[81]....
        /*0968*/ 	.word	0x00020a20


	//   ....[82]....
        /*096c*/ 	.word	0x00020a50


	//   ....[83]....
        /*0970*/ 	.word	0x00020a70


	//   ....[84]....
        /*0974*/ 	.word	0x00020a80


	//   ....[85]....
        /*0978*/ 	.word	0x00020a90


	//   ....[86]....
        /*097c*/ 	.word	0x00020ab0


	//   ....[87]....
        /*0980*/ 	.word	0x00020ae0


	//   ....[88]....
        /*0984*/ 	.word	0x00020b00


	//   ....[89]....
        /*0988*/ 	.word	0x00020b10


	//   ....[90]....
        /*098c*/ 	.word	0x00020b30


	//   ....[91]....
        /*0990*/ 	.word	0x00020b60


	//   ....[92]....
        /*0994*/ 	.word	0x00020b90


	//   ....[93]....
        /*0998*/ 	.word	0x00020bc0


	//   ....[94]....
        /*099c*/ 	.word	0x00020bf0


	//   ....[95]....
        /*09a0*/ 	.word	0x00020c20


	//   ....[96]....
        /*09a4*/ 	.word	0x00020c50


	//   ....[97]....
        /*09a8*/ 	.word	0x00020c70


	//   ....[98]....
        /*09ac*/ 	.word	0x00020c80


	//   ....[99]....
        /*09b0*/ 	.word	0x00020ca0


	//   ....[100]....
        /*09b4*/ 	.word	0x00020cd0


	//   ....[101]....
        /*09b8*/ 	.word	0x00020cf0


	//   ....[102]....
        /*09bc*/ 	.word	0x00020d10


	//   ....[103]....
        /*09c0*/ 	.word	0x00020d40


	//   ....[104]....
        /*09c4*/ 	.word	0x00020d70


	//   ....[105]....
        /*09c8*/ 	.word	0x00020d80


	//   ....[106]....
        /*09cc*/ 	.word	0x00020db0


	//   ....[107]....
        /*09d0*/ 	.word	0x00020de0


	//   ....[108]....
        /*09d4*/ 	.word	0x00020e10


	//   ....[109]....
        /*09d8*/ 	.word	0x00020e40


	//   ....[110]....
        /*09dc*/ 	.word	0x00020e70


	//   ....[111]....
        /*09e0*/ 	.word	0x00020ea0


	//   ....[112]....
        /*09e4*/ 	.word	0x00020ed0


	//   ....[113]....
        /*09e8*/ 	.word	0x00020f00


	//   ....[114]....
        /*09ec*/ 	.word	0x00021700


	//   ....[115]....
        /*09f0*/ 	.word	0x00021720


	//   ....[116]....
        /*09f4*/ 	.word	0x00021740


	//   ....[117]....
        /*09f8*/ 	.word	0x00021750


	//   ....[118]....
        /*09fc*/ 	.word	0x00021de0


	//   ....[119]....
        /*0a00*/ 	.word	0x00021df0


	//   ....[120]....
        /*0a04*/ 	.word	0x00021f20


	//   ....[121]....
        /*0a08*/ 	.word	0x00021f30


	//   ....[122]....
        /*0a0c*/ 	.word	0x00022060


	//   ....[123]....
        /*0a10*/ 	.word	0x00022070


	//   ....[124]....
        /*0a14*/ 	.word	0x000221a0


	//   ....[125]....
        /*0a18*/ 	.word	0x000221b0


	//   ....[126]....
        /*0a1c*/ 	.word	0x00022580


	//   ....[127]....
        /*0a20*/ 	.word	0x00022590


	//   ....[128]....
        /*0a24*/ 	.word	0x00022d00


	//   ....[129]....
        /*0a28*/ 	.word	0x00022d10


	//   ....[130]....
        /*0a2c*/ 	.word	0x00023b30


	//   ....[131]....
        /*0a30*/ 	.word	0x00023b40


	//   ....[132]....
        /*0a34*/ 	.word	0x00023c80


	//   ....[133]....
        /*0a38*/ 	.word	0x00023c90


	//   ....[134]....
        /*0a3c*/ 	.word	0x00023dc0


	//   ....[135]....
        /*0a40*/ 	.word	0x00023dd0


	//   ....[136]....
        /*0a44*/ 	.word	0x00023f00


	//   ....[137]....
        /*0a48*/ 	.word	0x00023f10


	//   ....[138]....
        /*0a4c*/ 	.word	0x00024090


	//   ....[139]....
        /*0a50*/ 	.word	0x00024280


	//   ....[140]....
        /*0a54*/ 	.word	0x000242b0


	//   ....[141]....
        /*0a58*/ 	.word	0x000242e0


	//   ....[142]....
        /*0a5c*/ 	.word	0x00024310


	//   ....[143]....
        /*0a60*/ 	.word	0x00024340


	//   ....[144]....
        /*0a64*/ 	.word	0x00024370


	//   ....[145]....
        /*0a68*/ 	.word	0x00024500


	//   ....[146]....
        /*0a6c*/ 	.word	0x00024530


	//   ....[147]....
        /*0a70*/ 	.word	0x00024560


	//   ....[148]....
        /*0a74*/ 	.word	0x00024590


	//   ....[149]....
        /*0a78*/ 	.word	0x000245c0


	//   ....[150]....
        /*0a7c*/ 	.word	0x000245f0


	//   ....[151]....
        /*0a80*/ 	.word	0x00024680


	//   ....[152]....
        /*0a84*/ 	.word	0x000246b0


	//   ....[153]....
        /*0a88*/ 	.word	0x000246c0


	//   ....[154]....
        /*0a8c*/ 	.word	0x00024700


	//   ....[155]....
        /*0a90*/ 	.word	0x00026040


	//   ....[156]....
        /*0a94*/ 	.word	0x000283c0


	//   ....[157]....
        /*0a98*/ 	.word	0x000283f0


	//   ....[158]....
        /*0a9c*/ 	.word	0x00028420


	//   ....[159]....
        /*0aa0*/ 	.word	0x000284b0


	//   ....[160]....
        /*0aa4*/ 	.word	0x000284f0


	//   ....[161]....
        /*0aa8*/ 	.word	0x00028500


	//   ....[162]....
        /*0aac*/ 	.word	0x00028540


	//   ....[163]....
        /*0ab0*/ 	.word	0x00028550


	//   ....[164]....
        /*0ab4*/ 	.word	0x00028910


	//   ....[165]....
        /*0ab8*/ 	.word	0x00028940


	//   ....[166]....
        /*0abc*/ 	.word	0x00028a10


	//   ....[167]....
        /*0ac0*/ 	.word	0x00028a30


	//   ....[168]....
        /*0ac4*/ 	.word	0x00028ac0


	//   ....[169]....
        /*0ac8*/ 	.word	0x00028ad0


	//   ....[170]....
        /*0acc*/ 	.word	0x00028ae0


	//   ....[171]....
        /*0ad0*/ 	.word	0x00028b70


	//   ....[172]....
        /*0ad4*/ 	.word	0x000292d0


	//   ....[173]....
        /*0ad8*/ 	.word	0x00029300


	//   ....[174]....
        /*0adc*/ 	.word	0x000293c0


	//   ....[175]....
        /*0ae0*/ 	.word	0x000293e0


	//   ....[176]....
        /*0ae4*/ 	.word	0x00029480


	//   ....[177]....
        /*0ae8*/ 	.word	0x000294a0


	//   ....[178]....
        /*0aec*/ 	.word	0x000294b0


	//   ....[179]....
        /*0af0*/ 	.word	0x00029540


	//   ....[180]....
        /*0af4*/ 	.word	0x00029c50


	//   ....[181]....
        /*0af8*/ 	.word	0x00029c70


	//   ....[182]....
        /*0afc*/ 	.word	0x00029ce0


	//   ....[183]....
        /*0b00*/ 	.word	0x00029cf0


	//   ....[184]....
        /*0b04*/ 	.word	0x00029d40


	//   ....[185]....
        /*0b08*/ 	.word	0x00029d50


	//   ....[186]....
        /*0b0c*/ 	.word	0x00029d60


	//   ....[187]....
        /*0b10*/ 	.word	0x00029db0


	//   ....[188]....
        /*0b14*/ 	.word	0x0002a0e0


	//   ....[189]....
        /*0b18*/ 	.word	0x0002a100


	//   ....[190]....
        /*0b1c*/ 	.word	0x0002a110


	//   ....[191]....
        /*0b20*/ 	.word	0x0002a170


	//   ....[192]....
        /*0b24*/ 	.word	0x0002a180


	//   ....[193]....
        /*0b28*/ 	.word	0x0002a1e0


	//   ....[194]....
        /*0b2c*/ 	.word	0x0002a210


	//   ....[195]....
        /*0b30*/ 	.word	0x0002a250


	//   ....[196]....
        /*0b34*/ 	.word	0x0002b320


	//   ....[197]....
        /*0b38*/ 	.word	0x0002b350


	//   ....[198]....
        /*0b3c*/ 	.word	0x0002b3b0


	//   ....[199]....
        /*0b40*/ 	.word	0x0002b3e0


	//   ....[200]....
        /*0b44*/ 	.word	0x0002b410


	//   ....[201]....
        /*0b48*/ 	.word	0x0002b440


	//   ....[202]....
        /*0b4c*/ 	.word	0x0002b470


	//   ....[203]....
        /*0b50*/ 	.word	0x0002b4a0


	//   ....[204]....
        /*0b54*/ 	.word	0x0002b640


	//   ....[205]....
        /*0b58*/ 	.word	0x0002b670


	//   ....[206]....
        /*0b5c*/ 	.word	0x0002b6a0


	//   ....[207]....
        /*0b60*/ 	.word	0x0002b6d0


	//   ....[208]....
        /*0b64*/ 	.word	0x0002b700


	//   ....[209]....
        /*0b68*/ 	.word	0x0002b730


	//   ....[210]....
        /*0b6c*/ 	.word	0x0002b7f0


	//   ....[211]....
        /*0b70*/ 	.word	0x0002b810


	//   ....[212]....
        /*0b74*/ 	.word	0x0002b830


	//   ....[213]....
        /*0b78*/ 	.word	0x0002b890


	//   ....[214]....
        /*0b7c*/ 	.word	0x0002c2e0


	//   ....[215]....
        /*0b80*/ 	.word	0x0002c680


	//   ....[216]....
        /*0b84*/ 	.word	0x0002c710


	//   ....[217]....
        /*0b88*/ 	.word	0x0002c800


	//   ....[218]....
        /*0b8c*/ 	.word	0x0002c890


	//   ....[219]....
        /*0b90*/ 	.word	0x0002c970


	//   ....[220]....
        /*0b94*/ 	.word	0x0002ca00


	//   ....[221]....
        /*0b98*/ 	.word	0x0002cb30


	//   ....[222]....
        /*0b9c*/ 	.word	0x0002cbd0


	//   ....[223]....
        /*0ba0*/ 	.word	0x0002cc60


	//   ....[224]....
        /*0ba4*/ 	.word	0x0002ccb0


	//   ....[225]....
        /*0ba8*/ 	.word	0x0002cd00


	//   ....[226]....
        /*0bac*/ 	.word	0x0002cde0


	//   ....[227]....
        /*0bb0*/ 	.word	0x0002ce70


	//   ....[228]....
        /*0bb4*/ 	.word	0x0002cec0


	//   ....[229]....
        /*0bb8*/ 	.word	0x0002cf10


	//   ....[230]....
        /*0bbc*/ 	.word	0x0002d2b0


	//   ....[231]....
        /*0bc0*/ 	.word	0x0002d3d0


	//   ....[232]....
        /*0bc4*/ 	.word	0x0002d500


	//   ....[233]....
        /*0bc8*/ 	.word	0x0002d620


	//   ....[234]....
        /*0bcc*/ 	.word	0x0002d740


	//   ....[235]....
        /*0bd0*/ 	.word	0x0002d820


	//   ....[236]....
        /*0bd4*/ 	.word	0x0002d880


	//   ....[237]....
        /*0bd8*/ 	.word	0x0002d8d0


	//   ....[238]....
        /*0bdc*/ 	.word	0x0002d950


	//   ....[239]....
        /*0be0*/ 	.word	0x0002d9b0


	//   ....[240]....
        /*0be4*/ 	.word	0x0002da10


	//   ....[241]....
        /*0be8*/ 	.word	0x0002da60


	//   ....[242]....
        /*0bec*/ 	.word	0x0002daf0


	//   ....[243]....
        /*0bf0*/ 	.word	0x0002db60


	//   ....[244]....
        /*0bf4*/ 	.word	0x0002dbc0


	//   ....[245]....
        /*0bf8*/ 	.word	0x0002dc10


	//   ....[246]....
        /*0bfc*/ 	.word	0x0002dc80


	//   ....[247]....
        /*0c00*/ 	.word	0x0002dcd0


	//   ....[248]....
        /*0c04*/ 	.word	0x0002dd30


	//   ....[249]....
        /*0c08*/ 	.word	0x0002dd80


	//   ....[250]....
        /*0c0c*/ 	.word	0x0002dde0


	//   ....[251]....
        /*0c10*/ 	.word	0x0002de30


	//   ....[252]....
        /*0c14*/ 	.word	0x0002de90


	//   ....[253]....
        /*0c18*/ 	.word	0x0002df00


	//   ....[254]....
        /*0c1c*/ 	.word	0x0002df60


	//   ....[255]....
        /*0c20*/ 	.word	0x0002dfb0


	//   ....[0]....
        /*0c24*/ 	.word	0x0002e030


	//   ....[1]....
        /*0c28*/ 	.word	0x0002e080


	//   ....[2]....
        /*0c2c*/ 	.word	0x0002e0f0


	//   ....[3]....
        /*0c30*/ 	.word	0x0002e150


	//   ....[4]....
        /*0c34*/ 	.word	0x0002e1c0


	//   ....[5]....
        /*0c38*/ 	.word	0x0002e220


	//   ....[6]....
        /*0c3c*/ 	.word	0x0002e2a0


	//   ....[7]....
        /*0c40*/ 	.word	0x0002e320


	//   ....[8]....
        /*0c44*/ 	.word	0x0002e3b0


	//   ....[9]....
        /*0c48*/ 	.word	0x0002e410


	//   ....[10]....
        /*0c4c*/ 	.word	0x0002e490


	//   ....[11]....
        /*0c50*/ 	.word	0x0002e4e0


	//   ....[12]....
        /*0c54*/ 	.word	0x0002e570


	//   ....[13]....
        /*0c58*/ 	.word	0x0002e5c0


	//   ....[14]....
        /*0c5c*/ 	.word	0x0002e650


	//   ....[15]....
        /*0c60*/ 	.word	0x0002e6b0


	//   ....[16]....
        /*0c64*/ 	.word	0x0002e710


	//   ....[17]....
        /*0c68*/ 	.word	0x0002e760


	//   ....[18]....
        /*0c6c*/ 	.word	0x0002e7d0


	//   ....[19]....
        /*0c70*/ 	.word	0x0002e830


	//   ....[20]....
        /*0c74*/ 	.word	0x0002e890


	//   ....[21]....
        /*0c78*/ 	.word	0x0002e8e0


	//   ....[22]....
        /*0c7c*/ 	.word	0x0002e950


	//   ....[23]....
        /*0c80*/ 	.word	0x0002e9b0


	//   ....[24]....
        /*0c84*/ 	.word	0x0002ea10


	//   ....[25]....
        /*0c88*/ 	.word	0x0002ea60


	//   ....[26]....
        /*0c8c*/ 	.word	0x0002ead0


	//   ....[27]....
        /*0c90*/ 	.word	0x0002eb30


	//   ....[28]....
        /*0c94*/ 	.word	0x0002ebc0


	//   ....[29]....
        /*0c98*/ 	.word	0x0002ec20


	//   ....[30]....
        /*0c9c*/ 	.word	0x0002ecb0


	//   ....[31]....
        /*0ca0*/ 	.word	0x0002ed20


	//   ....[32]....
        /*0ca4*/ 	.word	0x0002edb0


	//   ....[33]....
        /*0ca8*/ 	.word	0x0002ee00


	//   ....[34]....
        /*0cac*/ 	.word	0x0002ee80


	//   ....[35]....
        /*0cb0*/ 	.word	0x0002eef0


	//   ....[36]....
        /*0cb4*/ 	.word	0x0002ef50


	//   ....[37]....
        /*0cb8*/ 	.word	0x0002efa0


	//   ....[38]....
        /*0cbc*/ 	.word	0x0002f020


	//   ....[39]....
        /*0cc0*/ 	.word	0x0002f070


	//   ....[40]....
        /*0cc4*/ 	.word	0x0002f100


	//   ....[41]....
        /*0cc8*/ 	.word	0x0002f190


	//   ....[42]....
        /*0ccc*/ 	.word	0x0002f220


	//   ....[43]....
        /*0cd0*/ 	.word	0x0002f2b0


	//   ....[44]....
        /*0cd4*/ 	.word	0x0002f340


	//   ....[45]....
        /*0cd8*/ 	.word	0x0002f3d0


	//   ....[46]....
        /*0cdc*/ 	.word	0x0002f450


	//   ....[47]....
        /*0ce0*/ 	.word	0x0002f4a0


	//   ....[48]....
        /*0ce4*/ 	.word	0x0002f530


	//   ....[49]....
        /*0ce8*/ 	.word	0x0002f5c0


	//   ....[50]....
        /*0cec*/ 	.word	0x0002f640


	//   ....[51]....
        /*0cf0*/ 	.word	0x0002f690


	//   ....[52]....
        /*0cf4*/ 	.word	0x0002f720


	//   ....[53]....
        /*0cf8*/ 	.word	0x0002f7b0


	//   ....[54]....
        /*0cfc*/ 	.word	0x0002f840


	//   ....[55]....
        /*0d00*/ 	.word	0x0002f8d0


	//   ....[56]....
        /*0d04*/ 	.word	0x0002f960


	//   ....[57]....
        /*0d08*/ 	.word	0x0002f9f0


	//   ....[58]....
        /*0d0c*/ 	.word	0x0002fab0


	//   ....[59]....
        /*0d10*/ 	.word	0x0002fd90


	//   ....[60]....
        /*0d14*/ 	.word	0x0002fe90


	//   ....[61]....
        /*0d18*/ 	.word	0x0002ff50


	//   ....[62]....
        /*0d1c*/ 	.word	0x0002ffb0


	//   ....[63]....
        /*0d20*/ 	.word	0x000300a0


	//   ....[64]....
        /*0d24*/ 	.word	0x00030140


	//   ....[65]....
        /*0d28*/ 	.word	0x00030210


	//   ....[66]....
        /*0d2c*/ 	.word	0x000302b0


	//   ....[67]....
        /*0d30*/ 	.word	0x00030390


	//   ....[68]....
        /*0d34*/ 	.word	0x000304d0


	//   ....[69]....
        /*0d38*/ 	.word	0x000305a0


	//   ....[70]....
        /*0d3c*/ 	.word	0x000306b0


	//   ....[71]....
        /*0d40*/ 	.word	0x00030770


	//   ....[72]....
        /*0d44*/ 	.word	0x000307d0


	//   ....[73]....
        /*0d48*/ 	.word	0x000308d0


	//   ....[74]....
        /*0d4c*/ 	.word	0x00030930


	//   ....[75]....
        /*0d50*/ 	.word	0x000309d0


	//   ....[76]....
        /*0d54*/ 	.word	0x00030af0


	//   ....[77]....
        /*0d58*/ 	.word	0x00030b60


	//   ....[78]....
        /*0d5c*/ 	.word	0x00030bc0


	//   ....[79]....
        /*0d60*/ 	.word	0x00030cd0


	//   ....[80]....
        /*0d64*/ 	.word	0x00030d30


	//   ....[81]....
        /*0d68*/ 	.word	0x00030e50


	//   ....[82]....
        /*0d6c*/ 	.word	0x00030eb0


	//   ....[83]....
        /*0d70*/ 	.word	0x00030f50


	//   ....[84]....
        /*0d74*/ 	.word	0x000310f0


	//   ....[85]....
        /*0d78*/ 	.word	0x000311a0


	//   ....[86]....
        /*0d7c*/ 	.word	0x00031200


	//   ....[87]....
        /*0d80*/ 	.word	0x000312c0


	//   ....[88]....
        /*0d84*/ 	.word	0x00031320


	//   ....[89]....
        /*0d88*/ 	.word	0x000313e0


	//   ....[90]....
        /*0d8c*/ 	.word	0x00031440


	//   ....[91]....
        /*0d90*/ 	.word	0x00031500


	//   ....[92]....
        /*0d94*/ 	.word	0x000315f0


	//   ....[93]....
        /*0d98*/ 	.word	0x00031690


	//   ....[94]....
        /*0d9c*/ 	.word	0x000316f0


	//   ....[95]....
        /*0da0*/ 	.word	0x000317c0


	//   ....[96]....
        /*0da4*/ 	.word	0x00031820


	//   ....[97]....
        /*0da8*/ 	.word	0x000318f0


	//   ....[98]....
        /*0dac*/ 	.word	0x00031950


	//   ....[99]....
        /*0db0*/ 	.word	0x00031a20


	//   ....[100]....
        /*0db4*/ 	.word	0x00031c00


	//   ....[101]....
        /*0db8*/ 	.word	0x00031ca0


	//   ....[102]....
        /*0dbc*/ 	.word	0x00031e10


	//   ....[103]....
        /*0dc0*/ 	.word	0x00031e80


	//   ....[104]....
        /*0dc4*/ 	.word	0x00031ef0


	//   ....[105]....
        /*0dc8*/ 	.word	0x00031f60


	//   ....[106]....
        /*0dcc*/ 	.word	0x00031fd0


	//   ....[107]....
        /*0dd0*/ 	.word	0x00032050


	//   ....[108]....
        /*0dd4*/ 	.word	0x000320d0


	//   ....[109]....
        /*0dd8*/ 	.word	0x00032160


	//   ....[110]....
        /*0ddc*/ 	.word	0x000321d0


	//   ....[111]....
        /*0de0*/ 	.word	0x00032240


	//   ....[112]....
        /*0de4*/ 	.word	0x000322b0


	//   ....[113]....
        /*0de8*/ 	.word	0x00032330


	//   ....[114]....
        /*0dec*/ 	.word	0x000323a0


	//   ....[115]....
        /*0df0*/ 	.word	0x00032450


	//   ....[116]....
        /*0df4*/ 	.word	0x000324a0


	//   ....[117]....
        /*0df8*/ 	.word	0x00032530


	//   ....[118]....
        /*0dfc*/ 	.word	0x00032660


	//----- nvinfo : EIATTR_REG_RECONFIG
	.align		4
.L_241:
        /*0e00*/ 	.byte	0x01, 0x54
	.zero		2


	//----- nvinfo : EIATTR_SYSCALL_OFFSETS
	.align		4
        /*0e04*/ 	.byte	0x04, 0x46
        /*0e06*/ 	.short	(.L_243 - .L_242)


	//   ....[0]....
.L_242:
        /*0e08*/ 	.word	0x000023b0


	//   ....[1]....
        /*0e0c*/ 	.word	0x00002500


	//   ....[2]....
        /*0e10*/ 	.word	0x0000ab20


	//   ....[3]....
        /*0e14*/ 	.word	0x0000b060


	//   ....[4]....
        /*0e18*/ 	.word	0x000278f0


	//   ....[5]....
        /*0e1c*/ 	.word	0x00027a60


	//   ....[6]....
        /*0e20*/ 	.word	0x00027bb0


	//   ....[7]....
        /*0e24*/ 	.word	0x00027cf0


	//   ....[8]....
        /*0e28*/ 	.word	0x00028f60


	//----- nvinfo : EIATTR_MBARRIER_INSTR_OFFSETS
	.align		4
.L_243:
        /*0e2c*/ 	.byte	0x04, 0x39
        /*0e2e*/ 	.short	(.L_245 - .L_244)


	//   ....[0]....
.L_244:
        /*0e30*/ 	.word	0x00000270
        /*0e34*/ 	.word	0x000000ff
        /*0e38*/ 	.word	0x00022800
        /*0e3c*/ 	.short	0x0100
        /*0e3e*/ 	.byte	0x08
	.zero		1


	//   ....[1]....
        /*0e40*/ 	.word	0x00000280
        /*0e44*/ 	.word	0x000000ff
        /*0e48*/ 	.word	0x00022820
        /*0e4c*/ 	.short	0x0100
        /*0e4e*/ 	.byte	0x08
	.zero		1


	//   ....[2]....
        /*0e50*/ 	.word	0x00000370
        /*0e54*/ 	.word	0x000000ff
        /*0e58*/ 	.word	0x00022830
        /*0e5c*/ 	.short	0x0100
        /*0e5e*/ 	.byte	0x08
	.zero		1


	//   ....[3]....
        /*0e60*/ 	.word	0x00000380
        /*0e64*/ 	.word	0x000000ff
        /*0e68*/ 	.word	0x00022840
        /*0e6c*/ 	.short	0x0100
        /*0e6e*/ 	.byte	0x08
	.zero		1


	//   ....[4]....
        /*0e70*/ 	.word	0x00000390
        /*0e74*/ 	.word	0x000000ff
        /*0e78*/ 	.word	0x00022838
        /*0e7c*/ 	.short	0x0100
        /*0e7e*/ 	.byte	0x08
	.zero		1


	//   ....[5]....
        /*0e80*/ 	.word	0x000003a0
        /*0e84*/ 	.word	0x000000ff
        /*0e88*/ 	.word	0x00022848
        /*0e8c*/ 	.short	0x0100
        /*0e8e*/ 	.byte	0x08
	.zero		1


	//   ....[6]....
        /*0e90*/ 	.word	0x000004d0
        /*0e94*/ 	.word	0x000000ff
        /*0e98*/ 	.word	0x00022850
        /*0e9c*/ 	.short	0x0100
        /*0e9e*/ 	.byte	0x08
	.zero		1


	//   ....[7]....
        /*0ea0*/ 	.word	0x000004e0
        /*0ea4*/ 	.word	0x000000ff
        /*0ea8*/ 	.word	0x00022860
        /*0eac*/ 	.short	0x0100
        /*0eae*/ 	.byte	0x08
	.zero		1


	//   ....[8]....
        /*0eb0*/ 	.word	0x000004f0
        /*0eb4*/ 	.word	0x000000ff
        /*0eb8*/ 	.word	0x00022858
        /*0ebc*/ 	.short	0x0100
        /*0ebe*/ 	.byte	0x08
	.zero		1


	//   ....[9]....
        /*0ec0*/ 	.word	0x00000500
        /*0ec4*/ 	.word	0x000000ff
        /*0ec8*/ 	.word	0x00022868
        /*0ecc*/ 	.short	0x0100
        /*0ece*/ 	.byte	0x08
	.zero		1


	//   ....[10]....
        /*0ed0*/ 	.word	0x000005f0
        /*0ed4*/ 	.word	0x000000ff
        /*0ed8*/ 	.word	0x00022870
        /*0edc*/ 	.short	0x0100
        /*0ede*/ 	.byte	0x06
	.zero		1


	//   ....[11]....
        /*0ee0*/ 	.word	0x00000600
        /*0ee4*/ 	.word	0x000000ff
        /*0ee8*/ 	.word	0x00022880
        /*0eec*/ 	.short	0x0100
        /*0eee*/ 	.byte	0x06
	.zero		1


	//   ....[12]....
        /*0ef0*/ 	.word	0x00000610
        /*0ef4*/ 	.word	0x000000ff
        /*0ef8*/ 	.word	0x00022878
        /*0efc*/ 	.short	0x0100
        /*0efe*/ 	.byte	0x06
	.zero		1


	//   ....[13]....
        /*0f00*/ 	.word	0x00000620
        /*0f04*/ 	.word	0x000000ff
        /*0f08*/ 	.word	0x00022888
        /*0f0c*/ 	.short	0x0100
        /*0f0e*/ 	.byte	0x06
	.zero		1


	//   ....[14]....
        /*0f10*/ 	.word	0x00000750
        /*0f14*/ 	.word	0x000000ff
        /*0f18*/ 	.word	0x00022890
        /*0f1c*/ 	.short	0x0100
        /*0f1e*/ 	.byte	0x08
	.zero		1


	//   ....[15]....
        /*0f20*/ 	.word	0x00000760
        /*0f24*/ 	.word	0x000000ff
        /*0f28*/ 	.word	0x000228a0
        /*0f2c*/ 	.short	0x0100
        /*0f2e*/ 	.byte	0x08
	.zero		1


	//   ....[16]....
        /*0f30*/ 	.word	0x00000770
        /*0f34*/ 	.word	0x000000ff
        /*0f38*/ 	.word	0x00022898
        /*0f3c*/ 	.short	0x0100
        /*0f3e*/ 	.byte	0x08
	.zero		1


	//   ....[17]....
        /*0f40*/ 	.word	0x00000780
        /*0f44*/ 	.word	0x000000ff
        /*0f48*/ 	.word	0x000228a8
        /*0f4c*/ 	.short	0x0100
        /*0f4e*/ 	.byte	0x08
	.zero		1


	//   ....[18]....
        /*0f50*/ 	.word	0x000008c0
        /*0f54*/ 	.word	0x000000ff
        /*0f58*/ 	.word	0x000228b0
        /*0f5c*/ 	.short	0x0100
        /*0f5e*/ 	.byte	0x08
	.zero		1


	//   ....[19]....
        /*0f60*/ 	.word	0x000008d0
        /*0f64*/ 	.word	0x000000ff
        /*0f68*/ 	.word	0x000228c0
        /*0f6c*/ 	.short	0x0100
        /*0f6e*/ 	.byte	0x08
	.zero		1


	//   ....[20]....
        /*0f70*/ 	.word	0x000008e0
        /*0f74*/ 	.word	0x000000ff
        /*0f78*/ 	.word	0x000228b8
        /*0f7c*/ 	.short	0x0100
        /*0f7e*/ 	.byte	0x08
	.zero		1


	//   ....[21]....
        /*0f80*/ 	.word	0x000008f0
        /*0f84*/ 	.word	0x000000ff
        /*0f88*/ 	.word	0x000228c8
        /*0f8c*/ 	.short	0x0100
        /*0f8e*/ 	.byte	0x08
	.zero		1


	//   ....[22]....
        /*0f90*/ 	.word	0x000035a0
        /*0f94*/ 	.word	0x00000053
        /*0f98*/ 	.word	0x00022890
        /*0f9c*/ 	.short	0x010a
        /*0f9e*/ 	.byte	0x3f
	.zero		1


	//   ....[23]....
        /*0fa0*/ 	.word	0x00006550
        /*0fa4*/ 	.word	0x00000053
        /*0fa8*/ 	.word	0x00022890
        /*0fac*/ 	.short	0x010a
        /*0fae*/ 	.byte	0x3f
	.zero		1


	//   ....[24]....
        /*0fb0*/ 	.word	0x00009450
        /*0fb4*/ 	.word	0x00000053
        /*0fb8*/ 	.word	0x00022890
        /*0fbc*/ 	.short	0x010a
        /*0fbe*/ 	.byte	0x3f
	.zero		1


	//   ....[25]....
        /*0fc0*/ 	.word	0x00009900
        /*0fc4*/ 	.word	0x00000004
        /*0fc8*/ 	.word	0x00000000
        /*0fcc*/ 	.short	0x0101
        /*0fce*/ 	.byte	0x3f
	.zero		1


	//   ....[26]....
        /*0fd0*/ 	.word	0x00009940
        /*0fd4*/ 	.word	0x00000053
        /*0fd8*/ 	.word	0x000228b0
        /*0fdc*/ 	.short	0x010a
        /*0fde*/ 	.byte	0x3f
	.zero		1


	//   ....[27]....
        /*0fe0*/ 	.word	0x00009eb0
        /*0fe4*/ 	.word	0x00000053
        /*0fe8*/ 	.word	0x00000000
        /*0fec*/ 	.short	0x0101
        /*0fee*/ 	.byte	0x3f
	.zero		1


	//   ....[28]....
        /*0ff0*/ 	.word	0x0000ade0
        /*0ff4*/ 	.word	0x00000010
        /*0ff8*/ 	.word	0x00022800
        /*0ffc*/ 	.short	0x010a
        /*0ffe*/ 	.byte	0x3f
	.zero		1


	//   ....[29]....
        /*1000*/ 	.word	0x0000ae30
        /*1004*/ 	.word	0x00000010
        /*1008*/ 	.word	0x00022800
        /*100c*/ 	.short	0x010a
        /*100e*/ 	.byte	0x3f
	.zero		1


	//   ....[30]....
        /*1010*/ 	.word	0x0000b820
        /*1014*/ 	.word	0x00000010
        /*1018*/ 	.word	0x00022800
        /*101c*/ 	.short	0x010a
        /*101e*/ 	.byte	0x3f
	.zero		1


	//   ....[31]....
        /*1020*/ 	.word	0x0000ed10
        /*1024*/ 	.word	0x00000010
        /*1028*/ 	.word	0x00022800
        /*102c*/ 	.short	0x010a
        /*102e*/ 	.byte	0x3f
	.zero		1


	//   ....[32]....
        /*1030*/ 	.word	0x00011de0
        /*1034*/ 	.word	0x0000000c
        /*1038*/ 	.word	0x00022830
        /*103c*/ 	.short	0x010a
        /*103e*/ 	.byte	0x3f
	.zero		1


	//   ....[33]....
        /*1040*/ 	.word	0x00011e20
        /*1044*/ 	.word	0x0000000c
        /*1048*/ 	.word	0x00022830
        /*104c*/ 	.short	0x010a
        /*104e*/ 	.byte	0x3f
	.zero		1


	//   ....[34]....
        /*1050*/ 	.word	0x00012710
        /*1054*/ 	.word	0x00000008
        /*1058*/ 	.word	0x00000000
        /*105c*/ 	.short	0x0101
        /*105e*/ 	.byte	0x3f
	.zero		1


	//   ....[35]....
        /*1060*/ 	.word	0x00015a40
        /*1064*/ 	.word	0x00000007
        /*1068*/ 	.word	0x00022830
        /*106c*/ 	.short	0x010a
        /*106e*/ 	.byte	0x3f
	.zero		1


	//   ....[36]....
        /*1070*/ 	.word	0x00015a90
        /*1074*/ 	.word	0x00000007
        /*1078*/ 	.word	0x00022830
        /*107c*/ 	.short	0x010a
        /*107e*/ 	.byte	0x3f
	.zero		1


	//   ....[37]....
        /*1080*/ 	.word	0x00015de0
        /*1084*/ 	.word	0x00000007
        /*1088*/ 	.word	0x00022850
        /*108c*/ 	.short	0x010a
        /*108e*/ 	.byte	0x3f
	.zero		1


	//   ....[38]....
        /*1090*/ 	.word	0x00015e20
        /*1094*/ 	.word	0x00000007
        /*1098*/ 	.word	0x00022850
        /*109c*/ 	.short	0x010a
        /*109e*/ 	.byte	0x3f
	.zero		1


	//   ....[39]....
        /*10a0*/ 	.word	0x000165c0
        /*10a4*/ 	.word	0x00000006
        /*10a8*/ 	.word	0x00000000
        /*10ac*/ 	.short	0x0101
        /*10ae*/ 	.byte	0x3f
	.zero		1


	//   ....[40]....
        /*10b0*/ 	.word	0x00018b80
        /*10b4*/ 	.word	0x00000016
        /*10b8*/ 	.word	0x00000000
        /*10bc*/ 	.short	0x0101
        /*10be*/ 	.byte	0x3f
	.zero		1


	//   ....[41]....
        /*10c0*/ 	.word	0x00019520
        /*10c4*/ 	.word	0x00000007
        /*10c8*/ 	.word	0x00022830
        /*10cc*/ 	.short	0x010a
        /*10ce*/ 	.byte	0x3f
	.zero		1


	//   ....[42]....
        /*10d0*/ 	.word	0x00019570
        /*10d4*/ 	.word	0x00000007
        /*10d8*/ 	.word	0x00022830
        /*10dc*/ 	.short	0x010a
        /*10de*/ 	.byte	0x3f
	.zero		1


	//   ....[43]....
        /*10e0*/ 	.word	0x000198f0
        /*10e4*/ 	.word	0x00000007
        /*10e8*/ 	.word	0x00022850
        /*10ec*/ 	.short	0x010a
        /*10ee*/ 	.byte	0x3f
	.zero		1


	//   ....[44]....
        /*10f0*/ 	.word	0x00019930
        /*10f4*/ 	.word	0x00000007
        /*10f8*/ 	.word	0x00022850
        /*10fc*/ 	.short	0x010a
        /*10fe*/ 	.byte	0x3f
	.zero		1


	//   ....[45]....
        /*1100*/ 	.word	0x00019cc0
        /*1104*/ 	.word	0x0000000a
        /*1108*/ 	.word	0x00000000
        /*110c*/ 	.short	0x0101
        /*110e*/ 	.byte	0x3f
	.zero		1


	//   ....[46]....
        /*1110*/ 	.word	0x0001b640
        /*1114*/ 	.word	0x0000000f
        /*1118*/ 	.word	0x00000000
        /*111c*/ 	.short	0x0101
        /*111e*/ 	.byte	0x3f
	.zero		1


	//   ....[47]....
        /*1120*/ 	.word	0x0001bd50
        /*1124*/ 	.word	0x00000007
        /*1128*/ 	.word	0x00022830
        /*112c*/ 	.short	0x010a
        /*112e*/ 	.byte	0x3f
	.zero		1


	//   ....[48]....
        /*1130*/ 	.word	0x0001bda0
        /*1134*/ 	.word	0x00000007
        /*1138*/ 	.word	0x00022830
        /*113c*/ 	.short	0x010a
        /*113e*/ 	.byte	0x3f
	.zero		1


	//   ....[49]....
        /*1140*/ 	.word	0x0001c120
        /*1144*/ 	.word	0x00000007
        /*1148*/ 	.word	0x00022850
        /*114c*/ 	.short	0x010a
        /*114e*/ 	.byte	0x3f
	.zero		1


	//   ....[50]....
        /*1150*/ 	.word	0x0001c160
        /*1154*/ 	.word	0x00000007
        /*1158*/ 	.word	0x00022850
        /*115c*/ 	.short	0x010a
        /*115e*/ 	.byte	0x3f
	.zero		1


	//   ....[51]....
        /*1160*/ 	.word	0x0001c8c0
        /*1164*/ 	.word	0x00000007
        /*1168*/ 	.word	0x00000000
        /*116c*/ 	.short	0x0101
        /*116e*/ 	.byte	0x3f
	.zero		1


	//   ....[52]....
        /*1170*/ 	.word	0x0001eeb0
        /*1174*/ 	.word	0x0000000e
        /*1178*/ 	.word	0x00000000
        /*117c*/ 	.short	0x0101
        /*117e*/ 	.byte	0x3f
	.zero		1


	//   ....[53]....
        /*1180*/ 	.word	0x0001f500
        /*1184*/ 	.word	0x00000002
        /*1188*/ 	.word	0x00022850
        /*118c*/ 	.short	0x010a
        /*118e*/ 	.byte	0x3f
	.zero		1


	//   ....[54]....
        /*1190*/ 	.word	0x0001f580
        /*1194*/ 	.word	0x00000002
        /*1198*/ 	.word	0x00022850
        /*119c*/ 	.short	0x010a
        /*119e*/ 	.byte	0x3f
	.zero		1


	//   ....[55]....
        /*11a0*/ 	.word	0x0001fb40
        /*11a4*/ 	.word	0x00000003
        /*11a8*/ 	.word	0x00000000
        /*11ac*/ 	.short	0x0101
        /*11ae*/ 	.byte	0x3f
	.zero		1


	//   ....[56]....
        /*11b0*/ 	.word	0x00021d00
        /*11b4*/ 	.word	0x00000000
        /*11b8*/ 	.word	0x00000000
        /*11bc*/ 	.short	0x0101
        /*11be*/ 	.byte	0x3f
	.zero		1


	//   ....[57]....
        /*11c0*/ 	.word	0x00022480
        /*11c4*/ 	.word	0x00000008
        /*11c8*/ 	.word	0x00000000
        /*11cc*/ 	.short	0x0101
        /*11ce*/ 	.byte	0x3f
	.zero		1


	//   ....[58]....
        /*11d0*/ 	.word	0x00026120
        /*11d4*/ 	.word	0x00000017
        /*11d8*/ 	.word	0x00022820
        /*11dc*/ 	.short	0x010a
        /*11de*/ 	.byte	0x3f
	.zero		1


	//   ....[59]....
        /*11e0*/ 	.word	0x000261b0
        /*11e4*/ 	.word	0x0000000a
        /*11e8*/ 	.word	0x000228a0
        /*11ec*/ 	.short	0x010a
        /*11ee*/ 	.byte	0x3f
	.zero		1


	//   ....[60]....
        /*11f0*/ 	.word	0x000265e0
        /*11f4*/ 	.word	0x0000000a
        /*11f8*/ 	.word	0x000228c0
        /*11fc*/ 	.short	0x010a
        /*11fe*/ 	.byte	0x3f
	.zero		1


	//   ....[61]....
        /*1200*/ 	.word	0x00026920
        /*1204*/ 	.word	0x00000009
        /*1208*/ 	.word	0x000228a0
        /*120c*/ 	.short	0x010a
        /*120e*/ 	.byte	0x3f
	.zero		1


	//   ....[62]....
        /*1210*/ 	.word	0x00026d40
        /*1214*/ 	.word	0x00000009
        /*1218*/ 	.word	0x000228c0
        /*121c*/ 	.short	0x010a
        /*121e*/ 	.byte	0x3f
	.zero		1


	//   ....[63]....
        /*1220*/ 	.word	0x000281d0
        /*1224*/ 	.word	0x00000004
        /*1228*/ 	.word	0x00022880
        /*122c*/ 	.short	0x010a
        /*122e*/ 	.byte	0x3f
	.zero		1


	//   ....[64]....
        /*1230*/ 	.word	0x00028670
        /*1234*/ 	.word	0x00000004
        /*1238*/ 	.word	0x00022870
        /*123c*/ 	.short	0x0107
        /*123e*/ 	.byte	0x3f
	.zero		1


	//   ....[65]....
        /*1240*/ 	.word	0x00028730
        /*1244*/ 	.word	0x00000004
        /*1248*/ 	.word	0x00022870
        /*124c*/ 	.short	0x0101
        /*124e*/ 	.byte	0x3f
	.zero		1


	//   ....[66]....
        /*1250*/ 	.word	0x00028780
        /*1254*/ 	.word	0x00000004
        /*1258*/ 	.word	0x00022840
        /*125c*/ 	.short	0x010a
        /*125e*/ 	.byte	0x3f
	.zero		1


	//   ....[67]....
        /*1260*/ 	.word	0x00028c40
        /*1264*/ 	.word	0x00000004
        /*1268*/ 	.word	0x00022830
        /*126c*/ 	.short	0x0107
        /*126e*/ 	.byte	0x3f
	.zero		1


	//   ....[68]....
        /*1270*/ 	.word	0x00028d10
        /*1274*/ 	.word	0x00000004
        /*1278*/ 	.word	0x00022830
        /*127c*/ 	.short	0x0101
        /*127e*/ 	.byte	0x3f
	.zero		1


	//   ....[69]....
        /*1280*/ 	.word	0x00029620
        /*1284*/ 	.word	0x00000017
        /*1288*/ 	.word	0x00022800
        /*128c*/ 	.short	0x0107
        /*128e*/ 	.byte	0x3f
	.zero		1


	//   ....[70]....
        /*1290*/ 	.word	0x00029740
        /*1294*/ 	.word	0x00000017
        /*1298*/ 	.word	0x00022800
        /*129c*/ 	.short	0x0101
        /*129e*/ 	.byte	0x3f
	.zero		1


	//   ....[71]....
        /*12a0*/ 	.word	0x00029760
        /*12a4*/ 	.word	0x00000017
        /*12a8*/ 	.word	0x00022820
        /*12ac*/ 	.short	0x010a
        /*12ae*/ 	.byte	0x3f
	.zero		1


	//   ....[72]....
        /*12b0*/ 	.word	0x00029a90
        /*12b4*/ 	.word	0x00000000
        /*12b8*/ 	.word	0x00022880
        /*12bc*/ 	.short	0x010a
        /*12be*/ 	.byte	0x3f
	.zero		1


	//   ....[73]....
        /*12c0*/ 	.word	0x00029e40
        /*12c4*/ 	.word	0x00000000
        /*12c8*/ 	.word	0x00022870
        /*12cc*/ 	.short	0x0107
        /*12ce*/ 	.byte	0x3f
	.zero		1


	//   ....[74]....
        /*12d0*/ 	.word	0x00029f00
        /*12d4*/ 	.word	0x00000000
        /*12d8*/ 	.word	0x00022870
        /*12dc*/ 	.short	0x0101
        /*12de*/ 	.byte	0x3f
	.zero		1


	//   ....[75]....
        /*12e0*/ 	.word	0x00029f30
        /*12e4*/ 	.word	0x00000000
        /*12e8*/ 	.word	0x00022840
        /*12ec*/ 	.short	0x010a
        /*12ee*/ 	.byte	0x3f
	.zero		1


	//   ....[76]....
        /*12f0*/ 	.word	0x0002a2f0
        /*12f4*/ 	.word	0x00000000
        /*12f8*/ 	.word	0x00022830
        /*12fc*/ 	.short	0x0107
        /*12fe*/ 	.byte	0x3f
	.zero		1


	//   ....[77]....
        /*1300*/ 	.word	0x0002a3b0
        /*1304*/ 	.word	0x00000000
        /*1308*/ 	.word	0x00022830
        /*130c*/ 	.short	0x0101
        /*130e*/ 	.byte	0x3f
	.zero		1


	//   ....[78]....
        /*1310*/ 	.word	0x0002a440
        /*1314*/ 	.word	0x00000011
        /*1318*/ 	.word	0x00022870
        /*131c*/ 	.short	0x010a
        /*131e*/ 	.byte	0x3f
	.zero		1


	//   ....[79]....
        /*1320*/ 	.word	0x0002a4d0
        /*1324*/ 	.word	0x00000011
        /*1328*/ 	.word	0x00022860
        /*132c*/ 	.short	0x010a
        /*132e*/ 	.byte	0x3f
	.zero		1


	//   ....[80]....
        /*1330*/ 	.word	0x0002a930
        /*1334*/ 	.word	0x00000011
        /*1338*/ 	.word	0x00022850
        /*133c*/ 	.short	0x0101
        /*133e*/ 	.byte	0x3f
	.zero		1


	//   ....[81]....
        /*1340*/ 	.word	0x0002a9c0
        /*1344*/ 	.word	0x00000011
        /*1348*/ 	.word	0x00000000
        /*134c*/ 	.short	0x0101
        /*134e*/ 	.byte	0x3f
	.zero		1


	//   ....[82]....
        /*1350*/ 	.word	0x0002ab80
        /*1354*/ 	.word	0x00000011
        /*1358*/ 	.word	0x00022870
        /*135c*/ 	.short	0x010a
        /*135e*/ 	.byte	0x3f
	.zero		1


	//   ....[83]....
        /*1360*/ 	.word	0x0002ac00
        /*1364*/ 	.word	0x00000011
        /*1368*/ 	.word	0x00022860
        /*136c*/ 	.short	0x010a
        /*136e*/ 	.byte	0x3f
	.zero		1


	//   ....[84]....
        /*1370*/ 	.word	0x0002b070
        /*1374*/ 	.word	0x00000011
        /*1378*/ 	.word	0x00022850
        /*137c*/ 	.short	0x0101
        /*137e*/ 	.byte	0x3f
	.zero		1


	//   ....[85]....
        /*1380*/ 	.word	0x0002b130
        /*1384*/ 	.word	0x00000011
        /*1388*/ 	.word	0x00000000
        /*138c*/ 	.short	0x0101
        /*138e*/ 	.byte	0x3f
	.zero		1


	//   ....[86]....
        /*1390*/ 	.word	0x0002c260
        /*1394*/ 	.word	0x00000007
        /*1398*/ 	.word	0x00022820
        /*139c*/ 	.short	0x010a
        /*139e*/ 	.byte	0x3f
	.zero		1


	//   ....[87]....
        /*13a0*/ 	.word	0x0002c3d0
        /*13a4*/ 	.word	0x00000005
        /*13a8*/ 	.word	0x00022840
        /*13ac*/ 	.short	0x010a
        /*13ae*/ 	.byte	0x3f
	.zero		1


	//   ....[88]....
        /*13b0*/ 	.word	0x0002c470
        /*13b4*/ 	.word	0x00000003
        /*13b8*/ 	.word	0x00022840
        /*13bc*/ 	.short	0x010a
        /*13be*/ 	.byte	0x3f
	.zero		1


	//   ....[89]....
        /*13c0*/ 	.word	0x0002c4b0
        /*13c4*/ 	.word	0x00000005
        /*13c8*/ 	.word	0x00022860
        /*13cc*/ 	.short	0x010a
        /*13ce*/ 	.byte	0x3f
	.zero		1


	//   ....[90]....
        /*13d0*/ 	.word	0x0002c4f0
        /*13d4*/ 	.word	0x00000003
        /*13d8*/ 	.word	0x00022860
        /*13dc*/ 	.short	0x010a
        /*13de*/ 	.byte	0x3f
	.zero		1


	//   ....[91]....
        /*13e0*/ 	.word	0x0002c530
        /*13e4*/ 	.word	0x00000005
        /*13e8*/ 	.word	0x00022880
        /*13ec*/ 	.short	0x010a
        /*13ee*/ 	.byte	0x3f
	.zero		1


	//   ....[92]....
        /*13f0*/ 	.word	0x0002c570
        /*13f4*/ 	.word	0x00000003
        /*13f8*/ 	.word	0x00022880
        /*13fc*/ 	.short	0x010a
        /*13fe*/ 	.byte	0x3f
	.zero		1


	//   ....[93]....
        /*1400*/ 	.word	0x0002c5d0
        /*1404*/ 	.word	0x00000053
        /*1408*/ 	.word	0x00022890
        /*140c*/ 	.short	0x010a
        /*140e*/ 	.byte	0x3f
	.zero		1


	//   ....[94]....
        /*1410*/ 	.word	0x0002c750
        /*1414*/ 	.word	0x00000053
        /*1418*/ 	.word	0x00022890
        /*141c*/ 	.short	0x010a
        /*141e*/ 	.byte	0x3f
	.zero		1


	//   ....[95]....
        /*1420*/ 	.word	0x0002c8d0
        /*1424*/ 	.word	0x00000053
        /*1428*/ 	.word	0x00022890
        /*142c*/ 	.short	0x010a
        /*142e*/ 	.byte	0x3f
	.zero		1


	//   ....[96]....
        /*1430*/ 	.word	0x0002ca30
        /*1434*/ 	.word	0x00000053
        /*1438*/ 	.word	0x000228b0
        /*143c*/ 	.short	0x010a
        /*143e*/ 	.byte	0x3f
	.zero		1


	//   ....[97]....
        /*1440*/ 	.word	0x0002cd40
        /*1444*/ 	.word	0x00000010
        /*1448*/ 	.word	0x00022800
        /*144c*/ 	.short	0x010a
        /*144e*/ 	.byte	0x3f
	.zero		1


	//   ....[98]....
        /*1450*/ 	.word	0x0002cf50
        /*1454*/ 	.word	0x00000010
        /*1458*/ 	.word	0x00022800
        /*145c*/ 	.short	0x010a
        /*145e*/ 	.byte	0x3f
	.zero		1


	//   ....[99]....
        /*1460*/ 	.word	0x0002cfa0
        /*1464*/ 	.word	0x0000000c
        /*1468*/ 	.word	0x00022830
        /*146c*/ 	.short	0x010a
        /*146e*/ 	.byte	0x3f
	.zero		1


	//   ....[100]....
        /*1470*/ 	.word	0x0002cff0
        /*1474*/ 	.word	0x00000007
        /*1478*/ 	.word	0x00022830
        /*147c*/ 	.short	0x010a
        /*147e*/ 	.byte	0x3f
	.zero		1


	//   ....[101]....
        /*1480*/ 	.word	0x0002d040
        /*1484*/ 	.word	0x00000007
        /*1488*/ 	.word	0x00022850
        /*148c*/ 	.short	0x010a
        /*148e*/ 	.byte	0x3f
	.zero		1


	//   ....[102]....
        /*1490*/ 	.word	0x0002d090
        /*1494*/ 	.word	0x00000007
        /*1498*/ 	.word	0x00022830
        /*149c*/ 	.short	0x010a
        /*149e*/ 	.byte	0x3f
	.zero		1


	//   ....[103]....
        /*14a0*/ 	.word	0x0002d0e0
        /*14a4*/ 	.word	0x00000007
        /*14a8*/ 	.word	0x00022850
        /*14ac*/ 	.short	0x010a
        /*14ae*/ 	.byte	0x3f
	.zero		1


	//   ....[104]....
        /*14b0*/ 	.word	0x0002d130
        /*14b4*/ 	.word	0x00000007
        /*14b8*/ 	.word	0x00022830
        /*14bc*/ 	.short	0x010a
        /*14be*/ 	.byte	0x3f
	.zero		1


	//   ....[105]....
        /*14c0*/ 	.word	0x0002d180
        /*14c4*/ 	.word	0x00000007
        /*14c8*/ 	.word	0x00022850
        /*14cc*/ 	.short	0x010a
        /*14ce*/ 	.byte	0x3f
	.zero		1


	//   ....[106]....
        /*14d0*/ 	.word	0x0002d1d0
        /*14d4*/ 	.word	0x00000002
        /*14d8*/ 	.word	0x00022850
        /*14dc*/ 	.short	0x010a
        /*14de*/ 	.byte	0x3f
	.zero		1


	//   ....[107]....
        /*14e0*/ 	.word	0x0002fb70
        /*14e4*/ 	.word	0x00000017
        /*14e8*/ 	.word	0x00022820
        /*14ec*/ 	.short	0x010a
        /*14ee*/ 	.byte	0x3f
	.zero		1


	//   ....[108]....
        /*14f0*/ 	.word	0x0002fbc0
        /*14f4*/ 	.word	0x0000000a
        /*14f8*/ 	.word	0x000228a0
        /*14fc*/ 	.short	0x010a
        /*14fe*/ 	.byte	0x3f
	.zero		1


	//   ....[109]....
        /*1500*/ 	.word	0x0002fc10
        /*1504*/ 	.word	0x0000000a
        /*1508*/ 	.word	0x000228c0
        /*150c*/ 	.short	0x010a
        /*150e*/ 	.byte	0x3f
	.zero		1


	//   ....[110]....
        /*1510*/ 	.word	0x0002fc60
        /*1514*/ 	.word	0x00000009
        /*1518*/ 	.word	0x000228a0
        /*151c*/ 	.short	0x010a
        /*151e*/ 	.byte	0x3f
	.zero		1


	//   ....[111]....
        /*1520*/ 	.word	0x0002fcb0
        /*1524*/ 	.word	0x00000009
        /*1528*/ 	.word	0x000228c0
        /*152c*/ 	.short	0x010a
        /*152e*/ 	.byte	0x3f
	.zero		1


	//   ....[112]....
        /*1530*/ 	.word	0x0002fde0
        /*1534*/ 	.word	0x00000004
        /*1538*/ 	.word	0x00022880
        /*153c*/ 	.short	0x010a
        /*153e*/ 	.byte	0x3f
	.zero		1


	//   ....[113]....
        /*1540*/ 	.word	0x00030420
        /*1544*/ 	.word	0x00000004
        /*1548*/ 	.word	0x00022840
        /*154c*/ 	.short	0x010a
        /*154e*/ 	.byte	0x3f
	.zero		1


	//   ....[114]....
        /*1550*/ 	.word	0x00030ff0
        /*1554*/ 	.word	0x00000017
        /*1558*/ 	.word	0x00022820
        /*155c*/ 	.short	0x010a
        /*155e*/ 	.byte	0x3f
	.zero		1


	//   ....[115]....
        /*1560*/ 	.word	0x00031040
        /*1564*/ 	.word	0x00000000
        /*1568*/ 	.word	0x00022880
        /*156c*/ 	.short	0x010a
        /*156e*/ 	.byte	0x3f
	.zero		1


	//   ....[116]....
        /*1570*/ 	.word	0x00031540
        /*1574*/ 	.word	0x00000000
        /*1578*/ 	.word	0x00022840
        /*157c*/ 	.short	0x010a
        /*157e*/ 	.byte	0x3f
	.zero		1


	//   ....[117]....
        /*1580*/ 	.word	0x00031a60
        /*1584*/ 	.word	0x00000011
        /*1588*/ 	.word	0x00022870
        /*158c*/ 	.short	0x010a
        /*158e*/ 	.byte	0x3f
	.zero		1


	//   ....[118]....
        /*1590*/ 	.word	0x00031ab0
        /*1594*/ 	.word	0x00000011
        /*1598*/ 	.word	0x00022860
        /*159c*/ 	.short	0x010a
        /*159e*/ 	.byte	0x3f
	.zero		1


	//   ....[119]....
        /*15a0*/ 	.word	0x00031b00
        /*15a4*/ 	.word	0x00000011
        /*15a8*/ 	.word	0x00022870
        /*15ac*/ 	.short	0x010a
        /*15ae*/ 	.byte	0x3f
	.zero		1


	//   ....[120]....
        /*15b0*/ 	.word	0x00031b50
        /*15b4*/ 	.word	0x00000011
        /*15b8*/ 	.word	0x00022860
        /*15bc*/ 	.short	0x010a
        /*15be*/ 	.byte	0x3f
	.zero		1


	//   ....[121]....
        /*15c0*/ 	.word	0x00032580
        /*15c4*/ 	.word	0x00000007
        /*15c8*/ 	.word	0x00022820
        /*15cc*/ 	.short	0x010a
        /*15ce*/ 	.byte	0x3f
	.zero		1


	//   ....[122]....
        /*15d0*/ 	.word	0x00032720
        /*15d4*/ 	.word	0x00000005
        /*15d8*/ 	.word	0x00022840
        /*15dc*/ 	.short	0x010a
        /*15de*/ 	.byte	0x3f
	.zero		1


	//   ....[123]....
        /*15e0*/ 	.word	0x00032770
        /*15e4*/ 	.word	0x00000003
        /*15e8*/ 	.word	0x00022840
        /*15ec*/ 	.short	0x010a
        /*15ee*/ 	.byte	0x3f
	.zero		1


	//   ....[124]....
        /*15f0*/ 	.word	0x000327c0
        /*15f4*/ 	.word	0x00000005
        /*15f8*/ 	.word	0x00022860
        /*15fc*/ 	.short	0x010a
        /*15fe*/ 	.byte	0x3f
	.zero		1


	//   ....[125]....
        /*1600*/ 	.word	0x00032810
        /*1604*/ 	.word	0x00000003
        /*1608*/ 	.word	0x00022860
        /*160c*/ 	.short	0x010a
        /*160e*/ 	.byte	0x3f
	.zero		1


	//   ....[126]....
        /*1610*/ 	.word	0x00032860
        /*1614*/ 	.word	0x00000005
        /*1618*/ 	.word	0x00022880
        /*161c*/ 	.short	0x010a
        /*161e*/ 	.byte	0x3f
	.zero		1


	//----- nvinfo : EIATTR_NUM_MBARRIERS
	.align		4
.L_245:
        /*1620*/ 	.byte	0x03, 0x38
        /*1622*/ 	.short	0x0016


	//----- nvinfo : EIATTR_EXIT_INSTR_OFFSETS
	.align		4
        /*1624*/ 	.byte	0x04, 0x1c
        /*1626*/ 	.short	(.L_247 - .L_246)


	//   ....[0]....
.L_246:
        /*1628*/ 	.word	0x0002c5c0


	//----- nvinfo : EIATTR_MAX_THREADS
	.align		4
.L_247:
        /*162c*/ 	.byte	0x04, 0x05
        /*162e*/ 	.short	(.L_249 - .L_248)
.L_248:
        /*1630*/ 	.word	0x00000180
        /*1634*/ 	.word	0x00000001
        /*1638*/ 	.word	0x00000001


	//----- nvinfo : EIATTR_CRS_STACK_SIZE
	.align		4
.L_249:
        /*163c*/ 	.byte	0x04, 0x1e
        /*163e*/ 	.short	(.L_251 - .L_250)
.L_250:
        /*1640*/ 	.word	0x00000000


	//----- nvinfo : EIATTR_CBANK_PARAM_SIZE
	.align		4
.L_251:
        /*1644*/ 	.byte	0x03, 0x19
        /*1646*/ 	.short	0x0af0


	//----- nvinfo : EIATTR_PARAM_CBANK
	.align		4
        /*1648*/ 	.byte	0x04, 0x0a
        /*164a*/ 	.short	(.L_253 - .L_252)
	.align		4
.L_252:
        /*164c*/ 	.word	index@(.nv.constant0._ZN7cutlass13device_kernelIN5flash11enable_sm90INS1_16FlashAttnFwdSm90INS1_25CollectiveMainloopFwdSm90ILi2EN4cute5tupleIJNS5_1CILi1EEES8_S8_EEENS6_IJNS7_ILi128EEESA_NS7_ILi192EEEEEELi128ENS_12float_e4m3_tEfNS_4arch4Sm90ELb0ELb1ELb1ELb1ELb1ELb1ELb0ELb1ELb1ELb1ELb1ELb0EEENS1_21CollectiveEpilogueFwdINS6_IJSA_SA_SA_EEES9_NS_10bfloat16_tESF_Li256ELb1ELb1ELb1ELb1EEENS1_36VarlenDynamicPersistentTileSchedulerILi128ELi128ELi256ELi128ELb1ELb1ELb1ELb1ELb0ELb1EEEEEEEEEvNT_6ParamsE)
        /*1650*/ 	.short	0x0210
        /*1652*/ 	.short	0x0af0


	//----- nvinfo : EIATTR_SW_WAR
	.align		4
.L_253:
        /*1654*/ 	.byte	0x04, 0x36
        /*1656*/ 	.short	(.L_255 - .L_254)
.L_254:
        /*1658*/ 	.word	0x00000008
.L_255:


//--------------------- .nv.info._ZN7cutlass13device_kernelIN5flash11enable_sm90INS1_16FlashAttnFwdSm90INS1_25CollectiveMainloopFwdSm90ILi2EN4cute5tupleIJNS5_1CILi1EEES8_S8_EEENS6_IJNS7_ILi128EEENS7_ILi160EEENS7_ILi192EEEEEELi128ENS_12float_e4m3_tEfNS_4arch4Sm90ELb1ELb0ELb1ELb0ELb1ELb0ELb0ELb1ELb1ELb1ELb1ELb0EEENS1_21CollectiveEpilogueFwdINS6_IJSA_SA_SB_EEES9_NS_10bfloat16_tESG_Li256ELb0ELb1ELb1ELb1EEENS1_19SingleTileSchedulerILb0ELb1ELb1ELi128EEEEEEEEEvNT_6ParamsE --------------------------
	.section	.nv.info._ZN7cutlass13device_kernelIN5flash11enable_sm90INS1_16FlashAttnFwdSm90INS1_25CollectiveMainloopFwdSm90ILi2EN4cute5tupleIJNS5_1CILi1EEES8_S8_EEENS6_IJNS7_ILi128EEENS7_ILi160EEENS7_ILi192EEEEEELi128ENS_12float_e4m3_tEfNS_4arch4Sm90ELb1ELb0ELb1ELb0ELb1ELb0ELb0ELb1ELb1ELb1ELb1ELb0EEENS1_21CollectiveEpilogueFwdINS6_IJSA_SA_SB_EEES9_NS_10bfloat16_tESG_Li256ELb0ELb1ELb1ELb1EEENS1_19SingleTileSchedulerILb0ELb1ELb1ELi128EEEEEEEEEvNT_6ParamsE,"",@"SHT_CUDA_INFO"
	.sectionflags	@""
	.align	4


	//----- nvinfo : EIATTR_CUDA_API_VERSION
	.align		4
        /*0000*/ 	.byte	0x04, 0x37
        /*0002*/ 	.short	(.L_257 - .L_256)
.L_256:
        /*0004*/ 	.word	0x00000082


	//----- nvinfo : EIATTR_KPARAM_INFO
	.align		4
.L_257:
        /*0008*/ 	.byte	0x04, 0x17
        /*000a*/ 	.short	(.L_259 - .L_258)
.L_258:
        /*000c*/ 	.word	0x00000000
        /*0010*/ 	.short	0x0000
        /*0012*/ 	.short	0x0070
        /*0014*/ 	.byte	0x00, 0xf0, 0x01, 0x28


	//----- nvinfo : EIATTR_SPARSE_MMA_MASK
	.align		4
.L_259:
        /*0018*/ 	.byte	0x03, 0x50
        /*001a*/ 	.short	0x0000


	//----- nvinfo : EIATTR_MAXREG_COUNT
	.align		4
        /*001c*/ 	.byte	0x03, 0x1b
        /*001e*/ 	.short	0x00a8


	//----- nvinfo : EIATTR_NUM_BARRIERS
	.align		4
        /*0020*/ 	.byte	0x02, 0x4c
        /*0022*/ 	.byte	0x10
	.zero		1


	//----- nvinfo : EIATTR_EXTERNS
	.align		4
        /*0024*/ 	.byte	0x04, 0x0f
        /*0026*/ 	.short	(.L_261 - .L_260)


	//   ....[0]....
	.align		4
.L_260:
        /*0028*/ 	.word	index@(__assertfail)


	//----- nvinfo : EIATTR_ANNOTATIONS
	.align		4
.L_261:
        /*002c*/ 	.byte	0x04, 0x55
        /*002e*/ 	.short	(.L_263 - .L_262)


	//   ....[0]....
.L_262:
        /* <DEDUP_REMOVED lines=11> */


	//----- nvinfo : EIATTR_MERCURY_ISA_VERSION
	.align		4
.L_263:
        /*00c8*/ 	.byte	0x03, 0x5f
        /*00ca*/ 	.short	0x0101


	//----- nvinfo : EIATTR_INT_WARP_WIDE_INSTR_OFFSETS
	.align		4
        /*00cc*/ 	.byte	0x04, 0x31
        /*00ce*/ 	.short	(.L_265 - .L_264)


	//   ....[0]....
.L_264:
        /*00d0*/ 	.word	0x000000c0


	//   ....[1]....
        /*00d4*/ 	.word	0x000000d0


	//   ....[2]....
        /*00d8*/ 	.word	0x00000170


	//----- nvinfo : EIATTR_COOP_GROUP_MASK_REGIDS
	.align		4
.L_265:
        /*00dc*/ 	.byte	0x04, 0x29
        /*00de*/ 	.short	(.L_267 - .L_266)


	//   ....[0]....
.L_266:
        /*00e0*/ 	.word	0xffffffff


	//   ....[1]....
        /*00e4*/ 	.word	0xffffffff


	//   ....[2]....
        /*00e8*/ 	.word	0xffffffff


	//   ....[3]....
        /*00ec*/ 	.word	0xffffffff


	//   ....[4]....
        /*00f0*/ 	.word	0xffffffff


	//   ....[5]....
        /*00f4*/ 	.word	0xffffffff


	//   ....[6]....
        /*00f8*/ 	.word	0xffffffff


	//   ....[7]....
        /*00fc*/ 	.word	0xffffffff


	//   ....[8]....
        /*0100*/ 	.word	0xffffffff


	//   ....[9]....
        /*0104*/ 	.word	0xffffffff


	//   ....[10]....
        /*0108*/ 	.word	0xffffffff


	//   ....[11]....
        /*010c*/ 	.word	0xffffffff


	//   ....[12]....
        /*0110*/ 	.word	0xffffffff


	//   ....[13]....
        /*0114*/ 	.word	0xffffffff


	//   ....[14]....
        /*0118*/ 	.word	0xffffffff


	//   ....[15]....
        /*011c*/ 	.word	0xffffffff


	//   ....[16]....
        /*0120*/ 	.word	0xffffffff


	//   ....[17]....
        /*0124*/ 	.word	0xffffffff


	//   ....[18]....
        /*0128*/ 	.word	0xffffffff


	//   ....[19]....
        /*012c*/ 	.word	0xffffffff


	//   ....[20]....
        /*0130*/ 	.word	0xffffffff


	//   ....[21]....
        /*0134*/ 	.word	0xffffffff


	//   ....[22]....
        /*0138*/ 	.word	0xffffffff


	//   ....[23]....
        /*013c*/ 	.word	0xffffffff


	//   ....[24]....
        /*0140*/ 	.word	0xffffffff


	//   ....[25]....
        /*0144*/ 	.word	0xffffffff


	//   ....[26]....
        /*0148*/ 	.word	0xffffffff


	//   ....[27]....
        /*014c*/ 	.word	0xffffffff


	//   ....[28]....
        /*0150*/ 	.word	0xffffffff


	//   ....[29]....
        /*0154*/ 	.word	0xffffffff


	//   ....[30]....
        /*0158*/ 	.word	0xffffffff


	//   ....[31]....
        /*015c*/ 	.word	0xffffffff


	//   ....[32]....
        /*0160*/ 	.word	0xffffffff


	//   ....[33]....
        /*0164*/ 	.word	0xffffffff


	//   ....[34]....
        /*0168*/ 	.word	0xffffffff


	//   ....[35]....
        /*016c*/ 	.word	0xffffffff


	//   ....[36]....
        /*0170*/ 	.word	0xffffffff


	//   ....[37]....
        /*0174*/ 	.word	0xffffffff


	//   ....[38]....
        /*0178*/ 	.word	0xffffffff


	//   ....[39]....
        /*017c*/ 	.word	0xffffffff


	//   ....[40]....
        /*0180*/ 	.word	0xffffffff


	//   ....[41]....
        /*0184*/ 	.word	0xffffffff


	//   ....[42]....
        /*0188*/ 	.word	0xffffffff


	//   ....[43]....
        /*018c*/ 	.word	0xffffffff


	//   ....[44]....
        /*0190*/ 	.word	0xffffffff


	//   ....[45]....
        /*0194*/ 	.word	0xffffffff


	//   ....[46]....
        /*0198*/ 	.word	0xffffffff


	//   ....[47]....
        /*019c*/ 	.word	0xffffffff


	//   ....[48]....
        /*01a0*/ 	.word	0xffffffff


	//   ....[49]....
        /*01a4*/ 	.word	0xffffffff


	//   ....[50]....
        /*01a8*/ 	.word	0xffffffff


	//   ....[51]....
        /*01ac*/ 	.word	0xffffffff


	//   ....[52]....
        /*01b0*/ 	.word	0xffffffff


	//   ....[53]....
        /*01b4*/ 	.word	0xffffffff


	//   ....[54]....
        /*01b8*/ 	.word	0xffffffff


	//   ....[55]....
        /*01bc*/ 	.word	0xffffffff


	//   ....[56]....
        /*01c0*/ 	.word	0xffffffff


	//   ....[57]....
        /*01c4*/ 	.word	0xffffffff


	//   ....[58]....
        /*01c8*/ 	.word	0xffffffff


	//   ....[59]....
        /*01cc*/ 	.word	0xffffffff


	//   ....[60]....
        /*01d0*/ 	.word	0xffffffff


	//   ....[61]....
        /*01d4*/ 	.word	0xffffffff


	//   ....[62]....
        /*01d8*/ 	.word	0xffffffff


	//   ....[63]....
        /*01dc*/ 	.word	0xffffffff


	//   ....[64]....
        /*01e0*/ 	.word	0xffffffff


	//   ....[65]....
        /*01e4*/ 	.word	0xffffffff


	//   ....[66]....
        /*01e8*/ 	.word	0xffffffff


	//   ....[67]....
        /*01ec*/ 	.word	0xffffffff


	//   ....[68]....
        /*01f0*/ 	.word	0xffffffff


	//   ....[69]....
        /*01f4*/ 	.word	0xffffffff


	//   ....[70]....
        /*01f8*/ 	.word	0xffffffff


	//   ....[71]....
        /*01fc*/ 	.word	0xffffffff


	//   ....[72]....
        /*0200*/ 	.word	0xffffffff


	//   ....[73]....
        /*0204*/ 	.word	0xffffffff


	//   ....[74]....
        /*0208*/ 	.word	0xffffffff


	//   ....[75]....
        /*020c*/ 	.word	0xffffffff


	//   ....[76]....
        /*0210*/ 	.word	0xffffffff


	//   ....[77]....
        /*0214*/ 	.word	0xffffffff


	//   ....[78]....
        /*0218*/ 	.word	0xffffffff


	//   ....[79]....
        /*021c*/ 	.word	0xffffffff


	//   ....[80]....
        /*0220*/ 	.word	0xffffffff


	//   ....[81]....
        /*0224*/ 	.word	0xffffffff


	//   ....[82]....
        /*0228*/ 	.word	0xffffffff


	//   ....[83]....
        /*022c*/ 	.word	0xffffffff


	//   ....[84]....
        /*0230*/ 	.word	0xffffffff


	//   ....[85]....
        /*0234*/ 	.word	0xffffffff


	//   ....[86]....
        /*0238*/ 	.word	0xffffffff


	//   ....[87]....
        /*023c*/ 	.word	0xffffffff


	//   ....[88]....
        /*0240*/ 	.word	0xffffffff


	//   ....[89]....
        /*0244*/ 	.word	0xffffffff


	//   ....[90]....
        /*0248*/ 	.word	0xffffffff


	//   ....[91]....
        /*024c*/ 	.word	0xffffffff


	//   ....[92]....
        /*0250*/ 	.word	0xffffffff


	//   ....[93]....
        /*0254*/ 	.word	0xffffffff


	//   ....[94]....
        /*0258*/ 	.word	0xffffffff


	//   ....[95]....
        /*025c*/ 	.word	0xffffffff


	//   ....[96]....
        /*0260*/ 	.word	0xffffffff


	//   ....[97]....
        /*0264*/ 	.word	0xffffffff


	//   ....[98]....
        /*0268*/ 	.word	0xffffffff


	//   ....[99]....
        /*026c*/ 	.word	0xffffffff


	//   ....[100]....
        /*0270*/ 	.word	0xffffffff


	//   ....[101]....
        /*0274*/ 	.word	0xffffffff


	//   ....[102]....
        /*0278*/ 	.word	0xffffffff


	//   ....[103]....
        /*027c*/ 	.word	0xffffffff


	//   ....[104]....
        /*0280*/ 	.word	0xffffffff


	//   ....[105]....
        /*0284*/ 	.word	0xffffffff


	//   ....[106]....
        /*0288*/ 	.word	0xffffffff


	//   ....[107]....
        /*028c*/ 	.word	0xffffffff


	//   ....[108]....
        /*0290*/ 	.word	0xffffffff


	//   ....[109]....
        /*0294*/ 	.word	0xffffffff


	//   ....[110]....
        /*0298*/ 	.word	0xffffffff


	//   ....[111]....
        /*029c*/ 	.word	0xffffffff


	//   ....[112]....
        /*02a0*/ 	.word	0xffffffff


	//   ....[113]....
        /*02a4*/ 	.word	0xffffffff


	//   ....[114]....
        /*02a8*/ 	.word	0xffffffff


	//   ....[115]....
        /*02ac*/ 	.word	0xffffffff


	//   ....[116]....
        /*02b0*/ 	.word	0xffffffff


	//   ....[117]....
        /*02b4*/ 	.word	0xffffffff


	//   ....[118]....
        /*02b8*/ 	.word	0xffffffff


	//   ....[119]....
        /*02bc*/ 	.word	0xffffffff


	//   ....[120]....
        /*02c0*/ 	.word	0xffffffff


	//   ....[121]....
        /*02c4*/ 	.word	0xffffffff


	//   ....[122]....
        /*02c8*/ 	.word	0xffffffff


	//   ....[123]....
        /*02cc*/ 	.word	0xffffffff


	//   ....[124]....
        /*02d0*/ 	.word	0xffffffff


	//   ....[125]....
        /*02d4*/ 	.word	0xffffffff


	//   ....[126]....
        /*02d8*/ 	.word	0xffffffff


	//   ....[127]....
        /*02dc*/ 	.word	0xffffffff


	//   ....[128]....
        /*02e0*/ 	.word	0xffffffff


	//   ....[129]....
        /*02e4*/ 	.word	0xffffffff


	//   ....[130]....
        /*02e8*/ 	.word	0xffffffff


	//   ....[131]....
        /*02ec*/ 	.word	0xffffffff


	//   ....[132]....
        /*02f0*/ 	.word	0xffffffff


	//   ....[133]....
        /*02f4*/ 	.word	0xffffffff


	//   ....[134]....
        /*02f8*/ 	.word	0xffffffff


	//   ....[135]....
        /*02fc*/ 	.word	0xffffffff


	//   ....[136]....
        /*0300*/ 	.word	0xffffffff


	//   ....[137]....
        /*0304*/ 	.word	0xffffffff


	//   ....[138]....
        /*0308*/ 	.word	0xffffffff


	//   ....[139]....
        /*030c*/ 	.word	0xffffffff


	//   ....[140]....
        /*0310*/ 	.word	0xffffffff


	//   ....[141]....
        /*0314*/ 	.word	0xffffffff


	//   ....[142]....
        /*0318*/ 	.word	0xffffffff


	//   ....[143]....
        /*031c*/ 	.word	0xffffffff


	//   ....[144]....
        /*0320*/ 	.word	0xffffffff


	//   ....[145]....
        /*0324*/ 	.word	0xffffffff


	//   ....[146]....
        /*0328*/ 	.word	0xffffffff


	//   ....[147]....
        /*032c*/ 	.word	0xffffffff


	//   ....[148]....
        /*0330*/ 	.word	0xffffffff


	//   ....[149]....
        /*0334*/ 	.word	0x0500000f


	//   ....[150]....
        /*0338*/ 	.word	0x0500000f


	//   ....[151]....
        /*033c*/ 	.word	0x0500000f


	//   ....[152]....
        /*0340*/ 	.word	0x0500000f


	//   ....[153]....
        /*0344*/ 	.word	0x0500000f


	//   ....[154]....
        /*0348*/ 	.word	0x0500000f


	//   ....[155]....
        /*034c*/ 	.word	0x0500000f


	//   ....[156]....
        /*0350*/ 	.word	0x0500000f


	//   ....[157]....
        /*0354*/ 	.word	0x0500000f


	//   ....[158]....
        /*0358*/ 	.word	0x0500000f


	//   ....[159]....
        /*035c*/ 	.word	0x0500000f


	//   ....[160]....
        /*0360*/ 	.word	0x0500000f


	//   ....[161]....
        /*0364*/ 	.word	0x0500000f


	//   ....[162]....
        /*0368*/ 	.word	0x0500000f


	//   ....[163]....
        /*036c*/ 	.word	0x0500000f


	//   ....[164]....
        /*0370*/ 	.word	0x0500000f


	//   ....[165]....
        /*0374*/ 	.word	0x0500000f


	//   ....[166]....
        /*0378*/ 	.word	0x0500000f


	//   ....[167]....
        /*037c*/ 	.word	0x0500000f


	//   ....[168]....
        /*0380*/ 	.word	0x0500000f


	//   ....[169]....
        /*0384*/ 	.word	0x0500000f


	//   ....[170]....
        /*0388*/ 	.word	0x0500000f


	//   ....[171]....
        /*038c*/ 	.word	0x0500000f


	//   ....[172]....
        /*0390*/ 	.word	0x0500000f


	//   ....[173]....
        /*0394*/ 	.word	0x0500000f


	//   ....[174]....
        /*0398*/ 	.word	0x0500000f


	//   ....[175]....
        /*039c*/ 	.word	0x0500000f


	//   ....[176]....
        /*03a0*/ 	.word	0x0500000f


	//   ....[177]....
        /*03a4*/ 	.word	0x0500000f


	//   ....[178]....
        /*03a8*/ 	.word	0x0500000f


	//   ....[179]....
        /*03ac*/ 	.word	0x0500000f


	//   ....[180]....
        /*03b0*/ 	.word	0x0500000f


	//   ....[181]....
        /*03b4*/ 	.word	0x0500000f


	//   ....[182]....
        /*03b8*/ 	.word	0x0500000f


	//   ....[183]....
        /*03bc*/ 	.word	0x0500000f


	//   ....[184]....
        /*03c0*/ 	.word	0x0500000f


	//   ....[185]....
        /*03c4*/ 	.word	0x0500000f


	//   ....[186]....
        /*03c8*/ 	.word	0x0500000f


	//   ....[187]....
        /*03cc*/ 	.word	0x0500000f


	//   ....[188]....
        /*03d0*/ 	.word	0x0500000f


	//   ....[189]....
        /*03d4*/ 	.word	0x0500000f


	//   ....[190]....
        /*03d8*/ 	.word	0x0500000f


	//   ....[191]....
        /*03dc*/ 	.word	0x0500000f


	//   ....[192]....
        /*03e0*/ 	.word	0x0500000f


	//   ....[193]....
        /*03e4*/ 	.word	0x0500000f


	//   ....[194]....
        /*03e8*/ 	.word	0x0500000f


	//   ....[195]....
        /*03ec*/ 	.word	0x0500000f


	//   ....[196]....
        /*03f0*/ 	.word	0x0500000f


	//   ....[197]....
        /*03f4*/ 	.word	0x0500000f


	//----- nvinfo : EIATTR_COOP_GROUP_INSTR_OFFSETS
	.align		4
.L_267:
        /*03f8*/ 	.byte	0x04, 0x28
        /*03fa*/ 	.short	(.L_269 - .L_268)


	//   ....[0]....
.L_268:
        /*03fc*/ 	.word	0x00000080


	//   ....[1]....
        /*0400*/ 	.word	0x00000090


	//   ....[2]....
        /*0404*/ 	.word	0x000002d0


	//   ....[3]....
        /*0408*/ 	.word	0x00000430


	//   ....[4]....
        /*040c*/ 	.word	0x00000550


	//   ....[5]....
        /*0410*/ 	.word	0x000006b0


	//   ....[6]....
        /*0414*/ 	.word	0x000011e0


	//   ....[7]....
        /*0418*/ 	.word	0x00002ab0


	//   ....[8]....
        /*041c*/ 	.word	0x00003780


	//   ....[9]....
        /*0420*/ 	.word	0x000038e0


	//   ....[10]....
        /*0424*/ 	.word	0x00003940


	//   ....[11]....
        /*0428*/ 	.word	0x000046f0


	//   ....[12]....
        /*042c*/ 	.word	0x00004750


	//   ....[13]....
        /*0430*/ 	.word	0x00006c00


	//   ....[14]....
        /*0434*/ 	.word	0x00007820


	//   ....[15]....
        /*0438*/ 	.word	0x00007ae0


	//   ....[16]....
        /*043c*/ 	.word	0x00007c20


	//   ....[17]....
        /*0440*/ 	.word	0x000087e0


	//   ....[18]....
        /*0444*/ 	.word	0x00008870


	//   ....[19]....
        /*0448*/ 	.word	0x0000bbe0


	//   ....[20]....
        /*044c*/ 	.word	0x0000bc10


	//   ....[21]....
        /*0450*/ 	.word	0x0000bc30


	//   ....[22]....
        /*0454*/ 	.word	0x0000bc50


	//   ....[23]....
        /*0458*/ 	.word	0x0000d750


	//   ....[24]....
        /*045c*/ 	.word	0x0000d760


	//   ....[25]....
        /*0460*/ 	.word	0x0000d7e0


	//   ....[26]....
        /*0464*/ 	.word	0x0000d7f0


	//   ....[27]....
        /*0468*/ 	.word	0x0000e690


	//   ....[28]....
        /*046c*/ 	.word	0x0000e6a0


	//   ....[29]....
        /*0470*/ 	.word	0x0000e6b0


	//   ....[30]....
        /*0474*/ 	.word	0x0000e6d0


	//   ....[31]....
        /*0478*/ 	.word	0x0000e6e0


	//   ....[32]....
        /*047c*/ 	.word	0x0000e6f0


	//   ....[33]....
        /*0480*/ 	.word	0x0000e700


	//   ....[34]....
        /*0484*/ 	.word	0x0000e720


	//   ....[35]....
        /*0488*/ 	.word	0x0000e730


	//   ....[36]....
        /*048c*/ 	.word	0x0000e740


	//   ....[37]....
        /*0490*/ 	.word	0x0000e750


	//   ....[38]....
        /*0494*/ 	.word	0x0000e760


	//   ....[39]....
        /*0498*/ 	.word	0x0000e770


	//   ....[40]....
        /*049c*/ 	.word	0x0000e790


	//   ....[41]....
        /*04a0*/ 	.word	0x0000e7a0


	//   ....[42]....
        /*04a4*/ 	.word	0x0000e7b0


	//   ....[43]....
        /*04a8*/ 	.word	0x0000e7c0


	//   ....[44]....
        /*04ac*/ 	.word	0x0000e7d0


	//   ....[45]....
        /*04b0*/ 	.word	0x0000e7e0


	//   ....[46]....
        /*04b4*/ 	.word	0x0000e7f0


	//   ....[47]....
        /*04b8*/ 	.word	0x0000e800


	//   ....[48]....
        /*04bc*/ 	.word	0x0000e810


	//   ....[49]....
        /*04c0*/ 	.word	0x0000e820


	//   ....[50]....
        /*04c4*/ 	.word	0x0000e830


	//   ....[51]....
        /*04c8*/ 	.word	0x0000e840


	//   ....[52]....
        /*04cc*/ 	.word	0x0000e850


	//   ....[53]....
        /*04d0*/ 	.word	0x0000e860


	//   ....[54]....
        /*04d4*/ 	.word	0x0000e880


	//   ....[55]....
        /*04d8*/ 	.word	0x0000e890


	//   ....[56]....
        /*04dc*/ 	.word	0x0000e8a0


	//   ....[57]....
        /*04e0*/ 	.word	0x0000e8c0


	//   ....[58]....
        /*04e4*/ 	.word	0x0000e8d0


	//   ....[59]....
        /*04e8*/ 	.word	0x0000e8e0


	//   ....[60]....
        /*04ec*/ 	.word	0x0000e8f0


	//   ....[61]....
        /*04f0*/ 	.word	0x0000e910


	//   ....[62]....
        /*04f4*/ 	.word	0x0000e920


	//   ....[63]....
        /*04f8*/ 	.word	0x0000e940


	//   ....[64]....
        /*04fc*/ 	.word	0x0000e950


	//   ....[65]....
        /*0500*/ 	.word	0x0000e960


	//   ....[66]....
        /*0504*/ 	.word	0x0000e970


	//   ....[67]....
        /*0508*/ 	.word	0x0000e980


	//   ....[68]....
        /*050c*/ 	.word	0x0000e990


	//   ....[69]....
        /*0510*/ 	.word	0x0000e9a0


	//   ....[70]....
        /*0514*/ 	.word	0x0000e9b0


	//   ....[71]....
        /*0518*/ 	.word	0x0000e9c0


	//   ....[72]....
        /*051c*/ 	.word	0x0000e9d0


	//   ....[73]....
        /*0520*/ 	.word	0x0000e9e0


	//   ....[74]....
        /*0524*/ 	.word	0x0000ea00


	//   ....[75]....
        /*0528*/ 	.word	0x0000ea30


	//   ....[76]....
        /*052c*/ 	.word	0x0000ea60


	//   ....[77]....
        /*0530*/ 	.word	0x0000ea90


	//   ....[78]....
        /*0534*/ 	.word	0x0000eac0


	//   ....[79]....
        /*0538*/ 	.word	0x0000eaf0


	//   ....[80]....
        /*053c*/ 	.word	0x0000eb20


	//   ....[81]....
        /*0540*/ 	.word	0x0000eb30


	//   ....[82]....
        /*0544*/ 	.word	0x0000eb50


	//   ....[83]....
        /*0548*/ 	.word	0x0000eb80


	//   ....[84]....
        /*054c*/ 	.word	0x0000ebb0


	//   ....[85]....
        /*0550*/ 	.word	0x0000ebe0


	//   ....[86]....
        /*0554*/ 	.word	0x0000ebf0


	//   ....[87]....
        /*0558*/ 	.word	0x0000ec00


	//   ....[88]....
        /*055c*/ 	.word	0x0000ec10


	//   ....[89]....
        /*0560*/ 	.word	0x0000ec20


	//   ....[90]....
        /*0564*/ 	.word	0x0000ec30


	//   ....[91]....
        /*0568*/ 	.word	0x0000f090


	//   ....[92]....
        /*056c*/ 	.word	0x0000f0d0


	//   ....[93]....
        /*0570*/ 	.word	0x0000f110


	//   ....[94]....
        /*0574*/ 	.word	0x0000f140


	//   ....[95]....
        /*0578*/ 	.word	0x0000f190


	//   ....[96]....
        /*057c*/ 	.word	0x0000f1c0


	//   ....[97]....
        /*0580*/ 	.word	0x0000f880


	//   ....[98]....
        /*0584*/ 	.word	0x0000f8b0


	//   ....[99]....
        /*0588*/ 	.word	0x00010430


	//   ....[100]....
        /*058c*/ 	.word	0x00011b50


	//   ....[101]....
        /*0590*/ 	.word	0x00011b90


	//   ....[102]....
        /*0594*/ 	.word	0x00011bd0


	//   ....[103]....
        /*0598*/ 	.word	0x00011c60


	//   ....[104]....
        /*059c*/ 	.word	0x00011c70


	//   ....[105]....
        /*05a0*/ 	.word	0x00011ce0


	//   ....[106]....
        /*05a4*/ 	.word	0x00011cf0


	//   ....[107]....
        /*05a8*/ 	.word	0x00011d00


	//   ....[108]....
        /*05ac*/ 	.word	0x00011d70


	//   ....[109]....
        /*05b0*/ 	.word	0x00011df0


	//   ....[110]....
        /*05b4*/ 	.word	0x00012240


	//   ....[111]....
        /*05b8*/ 	.word	0x00012280


	//   ....[112]....
        /*05bc*/ 	.word	0x000122b0


	//   ....[113]....
        /*05c0*/ 	.word	0x000122c0


	//   ....[114]....
        /*05c4*/ 	.word	0x00012310


	//   ....[115]....
        /*05c8*/ 	.word	0x00012390


	//   ....[116]....
        /*05cc*/ 	.word	0x000123c0


	//   ....[117]....
        /*05d0*/ 	.word	0x00012430


	//   ....[118]....
        /*05d4*/ 	.word	0x00012450


	//   ....[119]....
        /*05d8*/ 	.word	0x000124e0


	//   ....[120]....
        /*05dc*/ 	.word	0x00012b20


	//   ....[121]....
        /*05e0*/ 	.word	0x00012b50


	//   ....[122]....
        /*05e4*/ 	.word	0x00012b80


	//   ....[123]....
        /*05e8*/ 	.word	0x00012bf0


	//   ....[124]....
        /*05ec*/ 	.word	0x00012c90


	//   ....[125]....
        /*05f0*/ 	.word	0x00012cb0


	//   ....[126]....
        /*05f4*/ 	.word	0x00012d00


	//   ....[127]....
        /*05f8*/ 	.word	0x00012d50


	//   ....[128]....
        /*05fc*/ 	.word	0x00013650


	//   ....[129]....
        /*0600*/ 	.word	0x00013670


	//   ....[130]....
        /*0604*/ 	.word	0x00013690


	//   ....[131]....
        /*0608*/ 	.word	0x000136a0


	//   ....[132]....
        /*060c*/ 	.word	0x000136f0


	//   ....[133]....
        /*0610*/ 	.word	0x00013700


	//   ....[134]....
        /*0614*/ 	.word	0x00013750


	//   ....[135]....
        /*0618*/ 	.word	0x00013760


	//   ....[136]....
        /*061c*/ 	.word	0x00013770


	//   ....[137]....
        /*0620*/ 	.word	0x000137c0


	//   ....[138]....
        /*0624*/ 	.word	0x00013ba0


	//   ....[139]....
        /*0628*/ 	.word	0x00013bc0


	//   ....[140]....
        /*062c*/ 	.word	0x00013bd0


	//   ....[141]....
        /*0630*/ 	.word	0x00013bf0


	//   ....[142]....
        /*0634*/ 	.word	0x00013c10


	//   ....[143]....
        /*0638*/ 	.word	0x00013c60


	//   ....[144]....
        /*063c*/ 	.word	0x00013c80


	//   ....[145]....
        /*0640*/ 	.word	0x00013c90


	//   ....[146]....
        /*0644*/ 	.word	0x00013ce0


	//   ....[147]....
        /*0648*/ 	.word	0x00013d40


	//   ....[148]....
        /*064c*/ 	.word	0x00014d00


	//   ....[149]....
        /*0650*/ 	.word	0x000152e0


	//   ....[150]....
        /*0654*/ 	.word	0x000153f0


	//   ....[151]....
        /*0658*/ 	.word	0x000154d0


	//   ....[152]....
        /*065c*/ 	.word	0x00015550


	//   ....[153]....
        /*0660*/ 	.word	0x00015630


	//   ....[154]....
        /*0664*/ 	.word	0x00015690


	//   ....[155]....
        /*0668*/ 	.word	0x00015770


	//   ....[156]....
        /*066c*/ 	.word	0x000157d0


	//   ....[157]....
        /*0670*/ 	.word	0x000158a0


	//   ....[158]....
        /*0674*/ 	.word	0x00015940


	//   ....[159]....
        /*0678*/ 	.word	0x00015a30


	//   ....[160]....
        /*067c*/ 	.word	0x00015b90


	//   ....[161]....
        /*0680*/ 	.word	0x00015c50


	//   ....[162]....
        /*0684*/ 	.word	0x00015d50


	//   ....[163]....
        /*0688*/ 	.word	0x00015df0


	//   ....[164]....
        /*068c*/ 	.word	0x00015ee0


	//   ....[165]....
        /*0690*/ 	.word	0x00015fa0


	//   ....[166]....
        /*0694*/ 	.word	0x00016010


	//   ....[167]....
        /*0698*/ 	.word	0x000160e0


	//   ....[168]....
        /*069c*/ 	.word	0x00016150


	//   ....[169]....
        /*06a0*/ 	.word	0x00016230


	//   ....[170]....
        /*06a4*/ 	.word	0x000162c0


	//   ....[171]....
        /*06a8*/ 	.word	0x00016310


	//   ....[172]....
        /*06ac*/ 	.word	0x000163f0


	//   ....[173]....
        /*06b0*/ 	.word	0x000164b0


	//   ....[174]....
        /*06b4*/ 	.word	0x00016530


	//   ....[175]....
        /*06b8*/ 	.word	0x00016620


	//   ....[176]....
        /*06bc*/ 	.word	0x000166a0


	//   ....[177]....
        /*06c0*/ 	.word	0x00016770


	//   ....[178]....
        /*06c4*/ 	.word	0x000168b0


	//   ....[179]....
        /*06c8*/ 	.word	0x00016950


	//   ....[180]....
        /*06cc*/ 	.word	0x000169c0


	//   ....[181]....
        /*06d0*/ 	.word	0x00016a80


	//   ....[182]....
        /*06d4*/ 	.word	0x00016ae0


	//   ....[183]....
        /*06d8*/ 	.word	0x00016ba0


	//   ....[184]....
        /*06dc*/ 	.word	0x00016c00


	//   ....[185]....
        /*06e0*/ 	.word	0x00016cc0


	//   ....[186]....
        /*06e4*/ 	.word	0x00016d20


	//   ....[187]....
        /*06e8*/ 	.word	0x00016de0


	//   ....[188]....
        /*06ec*/ 	.word	0x00016ec0


	//   ....[189]....
        /*06f0*/ 	.word	0x00016f60


	//   ....[190]....
        /*06f4*/ 	.word	0x00016fc0


	//   ....[191]....
        /*06f8*/ 	.word	0x00017080


	//   ....[192]....
        /*06fc*/ 	.word	0x000170e0


	//   ....[193]....
        /*0700*/ 	.word	0x000171a0


	//   ....[194]....
        /*0704*/ 	.word	0x00017200


	//   ....[195]....
        /*0708*/ 	.word	0x000172c0


	//   ....[196]....
        /*070c*/ 	.word	0x00017320


	//   ....[197]....
        /*0710*/ 	.word	0x000173e0


	//----- nvinfo : EIATTR_REG_RECONFIG
	.align		4
.L_269:
        /*0714*/ 	.byte	0x01, 0x54
	.zero		2


	//----- nvinfo : EIATTR_SYSCALL_OFFSETS
	.align		4
        /*0718*/ 	.byte	0x04, 0x46
        /*071a*/ 	.short	(.L_271 - .L_270)


	//   ....[0]....
.L_270:
        /*071c*/ 	.word	0x000013a0


	//   ....[1]....
        /*0720*/ 	.word	0x00010c80


	//   ....[2]....
        /*0724*/ 	.word	0x00010dc0


	//   ....[3]....
        /*0728*/ 	.word	0x00010f00


	//   ....[4]....
        /*072c*/ 	.word	0x00011020


	//   ....[5]....
        /*0730*/ 	.word	0x00012870


	//----- nvinfo : EIATTR_MBARRIER_INSTR_OFFSETS
	.align		4
.L_271:
        /*0734*/ 	.byte	0x04, 0x39
        /*0736*/ 	.short	(.L_273 - .L_272)


	//   ....[0]....
.L_272:
        /*0738*/ 	.word	0x00000180
        /*073c*/ 	.word	0x000000ff
        /*0740*/ 	.word	0x00029800
        /*0744*/ 	.short	0x0100
        /*0746*/ 	.byte	0x08
	.zero		1


	//   ....[1]....
        /*0748*/ 	.word	0x00000190
        /*074c*/ 	.word	0x000000ff
        /*0750*/ 	.word	0x00029820
        /*0754*/ 	.short	0x0100
        /*0756*/ 	.byte	0x08
	.zero		1


	//   ....[2]....
        /*0758*/ 	.word	0x00000280
        /*075c*/ 	.word	0x000000ff
        /*0760*/ 	.word	0x00029830
        /*0764*/ 	.short	0x0100
        /*0766*/ 	.byte	0x08
	.zero		1


	//   ....[3]....
        /*0768*/ 	.word	0x00000290
        /*076c*/ 	.word	0x000000ff
        /*0770*/ 	.word	0x00029840
        /*0774*/ 	.short	0x0100
        /*0776*/ 	.byte	0x08
	.zero		1


	//   ....[4]....
        /*0778*/ 	.word	0x000002a0
        /*077c*/ 	.word	0x000000ff
        /*0780*/ 	.word	0x00029838
        /*0784*/ 	.short	0x0100
        /*0786*/ 	.byte	0x08
	.zero		1


	//   ....[5]....
        /*0788*/ 	.word	0x000002b0
        /*078c*/ 	.word	0x000000ff
        /*0790*/ 	.word	0x00029848
        /*0794*/ 	.short	0x0100
        /*0796*/ 	.byte	0x08
	.zero		1


	//   ....[6]....
        /*0798*/ 	.word	0x000003e0
        /*079c*/ 	.word	0x000000ff
        /*07a0*/ 	.word	0x00029850
        /*07a4*/ 	.short	0x0100
        /*07a6*/ 	.byte	0x08
	.zero		1


	//   ....[7]....
        /*07a8*/ 	.word	0x000003f0
        /*07ac*/ 	.word	0x000000ff
        /*07b0*/ 	.word	0x00029860
        /*07b4*/ 	.short	0x0100
        /*07b6*/ 	.byte	0x08
	.zero		1


	//   ....[8]....
        /*07b8*/ 	.word	0x00000400
        /*07bc*/ 	.word	0x000000ff
        /*07c0*/ 	.word	0x00029858
        /*07c4*/ 	.short	0x0100
        /*07c6*/ 	.byte	0x08
	.zero		1


	//   ....[9]....
        /*07c8*/ 	.word	0x00000410
        /*07cc*/ 	.word	0x000000ff
        /*07d0*/ 	.word	0x00029868
        /*07d4*/ 	.short	0x0100
        /*07d6*/ 	.byte	0x08
	.zero		1


	//   ....[10]....
        /*07d8*/ 	.word	0x00000500
        /*07dc*/ 	.word	0x000000ff
        /*07e0*/ 	.word	0x00029870
        /*07e4*/ 	.short	0x0100
        /*07e6*/ 	.byte	0x06
	.zero		1


	//   ....[11]....
        /*07e8*/ 	.word	0x00000510
        /*07ec*/ 	.word	0x000000ff
        /*07f0*/ 	.word	0x00029880
        /*07f4*/ 	.short	0x0100
        /*07f6*/ 	.byte	0x06
	.zero		1


	//   ....[12]....
        /*07f8*/ 	.word	0x00000520
        /*07fc*/ 	.word	0x000000ff
        /*0800*/ 	.word	0x00029878
        /*0804*/ 	.short	0x0100
        /*0806*/ 	.byte	0x06
	.zero		1


	//   ....[13]....
        /*0808*/ 	.word	0x00000530
        /*080c*/ 	.word	0x000000ff
        /*0810*/ 	.word	0x00029888
        /*0814*/ 	.short	0x0100
        /*0816*/ 	.byte	0x06
	.zero		1


	//   ....[14]....
        /*0818*/ 	.word	0x00000660
        /*081c*/ 	.word	0x000000ff
        /*0820*/ 	.word	0x00029890
        /*0824*/ 	.short	0x0100
        /*0826*/ 	.byte	0x08
	.zero		1


	//   ....[15]....
        /*0828*/ 	.word	0x00000670
        /*082c*/ 	.word	0x000000ff
        /*0830*/ 	.word	0x000298a0
        /*0834*/ 	.short	0x0100
        /*0836*/ 	.byte	0x08
	.zero		1


	//   ....[16]....
        /*0838*/ 	.word	0x00000680
        /*083c*/ 	.word	0x000000ff
        /*0840*/ 	.word	0x00029898
        /*0844*/ 	.short	0x0100
        /*0846*/ 	.byte	0x08
	.zero		1


	//   ....[17]....
        /*0848*/ 	.word	0x00000690
        /*084c*/ 	.word	0x000000ff
        /*0850*/ 	.word	0x000298a8
        /*0854*/ 	.short	0x0100
        /*0856*/ 	.byte	0x08
	.zero		1


	//   ....[18]....
        /*0858*/ 	.word	0x000007d0
        /*085c*/ 	.word	0x000000ff
        /*0860*/ 	.word	0x000298b0
        /*0864*/ 	.short	0x0100
        /*0866*/ 	.byte	0x08
	.zero		1


	//   ....[19]....
        /*0868*/ 	.word	0x000007e0
        /*086c*/ 	.word	0x000000ff
        /*0870*/ 	.word	0x000298c0
        /*0874*/ 	.short	0x0100
        /*0876*/ 	.byte	0x08
	.zero		1


	//   ....[20]....
        /*0878*/ 	.word	0x000007f0
        /*087c*/ 	.word	0x000000ff
        /*0880*/ 	.word	0x000298b8
        /*0884*/ 	.short	0x0100
        /*0886*/ 	.byte	0x08
	.zero		1


	//   ....[21]....
        /*0888*/ 	.word	0x00000800
        /*088c*/ 	.word	0x000000ff
        /*0890*/ 	.word	0x000298c8
        /*0894*/ 	.short	0x0100
        /*0896*/ 	.byte	0x08
	.zero		1


	//   ....[22]....
        /*0898*/ 	.word	0x000016a0
        /*089c*/ 	.word	0x000000ff
        /*08a0*/ 	.word	0x00029800
        /*08a4*/ 	.short	0x010a
        /*08a6*/ 	.byte	0x26
	.zero		1


	//   ....[23]....
        /*08a8*/ 	.word	0x00001750
        /*08ac*/ 	.word	0x000000ff
        /*08b0*/ 	.word	0x00029830
        /*08b4*/ 	.short	0x010a
        /*08b6*/ 	.byte	0x26
	.zero		1


	//   ....[24]....
        /*08b8*/ 	.word	0x000017b0
        /*08bc*/ 	.word	0x000000ff
        /*08c0*/ 	.word	0x00029830
        /*08c4*/ 	.short	0x010a
        /*08c6*/ 	.byte	0x26
	.zero		1


	//   ....[25]....
        /*08c8*/ 	.word	0x00003300
        /*08cc*/ 	.word	0x000000ff
        /*08d0*/ 	.word	0x00000000
        /*08d4*/ 	.short	0x0101
        /*08d6*/ 	.byte	0x07
	.zero		1


	//   ....[26]....
        /*08d8*/ 	.word	0x00005af0
        /*08dc*/ 	.word	0x000000ff
        /*08e0*/ 	.word	0x00029830
        /*08e4*/ 	.short	0x010a
        /*08e6*/ 	.byte	0x04
	.zero		1


	//   ....[27]....
        /*08e8*/ 	.word	0x00005b30
        /*08ec*/ 	.word	0x000000ff
        /*08f0*/ 	.word	0x00029830
        /*08f4*/ 	.short	0x010a
        /*08f6*/ 	.byte	0x04
	.zero		1


	//   ....[28]....
        /*08f8*/ 	.word	0x000067a0
        /*08fc*/ 	.word	0x000000ff
        /*0900*/ 	.word	0x00029850
        /*0904*/ 	.short	0x010a
        /*0906*/ 	.byte	0x0a
	.zero		1


	//   ....[29]....
        /*0908*/ 	.word	0x000067e0
        /*090c*/ 	.word	0x000000ff
        /*0910*/ 	.word	0x00029850
        /*0914*/ 	.short	0x010a
        /*0916*/ 	.byte	0x0a
	.zero		1


	//   ....[30]....
        /*0918*/ 	.word	0x000072b0
        /*091c*/ 	.word	0x000000ff
        /*0920*/ 	.word	0x00000000
        /*0924*/ 	.short	0x0101
        /*0926*/ 	.byte	0x07
	.zero		1


	//   ....[31]....
        /*0928*/ 	.word	0x00009630
        /*092c*/ 	.word	0x000000ff
        /*0930*/ 	.word	0x00000000
        /*0934*/ 	.short	0x0101
        /*0936*/ 	.byte	0x06
	.zero		1


	//   ....[32]....
        /*0938*/ 	.word	0x00009db0
        /*093c*/ 	.word	0x000000ff
        /*0940*/ 	.word	0x00029830
        /*0944*/ 	.short	0x010a
        /*0946*/ 	.byte	0x0a
	.zero		1


	//   ....[33]....
        /*0948*/ 	.word	0x00009df0
        /*094c*/ 	.word	0x000000ff
        /*0950*/ 	.word	0x00029830
        /*0954*/ 	.short	0x010a
        /*0956*/ 	.byte	0x0a
	.zero		1


	//   ....[34]....
        /*0958*/ 	.word	0x0000aa40
        /*095c*/ 	.word	0x000000ff
        /*0960*/ 	.word	0x00029850
        /*0964*/ 	.short	0x010a
        /*0966*/ 	.byte	0x0a
	.zero		1


	//   ....[35]....
        /*0968*/ 	.word	0x0000aa80
        /*096c*/ 	.word	0x000000ff
        /*0970*/ 	.word	0x00029850
        /*0974*/ 	.short	0x010a
        /*0976*/ 	.byte	0x0a
	.zero		1


	//   ....[36]....
        /*0978*/ 	.word	0x0000b3a0
        /*097c*/ 	.word	0x000000ff
        /*0980*/ 	.word	0x00000000
        /*0984*/ 	.short	0x0101
        /*0986*/ 	.byte	0x0a
	.zero		1


	//   ....[37]....
        /*0988*/ 	.word	0x0000cd40
        /*098c*/ 	.word	0x000000ff
        /*0990*/ 	.word	0x00000000
        /*0994*/ 	.short	0x0101
        /*0996*/ 	.byte	0x07
	.zero		1


	//   ....[38]....
        /*0998*/ 	.word	0x0000d3e0
        /*099c*/ 	.word	0x000000ff
        /*09a0*/ 	.word	0x00029850
        /*09a4*/ 	.short	0x010a
        /*09a6*/ 	.byte	0x09
	.zero		1


	//   ....[39]....
        /*09a8*/ 	.word	0x0000d420
        /*09ac*/ 	.word	0x000000ff
        /*09b0*/ 	.word	0x00029850
        /*09b4*/ 	.short	0x010a
        /*09b6*/ 	.byte	0x09
	.zero		1


	//   ....[40]....
        /*09b8*/ 	.word	0x0000dab0
        /*09bc*/ 	.word	0x000000ff
        /*09c0*/ 	.word	0x00000000
        /*09c4*/ 	.short	0x0101
        /*09c6*/ 	.byte	0x04
	.zero		1


	//   ....[41]....
        /*09c8*/ 	.word	0x0000f180
        /*09cc*/ 	.word	0x000000ff
        /*09d0*/ 	.word	0x00000000
        /*09d4*/ 	.short	0x0101
        /*09d6*/ 	.byte	0x04
	.zero		1


	//   ....[42]....
        /*09d8*/ 	.word	0x00011830
        /*09dc*/ 	.word	0x000000ff
        /*09e0*/ 	.word	0x00029880
        /*09e4*/ 	.short	0x010a
        /*09e6*/ 	.byte	0x2d
	.zero		1


	//   ....[43]....
        /*09e8*/ 	.word	0x00011eb0
        /*09ec*/ 	.word	0x000000ff
        /*09f0*/ 	.word	0x00029870
        /*09f4*/ 	.short	0x0107
        /*09f6*/ 	.byte	0x2d
	.zero		1


	//   ....[44]....
        /*09f8*/ 	.word	0x00011f20
        /*09fc*/ 	.word	0x000000ff
        /*0a00*/ 	.word	0x00029870
        /*0a04*/ 	.short	0x0101
        /*0a06*/ 	.byte	0x2d
	.zero		1


	//   ....[45]....
        /*0a08*/ 	.word	0x00011f70
        /*0a0c*/ 	.word	0x000000ff
        /*0a10*/ 	.word	0x00029840
        /*0a14*/ 	.short	0x010a
        /*0a16*/ 	.byte	0x2d
	.zero		1


	//   ....[46]....
        /*0a18*/ 	.word	0x00012620
        /*0a1c*/ 	.word	0x000000ff
        /*0a20*/ 	.word	0x00029830
        /*0a24*/ 	.short	0x0107
        /*0a26*/ 	.byte	0x2d
	.zero		1


	//   ....[47]....
        /*0a28*/ 	.word	0x00012690
        /*0a2c*/ 	.word	0x000000ff
        /*0a30*/ 	.word	0x00029830
        /*0a34*/ 	.short	0x0101
        /*0a36*/ 	.byte	0x2d
	.zero		1


	//   ....[48]....
        /*0a38*/ 	.word	0x00012e80
        /*0a3c*/ 	.word	0x000000ff
        /*0a40*/ 	.word	0x00029800
        /*0a44*/ 	.short	0x0107
        /*0a46*/ 	.byte	0x2d
	.zero		1


	//   ....[49]....
        /*0a48*/ 	.word	0x00012ee0
        /*0a4c*/ 	.word	0x000000ff
        /*0a50*/ 	.word	0x00029800
        /*0a54*/ 	.short	0x0101
        /*0a56*/ 	.byte	0x2d
	.zero		1


	//   ....[50]....
        /*0a58*/ 	.word	0x00012ef0
        /*0a5c*/ 	.word	0x000000ff
        /*0a60*/ 	.word	0x00029820
        /*0a64*/ 	.short	0x010a
        /*0a66*/ 	.byte	0x2d
	.zero		1


	//   ....[51]....
        /*0a68*/ 	.word	0x00013380
        /*0a6c*/ 	.word	0x0000000a
        /*0a70*/ 	.word	0x00029880
        /*0a74*/ 	.short	0x010a
        /*0a76*/ 	.byte	0x3f
	.zero		1


	//   ....[52]....
        /*0a78*/ 	.word	0x00013890
        /*0a7c*/ 	.word	0x0000000a
        /*0a80*/ 	.word	0x00029870
        /*0a84*/ 	.short	0x0107
        /*0a86*/ 	.byte	0x3f
	.zero		1


	//   ....[53]....
        /*0a88*/ 	.word	0x00013900
        /*0a8c*/ 	.word	0x0000000a
        /*0a90*/ 	.word	0x00029870
        /*0a94*/ 	.short	0x0101
        /*0a96*/ 	.byte	0x3f
	.zero		1


	//   ....[54]....
        /*0a98*/ 	.word	0x00013930
        /*0a9c*/ 	.word	0x0000000a
        /*0aa0*/ 	.word	0x00029840
        /*0aa4*/ 	.short	0x010a
        /*0aa6*/ 	.byte	0x3f
	.zero		1


	//   ....[55]....
        /*0aa8*/ 	.word	0x00013e20
        /*0aac*/ 	.word	0x0000000a
        /*0ab0*/ 	.word	0x00029830
        /*0ab4*/ 	.short	0x0107
        /*0ab6*/ 	.byte	0x3f
	.zero		1


	//   ....[56]....
        /*0ab8*/ 	.word	0x00013ea0
        /*0abc*/ 	.word	0x0000000a
        /*0ac0*/ 	.word	0x00029830
        /*0ac4*/ 	.short	0x0101
        /*0ac6*/ 	.byte	0x3f
	.zero		1


	//   ....[57]....
        /*0ac8*/ 	.word	0x00013f10
        /*0acc*/ 	.word	0x00000013
        /*0ad0*/ 	.word	0x00029870
        /*0ad4*/ 	.short	0x010a
        /*0ad6*/ 	.byte	0x3f
	.zero		1


	//   ....[58]....
        /*0ad8*/ 	.word	0x00013f80
        /*0adc*/ 	.word	0x00000013
        /*0ae0*/ 	.word	0x00029860
        /*0ae4*/ 	.short	0x010a
        /*0ae6*/ 	.byte	0x3f
	.zero		1


	//   ....[59]....
        /*0ae8*/ 	.word	0x00014480
        /*0aec*/ 	.word	0x00000013
        /*0af0*/ 	.word	0x00029850
        /*0af4*/ 	.short	0x0101
        /*0af6*/ 	.byte	0x3f
	.zero		1


	//   ....[60]....
        /*0af8*/ 	.word	0x00014520
        /*0afc*/ 	.word	0x00000013
        /*0b00*/ 	.word	0x00000000
        /*0b04*/ 	.short	0x0101
        /*0b06*/ 	.byte	0x3f
	.zero		1


	//   ....[61]....
        /*0b08*/ 	.word	0x00014610
        /*0b0c*/ 	.word	0x00000011
        /*0b10*/ 	.word	0x00029870
        /*0b14*/ 	.short	0x010a
        /*0b16*/ 	.byte	0x3f
	.zero		1


	//   ....[62]....
        /*0b18*/ 	.word	0x000146b0
        /*0b1c*/ 	.word	0x00000011
        /*0b20*/ 	.word	0x00029860
        /*0b24*/ 	.short	0x010a
        /*0b26*/ 	.byte	0x3f
	.zero		1


	//   ....[63]....
        /*0b28*/ 	.word	0x00014b90
        /*0b2c*/ 	.word	0x00000011
        /*0b30*/ 	.word	0x00029850
        /*0b34*/ 	.short	0x0101
        /*0b36*/ 	.byte	0x3f
	.zero		1


	//   ....[64]....
        /*0b38*/ 	.word	0x00014c50
        /*0b3c*/ 	.word	0x00000011
        /*0b40*/ 	.word	0x00000000
        /*0b44*/ 	.short	0x0101
        /*0b46*/ 	.byte	0x3f
	.zero		1


	//   ....[65]....
        /*0b48*/ 	.word	0x00014cb0
        /*0b4c*/ 	.word	0x00000006
        /*0b50*/ 	.word	0x00029820
        /*0b54*/ 	.short	0x010a
        /*0b56*/ 	.byte	0x3f
	.zero		1


	//   ....[66]....
        /*0b58*/ 	.word	0x00014df0
        /*0b5c*/ 	.word	0x00000005
        /*0b60*/ 	.word	0x00029840
        /*0b64*/ 	.short	0x010a
        /*0b66*/ 	.byte	0x3f
	.zero		1


	//   ....[67]....
        /*0b68*/ 	.word	0x00014e90
        /*0b6c*/ 	.word	0x00000003
        /*0b70*/ 	.word	0x00029840
        /*0b74*/ 	.short	0x010a
        /*0b76*/ 	.byte	0x3f
	.zero		1


	//   ....[68]....
        /*0b78*/ 	.word	0x00014ed0
        /*0b7c*/ 	.word	0x00000005
        /*0b80*/ 	.word	0x00029860
        /*0b84*/ 	.short	0x010a
        /*0b86*/ 	.byte	0x3f
	.zero		1


	//   ....[69]....
        /*0b88*/ 	.word	0x00014f10
        /*0b8c*/ 	.word	0x00000003
        /*0b90*/ 	.word	0x00029860
        /*0b94*/ 	.short	0x010a
        /*0b96*/ 	.byte	0x3f
	.zero		1


	//   ....[70]....
        /*0b98*/ 	.word	0x00014f50
        /*0b9c*/ 	.word	0x00000005
        /*0ba0*/ 	.word	0x00029880
        /*0ba4*/ 	.short	0x010a
        /*0ba6*/ 	.byte	0x3f
	.zero		1


	//   ....[71]....
        /*0ba8*/ 	.word	0x00014f90
        /*0bac*/ 	.word	0x00000003
        /*0bb0*/ 	.word	0x00029880
        /*0bb4*/ 	.short	0x010a
        /*0bb6*/ 	.byte	0x3f
	.zero		1


	//   ....[72]....
        /*0bb8*/ 	.word	0x00015000
        /*0bbc*/ 	.word	0x00000003
        /*0bc0*/ 	.word	0x00029800
        /*0bc4*/ 	.short	0x010a
        /*0bc6*/ 	.byte	0x3f
	.zero		1


	//   ....[73]....
        /*0bc8*/ 	.word	0x00015060
        /*0bcc*/ 	.word	0x00000005
        /*0bd0*/ 	.word	0x00029830
        /*0bd4*/ 	.short	0x010a
        /*0bd6*/ 	.byte	0x3f
	.zero		1


	//   ....[74]....
        /*0bd8*/ 	.word	0x000150c0
        /*0bdc*/ 	.word	0x0000000b
        /*0be0*/ 	.word	0x00029830
        /*0be4*/ 	.short	0x010a
        /*0be6*/ 	.byte	0x3f
	.zero		1


	//   ....[75]....
        /*0be8*/ 	.word	0x00015120
        /*0bec*/ 	.word	0x0000000b
        /*0bf0*/ 	.word	0x00029850
        /*0bf4*/ 	.short	0x010a
        /*0bf6*/ 	.byte	0x3f
	.zero		1


	//   ....[76]....
        /*0bf8*/ 	.word	0x00015180
        /*0bfc*/ 	.word	0x0000000a
        /*0c00*/ 	.word	0x00029830
        /*0c04*/ 	.short	0x010a
        /*0c06*/ 	.byte	0x3f
	.zero		1


	//   ....[77]....
        /*0c08*/ 	.word	0x000151e0
        /*0c0c*/ 	.word	0x0000000a
        /*0c10*/ 	.word	0x00029850
        /*0c14*/ 	.short	0x010a
        /*0c16*/ 	.byte	0x3f
	.zero		1


	//   ....[78]....
        /*0c18*/ 	.word	0x00015240
        /*0c1c*/ 	.word	0x00000003
        /*0c20*/ 	.word	0x00029850
        /*0c24*/ 	.short	0x010a
        /*0c26*/ 	.byte	0x3f
	.zero		1


	//   ....[79]....
        /*0c28*/ 	.word	0x00015340
        /*0c2c*/ 	.word	0x00000002
        /*0c30*/ 	.word	0x00029880
        /*0c34*/ 	.short	0x010a
        /*0c36*/ 	.byte	0x3f
	.zero		1


	//   ....[80]....
        /*0c38*/ 	.word	0x00015ae0
        /*0c3c*/ 	.word	0x00000002
        /*0c40*/ 	.word	0x00029840
        /*0c44*/ 	.short	0x010a
        /*0c46*/ 	.byte	0x3f
	.zero		1


	//   ....[81]....
        /*0c48*/ 	.word	0x000167b0
        /*0c4c*/ 	.word	0x00000003
        /*0c50*/ 	.word	0x00029820
        /*0c54*/ 	.short	0x010a
        /*0c56*/ 	.byte	0x3f
	.zero		1


	//   ....[82]....
        /*0c58*/ 	.word	0x00016800
        /*0c5c*/ 	.word	0x0000000a
        /*0c60*/ 	.word	0x00029880
        /*0c64*/ 	.short	0x010a
        /*0c66*/ 	.byte	0x3f
	.zero		1


	//   ....[83]....
        /*0c68*/ 	.word	0x00016e10
        /*0c6c*/ 	.word	0x0000000a
        /*0c70*/ 	.word	0x00029840
        /*0c74*/ 	.short	0x010a
        /*0c76*/ 	.byte	0x3f
	.zero		1


	//   ....[84]....
        /*0c78*/ 	.word	0x00017410
        /*0c7c*/ 	.word	0x00000013
        /*0c80*/ 	.word	0x00029870
        /*0c84*/ 	.short	0x010a
        /*0c86*/ 	.byte	0x3f
	.zero		1


	//   ....[85]....
        /*0c88*/ 	.word	0x00017460
        /*0c8c*/ 	.word	0x00000013
        /*0c90*/ 	.word	0x00029860
        /*0c94*/ 	.short	0x010a
        /*0c96*/ 	.byte	0x3f
	.zero		1


	//   ....[86]....
        /*0c98*/ 	.word	0x000174b0
        /*0c9c*/ 	.word	0x00000011
        /*0ca0*/ 	.word	0x00029870
        /*0ca4*/ 	.short	0x010a
        /*0ca6*/ 	.byte	0x3f
	.zero		1


	//   ....[87]....
        /*0ca8*/ 	.word	0x00017500
        /*0cac*/ 	.word	0x00000011
        /*0cb0*/ 	.word	0x00029860
        /*0cb4*/ 	.short	0x010a
        /*0cb6*/ 	.byte	0x3f
	.zero		1


	//   ....[88]....
        /*0cb8*/ 	.word	0x00017550
        /*0cbc*/ 	.word	0x00000006
        /*0cc0*/ 	.word	0x00029820
        /*0cc4*/ 	.short	0x010a
        /*0cc6*/ 	.byte	0x3f
	.zero		1


	//   ....[89]....
        /*0cc8*/ 	.word	0x000175a0
        /*0ccc*/ 	.word	0x00000005
        /*0cd0*/ 	.word	0x00029840
        /*0cd4*/ 	.short	0x010a
        /*0cd6*/ 	.byte	0x3f
	.zero		1


	//   ....[90]....
        /*0cd8*/ 	.word	0x000175f0
        /*0cdc*/ 	.word	0x00000003
        /*0ce0*/ 	.word	0x00029840
        /*0ce4*/ 	.short	0x010a
        /*0ce6*/ 	.byte	0x3f
	.zero		1


	//   ....[91]....
        /*0ce8*/ 	.word	0x00017640
        /*0cec*/ 	.word	0x00000005
        /*0cf0*/ 	.word	0x00029860
        /*0cf4*/ 	.short	0x010a
        /*0cf6*/ 	.byte	0x3f
	.zero		1


	//   ....[92]....
        /*0cf8*/ 	.word	0x00017690
        /*0cfc*/ 	.word	0x00000003
        /*0d00*/ 	.word	0x00029860
        /*0d04*/ 	.short	0x010a
        /*0d06*/ 	.byte	0x3f
	.zero		1


	//   ....[93]....
        /*0d08*/ 	.word	0x000176e0
        /*0d0c*/ 	.word	0x00000005
        /*0d10*/ 	.word	0x00029880
        /*0d14*/ 	.short	0x010a
        /*0d16*/ 	.byte	0x3f
	.zero		1


	//----- nvinfo : EIATTR_NUM_MBARRIERS
	.align		4
.L_273:
        /*0d18*/ 	.byte	0x03, 0x38
        /*0d1a*/ 	.short	0x0016


	//----- nvinfo : EIATTR_EXIT_INSTR_OFFSETS
	.align		4
        /*0d1c*/ 	.byte	0x04, 0x1c
        /*0d1e*/ 	.short	(.L_275 - .L_274)


	//   ....[0]....
.L_274:
        /*0d20*/ 	.word	0x00014fe0


	//----- nvinfo : EIATTR_MAX_THREADS
	.align		4
.L_275:
        /*0d24*/ 	.byte	0x04, 0x05
        /*0d26*/ 	.short	(.L_277 - .L_276)
.L_276:
        /*0d28*/ 	.word	0x00000180
        /*0d2c*/ 	.word	0x00000001
        /*0d30*/ 	.word	0x00000001


	//----- nvinfo : EIATTR_CRS_STACK_SIZE
	.align		4
.L_277:
        /*0d34*/ 	.byte	0x04, 0x1e
        /*0d36*/ 	.short	(.L_279 - .L_278)
.L_278:
        /*0d38*/ 	.word	0x00000000


	//----- nvinfo : EIATTR_CBANK_PARAM_SIZE
	.align		4
.L_279:
        /*0d3c*/ 	.byte	0x03, 0x19
        /*0d3e*/ 	.short	0x0a70


	//----- nvinfo : EIATTR_PARAM_CBANK
	.align		4
        /*0d40*/ 	.byte	0x04, 0x0a
        /*0d42*/ 	.short	(.L_281 - .L_280)
	.align		4
.L_280:
        /*0d44*/ 	.word	index@(.nv.constant0._ZN7cutlass13device_kernelIN5flash11enable_sm90INS1_16FlashAttnFwdSm90INS1_25CollectiveMainloopFwdSm90ILi2EN4cute5tupleIJNS5_1CILi1EEES8_S8_EEENS6_IJNS7_ILi128EEENS7_ILi160EEENS7_ILi192EEEEEELi128ENS_12float_e4m3_tEfNS_4arch4Sm90ELb1ELb0ELb1ELb0ELb1ELb0ELb0ELb1ELb1ELb1ELb1ELb0EEENS1_21CollectiveEpilogueFwdINS6_IJSA_SA_SB_EEES9_NS_10bfloat16_tESG_Li256ELb0ELb1ELb1ELb1EEENS1_19SingleTileSchedulerILb0ELb1ELb1ELi128EEEEEEEEEvNT_6ParamsE)
        /*0d48*/ 	.short	0x0210
        /*0d4a*/ 	.short	0x0a70


	//----- nvinfo : EIATTR_SW_WAR
	.align		4
.L_281:
        /*0d4c*/ 	.byte	0x04, 0x36
        /*0d4e*/ 	.short	(.L_283 - .L_282)
.L_282:
        /*0d50*/ 	.word	0x00000008
.L_283:


//--------------------- .nv.info._ZN7cutlass13device_kernelIN5flash11enable_sm90INS1_16FlashAttnFwdSm90INS1_25CollectiveMainloopFwdSm90ILi2EN4cute5tupleIJNS5_1CILi1EEES8_S8_EEENS6_IJNS7_ILi128EEENS7_ILi160EEENS7_ILi192EEEEEELi128ENS_12float_e4m3_tEfNS_4arch4Sm90ELb1ELb0ELb1ELb1ELb1ELb0ELb0ELb1ELb1ELb1ELb1ELb0EEENS1_21CollectiveEpilogueFwdINS6_IJSA_SA_SB_EEES9_NS_10bfloat16_tESG_Li256ELb1ELb1ELb1ELb1EEENS1_36VarlenDynamicPersistentTileSchedulerILi128ELi160ELi256ELi128ELb1ELb1ELb1ELb1ELb1ELb1EEEEEEEEEvNT_6ParamsE --------------------------
	.section	.nv.info._ZN7cutlass13device_kernelIN5flash11enable_sm90INS1_16FlashAttnFwdSm90INS1_25CollectiveMainloopFwdSm90ILi2EN4cute5tupleIJNS5_1CILi1EEES8_S8_EEENS6_IJNS7_ILi128EEENS7_ILi160EEENS7_ILi192EEEEEELi128ENS_12float_e4m3_tEfNS_4arch4Sm90ELb1ELb0ELb1ELb1ELb1ELb0ELb0ELb1ELb1ELb1ELb1ELb0EEENS1_21CollectiveEpilogueFwdINS6_IJSA_SA_SB_EEES9_NS_10bfloat16_tESG_Li256ELb1ELb1ELb1ELb1EEENS1_36VarlenDynamicPersistentTileSchedulerILi128ELi160ELi256ELi128ELb1ELb1ELb1ELb1ELb1ELb1EEEEEEEEEvNT_6ParamsE,"",@"SHT_CUDA_INFO"
	.sectionflags	@""
	.align	4


	//----- nvinfo : EIATTR_CUDA_API_VERSION
	.align		4
        /*0000*/ 	.byte	0x04, 0x37
        /*0002*/ 	.short	(.L_285 - .L_284)
.L_284:
        /*0004*/ 	.word	0x00000082


	//----- nvinfo : EIATTR_KPARAM_INFO
	.align		4
.L_285:
        /*0008*/ 	.byte	0x04, 0x17
        /*000a*/ 	.short	(.L_287 - .L_286)
.L_286:
        /*000c*/ 	.word	0x00000000
        /*0010*/ 	.short	0x0000
        /*0012*/ 	.short	0x0070
        /*0014*/ 	.byte	0x00, 0xf0, 0x01, 0x2a


	//----- nvinfo : EIATTR_SPARSE_MMA_MASK
	.align		4
.L_287:
        /*0018*/ 	.byte	0x03, 0x50
        /*001a*/ 	.short	0x0000


	//----- nvinfo : EIATTR_MAXREG_COUNT
	.align		4
        /*001c*/ 	.byte	0x03, 0x1b
        /*001e*/ 	.short	0x00a8


	//----- nvinfo : EIATTR_NUM_BARRIERS
	.align		4
        /*0020*/ 	.byte	0x02, 0x4c
        /*0022*/ 	.byte	0x10
	.zero		1


	//----- nvinfo : EIATTR_EXTERNS
	.align		4
        /*0024*/ 	.byte	0x04, 0x0f
        /*0026*/ 	.short	(.L_289 - .L_288)


	//   ....[0]....
	.align		4
.L_288:
        /*0028*/ 	.word	index@(__assertfail)


	//----- nvinfo : EIATTR_ANNOTATIONS
	.align		4
.L_289:
        /*002c*/ 	.byte	0x04, 0x55
        /*002e*/ 	.short	(.L_291 - .L_290)


	//   ....[0]....
.L_290:
        /* <DEDUP_REMOVED lines=32> */


	//----- nvinfo : EIATTR_MERCURY_ISA_VERSION
	.align		4
.L_291:
        /*0220*/ 	.byte	0x03, 0x5f
        /*0222*/ 	.short	0x0101


	//----- nvinfo : EIATTR_UNUSED_LOAD_BYTE_OFFSET
	.align		4
        /*0224*/ 	.byte	0x04, 0x44
        /*0226*/ 	.short	(.L_293 - .L_292)


	//   ....[0]....
.L_292:
        /*0228*/ 	.word	0x000009a0
        /*022c*/ 	.word	0x0000fff0


	//   ....[1]....
        /*0230*/ 	.word	0x0000e440
        /*0234*/ 	.word	0x0000fff0


	//----- nvinfo : EIATTR_INT_WARP_WIDE_INSTR_OFFSETS
	.align		4
.L_293:
        /*0238*/ 	.byte	0x04, 0x31
        /*023a*/ 	.short	(.L_295 - .L_294)


	//   ....[0]....
.L_294:
        /*023c*/ 	.word	0x000000c0


	//   ....[1]....
        /*0240*/ 	.word	0x000000d0


	//   ....[2]....
        /*0244*/ 	.word	0x00000170


	//   ....[3]....
        /*0248*/ 	.word	0x00013c50


	//   ....[4]....
        /*024c*/ 	.word	0x00013ce0


	//   ....[5]....
        /*0250*/ 	.word	0x000178a0


	//   ....[6]....
        /*0254*/ 	.word	0x00017930


	//----- nvinfo : EIATTR_COOP_GROUP_MASK_REGIDS
	.align		4
.L_295:
        /*0258*/ 	.byte	0x04, 0x29
        /*025a*/ 	.short	(.L_297 - .L_296)


	//   ....[0]....
.L_296:
        /*025c*/ 	.word	0xffffffff


	//   ....[1]....
        /*0260*/ 	.word	0xffffffff


	//   ....[2]....
        /*0264*/ 	.word	0xffffffff


	//   ....[3]....
        /*0268*/ 	.word	0xffffffff


	//   ....[4]....
        /*026c*/ 	.word	0xffffffff


	//   ....[5]....
        /*0270*/ 	.word	0xffffffff


	//   ....[6]....
        /*0274*/ 	.word	0xffffffff


	//   ....[7]....
        /*0278*/ 	.word	0xffffffff


	//   ....[8]....
        /*027c*/ 	.word	0xffffffff


	//   ....[9]....
        /*0280*/ 	.word	0xffffffff


	//   ....[10]....
        /*0284*/ 	.word	0xffffffff


	//   ....[11]....
        /*0288*/ 	.word	0xffffffff


	//   ....[12]....
        /*028c*/ 	.word	0xffffffff


	//   ....[13]....
        /*0290*/ 	.word	0xffffffff


	//   ....[14]....
        /*0294*/ 	.word	0xffffffff


	//   ....[15]....
        /*0298*/ 	.word	0xffffffff


	//   ....[16]....
        /*029c*/ 	.word	0xffffffff


	//   ....[17]....
        /*02a0*/ 	.word	0xffffffff


	//   ....[18]....
        /*02a4*/ 	.word	0xffffffff


	//   ....[19]....
        /*02a8*/ 	.word	0xffffffff


	//   ....[20]....
        /*02ac*/ 	.word	0xffffffff


	//   ....[21]....
        /*02b0*/ 	.word	0xffffffff


	//   ....[22]....
        /*02b4*/ 	.word	0xffffffff


	//   ....[23]....
        /*02b8*/ 	.word	0xffffffff


	//   ....[24]....
        /*02bc*/ 	.word	0xffffffff


	//   ....[25]....
        /*02c0*/ 	.word	0xffffffff


	//   ....[26]....
        /*02c4*/ 	.word	0xffffffff


	//   ....[27]....
        /*02c8*/ 	.word	0xffffffff


	//   ....[28]....
        /*02cc*/ 	.word	0xffffffff


	//   ....[29]....
        /*02d0*/ 	.word	0xffffffff


	//   ....[30]....
        /*02d4*/ 	.word	0xffffffff


	//   ....[31]....
        /*02d8*/ 	.word	0xffffffff


	//   ....[32]....
        /*02dc*/ 	.word	0xffffffff


	//   ....[33]....
        /*02e0*/ 	.word	0xffffffff


	//   ....[34]....
        /*02e4*/ 	.word	0xffffffff


	//   ....[35]....
        /*02e8*/ 	.word	0xffffffff


	//   ....[36]....
        /*02ec*/ 	.word	0xffffffff


	//   ....[37]....
        /*02f0*/ 	.word	0xffffffff


	//   ....[38]....
        /*02f4*/ 	.word	0xffffffff


	//   ....[39]....
        /*02f8*/ 	.word	0xffffffff


	//   ....[40]....
        /*02fc*/ 	.word	0xffffffff


	//   ....[41]....
        /*0300*/ 	.word	0xffffffff


	//   ....[42]....
        /*0304*/ 	.word	0xffffffff


	//   ....[43]....
        /*0308*/ 	.word	0xffffffff


	//   ....[44]....
        /*030c*/ 	.word	0xffffffff


	//   ....[45]....
        /*0310*/ 	.word	0xffffffff


	//   ....[46]....
        /*0314*/ 	.word	0xffffffff


	//   ....[47]....
        /*0318*/ 	.word	0xffffffff


	//   ....[48]....
        /*031c*/ 	.word	0xffffffff


	//   ....[49]....
        /*0320*/ 	.word	0xffffffff


	//   ....[50]....
        /*0324*/ 	.word	0xffffffff


	//   ....[51]....
        /*0328*/ 	.word	0xffffffff


	//   ....[52]....
        /*032c*/ 	.word	0xffffffff


	//   ....[53]....
        /*0330*/ 	.word	0xffffffff


	//   ....[54]....
        /*0334*/ 	.word	0xffffffff


	//   ....[55]....
        /*0338*/ 	.word	0xffffffff


	//   ....[56]....
        /*033c*/ 	.word	0xffffffff


	//   ....[57]....
        /*0340*/ 	.word	0xffffffff


	//   ....[58]....
        /*0344*/ 	.word	0xffffffff


	//   ....[59]....
        /*0348*/ 	.word	0xffffffff


	//   ....[60]....
        /*034c*/ 	.word	0xffffffff


	//   ....[61]....
        /*0350*/ 	.word	0xffffffff


	//   ....[62]....
        /*0354*/ 	.word	0xffffffff


	//   ....[63]....
        /*0358*/ 	.word	0xffffffff


	//   ....[64]....
        /*035c*/ 	.word	0xffffffff


	//   ....[65]....
        /*0360*/ 	.word	0xffffffff


	//   ....[66]....
        /*0364*/ 	.word	0xffffffff


	//   ....[67]....
        /*0368*/ 	.word	0xffffffff


	//   ....[68]....
        /*036c*/ 	.word	0xffffffff


	//   ....[69]....
        /*0370*/ 	.word	0xffffffff


	//   ....[70]....
        /*0374*/ 	.word	0xffffffff


	//   ....[71]....
        /*0378*/ 	.word	0xffffffff


	//   ....[72]....
        /*037c*/ 	.word	0xffffffff


	//   ....[73]....
        /*0380*/ 	.word	0xffffffff


	//   ....[74]....
        /*0384*/ 	.word	0xffffffff


	//   ....[75]....
        /*0388*/ 	.word	0xffffffff


	//   ....[76]....
        /*038c*/ 	.word	0xffffffff


	//   ....[77]....
        /*0390*/ 	.word	0xffffffff


	//   ....[78]....
        /*0394*/ 	.word	0xffffffff


	//   ....[79]....
        /*0398*/ 	.word	0xffffffff


	//   ....[80]....
        /*039c*/ 	.word	0xffffffff


	//   ....[81]....
        /*03a0*/ 	.word	0xffffffff


	//   ....[82]....
        /*03a4*/ 	.word	0xffffffff


	//   ....[83]....
        /*03a8*/ 	.word	0xffffffff


	//   ....[84]....
        /*03ac*/ 	.word	0xffffffff


	//   ....[85]....
        /*03b0*/ 	.word	0xffffffff


	//   ....[86]....
        /*03b4*/ 	.word	0xffffffff


	//   ....[87]....
        /*03b8*/ 	.word	0xffffffff


	//   ....[88]....
        /*03bc*/ 	.word	0xffffffff


	//   ....[89]....
        /*03c0*/ 	.word	0xffffffff


	//   ....[90]....
        /*03c4*/ 	.word	0xffffffff


	//   ....[91]....
        /*03c8*/ 	.word	0xffffffff


	//   ....[92]....
        /*03cc*/ 	.word	0xffffffff


	//   ....[93]....
        /*03d0*/ 	.word	0xffffffff


	//   ....[94]....
        /*03d4*/ 	.word	0xffffffff


	//   ....[95]....
        /*03d8*/ 	.word	0xffffffff


	//   ....[96]....
        /*03dc*/ 	.word	0xffffffff


	//   ....[97]....
        /*03e0*/ 	.word	0xffffffff


	//   ....[98]....
        /*03e4*/ 	.word	0xffffffff


	//   ....[99]....
        /*03e8*/ 	.word	0xffffffff


	//   ....[100]....
        /*03ec*/ 	.word	0xffffffff


	//   ....[101]....
        /*03f0*/ 	.word	0xffffffff


	//   ....[102]....
        /*03f4*/ 	.word	0xffffffff


	//   ....[103]....
        /*03f8*/ 	.word	0xffffffff


	//   ....[104]....
        /*03fc*/ 	.word	0xffffffff


	//   ....[105]....
        /*0400*/ 	.word	0xffffffff


	//   ....[106]....
        /*0404*/ 	.word	0xffffffff


	//   ....[107]....
        /*0408*/ 	.word	0xffffffff


	//   ....[108]....
        /*040c*/ 	.word	0xffffffff


	//   ....[109]....
        /*0410*/ 	.word	0xffffffff


	//   ....[110]....
        /*0414*/ 	.word	0xffffffff


	//   ....[111]....
        /*0418*/ 	.word	0xffffffff


	//   ....[112]....
        /*041c*/ 	.word	0xffffffff


	//   ....[113]....
        /*0420*/ 	.word	0xffffffff


	//   ....[114]....
        /*0424*/ 	.word	0xffffffff


	//   ....[115]....
        /*0428*/ 	.word	0xffffffff


	//   ....[116]....
        /*042c*/ 	.word	0xffffffff


	//   ....[117]....
        /*0430*/ 	.word	0xffffffff


	//   ....[118]....
        /*0434*/ 	.word	0xffffffff


	//   ....[119]....
        /*0438*/ 	.word	0xffffffff


	//   ....[120]....
        /*043c*/ 	.word	0xffffffff


	//   ....[121]....
        /*0440*/ 	.word	0xffffffff


	//   ....[122]....
        /*0444*/ 	.word	0xffffffff


	//   ....[123]....
        /*0448*/ 	.word	0xffffffff


	//   ....[124]....
        /*044c*/ 	.word	0xffffffff


	//   ....[125]....
        /*0450*/ 	.word	0xffffffff


	//   ....[126]....
        /*0454*/ 	.word	0xffffffff


	//   ....[127]....
        /*0458*/ 	.word	0xffffffff


	//   ....[128]....
        /*045c*/ 	.word	0xffffffff


	//   ....[129]....
        /*0460*/ 	.word	0xffffffff


	//   ....[130]....
        /*0464*/ 	.word	0xffffffff


	//   ....[131]....
        /*0468*/ 	.word	0xffffffff


	//   ....[132]....
        /*046c*/ 	.word	0xffffffff


	//   ....[133]....
        /*0470*/ 	.word	0xffffffff


	//   ....[134]....
        /*0474*/ 	.word	0xffffffff


	//   ....[135]....
        /*0478*/ 	.word	0xffffffff


	//   ....[136]....
        /*047c*/ 	.word	0xffffffff


	//   ....[137]....
        /*0480*/ 	.word	0xffffffff


	//   ....[138]....
        /*0484*/ 	.word	0xffffffff


	//   ....[139]....
        /*0488*/ 	.word	0xffffffff


	//   ....[140]....
        /*048c*/ 	.word	0xffffffff


	//   ....[141]....
        /*0490*/ 	.word	0xffffffff


	//   ....[142]....
        /*0494*/ 	.word	0xffffffff


	//   ....[143]....
        /*0498*/ 	.word	0xffffffff


	//   ....[144]....
        /*049c*/ 	.word	0xffffffff


	//   ....[145]....
        /*04a0*/ 	.word	0xffffffff


	//   ....[146]....
        /*04a4*/ 	.word	0xffffffff


	//   ....[147]....
        /*04a8*/ 	.word	0xffffffff


	//   ....[148]....
        /*04ac*/ 	.word	0xffffffff


	//   ....[149]....
        /*04b0*/ 	.word	0xffffffff


	//   ....[150]....
        /*04b4*/ 	.word	0xffffffff


	//   ....[151]....
        /*04b8*/ 	.word	0xffffffff


	//   ....[152]....
        /*04bc*/ 	.word	0xffffffff


	//   ....[153]....
        /*04c0*/ 	.word	0xffffffff


	//   ....[154]....
        /*04c4*/ 	.word	0xffffffff


	//   ....[155]....
        /*04c8*/ 	.word	0xffffffff


	//   ....[156]....
        /*04cc*/ 	.word	0xffffffff


	//   ....[157]....
        /*04d0*/ 	.word	0xffffffff


	//   ....[158]....
        /*04d4*/ 	.word	0xffffffff


	//   ....[159]....
        /*04d8*/ 	.word	0xffffffff


	//   ....[160]....
        /*04dc*/ 	.word	0xffffffff


	//   ....[161]....
        /*04e0*/ 	.word	0xffffffff


	//   ....[162]....
        /*04e4*/ 	.word	0xffffffff


	//   ....[163]....
        /*04e8*/ 	.word	0xffffffff


	//   ....[164]....
        /*04ec*/ 	.word	0xffffffff


	//   ....[165]....
        /*04f0*/ 	.word	0xffffffff


	//   ....[166]....
        /*04f4*/ 	.word	0xffffffff


	//   ....[167]....
        /*04f8*/ 	.word	0xffffffff


	//   ....[168]....
        /*04fc*/ 	.word	0xffffffff


	//   ....[169]....
        /*0500*/ 	.word	0xffffffff


	//   ....[170]....
        /*0504*/ 	.word	0xffffffff


	//   ....[171]....
        /*0508*/ 	.word	0xffffffff


	//   ....[172]....
        /*050c*/ 	.word	0xffffffff


	//   ....[173]....
        /*0510*/ 	.word	0xffffffff


	//   ....[174]....
        /*0514*/ 	.word	0xffffffff


	//   ....[175]....
        /*0518*/ 	.word	0xffffffff


	//   ....[176]....
        /*051c*/ 	.word	0xffffffff


	//   ....[177]....
        /*0520*/ 	.word	0xffffffff


	//   ....[178]....
        /*0524*/ 	.word	0xffffffff


	//   ....[179]....
        /*0528*/ 	.word	0xffffffff


	//   ....[180]....
        /*052c*/ 	.word	0xffffffff


	//   ....[181]....
        /*0530*/ 	.word	0xffffffff


	//   ....[182]....
        /*0534*/ 	.word	0xffffffff


	//   ....[183]....
        /*0538*/ 	.word	0xffffffff


	//   ....[184]....
        /*053c*/ 	.word	0xffffffff


	//   ....[185]....
        /*0540*/ 	.word	0xffffffff


	//   ....[186]....
        /*0544*/ 	.word	0xffffffff


	//   ....[187]....
        /*0548*/ 	.word	0xffffffff


	//   ....[188]....
        /*054c*/ 	.word	0xffffffff


	//   ....[189]....
        /*0550*/ 	.word	0xffffffff


	//   ....[190]....
        /*0554*/ 	.word	0xffffffff


	//   ....[191]....
        /*0558*/ 	.word	0xffffffff


	//   ....[192]....
        /*055c*/ 	.word	0xffffffff


	//   ....[193]....
        /*0560*/ 	.word	0xffffffff


	//   ....[194]....
        /*0564*/ 	.word	0xffffffff


	//   ....[195]....
        /*0568*/ 	.word	0xffffffff


	//   ....[196]....
        /*056c*/ 	.word	0xffffffff


	//   ....[197]....
        /*0570*/ 	.word	0xffffffff


	//   ....[198]....
        /*0574*/ 	.word	0xffffffff


	//   ....[199]....
        /*0578*/ 	.word	0x0500000f


	//   ....[200]....
        /*057c*/ 	.word	0x0500000f


	//   ....[201]....
        /*0580*/ 	.word	0x0500000f


	//   ....[202]....
        /*0584*/ 	.word	0x0500000f


	//   ....[203]....
        /*0588*/ 	.word	0x0500000f


	//   ....[204]....
        /*058c*/ 	.word	0x0500000f


	//   ....[205]....
        /*0590*/ 	.word	0x0500000f


	//   ....[206]....
        /*0594*/ 	.word	0x0500000f


	//   ....[207]....
        /*0598*/ 	.word	0x0500000f


	//   ....[208]....
        /*059c*/ 	.word	0x0500000f


	//   ....[209]....
        /*05a0*/ 	.word	0x0500000f


	//   ....[210]....
        /*05a4*/ 	.word	0x0500000f


	//   ....[211]....
        /*05a8*/ 	.word	0x0500000f


	//   ....[212]....
        /*05ac*/ 	.word	0x0500000f


	//   ....[213]....
        /*05b0*/ 	.word	0x0500000f


	//   ....[214]....
        /*05b4*/ 	.word	0x0500000f


	//   ....[215]....
        /*05b8*/ 	.word	0x0500000f


	//   ....[216]....
        /*05bc*/ 	.word	0x0500000f


	//   ....[217]....
        /*05c0*/ 	.word	0x0500000f


	//   ....[218]....
        /*05c4*/ 	.word	0x0500000f


	//   ....[219]....
        /*05c8*/ 	.word	0x0500000f


	//   ....[220]....
        /*05cc*/ 	.word	0x0500000f


	//   ....[221]....
        /*05d0*/ 	.word	0x0500000f


	//   ....[222]....
        /*05d4*/ 	.word	0x0500000f


	//   ....[223]....
        /*05d8*/ 	.word	0x0500000f


	//   ....[224]....
        /*05dc*/ 	.word	0x0500000f


	//   ....[225]....
        /*05e0*/ 	.word	0x0500000f


	//   ....[226]....
        /*05e4*/ 	.word	0x0500000f


	//   ....[227]....
        /*05e8*/ 	.word	0x0500000f


	//   ....[228]....
        /*05ec*/ 	.word	0x0500000f


	//   ....[229]....
        /*05f0*/ 	.word	0x0500000f


	//   ....[230]....
        /*05f4*/ 	.word	0x0500000f


	//   ....[231]....
        /*05f8*/ 	.word	0x0500000f


	//   ....[232]....
        /*05fc*/ 	.word	0x0500000f


	//   ....[233]....
        /*0600*/ 	.word	0x0500000f


	//   ....[234]....
        /*0604*/ 	.word	0x0500000f


	//   ....[235]....
        /*0608*/ 	.word	0x0500000f


	//   ....[236]....
        /*060c*/ 	.word	0x0500000f


	//   ....[237]....
        /*0610*/ 	.word	0x0500000f


	//   ....[238]....
        /*0614*/ 	.word	0x0500000f


	//   ....[239]....
        /*0618*/ 	.word	0x0500000f


	//   ....[240]....
        /*061c*/ 	.word	0x0500000f


	//   ....[241]....
        /*0620*/ 	.word	0x0500000f


	//   ....[242]....
        /*0624*/ 	.word	0x0500000f


	//   ....[243]....
        /*0628*/ 	.word	0x0500000f


	//   ....[244]....
        /*062c*/ 	.word	0x0500000f


	//   ....[245]....
        /*0630*/ 	.word	0x0500000f


	//   ....[246]....
        /*0634*/ 	.word	0x0500000f


	//   ....[247]....
        /*0638*/ 	.word	0x0500000f


	//   ....[248]....
        /*063c*/ 	.word	0x0500000f


	//----- nvinfo : EIATTR_COOP_GROUP_INSTR_OFFSETS
	.align		4
.L_297:
        /*0640*/ 	.byte	0x04, 0x28
        /*0642*/ 	.short	(.L_299 - .L_298)


	//   ....[0]....
.L_298:
        /*0644*/ 	.word	0x00000080


	//   ....[1]....
        /*0648*/ 	.word	0x00000090


	//   ....[2]....
        /*064c*/ 	.word	0x000002d0


	//   ....[3]....
        /*0650*/ 	.word	0x00000430


	//   ....[4]....
        /*0654*/ 	.word	0x00000550


	//   ....[5]....
        /*0658*/ 	.word	0x000006b0


	//   ....[6]....
        /*065c*/ 	.word	0x00001b00


	//   ....[7]....
        /*0660*/ 	.word	0x00003050


	//   ....[8]....
        /*0664*/ 	.word	0x00003500


	//   ....[9]....
        /*0668*/ 	.word	0x00003ff0


	//   ....[10]....
        /*066c*/ 	.word	0x00004070


	//   ....[11]....
        /*0670*/ 	.word	0x00004d00


	//   ....[12]....
        /*0674*/ 	.word	0x00004d70


	//   ....[13]....
        /*0678*/ 	.word	0x00007220


	//   ....[14]....
        /*067c*/ 	.word	0x000080c0


	//   ....[15]....
        /*0680*/ 	.word	0x00008120


	//   ....[16]....
        /*0684*/ 	.word	0x000081b0


	//   ....[17]....
        /*0688*/ 	.word	0x00008e20


	//   ....[18]....
        /*068c*/ 	.word	0x00008e70


	//   ....[19]....
        /*0690*/ 	.word	0x0000c200


	//   ....[20]....
        /*0694*/ 	.word	0x0000c220


	//   ....[21]....
        /*0698*/ 	.word	0x0000c250


	//   ....[22]....
        /*069c*/ 	.word	0x0000c260


	//   ....[23]....
        /*06a0*/ 	.word	0x0000dc80


	//   ....[24]....
        /*06a4*/ 	.word	0x0000dc90


	//   ....[25]....
        /*06a8*/ 	.word	0x0000dd10


	//   ....[26]....
        /*06ac*/ 	.word	0x0000dd20


	//   ....[27]....
        /*06b0*/ 	.word	0x0000ec90


	//   ....[28]....
        /*06b4*/ 	.word	0x0000eca0


	//   ....[29]....
        /*06b8*/ 	.word	0x0000ecb0


	//   ....[30]....
        /*06bc*/ 	.word	0x0000ecc0


	//   ....[31]....
        /*06c0*/ 	.word	0x0000ecd0


	//   ....[32]....
        /*06c4*/ 	.word	0x0000ece0


	//   ....[33]....
        /*06c8*/ 	.word	0x0000ecf0


	//   ....[34]....
        /*06cc*/ 	.word	0x0000ed00


	//   ....[35]....
        /*06d0*/ 	.word	0x0000ed10


	//   ....[36]....
        /*06d4*/ 	.word	0x0000ed20


	//   ....[37]....
        /*06d8*/ 	.word	0x0000ed30


	//   ....[38]....
        /*06dc*/ 	.word	0x0000ed40


	//   ....[39]....
        /*06e0*/ 	.word	0x0000ed50


	//   ....[40]....
        /*06e4*/ 	.word	0x0000ed60


	//   ....[41]....
        /*06e8*/ 	.word	0x0000ed70


	//   ....[42]....
        /*06ec*/ 	.word	0x0000eda0


	//   ....[43]....
        /*06f0*/ 	.word	0x0000edb0


	//   ....[44]....
        /*06f4*/ 	.word	0x0000edc0


	//   ....[45]....
        /*06f8*/ 	.word	0x0000edd0


	//   ....[46]....
        /*06fc*/ 	.word	0x0000ee00


	//   ....[47]....
        /*0700*/ 	.word	0x0000ee10


	//   ....[48]....
        /*0704*/ 	.word	0x0000ee20


	//   ....[49]....
        /*0708*/ 	.word	0x0000ee30


	//   ....[50]....
        /*070c*/ 	.word	0x0000ee40


	//   ....[51]....
        /*0710*/ 	.word	0x0000ee50


	//   ....[52]....
        /*0714*/ 	.word	0x0000ee60


	//   ....[53]....
        /*0718*/ 	.word	0x0000ee70


	//   ....[54]....
        /*071c*/ 	.word	0x0000ee80


	//   ....[55]....
        /*0720*/ 	.word	0x0000ee90


	//   ....[56]....
        /*0724*/ 	.word	0x0000eea0


	//   ....[57]....
        /*0728*/ 	.word	0x0000eec0


	//   ....[58]....
        /*072c*/ 	.word	0x0000eed0


	//   ....[59]....
        /*0730*/ 	.word	0x0000eef0


	//   ....[60]....
        /*0734*/ 	.word	0x0000ef00


	//   ....[61]....
        /*0738*/ 	.word	0x0000ef10


	//   ....[62]....
        /*073c*/ 	.word	0x0000ef30


	//   ....[63]....
        /*0740*/ 	.word	0x0000ef50


	//   ....[64]....
        /*0744*/ 	.word	0x0000ef70


	//   ....[65]....
        /*0748*/ 	.word	0x0000ef80


	//   ....[66]....
        /*074c*/ 	.word	0x0000efa0


	//   ....[67]....
        /*0750*/ 	.word	0x0000efc0


	//   ....[68]....
        /*0754*/ 	.word	0x0000eff0


	//   ....[69]....
        /*0758*/ 	.word	0x0000f010


	//   ....[70]....
        /*075c*/ 	.word	0x0000f020


	//   ....[71]....
        /*0760*/ 	.word	0x0000f040


	//   ....[72]....
        /*0764*/ 	.word	0x0000f070


	//   ....[73]....
        /*0768*/ 	.word	0x0000f080


	//   ....[74]....
        /*076c*/ 	.word	0x0000f090


	//   ....[75]....
        /*0770*/ 	.word	0x0000f0c0


	//   ....[76]....
        /*0774*/ 	.word	0x0000f0f0


	//   ....[77]....
        /*0778*/ 	.word	0x0000f120


	//   ....[78]....
        /*077c*/ 	.word	0x0000f150


	//   ....[79]....
        /*0780*/ 	.word	0x0000f180


	//   ....[80]....
        /*0784*/ 	.word	0x0000f1b0


	//   ....[81]....
        /*0788*/ 	.word	0x0000f1e0


	//   ....[82]....
        /*078c*/ 	.word	0x0000f210


	//   ....[83]....
        /*0790*/ 	.word	0x0000f240


	//   ....[84]....
        /*0794*/ 	.word	0x0000f270


	//   ....[85]....
        /*0798*/ 	.word	0x0000f2a0


	//   ....[86]....
        /*079c*/ 	.word	0x0000f2d0


	//   ....[87]....
        /*07a0*/ 	.word	0x0000f300


	//   ....[88]....
        /*07a4*/ 	.word	0x0000f330


	//   ....[89]....
        /*07a8*/ 	.word	0x0000f360


	//   ....[90]....
        /*07ac*/ 	.word	0x0000f390


	//   ....[91]....
        /*07b0*/ 	.word	0x0000fbc0


	//   ....[92]....
        /*07b4*/ 	.word	0x0000fc00


	//   ....[93]....
        /*07b8*/ 	.word	0x0000fc30


	//   ....[94]....
        /*07bc*/ 	.word	0x0000fc60


	//   ....[95]....
        /*07c0*/ 	.word	0x00010330


	//   ....[96]....
        /*07c4*/ 	.word	0x00010350


	//   ....[97]....
        /*07c8*/ 	.word	0x00010420


	//   ....[98]....
        /*07cc*/ 	.word	0x00010440


	//   ....[99]....
        /*07d0*/ 	.word	0x00010500


	//   ....[100]....
        /*07d4*/ 	.word	0x00010520


	//   ....[101]....
        /*07d8*/ 	.word	0x000105f0


	//   ....[102]....
        /*07dc*/ 	.word	0x00010610


	//   ....[103]....
        /*07e0*/ 	.word	0x000109c0


	//   ....[104]....
        /*07e4*/ 	.word	0x000109d0


	//   ....[105]....
        /*07e8*/ 	.word	0x00010e00


	//   ....[106]....
        /*07ec*/ 	.word	0x00010e10


	//   ....[107]....
        /*07f0*/ 	.word	0x00011b00


	//   ....[108]....
        /*07f4*/ 	.word	0x00011b20


	//   ....[109]....
        /*07f8*/ 	.word	0x00011be0


	//   ....[110]....
        /*07fc*/ 	.word	0x00011c00


	//   ....[111]....
        /*0800*/ 	.word	0x00011cc0


	//   ....[112]....
        /*0804*/ 	.word	0x00011ce0


	//   ....[113]....
        /*0808*/ 	.word	0x00011db0


	//   ....[114]....
        /*080c*/ 	.word	0x00011dd0


	//   ....[115]....
        /*0810*/ 	.word	0x00011f10


	//   ....[116]....
        /*0814*/ 	.word	0x00012120


	//   ....[117]....
        /*0818*/ 	.word	0x00012150


	//   ....[118]....
        /*081c*/ 	.word	0x00012180


	//   ....[119]....
        /*0820*/ 	.word	0x000121b0


	//   ....[120]....
        /*0824*/ 	.word	0x000121e0


	//   ....[121]....
        /*0828*/ 	.word	0x00012230


	//   ....[122]....
        /*082c*/ 	.word	0x000123b0


	//   ....[123]....
        /*0830*/ 	.word	0x000123e0


	//   ....[124]....
        /*0834*/ 	.word	0x00012410


	//   ....[125]....
        /*0838*/ 	.word	0x00012440


	//   ....[126]....
        /*083c*/ 	.word	0x00012470


	//   ....[127]....
        /*0840*/ 	.word	0x000124a0


	//   ....[128]....
        /*0844*/ 	.word	0x00012530


	//   ....[129]....
        /*0848*/ 	.word	0x00012590


	//   ....[130]....
        /*084c*/ 	.word	0x000125a0


	//   ....[131]....
        /*0850*/ 	.word	0x000125f0


	//   ....[132]....
        /*0854*/ 	.word	0x00014c00


	//   ....[133]....
        /*0858*/ 	.word	0x00014c30


	//   ....[134]....
        /*085c*/ 	.word	0x00014c60


	//   ....[135]....
        /*0860*/ 	.word	0x00014c80


	//   ....[136]....
        /*0864*/ 	.word	0x00014d10


	//   ....[137]....
        /*0868*/ 	.word	0x00014d50


	//   ....[138]....
        /*086c*/ 	.word	0x00014d90


	//   ....[139]....
        /*0870*/ 	.word	0x00014da0


	//   ....[140]....
        /*0874*/ 	.word	0x00014e80


	//   ....[141]....
        /*0878*/ 	.word	0x00014ea0


	//   ....[142]....
        /*087c*/ 	.word	0x00015280


	//   ....[143]....
        /*0880*/ 	.word	0x000152c0


	//   ....[144]....
        /*0884*/ 	.word	0x000152e0


	//   ....[145]....
        /*0888*/ 	.word	0x00015390


	//   ....[146]....
        /*088c*/ 	.word	0x000153b0


	//   ....[147]....
        /*0890*/ 	.word	0x00015440


	//   ....[148]....
        /*0894*/ 	.word	0x00015460


	//   ....[149]....
        /*0898*/ 	.word	0x00015470


	//   ....[150]....
        /*089c*/ 	.word	0x00015500


	//   ....[151]....
        /*08a0*/ 	.word	0x00015560


	//   ....[152]....
        /*08a4*/ 	.word	0x00015cb0


	//   ....[153]....
        /*08a8*/ 	.word	0x00015ce0


	//   ....[154]....
        /*08ac*/ 	.word	0x00015d00


	//   ....[155]....
        /*08b0*/ 	.word	0x00015d90


	//   ....[156]....
        /*08b4*/ 	.word	0x00015db0


	//   ....[157]....
        /*08b8*/ 	.word	0x00015e40


	//   ....[158]....
        /*08bc*/ 	.word	0x00015e60


	//   ....[159]....
        /*08c0*/ 	.word	0x00015e70


	//   ....[160]....
        /*08c4*/ 	.word	0x00016890


	//   ....[161]....
        /*08c8*/ 	.word	0x000168b0


	//   ....[162]....
        /*08cc*/ 	.word	0x000168d0


	//   ....[163]....
        /*08d0*/ 	.word	0x00016920


	//   ....[164]....
        /*08d4*/ 	.word	0x00016930


	//   ....[165]....
        /*08d8*/ 	.word	0x00016980


	//   ....[166]....
        /*08dc*/ 	.word	0x00016990


	//   ....[167]....
        /*08e0*/ 	.word	0x000169a0


	//   ....[168]....
        /*08e4*/ 	.word	0x000169f0


	//   ....[169]....
        /*08e8*/ 	.word	0x00016a40


	//   ....[170]....
        /*08ec*/ 	.word	0x00016e30


	//   ....[171]....
        /*08f0*/ 	.word	0x00016e50


	//   ....[172]....
        /*08f4*/ 	.word	0x00016e60


	//   ....[173]....
        /*08f8*/ 	.word	0x00016e70


	//   ....[174]....
        /*08fc*/ 	.word	0x00016ed0


	//   ....[175]....
        /*0900*/ 	.word	0x00016ee0


	//   ....[176]....
        /*0904*/ 	.word	0x00016f40


	//   ....[177]....
        /*0908*/ 	.word	0x00016f70


	//   ....[178]....
        /*090c*/ 	.word	0x00016fb0


	//   ....[179]....
        /*0910*/ 	.word	0x00017010


	//   ....[180]....
        /*0914*/ 	.word	0x00018250


	//   ....[181]....
        /*0918*/ 	.word	0x000182a0


	//   ....[182]....
        /*091c*/ 	.word	0x000182d0


	//   ....[183]....
        /*0920*/ 	.word	0x00018300


	//   ....[184]....
        /*0924*/ 	.word	0x00018330


	//   ....[185]....
        /*0928*/ 	.word	0x00018340


	//   ....[186]....
        /*092c*/ 	.word	0x00018370


	//   ....[187]....
        /*0930*/ 	.word	0x000183c0


	//   ....[188]....
        /*0934*/ 	.word	0x00018520


	//   ....[189]....
        /*0938*/ 	.word	0x00018550


	//   ....[190]....
        /*093c*/ 	.word	0x00018590


	//   ....[191]....
        /*0940*/ 	.word	0x000185c0


	//   ....[192]....
        /*0944*/ 	.word	0x000185f0


	//   ....[193]....
        /*0948*/ 	.word	0x00018620


	//   ....[194]....
        /*094c*/ 	.word	0x000186c0


	//   ....[195]....
        /*0950*/ 	.word	0x00018710


	//   ....[196]....
        /*0954*/ 	.word	0x00018720


	//   ....[197]....
        /*0958*/ 	.word	0x00018760


	//   ....[198]....
        /*095c*/ 	.word	0x00019250


	//   ....[199]....
        /*0960*/ 	.word	0x00019880


	//   ....[200]....
        /*0964*/ 	.word	0x00019960


	//   ....[201]....
        /*0968*/ 	.word	0x00019a30


	//   ....[202]....
        /*096c*/ 	.word	0x00019ac0


	//   ....[203]....
        /*0970*/ 	.word	0x00019b90


	//   ....[204]....
        /*0974*/ 	.word	0x00019c20


	//   ....[205]....
        /*0978*/ 	.word	0x00019cd0


	//   ....[206]....
        /*097c*/ 	.word	0x00019d60


	//   ....[207]....
        /*0980*/ 	.word	0x00019e10


	//   ....[208]....
        /*0984*/ 	.word	0x00019e70


	//   ....[209]....
        /*0988*/ 	.word	0x00019f70


	//   ....[210]....
        /*098c*/ 	.word	0x0001a070


	//   ....[211]....
        /*0990*/ 	.word	0x0001a120


	//   ....[212]....
        /*0994*/ 	.word	0x0001a250


	//   ....[213]....
        /*0998*/ 	.word	0x0001a300


	//   ....[214]....
        /*099c*/ 	.word	0x0001a400


	//   ....[215]....
        /*09a0*/ 	.word	0x0001a4c0


	//   ....[216]....
        /*09a4*/ 	.word	0x0001a520


	//   ....[217]....
        /*09a8*/ 	.word	0x0001a5c0


	//   ....[218]....
        /*09ac*/ 	.word	0x0001a680


	//   ....[219]....
        /*09b0*/ 	.word	0x0001a750


	//   ....[220]....
        /*09b4*/ 	.word	0x0001a800


	//   ....[221]....
        /*09b8*/ 	.word	0x0001a860


	//   ....[222]....
        /*09bc*/ 	.word	0x0001a8c0


	//   ....[223]....
        /*09c0*/ 	.word	0x0001a9c0


	//   ....[224]....
        /*09c4*/ 	.word	0x0001aa20


	//   ....[225]....
        /*09c8*/ 	.word	0x0001ab20


	//   ....[226]....
        /*09cc*/ 	.word	0x0001ab80


	//   ....[227]....
        /*09d0*/ 	.word	0x0001ac60


	//   ....[228]....
        /*09d4*/ 	.word	0x0001ad90


	//   ....[229]....
        /*09d8*/ 	.word	0x0001ae40


	//   ....[230]....
        /*09dc*/ 	.word	0x0001aea0


	//   ....[231]....
        /*09e0*/ 	.word	0x0001af60


	//   ....[232]....
        /*09e4*/ 	.word	0x0001afc0


	//   ....[233]....
        /*09e8*/ 	.word	0x0001b080


	//   ....[234]....
        /*09ec*/ 	.word	0x0001b0e0


	//   ....[235]....
        /*09f0*/ 	.word	0x0001b1a0


	//   ....[236]....
        /*09f4*/ 	.word	0x0001b200


	//   ....[237]....
        /*09f8*/ 	.word	0x0001b2c0


	//   ....[238]....
        /*09fc*/ 	.word	0x0001b3b0


	//   ....[239]....
        /*0a00*/ 	.word	0x0001b450


	//   ....[240]....
        /*0a04*/ 	.word	0x0001b4b0


	//   ....[241]....
        /*0a08*/ 	.word	0x0001b580


	//   ....[242]....
        /*0a0c*/ 	.word	0x0001b5e0


	//   ....[243]....
        /*0a10*/ 	.word	0x0001b6b0


	//   ....[244]....
        /*0a14*/ 	.word	0x0001b710


	//   ....[245]....
        /*0a18*/ 	.word	0x0001b7e0


	//   ....[246]....
        /*0a1c*/ 	.word	0x0001b840


	//   ....[247]....
        /*0a20*/ 	.word	0x0001b910


	//   ....[248]....
        /*0a24*/ 	.word	0x0001bb70


	//----- nvinfo : EIATTR_REG_RECONFIG
	.align		4
.L_299:
        /*0a28*/ 	.byte	0x01, 0x54
	.zero		2


	//----- nvinfo : EIATTR_SYSCALL_OFFSETS
	.align		4
        /*0a2c*/ 	.byte	0x04, 0x46
        /*0a2e*/ 	.short	(.L_301 - .L_300)


	//   ....[0]....
.L_300:
        /*0a30*/ 	.word	0x00001ce0


	//   ....[1]....
        /*0a34*/ 	.word	0x00013e50


	//   ....[2]....
        /*0a38*/ 	.word	0x00013fc0


	//   ....[3]....
        /*0a3c*/ 	.word	0x00014110


	//   ....[4]....
        /*0a40*/ 	.word	0x00014250


	//   ....[5]....
        /*0a44*/ 	.word	0x00015920


	//----- nvinfo : EIATTR_MBARRIER_INSTR_OFFSETS
	.align		4
.L_301:
        /*0a48*/ 	.byte	0x04, 0x39
        /*0a4a*/ 	.short	(.L_303 - .L_302)


	//   ....[0]....
.L_302:
        /*0a4c*/ 	.word	0x00000180
        /*0a50*/ 	.word	0x000000ff
        /*0a54*/ 	.word	0x00029800
        /*0a58*/ 	.short	0x0100
        /*0a5a*/ 	.byte	0x08
	.zero		1


	//   ....[1]....
        /*0a5c*/ 	.word	0x00000190
        /*0a60*/ 	.word	0x000000ff
        /*0a64*/ 	.word	0x00029820
        /*0a68*/ 	.short	0x0100
        /*0a6a*/ 	.byte	0x08
	.zero		1


	//   ....[2]....
        /*0a6c*/ 	.word	0x00000280
        /*0a70*/ 	.word	0x000000ff
        /*0a74*/ 	.word	0x00029830
        /*0a78*/ 	.short	0x0100
        /*0a7a*/ 	.byte	0x08
	.zero		1


	//   ....[3]....
        /*0a7c*/ 	.word	0x00000290
        /*0a80*/ 	.word	0x000000ff
        /*0a84*/ 	.word	0x00029840
        /*0a88*/ 	.short	0x0100
        /*0a8a*/ 	.byte	0x08
	.zero		1


	//   ....[4]....
        /*0a8c*/ 	.word	0x000002a0
        /*0a90*/ 	.word	0x000000ff
        /*0a94*/ 	.word	0x00029838
        /*0a98*/ 	.short	0x0100
        /*0a9a*/ 	.byte	0x08
	.zero		1


	//   ....[5]....
        /*0a9c*/ 	.word	0x000002b0
        /*0aa0*/ 	.word	0x000000ff
        /*0aa4*/ 	.word	0x00029848
        /*0aa8*/ 	.short	0x0100
        /*0aaa*/ 	.byte	0x08
	.zero		1


	//   ....[6]....
        /*0aac*/ 	.word	0x000003e0
        /*0ab0*/ 	.word	0x000000ff
        /*0ab4*/ 	.word	0x00029850
        /*0ab8*/ 	.short	0x0100
        /*0aba*/ 	.byte	0x08
	.zero		1


	//   ....[7]....
        /*0abc*/ 	.word	0x000003f0
        /*0ac0*/ 	.word	0x000000ff
        /*0ac4*/ 	.word	0x00029860
        /*0ac8*/ 	.short	0x0100
        /*0aca*/ 	.byte	0x08
	.zero		1


	//   ....[8]....
        /*0acc*/ 	.word	0x00000400
        /*0ad0*/ 	.word	0x000000ff
        /*0ad4*/ 	.word	0x00029858
        /*0ad8*/ 	.short	0x0100
        /*0ada*/ 	.byte	0x08
	.zero		1


	//   ....[9]....
        /*0adc*/ 	.word	0x00000410
        /*0ae0*/ 	.word	0x000000ff
        /*0ae4*/ 	.word	0x00029868
        /*0ae8*/ 	.short	0x0100
        /*0aea*/ 	.byte	0x08
	.zero		1


	//   ....[10]....
        /*0aec*/ 	.word	0x00000500
        /*0af0*/ 	.word	0x000000ff
        /*0af4*/ 	.word	0x00029870
        /*0af8*/ 	.short	0x0100
        /*0afa*/ 	.byte	0x06
	.zero		1


	//   ....[11]....
        /*0afc*/ 	.word	0x00000510
        /*0b00*/ 	.word	0x000000ff
        /*0b04*/ 	.word	0x00029880
        /*0b08*/ 	.short	0x0100
        /*0b0a*/ 	.byte	0x06
	.zero		1


	//   ....[12]....
        /*0b0c*/ 	.word	0x00000520
        /*0b10*/ 	.word	0x000000ff
        /*0b14*/ 	.word	0x00029878
        /*0b18*/ 	.short	0x0100
        /*0b1a*/ 	.byte	0x06
	.zero		1


	//   ....[13]....
        /*0b1c*/ 	.word	0x00000530
        /*0b20*/ 	.word	0x000000ff
        /*0b24*/ 	.word	0x00029888
        /*0b28*/ 	.short	0x0100
        /*0b2a*/ 	.byte	0x06
	.zero		1


	//   ....[14]....
        /*0b2c*/ 	.word	0x00000660
        /*0b30*/ 	.word	0x000000ff
        /*0b34*/ 	.word	0x00029890
        /*0b38*/ 	.short	0x0100
        /*0b3a*/ 	.byte	0x08
	.zero		1


	//   ....[15]....
        /*0b3c*/ 	.word	0x00000670
        /*0b40*/ 	.word	0x000000ff
        /*0b44*/ 	.word	0x000298a0
        /*0b48*/ 	.short	0x0100
        /*0b4a*/ 	.byte	0x08
	.zero		1


	//   ....[16]....
        /*0b4c*/ 	.word	0x00000680
        /*0b50*/ 	.word	0x000000ff
        /*0b54*/ 	.word	0x00029898
        /*0b58*/ 	.short	0x0100
        /*0b5a*/ 	.byte	0x08
	.zero		1


	//   ....[17]....
        /*0b5c*/ 	.word	0x00000690
        /*0b60*/ 	.word	0x000000ff
        /*0b64*/ 	.word	0x000298a8
        /*0b68*/ 	.short	0x0100
        /*0b6a*/ 	.byte	0x08
	.zero		1


	//   ....[18]....
        /*0b6c*/ 	.word	0x000007e0
        /*0b70*/ 	.word	0x000000ff
        /*0b74*/ 	.word	0x000298b0
        /*0b78*/ 	.short	0x0100
        /*0b7a*/ 	.byte	0x08
	.zero		1


	//   ....[19]....
        /*0b7c*/ 	.word	0x000007f0
        /*0b80*/ 	.word	0x000000ff
        /*0b84*/ 	.word	0x000298c0
        /*0b88*/ 	.short	0x0100
        /*0b8a*/ 	.byte	0x08
	.zero		1


	//   ....[20]....
        /*0b8c*/ 	.word	0x00000800
        /*0b90*/ 	.word	0x000000ff
        /*0b94*/ 	.word	0x000298b8
        /*0b98*/ 	.short	0x0100
        /*0b9a*/ 	.byte	0x08
	.zero		1


	//   ....[21]....
        /*0b9c*/ 	.word	0x00000810
        /*0ba0*/ 	.word	0x000000ff
        /*0ba4*/ 	.word	0x000298c8
        /*0ba8*/ 	.short	0x0100
        /*0baa*/ 	.byte	0x08
	.zero		1


	//   ....[22]....
        /*0bac*/ 	.word	0x00001f30
        /*0bb0*/ 	.word	0x000000ff
        /*0bb4*/ 	.word	0x00029800
        /*0bb8*/ 	.short	0x010a
        /*0bba*/ 	.byte	0x27
	.zero		1


	//   ....[23]....
        /*0bbc*/ 	.word	0x00001ff0
        /*0bc0*/ 	.word	0x00000002
        /*0bc4*/ 	.word	0x00029830
        /*0bc8*/ 	.short	0x010a
        /*0bca*/ 	.byte	0x3f
	.zero		1


	//   ....[24]....
        /*0bcc*/ 	.word	0x00002030
        /*0bd0*/ 	.word	0x00000002
        /*0bd4*/ 	.word	0x00029830
        /*0bd8*/ 	.short	0x010a
        /*0bda*/ 	.byte	0x3f
	.zero		1


	//   ....[25]....
        /*0bdc*/ 	.word	0x000039b0
        /*0be0*/ 	.word	0x000000ff
        /*0be4*/ 	.word	0x00000000
        /*0be8*/ 	.short	0x0101
        /*0bea*/ 	.byte	0x05
	.zero		1


	//   ....[26]....
        /*0bec*/ 	.word	0x00006130
        /*0bf0*/ 	.word	0x000000ff
        /*0bf4*/ 	.word	0x00029830
        /*0bf8*/ 	.short	0x010a
        /*0bfa*/ 	.byte	0x06
	.zero		1


	//   ....[27]....
        /*0bfc*/ 	.word	0x00006170
        /*0c00*/ 	.word	0x000000ff
        /*0c04*/ 	.word	0x00029830
        /*0c08*/ 	.short	0x010a
        /*0c0a*/ 	.byte	0x06
	.zero		1


	//   ....[28]....
        /*0c0c*/ 	.word	0x00006db0
        /*0c10*/ 	.word	0x000000ff
        /*0c14*/ 	.word	0x00029850
        /*0c18*/ 	.short	0x010a
        /*0c1a*/ 	.byte	0x06
	.zero		1


	//   ....[29]....
        /*0c1c*/ 	.word	0x00006df0
        /*0c20*/ 	.word	0x000000ff
        /*0c24*/ 	.word	0x00029850
        /*0c28*/ 	.short	0x010a
        /*0c2a*/ 	.byte	0x06
	.zero		1


	//   ....[30]....
        /*0c2c*/ 	.word	0x00007920
        /*0c30*/ 	.word	0x000000ff
        /*0c34*/ 	.word	0x00000000
        /*0c38*/ 	.short	0x0101
        /*0c3a*/ 	.byte	0x06
	.zero		1


	//   ....[31]....
        /*0c3c*/ 	.word	0x00009c60
        /*0c40*/ 	.word	0x000000ff
        /*0c44*/ 	.word	0x00000000
        /*0c48*/ 	.short	0x0101
        /*0c4a*/ 	.byte	0x05
	.zero		1


	//   ....[32]....
        /*0c4c*/ 	.word	0x0000a3c0
        /*0c50*/ 	.word	0x000000ff
        /*0c54*/ 	.word	0x00029830
        /*0c58*/ 	.short	0x010a
        /*0c5a*/ 	.byte	0x06
	.zero		1


	//   ....[33]....
        /*0c5c*/ 	.word	0x0000a400
        /*0c60*/ 	.word	0x000000ff
        /*0c64*/ 	.word	0x00029830
        /*0c68*/ 	.short	0x010a
        /*0c6a*/ 	.byte	0x06
	.zero		1


	//   ....[34]....
        /*0c6c*/ 	.word	0x0000b010
        /*0c70*/ 	.word	0x000000ff
        /*0c74*/ 	.word	0x00029850
        /*0c78*/ 	.short	0x010a
        /*0c7a*/ 	.byte	0x06
	.zero		1


	//   ....[35]....
        /*0c7c*/ 	.word	0x0000b050
        /*0c80*/ 	.word	0x000000ff
        /*0c84*/ 	.word	0x00029850
        /*0c88*/ 	.short	0x010a
        /*0c8a*/ 	.byte	0x06
	.zero		1


	//   ....[36]....
        /*0c8c*/ 	.word	0x0000b9c0
        /*0c90*/ 	.word	0x000000ff
        /*0c94*/ 	.word	0x00000000
        /*0c98*/ 	.short	0x0101
        /*0c9a*/ 	.byte	0x06
	.zero		1


	//   ....[37]....
        /*0c9c*/ 	.word	0x0000d360
        /*0ca0*/ 	.word	0x000000ff
        /*0ca4*/ 	.word	0x00000000
        /*0ca8*/ 	.short	0x0101
        /*0caa*/ 	.byte	0x05
	.zero		1


	//   ....[38]....
        /*0cac*/ 	.word	0x0000d9e0
        /*0cb0*/ 	.word	0x000000ff
        /*0cb4*/ 	.word	0x00029850
        /*0cb8*/ 	.short	0x010a
        /*0cba*/ 	.byte	0x05
	.zero		1


	//   ....[39]....
        /*0cbc*/ 	.word	0x0000da20
        /*0cc0*/ 	.word	0x000000ff
        /*0cc4*/ 	.word	0x00029850
        /*0cc8*/ 	.short	0x010a
        /*0cca*/ 	.byte	0x05
	.zero		1


	//   ....[40]....
        /*0ccc*/ 	.word	0x0000e000
        /*0cd0*/ 	.word	0x000000ff
        /*0cd4*/ 	.word	0x00000000
        /*0cd8*/ 	.short	0x0101
        /*0cda*/ 	.byte	0x04
	.zero		1


	//   ....[41]....
        /*0cdc*/ 	.word	0x00010320
        /*0ce0*/ 	.word	0x00000003
        /*0ce4*/ 	.word	0x00000000
        /*0ce8*/ 	.short	0x0101
        /*0cea*/ 	.byte	0x3f
	.zero		1


	//   ....[42]....
        /*0cec*/ 	.word	0x000107c0
        /*0cf0*/ 	.word	0x00000002
        /*0cf4*/ 	.word	0x00000000
        /*0cf8*/ 	.short	0x0101
        /*0cfa*/ 	.byte	0x3f
	.zero		1


	//   ....[43]....
        /*0cfc*/ 	.word	0x00014920
        /*0d00*/ 	.word	0x00000000
        /*0d04*/ 	.word	0x00029880
        /*0d08*/ 	.short	0x010a
        /*0d0a*/ 	.byte	0x3f
	.zero		1


	//   ....[44]....
        /*0d0c*/ 	.word	0x00014f60
        /*0d10*/ 	.word	0x00000000
        /*0d14*/ 	.word	0x00029870
        /*0d18*/ 	.short	0x0107
        /*0d1a*/ 	.byte	0x3f
	.zero		1


	//   ....[45]....
        /*0d1c*/ 	.word	0x00015010
        /*0d20*/ 	.word	0x00000000
        /*0d24*/ 	.word	0x00029870
        /*0d28*/ 	.short	0x0101
        /*0d2a*/ 	.byte	0x3f
	.zero		1


	//   ....[46]....
        /*0d2c*/ 	.word	0x00015040
        /*0d30*/ 	.word	0x00000000
        /*0d34*/ 	.word	0x00029840
        /*0d38*/ 	.short	0x010a
        /*0d3a*/ 	.byte	0x3f
	.zero		1


	//   ....[47]....
        /*0d3c*/ 	.word	0x00015670
        /*0d40*/ 	.word	0x00000000
        /*0d44*/ 	.word	0x00029830
        /*0d48*/ 	.short	0x0107
        /*0d4a*/ 	.byte	0x3f
	.zero		1


	//   ....[48]....
        /*0d4c*/ 	.word	0x00015730
        /*0d50*/ 	.word	0x00000000
        /*0d54*/ 	.word	0x00029830
        /*0d58*/ 	.short	0x0101
        /*0d5a*/ 	.byte	0x3f
	.zero		1


	//   ....[49]....
        /*0d5c*/ 	.word	0x00015fb0
        /*0d60*/ 	.word	0x00000010
        /*0d64*/ 	.word	0x00029800
        /*0d68*/ 	.short	0x0107
        /*0d6a*/ 	.byte	0x3f
	.zero		1


	//   ....[50]....
        /*0d6c*/ 	.word	0x000160b0
        /*0d70*/ 	.word	0x00000010
        /*0d74*/ 	.word	0x00029800
        /*0d78*/ 	.short	0x0101
        /*0d7a*/ 	.byte	0x3f
	.zero		1


	//   ....[51]....
        /*0d7c*/ 	.word	0x000160d0
        /*0d80*/ 	.word	0x00000010
        /*0d84*/ 	.word	0x00029820
        /*0d88*/ 	.short	0x010a
        /*0d8a*/ 	.byte	0x3f
	.zero		1


	//   ....[52]....
        /*0d8c*/ 	.word	0x000165f0
        /*0d90*/ 	.word	0x00000000
        /*0d94*/ 	.word	0x00029880
        /*0d98*/ 	.short	0x010a
        /*0d9a*/ 	.byte	0x3f
	.zero		1


	//   ....[53]....
        /*0d9c*/ 	.word	0x00016ad0
        /*0da0*/ 	.word	0x00000000
        /*0da4*/ 	.word	0x00029870
        /*0da8*/ 	.short	0x0107
        /*0daa*/ 	.byte	0x3f
	.zero		1


	//   ....[54]....
        /*0dac*/ 	.word	0x00016b80
        /*0db0*/ 	.word	0x00000000
        /*0db4*/ 	.word	0x00029870
        /*0db8*/ 	.short	0x0101
        /*0dba*/ 	.byte	0x3f
	.zero		1


	//   ....[55]....
        /*0dbc*/ 	.word	0x00016bb0
        /*0dc0*/ 	.word	0x00000000
        /*0dc4*/ 	.word	0x00029840
        /*0dc8*/ 	.short	0x010a
        /*0dca*/ 	.byte	0x3f
	.zero		1


	//   ....[56]....
        /*0dcc*/ 	.word	0x000170b0
        /*0dd0*/ 	.word	0x00000000
        /*0dd4*/ 	.word	0x00029830
        /*0dd8*/ 	.short	0x0107
        /*0dda*/ 	.byte	0x3f
	.zero		1


	//   ....[57]....
        /*0ddc*/ 	.word	0x00017160
        /*0de0*/ 	.word	0x00000000
        /*0de4*/ 	.word	0x00029830
        /*0de8*/ 	.short	0x0101
        /*0dea*/ 	.byte	0x3f
	.zero		1


	//   ....[58]....
        /*0dec*/ 	.word	0x000171f0
        /*0df0*/ 	.word	0x00000000
        /*0df4*/ 	.word	0x00029870
        /*0df8*/ 	.short	0x010a
        /*0dfa*/ 	.byte	0x3f
	.zero		1


	//   ....[59]....
        /*0dfc*/ 	.word	0x00017270
        /*0e00*/ 	.word	0x00000000
        /*0e04*/ 	.word	0x00029860
        /*0e08*/ 	.short	0x010a
        /*0e0a*/ 	.byte	0x3f
	.zero		1


	//   ....[60]....
        /*0e0c*/ 	.word	0x00017770
        /*0e10*/ 	.word	0x00000000
        /*0e14*/ 	.word	0x00029850
        /*0e18*/ 	.short	0x0101
        /*0e1a*/ 	.byte	0x3f
	.zero		1


	//   ....[61]....
        /*0e1c*/ 	.word	0x00017800
        /*0e20*/ 	.word	0x00000000
        /*0e24*/ 	.word	0x00000000
        /*0e28*/ 	.short	0x0101
        /*0e2a*/ 	.byte	0x3f
	.zero		1


	//   ....[62]....
        /*0e2c*/ 	.word	0x000179d0
        /*0e30*/ 	.word	0x00000012
        /*0e34*/ 	.word	0x00029870
        /*0e38*/ 	.short	0x010a
        /*0e3a*/ 	.byte	0x3f
	.zero		1


	//   ....[63]....
        /*0e3c*/ 	.word	0x00017a40
        /*0e40*/ 	.word	0x00000012
        /*0e44*/ 	.word	0x00029860
        /*0e48*/ 	.short	0x010a
        /*0e4a*/ 	.byte	0x3f
	.zero		1


	//   ....[64]....
        /*0e4c*/ 	.word	0x00017f50
        /*0e50*/ 	.word	0x00000012
        /*0e54*/ 	.word	0x00029850
        /*0e58*/ 	.short	0x0101
        /*0e5a*/ 	.byte	0x3f
	.zero		1


	//   ....[65]....
        /*0e5c*/ 	.word	0x00018010
        /*0e60*/ 	.word	0x00000012
        /*0e64*/ 	.word	0x00000000
        /*0e68*/ 	.short	0x0101
        /*0e6a*/ 	.byte	0x3f
	.zero		1


	//   ....[66]....
        /*0e6c*/ 	.word	0x000191d0
        /*0e70*/ 	.word	0x00000004
        /*0e74*/ 	.word	0x00029820
        /*0e78*/ 	.short	0x010a
        /*0e7a*/ 	.byte	0x3f
	.zero		1


	//   ....[67]....
        /*0e7c*/ 	.word	0x00019370
        /*0e80*/ 	.word	0x00000005
        /*0e84*/ 	.word	0x00029840
        /*0e88*/ 	.short	0x010a
        /*0e8a*/ 	.byte	0x3f
	.zero		1


	//   ....[68]....
        /*0e8c*/ 	.word	0x00019410
        /*0e90*/ 	.word	0x00000013
        /*0e94*/ 	.word	0x00029840
        /*0e98*/ 	.short	0x010a
        /*0e9a*/ 	.byte	0x3f
	.zero		1


	//   ....[69]....
        /*0e9c*/ 	.word	0x00019450
        /*0ea0*/ 	.word	0x00000005
        /*0ea4*/ 	.word	0x00029860
        /*0ea8*/ 	.short	0x010a
        /*0eaa*/ 	.byte	0x3f
	.zero		1


	//   ....[70]....
        /*0eac*/ 	.word	0x00019490
        /*0eb0*/ 	.word	0x00000013
        /*0eb4*/ 	.word	0x00029860
        /*0eb8*/ 	.short	0x010a
        /*0eba*/ 	.byte	0x3f
	.zero		1


	//   ....[71]....
        /*0ebc*/ 	.word	0x000194d0
        /*0ec0*/ 	.word	0x00000005
        /*0ec4*/ 	.word	0x00029880
        /*0ec8*/ 	.short	0x010a
        /*0eca*/ 	.byte	0x3f
	.zero		1


	//   ....[72]....
        /*0ecc*/ 	.word	0x00019510
        /*0ed0*/ 	.word	0x00000013
        /*0ed4*/ 	.word	0x00029880
        /*0ed8*/ 	.short	0x010a
        /*0eda*/ 	.byte	0x3f
	.zero		1


	//   ....[73]....
        /*0edc*/ 	.word	0x00019580
        /*0ee0*/ 	.word	0x00000003
        /*0ee4*/ 	.word	0x00029800
        /*0ee8*/ 	.short	0x010a
        /*0eea*/ 	.byte	0x3f
	.zero		1


	//   ....[74]....
        /*0eec*/ 	.word	0x000195d0
        /*0ef0*/ 	.word	0x00000002
        /*0ef4*/ 	.word	0x00029830
        /*0ef8*/ 	.short	0x010a
        /*0efa*/ 	.byte	0x3f
	.zero		1


	//   ....[75]....
        /*0efc*/ 	.word	0x00019630
        /*0f00*/ 	.word	0x00000007
        /*0f04*/ 	.word	0x00029830
        /*0f08*/ 	.short	0x010a
        /*0f0a*/ 	.byte	0x3f
	.zero		1


	//   ....[76]....
        /*0f0c*/ 	.word	0x00019690
        /*0f10*/ 	.word	0x00000007
        /*0f14*/ 	.word	0x00029850
        /*0f18*/ 	.short	0x010a
        /*0f1a*/ 	.byte	0x3f
	.zero		1


	//   ....[77]....
        /*0f1c*/ 	.word	0x000196f0
        /*0f20*/ 	.word	0x00000007
        /*0f24*/ 	.word	0x00029830
        /*0f28*/ 	.short	0x010a
        /*0f2a*/ 	.byte	0x3f
	.zero		1


	//   ....[78]....
        /*0f2c*/ 	.word	0x00019750
        /*0f30*/ 	.word	0x00000007
        /*0f34*/ 	.word	0x00029850
        /*0f38*/ 	.short	0x010a
        /*0f3a*/ 	.byte	0x3f
	.zero		1


	//   ....[79]....
        /*0f3c*/ 	.word	0x000197b0
        /*0f40*/ 	.word	0x00000005
        /*0f44*/ 	.word	0x00029850
        /*0f48*/ 	.short	0x010a
        /*0f4a*/ 	.byte	0x3f
	.zero		1


	//   ....[80]....
        /*0f4c*/ 	.word	0x000198b0
        /*0f50*/ 	.word	0x00000000
        /*0f54*/ 	.word	0x00029880
        /*0f58*/ 	.short	0x010a
        /*0f5a*/ 	.byte	0x3f
	.zero		1


	//   ....[81]....
        /*0f5c*/ 	.word	0x00019fc0
        /*0f60*/ 	.word	0x00000000
        /*0f64*/ 	.word	0x00029840
        /*0f68*/ 	.short	0x010a
        /*0f6a*/ 	.byte	0x3f
	.zero		1


	//   ....[82]....
        /*0f6c*/ 	.word	0x0001ac90
        /*0f70*/ 	.word	0x00000010
        /*0f74*/ 	.word	0x00029820
        /*0f78*/ 	.short	0x010a
        /*0f7a*/ 	.byte	0x3f
	.zero		1


	//   ....[83]....
        /*0f7c*/ 	.word	0x0001ace0
        /*0f80*/ 	.word	0x00000000
        /*0f84*/ 	.word	0x00029880
        /*0f88*/ 	.short	0x010a
        /*0f8a*/ 	.byte	0x3f
	.zero		1


	//   ....[84]....
        /*0f8c*/ 	.word	0x0001b300
        /*0f90*/ 	.word	0x00000000
        /*0f94*/ 	.word	0x00029840
        /*0f98*/ 	.short	0x010a
        /*0f9a*/ 	.byte	0x3f
	.zero		1


	//   ....[85]....
        /*0f9c*/ 	.word	0x0001b950
        /*0fa0*/ 	.word	0x00000000
        /*0fa4*/ 	.word	0x00029870
        /*0fa8*/ 	.short	0x010a
        /*0faa*/ 	.byte	0x3f
	.zero		1


	//   ....[86]....
        /*0fac*/ 	.word	0x0001b9a0
        /*0fb0*/ 	.word	0x00000000
        /*0fb4*/ 	.word	0x00029860
        /*0fb8*/ 	.short	0x010a
        /*0fba*/ 	.byte	0x3f
	.zero		1


	//   ....[87]....
        /*0fbc*/ 	.word	0x0001b9f0
        /*0fc0*/ 	.word	0x00000012
        /*0fc4*/ 	.word	0x00029870
        /*0fc8*/ 	.short	0x010a
        /*0fca*/ 	.byte	0x3f
	.zero		1


	//   ....[88]....
        /*0fcc*/ 	.word	0x0001ba40
        /*0fd0*/ 	.word	0x00000012
        /*0fd4*/ 	.word	0x00029860
        /*0fd8*/ 	.short	0x010a
        /*0fda*/ 	.byte	0x3f
	.zero		1


	//   ....[89]....
        /*0fdc*/ 	.word	0x0001ba90
        /*0fe0*/ 	.word	0x00000004
        /*0fe4*/ 	.word	0x00029820
        /*0fe8*/ 	.short	0x010a
        /*0fea*/ 	.byte	0x3f
	.zero		1


	//   ....[90]....
        /*0fec*/ 	.word	0x0001bc30
        /*0ff0*/ 	.word	0x00000005
        /*0ff4*/ 	.word	0x00029840
        /*0ff8*/ 	.short	0x010a
        /*0ffa*/ 	.byte	0x3f
	.zero		1


	//   ....[91]....
        /*0ffc*/ 	.word	0x0001bc80
        /*1000*/ 	.word	0x00000013
        /*1004*/ 	.word	0x00029840
        /*1008*/ 	.short	0x010a
        /*100a*/ 	.byte	0x3f
	.zero		1


	//   ....[92]....
        /*100c*/ 	.word	0x0001bcd0
        /*1010*/ 	.word	0x00000005
        /*1014*/ 	.word	0x00029860
        /*1018*/ 	.short	0x010a
        /*101a*/ 	.byte	0x3f
	.zero		1


	//   ....[93]....
        /*101c*/ 	.word	0x0001bd20
        /*1020*/ 	.word	0x00000013
        /*1024*/ 	.word	0x00029860
        /*1028*/ 	.short	0x010a
        /*102a*/ 	.byte	0x3f
	.zero		1


	//   ....[94]....
        /*102c*/ 	.word	0x0001bd70
        /*1030*/ 	.word	0x00000005
        /*1034*/ 	.word	0x00029880
        /*1038*/ 	.short	0x010a
        /*103a*/ 	.byte	0x3f
	.zero		1


	//----- nvinfo : EIATTR_NUM_MBARRIERS
	.align		4
.L_303:
        /*103c*/ 	.byte	0x03, 0x38
        /*103e*/ 	.short	0x0016


	//----- nvinfo : EIATTR_EXIT_INSTR_OFFSETS
	.align		4
        /*1040*/ 	.byte	0x04, 0x1c
        /*1042*/ 	.short	(.L_305 - .L_304)


	//   ....[0]....
.L_304:
        /*1044*/ 	.word	0x000009e0


	//   ....[1]....
        /*1048*/ 	.word	0x00011ec0


	//   ....[2]....
        /*104c*/ 	.word	0x00019560


	//----- nvinfo : EIATTR_MAX_THREADS
	.align		4
.L_305:
        /*1050*/ 	.byte	0x04, 0x05
        /*1052*/ 	.short	(.L_307 - .L_306)
.L_306:
        /*1054*/ 	.word	0x00000180
        /*1058*/ 	.word	0x00000001
        /*105c*/ 	.word	0x00000001


	//----- nvinfo : EIATTR_CRS_STACK_SIZE
	.align		4
.L_307:
        /*1060*/ 	.byte	0x04, 0x1e
        /*1062*/ 	.short	(.L_309 - .L_308)
.L_308:
        /*1064*/ 	.word	0x00000000


	//----- nvinfo : EIATTR_CBANK_PARAM_SIZE
	.align		4
.L_309:
        /*1068*/ 	.byte	0x03, 0x19
        /*106a*/ 	.short	0x0af0


	//----- nvinfo : EIATTR_PARAM_CBANK
	.align		4
        /*106c*/ 	.byte	0x04, 0x0a
        /*106e*/ 	.short	(.L_311 - .L_310)
	.align		4
.L_310:
        /*1070*/ 	.word	index@(.nv.constant0._ZN7cutlass13device_kernelIN5flash11enable_sm90INS1_16FlashAttnFwdSm90INS1_25CollectiveMainloopFwdSm90ILi2EN4cute5tupleIJNS5_1CILi1EEES8_S8_EEENS6_IJNS7_ILi128EEENS7_ILi160EEENS7_ILi192EEEEEELi128ENS_12float_e4m3_tEfNS_4arch4Sm90ELb1ELb0ELb1ELb1ELb1ELb0ELb0ELb1ELb1ELb1ELb1ELb0EEENS1_21CollectiveEpilogueFwdINS6_IJSA_SA_SB_EEES9_NS_10bfloat16_tESG_Li256ELb1ELb1ELb1ELb1EEENS1_36VarlenDynamicPersistentTileSchedulerILi128ELi160ELi256ELi128ELb1ELb1ELb1ELb1ELb1ELb1EEEEEEEEEvNT_6ParamsE)
        /*1074*/ 	.short	0x0210
        /*1076*/ 	.short	0x0af0


	//----- nvinfo : EIATTR_SW_WAR
	.align		4
.L_311:
        /*1078*/ 	.byte	0x04, 0x36
        /*107a*/ 	.short	(.L_313 - .L_312)
.L_312:
        /*107c*/ 	.word	0x00000008
.L_313:


//--------------------- .nv.info._ZN7cutlass13device_kernelIN5flash11enable_sm90INS1_16FlashAttnFwdSm90INS1_25CollectiveMainloopFwdSm90ILi2EN4cute5tupleIJNS5_1CILi1EEES8_S8_EEENS6_IJNS7_ILi128EEENS7_ILi160EEENS7_ILi192EEEEEELi128ENS_12float_e4m3_tEfNS_4arch4Sm90ELb1ELb0ELb1ELb1ELb1ELb1ELb0ELb1ELb1ELb1ELb1ELb0EEENS1_21CollectiveEpilogueFwdINS6_IJSA_SA_SB_EEES9_NS_10bfloat16_tESG_Li256ELb1ELb1ELb1ELb1EEENS1_36VarlenDynamicPersistentTileSchedulerILi128ELi160ELi256ELi128ELb1ELb1ELb1ELb1ELb1ELb1EEEEEEEEEvNT_6ParamsE --------------------------
	.section	.nv.info._ZN7cutlass13device_kernelIN5flash11enable_sm90INS1_16FlashAttnFwdSm90INS1_25CollectiveMainloopFwdSm90ILi2EN4cute5tupleIJNS5_1CILi1EEES8_S8_EEENS6_IJNS7_ILi128EEENS7_ILi160EEENS7_ILi192EEEEEELi128ENS_12float_e4m3_tEfNS_4arch4Sm90ELb1ELb0ELb1ELb1ELb1ELb1ELb0ELb1ELb1ELb1ELb1ELb0EEENS1_21CollectiveEpilogueFwdINS6_IJSA_SA_SB_EEES9_NS_10bfloat16_tESG_Li256ELb1ELb1ELb1ELb1EEENS1_36VarlenDynamicPersistentTileSchedulerILi128ELi160ELi256ELi128ELb1ELb1ELb1ELb1ELb1ELb1EEEEEEEEEvNT_6ParamsE,"",@"SHT_CUDA_INFO"
	.sectionflags	@""
	.align	4


	//----- nvinfo : EIATTR_CUDA_API_VERSION
	.align		4
        /*0000*/ 	.byte	0x04, 0x37
        /*0002*/ 	.short	(.L_315 - .L_314)
.L_314:
        /*0004*/ 	.word	0x00000082


	//----- nvinfo : EIATTR_KPARAM_INFO
	.align		4
.L_315:
        /*0008*/ 	.byte	0x04, 0x17
        /*000a*/ 	.short	(.L_317 - .L_316)
.L_316:
        /*000c*/ 	.word	0x00000000
        /*0010*/ 	.short	0x0000
        /*0012*/ 	.short	0x0070
        /*0014*/ 	.byte	0x00, 0xf0, 0x01, 0x2a


	//----- nvinfo : EIATTR_SPARSE_MMA_MASK
	.align		4
.L_317:
        /*0018*/ 	.byte	0x03, 0x50
        /*001a*/ 	.short	0x0000


	//----- nvinfo : EIATTR_MAXREG_COUNT
	.align		4
        /*001c*/ 	.byte	0x03, 0x1b
        /*001e*/ 	.short	0x00a8


	//----- nvinfo : EIATTR_NUM_BARRIERS
	.align		4
        /*0020*/ 	.byte	0x02, 0x4c
        /*0022*/ 	.byte	0x10
	.zero		1


	//----- nvinfo : EIATTR_EXTERNS
	.align		4
        /*0024*/ 	.byte	0x04, 0x0f
        /*0026*/ 	.short	(.L_319 - .L_318)


	//   ....[0]....
	.align		4
.L_318:
        /*0028*/ 	.word	index@(__assertfail)


	//----- nvinfo : EIATTR_ANNOTATIONS
	.align		4
.L_319:
        /*002c*/ 	.byte	0x04, 0x55
        /*002e*/ 	.short	(.L_321 - .L_320)


	//   ....[0]....
.L_320:
        /* <DEDUP_REMOVED lines=36> */


	//----- nvinfo : EIATTR_MERCURY_ISA_VERSION
	.align		4
.L_321:
        /*0258*/ 	.byte	0x03, 0x5f
        /*025a*/ 	.short	0x0101


	//----- nvinfo : EIATTR_UNUSED_LOAD_BYTE_OFFSET
	.align		4
        /*025c*/ 	.byte	0x04, 0x44
        /*025e*/ 	.short	(.L_323 - .L_322)


	//   ....[0]....
.L_322:
        /*0260*/ 	.word	0x00000aa0
        /*0264*/ 	.word	0x0000fff0


	//   ....[1]....
        /*0268*/ 	.word	0x00025290
        /*026c*/ 	.word	0x0000fff0


	//----- nvinfo : EIATTR_INT_WARP_WIDE_INSTR_OFFSETS
	.align		4
.L_323:
        /*0270*/ 	.byte	0x04, 0x31
        /*0272*/ 	.short	(.L_325 - .L_324)


	//   ....[0]....
.L_324:
        /*0274*/ 	.word	0x00000130


	//   ....[1]....
        /*0278*/ 	.word	0x00000170


	//   ....[2]....
        /*027c*/ 	.word	0x000001e0


	//   ....[3]....
        /*0280*/ 	.word	0x0002c5d0


	//   ....[4]....
        /*0284*/ 	.word	0x0002c660


	//   ....[5]....
        /*0288*/ 	.word	0x000304c0


	//   ....[6]....
        /*028c*/ 	.word	0x00030550


	//----- nvinfo : EIATTR_COOP_GROUP_MASK_REGIDS
	.align		4
.L_325:
        /*0290*/ 	.byte	0x04, 0x29
        /*0292*/ 	.short	(.L_327 - .L_326)


	//   ....[0]....
.L_326:
        /*0294*/ 	.word	0xffffffff


	//   ....[1]....
        /*0298*/ 	.word	0xffffffff


	//   ....[2]....
        /*029c*/ 	.word	0xffffffff


	//   ....[3]....
        /*02a0*/ 	.word	0xffffffff


	//   ....[4]....
        /*02a4*/ 	.word	0xffffffff


	//   ....[5]....
        /*02a8*/ 	.word	0xffffffff


	//   ....[6]....
        /*02ac*/ 	.word	0xffffffff


	//   ....[7]....
        /*02b0*/ 	.word	0xffffffff


	//   ....[8]....
        /*02b4*/ 	.word	0xffffffff


	//   ....[9]....
        /*02b8*/ 	.word	0xffffffff


	//   ....[10]....
        /*02bc*/ 	.word	0xffffffff


	//   ....[11]....
        /*02c0*/ 	.word	0xffffffff


	//   ....[12]....
        /*02c4*/ 	.word	0xffffffff


	//   ....[13]....
        /*02c8*/ 	.word	0xffffffff


	//   ....[14]....
        /*02cc*/ 	.word	0xffffffff


	//   ....[15]....
        /*02d0*/ 	.word	0xffffffff


	//   ....[16]....
        /*02d4*/ 	.word	0xffffffff


	//   ....[17]....
        /*02d8*/ 	.word	0xffffffff


	//   ....[18]....
        /*02dc*/ 	.word	0xffffffff


	//   ....[19]....
        /*02e0*/ 	.word	0xffffffff


	//   ....[20]....
        /*02e4*/ 	.word	0xffffffff


	//   ....[21]....
        /*02e8*/ 	.word	0xffffffff


	//   ....[22]....
        /*02ec*/ 	.word	0xffffffff


	//   ....[23]....
        /*02f0*/ 	.word	0xffffffff


	//   ....[24]....
        /*02f4*/ 	.word	0xffffffff


	//   ....[25]....
        /*02f8*/ 	.word	0xffffffff


	//   ....[26]....
        /*02fc*/ 	.word	0xffffffff


	//   ....[27]....
        /*0300*/ 	.word	0xffffffff


	//   ....[28]....
        /*0304*/ 	.word	0xffffffff


	//   ....[29]....
        /*0308*/ 	.word	0xffffffff


	//   ....[30]....
        /*030c*/ 	.word	0xffffffff


	//   ....[31]....
        /*0310*/ 	.word	0xffffffff


	//   ....[32]....
        /*0314*/ 	.word	0xffffffff


	//   ....[33]....
        /*0318*/ 	.word	0xffffffff


	//   ....[34]....
        /*031c*/ 	.word	0xffffffff


	//   ....[35]....
        /*0320*/ 	.word	0xffffffff


	//   ....[36]....
        /*0324*/ 	.word	0xffffffff


	//   ....[37]....
        /*0328*/ 	.word	0xffffffff


	//   ....[38]....
        /*032c*/ 	.word	0xffffffff


	//   ....[39]....
        /*0330*/ 	.word	0xffffffff


	//   ....[40]....
        /*0334*/ 	.word	0xffffffff


	//   ....[41]....
        /*0338*/ 	.word	0xffffffff


	//   ....[42]....
        /*033c*/ 	.word	0xffffffff


	//   ....[43]....
        /*0340*/ 	.word	0xffffffff


	//   ....[44]....
        /*0344*/ 	.word	0xffffffff


	//   ....[45]....
        /*0348*/ 	.word	0xffffffff


	//   ....[46]....
        /*034c*/ 	.word	0xffffffff


	//   ....[47]....
        /*0350*/ 	.word	0xffffffff


	//   ....[48]....
        /*0354*/ 	.word	0xffffffff


	//   ....[49]....
        /*0358*/ 	.word	0xffffffff


	//   ....[50]....
        /*035c*/ 	.word	0xffffffff


	//   ....[51]....
        /*0360*/ 	.word	0xffffffff


	//   ....[52]....
        /*0364*/ 	.word	0xffffffff


	//   ....[53]....
        /*0368*/ 	.word	0xffffffff


	//   ....[54]....
        /*036c*/ 	.word	0xffffffff


	//   ....[55]....
        /*0370*/ 	.word	0xffffffff


	//   ....[56]....
        /*0374*/ 	.word	0xffffffff


	//   ....[57]....
        /*0378*/ 	.word	0xffffffff


	//   ....[58]....
        /*037c*/ 	.word	0xffffffff


	//   ....[59]....
        /*0380*/ 	.word	0xffffffff


	//   ....[60]....
        /*0384*/ 	.word	0xffffffff


	//   ....[61]....
        /*0388*/ 	.word	0xffffffff


	//   ....[62]....
        /*038c*/ 	.word	0xffffffff


	//   ....[63]....
        /*0390*/ 	.word	0xffffffff


	//   ....[64]....
        /*0394*/ 	.word	0xffffffff


	//   ....[65]....
        /*0398*/ 	.word	0xffffffff


	//   ....[66]....
        /*039c*/ 	.word	0xffffffff


	//   ....[67]....
        /*03a0*/ 	.word	0xffffffff


	//   ....[68]....
        /*03a4*/ 	.word	0xffffffff


	//   ....[69]....
        /*03a8*/ 	.word	0xffffffff


	//   ....[70]....
        /*03ac*/ 	.word	0xffffffff


	//   ....[71]....
        /*03b0*/ 	.word	0xffffffff


	//   ....[72]....
        /*03b4*/ 	.word	0xffffffff


	//   ....[73]....
        /*03b8*/ 	.word	0xffffffff


	//   ....[74]....
        /*03bc*/ 	.word	0xffffffff


	//   ....[75]....
        /*03c0*/ 	.word	0xffffffff


	//   ....[76]....
        /*03c4*/ 	.word	0xffffffff


	//   ....[77]....
        /*03c8*/ 	.word	0xffffffff


	//   ....[78]....
        /*03cc*/ 	.word	0xffffffff


	//   ....[79]....
        /*03d0*/ 	.word	0xffffffff


	//   ....[80]....
        /*03d4*/ 	.word	0xffffffff


	//   ....[81]....
        /*03d8*/ 	.word	0xffffffff


	//   ....[82]....
        /*03dc*/ 	.word	0xffffffff


	//   ....[83]....
        /*03e0*/ 	.word	0xffffffff


	//   ....[84]....
        /*03e4*/ 	.word	0xffffffff


	//   ....[85]....
        /*03e8*/ 	.word	0xffffffff


	//   ....[86]....
        /*03ec*/ 	.word	0xffffffff


	//   ....[87]....
        /*03f0*/ 	.word	0xffffffff


	//   ....[88]....
        /*03f4*/ 	.word	0xffffffff


	//   ....[89]....
        /*03f8*/ 	.word	0xffffffff


	//   ....[90]....
        /*03fc*/ 	.word	0xffffffff


	//   ....[91]....
        /*0400*/ 	.word	0xffffffff


	//   ....[92]....
        /*0404*/ 	.word	0xffffffff


	//   ....[93]....
        /*0408*/ 	.word	0xffffffff


	//   ....[94]....
        /*040c*/ 	.word	0xffffffff


	//   ....[95]....
        /*0410*/ 	.word	0xffffffff


	//   ....[96]....
        /*0414*/ 	.word	0xffffffff


	//   ....[97]....
        /*0418*/ 	.word	0xffffffff


	//   ....[98]....
        /*041c*/ 	.word	0xffffffff


	//   ....[99]....
        /*0420*/ 	.word	0xffffffff


	//   ....[100]....
        /*0424*/ 	.word	0xffffffff


	//   ....[101]....
        /*0428*/ 	.word	0xffffffff


	//   ....[102]....
        /*042c*/ 	.word	0xffffffff


	//   ....[103]....
        /*0430*/ 	.word	0xffffffff


	//   ....[104]....
        /*0434*/ 	.word	0xffffffff


	//   ....[105]....
        /*0438*/ 	.word	0xffffffff


	//   ....[106]....
        /*043c*/ 	.word	0xffffffff


	//   ....[107]....
        /*0440*/ 	.word	0xffffffff


	//   ....[108]....
        /*0444*/ 	.word	0xffffffff


	//   ....[109]....
        /*0448*/ 	.word	0xffffffff


	//   ....[110]....
        /*044c*/ 	.word	0xffffffff


	//   ....[111]....
        /*0450*/ 	.word	0xffffffff


	//   ....[112]....
        /*0454*/ 	.word	0xffffffff


	//   ....[113]....
        /*0458*/ 	.word	0xffffffff


	//   ....[114]....
        /*045c*/ 	.word	0xffffffff


	//   ....[115]....
        /*0460*/ 	.word	0xffffffff


	//   ....[116]....
        /*0464*/ 	.word	0xffffffff


	//   ....[117]....
        /*0468*/ 	.word	0xffffffff


	//   ....[118]....
        /*046c*/ 	.word	0xffffffff


	//   ....[119]....
        /*0470*/ 	.word	0xffffffff


	//   ....[120]....
        /*0474*/ 	.word	0xffffffff


	//   ....[121]....
        /*0478*/ 	.word	0xffffffff


	//   ....[122]....
        /*047c*/ 	.word	0xffffffff


	//   ....[123]....
        /*0480*/ 	.word	0xffffffff


	//   ....[124]....
        /*0484*/ 	.word	0xffffffff


	//   ....[125]....
        /*0488*/ 	.word	0xffffffff


	//   ....[126]....
        /*048c*/ 	.word	0xffffffff


	//   ....[127]....
        /*0490*/ 	.word	0xffffffff


	//   ....[128]....
        /*0494*/ 	.word	0xffffffff


	//   ....[129]....
        /*0498*/ 	.word	0xffffffff


	//   ....[130]....
        /*049c*/ 	.word	0xffffffff


	//   ....[131]....
        /*04a0*/ 	.word	0xffffffff


	//   ....[132]....
        /*04a4*/ 	.word	0xffffffff


	//   ....[133]....
        /*04a8*/ 	.word	0xffffffff


	//   ....[134]....
        /*04ac*/ 	.word	0xffffffff


	//   ....[135]....
        /*04b0*/ 	.word	0xffffffff


	//   ....[136]....
        /*04b4*/ 	.word	0xffffffff


	//   ....[137]....
        /*04b8*/ 	.word	0xffffffff


	//   ....[138]....
        /*04bc*/ 	.word	0xffffffff


	//   ....[139]....
        /*04c0*/ 	.word	0xffffffff


	//   ....[140]....
        /*04c4*/ 	.word	0xffffffff


	//   ....[141]....
        /*04c8*/ 	.word	0xffffffff


	//   ....[142]....
        /*04cc*/ 	.word	0xffffffff


	//   ....[143]....
        /*04d0*/ 	.word	0xffffffff


	//   ....[144]....
        /*04d4*/ 	.word	0xffffffff


	//   ....[145]....
        /*04d8*/ 	.word	0xffffffff


	//   ....[146]....
        /*04dc*/ 	.word	0xffffffff


	//   ....[147]....
        /*04e0*/ 	.word	0xffffffff


	//   ....[148]....
        /*04e4*/ 	.word	0xffffffff


	//   ....[149]....
        /*04e8*/ 	.word	0xffffffff


	//   ....[150]....
        /*04ec*/ 	.word	0xffffffff


	//   ....[151]....
        /*04f0*/ 	.word	0xffffffff


	//   ....[152]....
        /*04f4*/ 	.word	0xffffffff


	//   ....[153]....
        /*04f8*/ 	.word	0xffffffff


	//   ....[154]....
        /*04fc*/ 	.word	0xffffffff


	//   ....[155]....
        /*0500*/ 	.word	0xffffffff


	//   ....[156]....
        /*0504*/ 	.word	0xffffffff


	//   ....[157]....
        /*0508*/ 	.word	0xffffffff


	//   ....[158]....
        /*050c*/ 	.word	0xffffffff


	//   ....[159]....
        /*0510*/ 	.word	0xffffffff


	//   ....[160]....
        /*0514*/ 	.word	0xffffffff


	//   ....[161]....
        /*0518*/ 	.word	0xffffffff


	//   ....[162]....
        /*051c*/ 	.word	0xffffffff


	//   ....[163]....
        /*0520*/ 	.word	0xffffffff


	//   ....[164]....
        /*0524*/ 	.word	0xffffffff


	//   ....[165]....
        /*0528*/ 	.word	0xffffffff


	//   ....[166]....
        /*052c*/ 	.word	0xffffffff


	//   ....[167]....
        /*0530*/ 	.word	0xffffffff


	//   ....[168]....
        /*0534*/ 	.word	0xffffffff


	//   ....[169]....
        /*0538*/ 	.word	0xffffffff


	//   ....[170]....
        /*053c*/ 	.word	0xffffffff


	//   ....[171]....
        /*0540*/ 	.word	0xffffffff


	//   ....[172]....
        /*0544*/ 	.word	0xffffffff


	//   ....[173]....
        /*0548*/ 	.word	0xffffffff


	//   ....[174]....
        /*054c*/ 	.word	0xffffffff


	//   ....[175]....
        /*0550*/ 	.word	0xffffffff


	//   ....[176]....
        /*0554*/ 	.word	0xffffffff


	//   ....[177]....
        /*0558*/ 	.word	0xffffffff


	//   ....[178]....
        /*055c*/ 	.word	0xffffffff


	//   ....[179]....
        /*0560*/ 	.word	0xffffffff


	//   ....[180]....
        /*0564*/ 	.word	0xffffffff


	//   ....[181]....
        /*0568*/ 	.word	0xffffffff


	//   ....[182]....
        /*056c*/ 	.word	0xffffffff


	//   ....[183]....
        /*0570*/ 	.word	0xffffffff


	//   ....[184]....
        /*0574*/ 	.word	0xffffffff


	//   ....[185]....
        /*0578*/ 	.word	0xffffffff


	//   ....[186]....
        /*057c*/ 	.word	0xffffffff


	//   ....[187]....
        /*0580*/ 	.word	0xffffffff


	//   ....[188]....
        /*0584*/ 	.word	0xffffffff


	//   ....[189]....
        /*0588*/ 	.word	0xffffffff


	//   ....[190]....
        /*058c*/ 	.word	0xffffffff


	//   ....[191]....
        /*0590*/ 	.word	0xffffffff


	//   ....[192]....
        /*0594*/ 	.word	0xffffffff


	//   ....[193]....
        /*0598*/ 	.word	0xffffffff


	//   ....[194]....
        /*059c*/ 	.word	0xffffffff


	//   ....[195]....
        /*05a0*/ 	.word	0xffffffff


	//   ....[196]....
        /*05a4*/ 	.word	0xffffffff


	//   ....[197]....
        /*05a8*/ 	.word	0xffffffff


	//   ....[198]....
        /*05ac*/ 	.word	0xffffffff


	//   ....[199]....
        /*05b0*/ 	.word	0xffffffff


	//   ....[200]....
        /*05b4*/ 	.word	0xffffffff


	//   ....[201]....
        /*05b8*/ 	.word	0xffffffff


	//   ....[202]....
        /*05bc*/ 	.word	0xffffffff


	//   ....[203]....
        /*05c0*/ 	.word	0xffffffff


	//   ....[204]....
        /*05c4*/ 	.word	0xffffffff


	//   ....[205]....
        /*05c8*/ 	.word	0xffffffff


	//   ....[206]....
        /*05cc*/ 	.word	0xffffffff


	//   ....[207]....
        /*05d0*/ 	.word	0xffffffff


	//   ....[208]....
        /*05d4*/ 	.word	0xffffffff


	//   ....[209]....
        /*05d8*/ 	.word	0xffffffff


	//   ....[210]....
        /*05dc*/ 	.word	0xffffffff


	//   ....[211]....
        /*05e0*/ 	.word	0xffffffff


	//   ....[212]....
        /*05e4*/ 	.word	0xffffffff


	//   ....[213]....
        /*05e8*/ 	.word	0xffffffff


	//   ....[214]....
        /*05ec*/ 	.word	0xffffffff


	//   ....[215]....
        /*05f0*/ 	.word	0xffffffff


	//   ....[216]....
        /*05f4*/ 	.word	0xffffffff


	//   ....[217]....
        /*05f8*/ 	.word	0xffffffff


	//   ....[218]....
        /*05fc*/ 	.word	0xffffffff


	//   ....[219]....
        /*0600*/ 	.word	0xffffffff


	//   ....[220]....
        /*0604*/ 	.word	0xffffffff


	//   ....[221]....
        /*0608*/ 	.word	0xffffffff


	//   ....[222]....
        /*060c*/ 	.word	0xffffffff


	//   ....[223]....
        /*0610*/ 	.word	0xffffffff


	//   ....[224]....
        /*0614*/ 	.word	0xffffffff


	//   ....[225]....
        /*0618*/ 	.word	0x0500000f


	//   ....[226]....
        /*061c*/ 	.word	0x0500000f


	//   ....[227]....
        /*0620*/ 	.word	0x0500000f


	//   ....[228]....
        /*0624*/ 	.word	0x0500000f


	//   ....[229]....
        /*0628*/ 	.word	0x0500000f


	//   ....[230]....
        /*062c*/ 	.word	0x0500000f


	//   ....[231]....
        /*0630*/ 	.word	0x0500000f


	//   ....[232]....
        /*0634*/ 	.word	0x0500000f


	//   ....[233]....
        /*0638*/ 	.word	0x0500000f


	//   ....[234]....
        /*063c*/ 	.word	0x0500000f


	//   ....[235]....
        /*0640*/ 	.word	0x0500000f


	//   ....[236]....
        /*0644*/ 	.word	0x0500000f


	//   ....[237]....
        /*0648*/ 	.word	0x0500000f


	//   ....[238]....
        /*064c*/ 	.word	0x0500000f


	//   ....[239]....
        /*0650*/ 	.word	0x0500000f


	//   ....[240]....
        /*0654*/ 	.word	0x0500000f


	//   ....[241]....
        /*0658*/ 	.word	0x0500000f


	//   ....[242]....
        /*065c*/ 	.word	0x0500000f


	//   ....[243]....
        /*0660*/ 	.word	0x0500000f


	//   ....[244]....
        /*0664*/ 	.word	0x0500000f


	//   ....[245]....
        /*0668*/ 	.word	0x0500000f


	//   ....[246]....
        /*066c*/ 	.word	0x0500000f


	//   ....[247]....
        /*0670*/ 	.word	0x0500000f


	//   ....[248]....
        /*0674*/ 	.word	0x0500000f


	//   ....[249]....
        /*0678*/ 	.word	0x0500000f


	//   ....[250]....
        /*067c*/ 	.word	0x0500000f


	//   ....[251]....
        /*0680*/ 	.word	0x0500000f


	//   ....[252]....
        /*0684*/ 	.word	0x0500000f


	//   ....[253]....
        /*0688*/ 	.word	0x0500000f


	//   ....[254]....
        /*068c*/ 	.word	0x0500000f


	//   ....[255]....
        /*0690*/ 	.word	0x0500000f


	//   ....[0]....
        /*0694*/ 	.word	0x0500000f


	//   ....[1]....
        /*0698*/ 	.word	0x0500000f


	//   ....[2]....
        /*069c*/ 	.word	0x0500000f


	//   ....[3]....
        /*06a0*/ 	.word	0x0500000f


	//   ....[4]....
        /*06a4*/ 	.word	0x0500000f


	//   ....[5]....
        /*06a8*/ 	.word	0x0500000f


	//   ....[6]....
        /*06ac*/ 	.word	0x0500000f


	//   ....[7]....
        /*06b0*/ 	.word	0x0500000f


	//   ....[8]....
        /*06b4*/ 	.word	0x0500000f


	//   ....[9]....
        /*06b8*/ 	.word	0x0500000f


	//   ....[10]....
        /*06bc*/ 	.word	0x0500000f


	//   ....[11]....
        /*06c0*/ 	.word	0x0500000f


	//   ....[12]....
        /*06c4*/ 	.word	0x0500000f


	//   ....[13]....
        /*06c8*/ 	.word	0x0500000f


	//   ....[14]....
        /*06cc*/ 	.word	0x0500000f


	//   ....[15]....
        /*06d0*/ 	.word	0x0500000f


	//   ....[16]....
        /*06d4*/ 	.word	0x0500000f


	//   ....[17]....
        /*06d8*/ 	.word	0x0500000f


	//   ....[18]....
        /*06dc*/ 	.word	0x0500000f


	//   ....[19]....
        /*06e0*/ 	.word	0x0500000f


	//   ....[20]....
        /*06e4*/ 	.word	0x0500000f


	//   ....[21]....
        /*06e8*/ 	.word	0x0500000f


	//   ....[22]....
        /*06ec*/ 	.word	0x0500000f


	//   ....[23]....
        /*06f0*/ 	.word	0x0500000f


	//   ....[24]....
        /*06f4*/ 	.word	0x0500000f


	//   ....[25]....
        /*06f8*/ 	.word	0x0500000f


	//   ....[26]....
        /*06fc*/ 	.word	0x0500000f


	//   ....[27]....
        /*0700*/ 	.word	0x0500000f


	//   ....[28]....
        /*0704*/ 	.word	0x0500000f


	//   ....[29]....
        /*0708*/ 	.word	0x0500000f


	//   ....[30]....
        /*070c*/ 	.word	0x0500000f


	//   ....[31]....
        /*0710*/ 	.word	0x0500000f


	//   ....[32]....
        /*0714*/ 	.word	0x0500000f


	//   ....[33]....
        /*0718*/ 	.word	0x0500000f


	//   ....[34]....
        /*071c*/ 	.word	0x0500000f


	//   ....[35]....
        /*0720*/ 	.word	0x0500000f


	//   ....[36]....
        /*0724*/ 	.word	0x0500000f


	//   ....[37]....
        /*0728*/ 	.word	0x0500000f


	//   ....[38]....
        /*072c*/ 	.word	0x0500000f


	//   ....[39]....
        /*0730*/ 	.word	0x0500000f


	//   ....[40]....
        /*0734*/ 	.word	0x0500000f


	//   ....[41]....
        /*0738*/ 	.word	0x0500000f


	//   ....[42]....
        /*073c*/ 	.word	0x0500000f


	//   ....[43]....
        /*0740*/ 	.word	0x0500000f


	//   ....[44]....
        /*0744*/ 	.word	0x0500000f


	//   ....[45]....
        /*0748*/ 	.word	0x0500000f


	//   ....[46]....
        /*074c*/ 	.word	0x0500000f


	//   ....[47]....
        /*0750*/ 	.word	0x0500000f


	//   ....[48]....
        /*0754*/ 	.word	0x0500000f


	//   ....[49]....
        /*0758*/ 	.word	0x0500000f


	//   ....[50]....
        /*075c*/ 	.word	0x0500000f


	//   ....[51]....
        /*0760*/ 	.word	0x0500000f


	//   ....[52]....
        /*0764*/ 	.word	0x0500000f


	//   ....[53]....
        /*0768*/ 	.word	0x0500000f


	//   ....[54]....
        /*076c*/ 	.word	0x0500000f


	//   ....[55]....
        /*0770*/ 	.word	0x0500000f


	//   ....[56]....
        /*0774*/ 	.word	0x0500000f


	//   ....[57]....
        /*0778*/ 	.word	0x0500000f


	//   ....[58]....
        /*077c*/ 	.word	0x0500000f


	//   ....[59]....
        /*0780*/ 	.word	0x0500000f


	//   ....[60]....
        /*0784*/ 	.word	0x0500000f


	//   ....[61]....
        /*0788*/ 	.word	0x0500000f


	//   ....[62]....
        /*078c*/ 	.word	0x0500000f


	//   ....[63]....
        /*0790*/ 	.word	0x0500000f


	//   ....[64]....
        /*0794*/ 	.word	0x0500000f


	//   ....[65]....
        /*0798*/ 	.word	0x0500000f


	//   ....[66]....
        /*079c*/ 	.word	0x0500000f


	//   ....[67]....
        /*07a0*/ 	.word	0x0500000f


	//   ....[68]....
        /*07a4*/ 	.word	0x0500000f


	//   ....[69]....
        /*07a8*/ 	.word	0x0500000f


	//   ....[70]....
        /*07ac*/ 	.word	0x0500000f


	//   ....[71]....
        /*07b0*/ 	.word	0x0500000f


	//   ....[72]....
        /*07b4*/ 	.word	0x0500000f


	//   ....[73]....
        /*07b8*/ 	.word	0x0500000f


	//   ....[74]....
        /*07bc*/ 	.word	0x0500000f


	//   ....[75]....
        /*07c0*/ 	.word	0x0500000f


	//   ....[76]....
        /*07c4*/ 	.word	0x0500000f


	//   ....[77]....
        /*07c8*/ 	.word	0x0500000f


	//   ....[78]....
        /*07cc*/ 	.word	0x0500000f


	//   ....[79]....
        /*07d0*/ 	.word	0x0500000f


	//   ....[80]....
        /*07d4*/ 	.word	0x0500000f


	//   ....[81]....
        /*07d8*/ 	.word	0x0500000f


	//   ....[82]....
        /*07dc*/ 	.word	0x0500000f


	//   ....[83]....
        /*07e0*/ 	.word	0x0500000f


	//   ....[84]....
        /*07e4*/ 	.word	0x0500000f


	//   ....[85]....
        /*07e8*/ 	.word	0x0500000f


	//   ....[86]....
        /*07ec*/ 	.word	0x0500000f


	//   ....[87]....
        /*07f0*/ 	.word	0x0500000f


	//   ....[88]....
        /*07f4*/ 	.word	0x0500000f


	//   ....[89]....
        /*07f8*/ 	.word	0x0500000f


	//   ....[90]....
        /*07fc*/ 	.word	0x0500000f


	//   ....[91]....
        /*0800*/ 	.word	0x0500000f


	//   ....[92]....
        /*0804*/ 	.word	0x0500000f


	//   ....[93]....
        /*0808*/ 	.word	0x0500000f


	//   ....[94]....
        /*080c*/ 	.word	0x0500000f


	//   ....[95]....
        /*0810*/ 	.word	0x0500000f


	//   ....[96]....
        /*0814*/ 	.word	0x0500000f


	//   ....[97]....
        /*0818*/ 	.word	0x0500000f


	//   ....[98]....
        /*081c*/ 	.word	0x0500000f


	//   ....[99]....
        /*0820*/ 	.word	0x0500000f


	//   ....[100]....
        /*0824*/ 	.word	0x0500000f


	//   ....[101]....
        /*0828*/ 	.word	0x0500000f


	//   ....[102]....
        /*082c*/ 	.word	0x0500000f


	//   ....[103]....
        /*0830*/ 	.word	0x0500000f


	//   ....[104]....
        /*0834*/ 	.word	0x0500000f


	//   ....[105]....
        /*0838*/ 	.word	0x0500000f


	//   ....[106]....
        /*083c*/ 	.word	0x0500000f


	//   ....[107]....
        /*0840*/ 	.word	0x0500000f


	//   ....[108]....
        /*0844*/ 	.word	0x0500000f


	//   ....[109]....
        /*0848*/ 	.word	0x0500000f


	//   ....[110]....
        /*084c*/ 	.word	0x0500000f


	//   ....[111]....
        /*0850*/ 	.word	0x0500000f


	//   ....[112]....
        /*0854*/ 	.word	0x0500000f


	//   ....[113]....
        /*0858*/ 	.word	0x0500000f


	//   ....[114]....
        /*085c*/ 	.word	0x0500000f


	//   ....[115]....
        /*0860*/ 	.word	0x0500000f


	//   ....[116]....
        /*0864*/ 	.word	0x0500000f


	//   ....[117]....
        /*0868*/ 	.word	0x0500000f


	//   ....[118]....
        /*086c*/ 	.word	0x0500000f


	//   ....[119]....
        /*0870*/ 	.word	0x0500000f


	//   ....[120]....
        /*0874*/ 	.word	0x0500000f


	//   ....[121]....
        /*0878*/ 	.word	0x0500000f


	//   ....[122]....
        /*087c*/ 	.word	0x0500000f


	//   ....[123]....
        /*0880*/ 	.word	0x0500000f


	//   ....[124]....
        /*0884*/ 	.word	0x0500000f


	//   ....[125]....
        /*0888*/ 	.word	0x0500000f


	//   ....[126]....
        /*088c*/ 	.word	0x0500000f


	//   ....[127]....
        /*0890*/ 	.word	0x0500000f


	//   ....[128]....
        /*0894*/ 	.word	0x0500000f


	//   ....[129]....
        /*0898*/ 	.word	0x0500000f


	//   ....[130]....
        /*089c*/ 	.word	0x0500000f


	//   ....[131]....
        /*08a0*/ 	.word	0x0500000f


	//   ....[132]....
        /*08a4*/ 	.word	0x0500000f


	//   ....[133]....
        /*08a8*/ 	.word	0x0500000f


	//   ....[134]....
        /*08ac*/ 	.word	0x0500000f


	//   ....[135]....
        /*08b0*/ 	.word	0x0500000f


	//   ....[136]....
        /*08b4*/ 	.word	0x0500000f


	//   ....[137]....
        /*08b8*/ 	.word	0x0500000f


	//   ....[138]....
        /*08bc*/ 	.word	0x0500000f


	//   ....[139]....
        /*08c0*/ 	.word	0x0500000f


	//   ....[140]....
        /*08c4*/ 	.word	0x0500000f


	//   ....[141]....
        /*08c8*/ 	.word	0x0500000f


	//   ....[142]....
        /*08cc*/ 	.word	0x0500000f


	//----- nvinfo : EIATTR_COOP_GROUP_INSTR_OFFSETS
	.align		4
.L_327:
        /*08d0*/ 	.byte	0x04, 0x28
        /*08d2*/ 	.short	(.L_329 - .L_328)


	//   ....[0]....
.L_328:
        /*08d4*/ 	.word	0x00000070


	//   ....[1]....
        /*08d8*/ 	.word	0x00000140


	//   ....[2]....
        /*08dc*/ 	.word	0x00000190


	//   ....[3]....
        /*08e0*/ 	.word	0x000003c0


	//   ....[4]....
        /*08e4*/ 	.word	0x00000520


	//   ....[5]....
        /*08e8*/ 	.word	0x00000640


	//   ....[6]....
        /*08ec*/ 	.word	0x000007a0


	//   ....[7]....
        /*08f0*/ 	.word	0x00003960


	//   ....[8]....
        /*08f4*/ 	.word	0x00003970


	//   ....[9]....
        /*08f8*/ 	.word	0x000065e0


	//   ....[10]....
        /*08fc*/ 	.word	0x000065f0


	//   ....[11]....
        /*0900*/ 	.word	0x00009970


	//   ....[12]....
        /*0904*/ 	.word	0x00009980


	//   ....[13]....
        /*0908*/ 	.word	0x0000c7d0


	//   ....[14]....
        /*090c*/ 	.word	0x0000c7e0


	//   ....[15]....
        /*0910*/ 	.word	0x0000f800


	//   ....[16]....
        /*0914*/ 	.word	0x0000f810


	//   ....[17]....
        /*0918*/ 	.word	0x0000fa80


	//   ....[18]....
        /*091c*/ 	.word	0x0000fa90


	//   ....[19]....
        /*0920*/ 	.word	0x0000ffa0


	//   ....[20]....
        /*0924*/ 	.word	0x0000ffc0


	//   ....[21]....
        /*0928*/ 	.word	0x00010160


	//   ....[22]....
        /*092c*/ 	.word	0x00010180


	//   ....[23]....
        /*0930*/ 	.word	0x00010b10


	//   ....[24]....
        /*0934*/ 	.word	0x000113e0


	//   ....[25]....
        /*0938*/ 	.word	0x000113f0


	//   ....[26]....
        /*093c*/ 	.word	0x00011400


	//   ....[27]....
        /*0940*/ 	.word	0x00011410


	//   ....[28]....
        /*0944*/ 	.word	0x00014a40


	//   ....[29]....
        /*0948*/ 	.word	0x00014a50


	//   ....[30]....
        /*094c*/ 	.word	0x00014a60


	//   ....[31]....
        /*0950*/ 	.word	0x00014a70


	//   ....[32]....
        /*0954*/ 	.word	0x000195f0


	//   ....[33]....
        /*0958*/ 	.word	0x00019630


	//   ....[34]....
        /*095c*/ 	.word	0x0001a1f0


	//   ....[35]....
        /*0960*/ 	.word	0x0001a240


	//   ....[36]....
        /*0964*/ 	.word	0x0001aed0


	//   ....[37]....
        /*0968*/ 	.word	0x0001af50


	//   ....[38]....
        /*096c*/ 	.word	0x0001dbb0


	//   ....[39]....
        /*0970*/ 	.word	0x0001dbf0


	//   ....[40]....
        /*0974*/ 	.word	0x0001ef90


	//   ....[41]....
        /*0978*/ 	.word	0x0001eff0


	//   ....[42]....
        /*097c*/ 	.word	0x0001f700


	//   ....[43]....
        /*0980*/ 	.word	0x0001f760


	//   ....[44]....
        /*0984*/ 	.word	0x00022a90


	//   ....[45]....
        /*0988*/ 	.word	0x00022b00


	//   ....[46]....
        /*098c*/ 	.word	0x00022fe0


	//   ....[47]....
        /*0990*/ 	.word	0x00023000


	//   ....[48]....
        /*0994*/ 	.word	0x00024aa0


	//   ....[49]....
        /*0998*/ 	.word	0x00024ab0


	//   ....[50]....
        /*099c*/ 	.word	0x00024b30


	//   ....[51]....
        /*09a0*/ 	.word	0x00024b40


	//   ....[52]....
        /*09a4*/ 	.word	0x00025720


	//   ....[53]....
        /*09a8*/ 	.word	0x00025770


	//   ....[54]....
        /*09ac*/ 	.word	0x000257a0


	//   ....[55]....
        /*09b0*/ 	.word	0x000257d0


	//   ....[56]....
        /*09b4*/ 	.word	0x00025800


	//   ....[57]....
        /*09b8*/ 	.word	0x00025830


	//   ....[58]....
        /*09bc*/ 	.word	0x00025860


	//   ....[59]....
        /*09c0*/ 	.word	0x00025890


	//   ....[60]....
        /*09c4*/ 	.word	0x000258c0


	//   ....[61]....
        /*09c8*/ 	.word	0x000258f0


	//   ....[62]....
        /*09cc*/ 	.word	0x00025920


	//   ....[63]....
        /*09d0*/ 	.word	0x00025950


	//   ....[64]....
        /*09d4*/ 	.word	0x00025980


	//   ....[65]....
        /*09d8*/ 	.word	0x000259b0


	//   ....[66]....
        /*09dc*/ 	.word	0x000259e0


	//   ....[67]....
        /*09e0*/ 	.word	0x00025a10


	//   ....[68]....
        /*09e4*/ 	.word	0x00025a40


	//   ....[69]....
        /*09e8*/ 	.word	0x00025a70


	//   ....[70]....
        /*09ec*/ 	.word	0x00025aa0


	//   ....[71]....
        /*09f0*/ 	.word	0x00025ad0


	//   ....[72]....
        /*09f4*/ 	.word	0x00025b00


	//   ....[73]....
        /*09f8*/ 	.word	0x00025b30


	//   ....[74]....
        /*09fc*/ 	.word	0x00025b60


	//   ....[75]....
        /*0a00*/ 	.word	0x00025b90


	//   ....[76]....
        /*0a04*/ 	.word	0x00025bc0


	//   ....[77]....
        /*0a08*/ 	.word	0x00025bf0


	//   ....[78]....
        /*0a0c*/ 	.word	0x00025c20


	//   ....[79]....
        /*0a10*/ 	.word	0x00025c50


	//   ....[80]....
        /*0a14*/ 	.word	0x00025c80


	//   ....[81]....
        /*0a18*/ 	.word	0x00025cb0


	//   ....[82]....
        /*0a1c*/ 	.word	0x00025ce0


	//   ....[83]....
        /*0a20*/ 	.word	0x00025d10


	//   ....[84]....
        /*0a24*/ 	.word	0x00025d40


	//   ....[85]....
        /*0a28*/ 	.word	0x00025d70


	//   ....[86]....
        /*0a2c*/ 	.word	0x00025da0


	//   ....[87]....
        /*0a30*/ 	.word	0x00025dd0


	//   ....[88]....
        /*0a34*/ 	.word	0x00025e00


	//   ....[89]....
        /*0a38*/ 	.word	0x00025e30


	//   ....[90]....
        /*0a3c*/ 	.word	0x00025e60


	//   ....[91]....
        /*0a40*/ 	.word	0x00025e70


	//   ....[92]....
        /*0a44*/ 	.word	0x00025e80


	//   ....[93]....
        /*0a48*/ 	.word	0x00025e90


	//   ....[94]....
        /*0a4c*/ 	.word	0x00025ea0


	//   ....[95]....
        /*0a50*/ 	.word	0x00025eb0


	//   ....[96]....
        /*0a54*/ 	.word	0x00025ec0


	//   ....[97]....
        /*0a58*/ 	.word	0x00025ed0


	//   ....[98]....
        /*0a5c*/ 	.word	0x00025ee0


	//   ....[99]....
        /*0a60*/ 	.word	0x00025ef0


	//   ....[100]....
        /*0a64*/ 	.word	0x00025f20


	//   ....[101]....
        /*0a68*/ 	.word	0x00025f50


	//   ....[102]....
        /*0a6c*/ 	.word	0x00025f80


	//   ....[103]....
        /*0a70*/ 	.word	0x00025fb0


	//   ....[104]....
        /*0a74*/ 	.word	0x00025fe0


	//   ....[105]....
        /*0a78*/ 	.word	0x00026010


	//   ....[106]....
        /*0a7c*/ 	.word	0x00026040


	//   ....[107]....
        /*0a80*/ 	.word	0x00026070


	//   ....[108]....
        /*0a84*/ 	.word	0x000260a0


	//   ....[109]....
        /*0a88*/ 	.word	0x000260d0


	//   ....[110]....
        /*0a8c*/ 	.word	0x00026100


	//   ....[111]....
        /*0a90*/ 	.word	0x00026130


	//   ....[112]....
        /*0a94*/ 	.word	0x00026160


	//   ....[113]....
        /*0a98*/ 	.word	0x00026190


	//   ....[114]....
        /*0a9c*/ 	.word	0x000261c0


	//   ....[115]....
        /*0aa0*/ 	.word	0x000261f0


	//   ....[116]....
        /*0aa4*/ 	.word	0x00026a30


	//   ....[117]....
        /*0aa8*/ 	.word	0x00026a50


	//   ....[118]....
        /*0aac*/ 	.word	0x00026a60


	//   ....[119]....
        /*0ab0*/ 	.word	0x00026a70


	//   ....[120]....
        /*0ab4*/ 	.word	0x00027190


	//   ....[121]....
        /*0ab8*/ 	.word	0x000271a0


	//   ....[122]....
        /*0abc*/ 	.word	0x000272b0


	//   ....[123]....
        /*0ac0*/ 	.word	0x000272c0


	//   ....[124]....
        /*0ac4*/ 	.word	0x000273d0


	//   ....[125]....
        /*0ac8*/ 	.word	0x000273e0


	//   ....[126]....
        /*0acc*/ 	.word	0x000274f0


	//   ....[127]....
        /*0ad0*/ 	.word	0x00027500


	//   ....[128]....
        /*0ad4*/ 	.word	0x000278b0


	//   ....[129]....
        /*0ad8*/ 	.word	0x000278f0


	//   ....[130]....
        /*0adc*/ 	.word	0x00028130


	//   ....[131]....
        /*0ae0*/ 	.word	0x00028140


	//   ....[132]....
        /*0ae4*/ 	.word	0x000290a0


	//   ....[133]....
        /*0ae8*/ 	.word	0x000290b0


	//   ....[134]....
        /*0aec*/ 	.word	0x000291d0


	//   ....[135]....
        /*0af0*/ 	.word	0x000291e0


	//   ....[136]....
        /*0af4*/ 	.word	0x000292f0


	//   ....[137]....
        /*0af8*/ 	.word	0x00029300


	//   ....[138]....
        /*0afc*/ 	.word	0x00029410


	//   ....[139]....
        /*0b00*/ 	.word	0x00029420


	//   ....[140]....
        /*0b04*/ 	.word	0x00029580


	//   ....[141]....
        /*0b08*/ 	.word	0x00029770


	//   ....[142]....
        /*0b0c*/ 	.word	0x000297a0


	//   ....[143]....
        /*0b10*/ 	.word	0x000297d0


	//   ....[144]....
        /*0b14*/ 	.word	0x00029800


	//   ....[145]....
        /*0b18*/ 	.word	0x00029830


	//   ....[146]....
        /*0b1c*/ 	.word	0x00029860


	//   ....[147]....
        /*0b20*/ 	.word	0x000299f0


	//   ....[148]....
        /*0b24*/ 	.word	0x00029a20


	//   ....[149]....
        /*0b28*/ 	.word	0x00029a50


	//   ....[150]....
        /*0b2c*/ 	.word	0x00029a80


	//   ....[151]....
        /*0b30*/ 	.word	0x00029ab0


	//   ....[152]....
        /*0b34*/ 	.word	0x00029ae0


	//   ....[153]....
        /*0b38*/ 	.word	0x00029b70


	//   ....[154]....
        /*0b3c*/ 	.word	0x00029ba0


	//   ....[155]....
        /*0b40*/ 	.word	0x00029bb0


	//   ....[156]....
        /*0b44*/ 	.word	0x00029bf0


	//   ....[157]....
        /*0b48*/ 	.word	0x0002b270


	//   ....[158]....
        /*0b4c*/ 	.word	0x0002d5e0


	//   ....[159]....
        /*0b50*/ 	.word	0x0002d5f0


	//   ....[160]....
        /*0b54*/ 	.word	0x0002d6a0


	//   ....[161]....
        /*0b58*/ 	.word	0x0002d710


	//   ....[162]....
        /*0b5c*/ 	.word	0x0002d770


	//   ....[163]....
        /*0b60*/ 	.word	0x0002d790


	//   ....[164]....
        /*0b64*/ 	.word	0x0002d7a0


	//   ....[165]....
        /*0b68*/ 	.word	0x0002d7b0


	//   ....[166]....
        /*0b6c*/ 	.word	0x0002d890


	//   ....[167]....
        /*0b70*/ 	.word	0x0002d8a0


	//   ....[168]....
        /*0b74*/ 	.word	0x0002dd40


	//   ....[169]....
        /*0b78*/ 	.word	0x0002dd60


	//   ....[170]....
        /*0b7c*/ 	.word	0x0002dd80


	//   ....[171]....
        /*0b80*/ 	.word	0x0002de40


	//   ....[172]....
        /*0b84*/ 	.word	0x0002de60


	//   ....[173]....
        /*0b88*/ 	.word	0x0002def0


	//   ....[174]....
        /*0b8c*/ 	.word	0x0002df10


	//   ....[175]....
        /*0b90*/ 	.word	0x0002df20


	//   ....[176]....
        /*0b94*/ 	.word	0x0002dfb0


	//   ....[177]....
        /*0b98*/ 	.word	0x0002e010


	//   ....[178]....
        /*0b9c*/ 	.word	0x0002e7d0


	//   ....[179]....
        /*0ba0*/ 	.word	0x0002e800


	//   ....[180]....
        /*0ba4*/ 	.word	0x0002e8c0


	//   ....[181]....
        /*0ba8*/ 	.word	0x0002e8e0


	//   ....[182]....
        /*0bac*/ 	.word	0x0002e980


	//   ....[183]....
        /*0bb0*/ 	.word	0x0002e9a0


	//   ....[184]....
        /*0bb4*/ 	.word	0x0002e9b0


	//   ....[185]....
        /*0bb8*/ 	.word	0x0002ea40


	//   ....[186]....
        /*0bbc*/ 	.word	0x0002f3f0


	//   ....[187]....
        /*0bc0*/ 	.word	0x0002f420


	//   ....[188]....
        /*0bc4*/ 	.word	0x0002f480


	//   ....[189]....
        /*0bc8*/ 	.word	0x0002f4b0


	//   ....[190]....
        /*0bcc*/ 	.word	0x0002f4c0


	//   ....[191]....
        /*0bd0*/ 	.word	0x0002f510


	//   ....[192]....
        /*0bd4*/ 	.word	0x0002f520


	//   ....[193]....
        /*0bd8*/ 	.word	0x0002f530


	//   ....[194]....
        /*0bdc*/ 	.word	0x0002f580


	//   ....[195]....
        /*0be0*/ 	.word	0x0002f5d0


	//   ....[196]....
        /*0be4*/ 	.word	0x0002fa20


	//   ....[197]....
        /*0be8*/ 	.word	0x0002fa40


	//   ....[198]....
        /*0bec*/ 	.word	0x0002fa50


	//   ....[199]....
        /*0bf0*/ 	.word	0x0002fa60


	//   ....[200]....
        /*0bf4*/ 	.word	0x0002fac0


	//   ....[201]....
        /*0bf8*/ 	.word	0x0002fad0


	//   ....[202]....
        /*0bfc*/ 	.word	0x0002fb30


	//   ....[203]....
        /*0c00*/ 	.word	0x0002fb60


	//   ....[204]....
        /*0c04*/ 	.word	0x0002fba0


	//   ....[205]....
        /*0c08*/ 	.word	0x0002fc00


	//   ....[206]....
        /*0c0c*/ 	.word	0x00030e20


	//   ....[207]....
        /*0c10*/ 	.word	0x00030e50


	//   ....[208]....
        /*0c14*/ 	.word	0x00030ec0


	//   ....[209]....
        /*0c18*/ 	.word	0x00030ef0


	//   ....[210]....
        /*0c1c*/ 	.word	0x00030f20


	//   ....[211]....
        /*0c20*/ 	.word	0x00030f50


	//   ....[212]....
        /*0c24*/ 	.word	0x00030f80


	//   ....[213]....
        /*0c28*/ 	.word	0x00030fb0


	//   ....[214]....
        /*0c2c*/ 	.word	0x00031150


	//   ....[215]....
        /*0c30*/ 	.word	0x00031180


	//   ....[216]....
        /*0c34*/ 	.word	0x000311b0


	//   ....[217]....
        /*0c38*/ 	.word	0x000311e0


	//   ....[218]....
        /*0c3c*/ 	.word	0x00031210


	//   ....[219]....
        /*0c40*/ 	.word	0x00031240


	//   ....[220]....
        /*0c44*/ 	.word	0x00031300


	//   ....[221]....
        /*0c48*/ 	.word	0x00031320


	//   ....[222]....
        /*0c4c*/ 	.word	0x00031340


	//   ....[223]....
        /*0c50*/ 	.word	0x000313a0


	//   ....[224]....
        /*0c54*/ 	.word	0x00031de0


	//   ....[225]....
        /*0c58*/ 	.word	0x00032180


	//   ....[226]....
        /*0c5c*/ 	.word	0x00032210


	//   ....[227]....
        /*0c60*/ 	.word	0x000322b0


	//   ....[228]....
        /*0c64*/ 	.word	0x00032340


	//   ....[229]....
        /*0c68*/ 	.word	0x00032430


	//   ....[230]....
        /*0c6c*/ 	.word	0x000324c0


	//   ....[231]....
        /*0c70*/ 	.word	0x00032560


	//   ....[232]....
        /*0c74*/ 	.word	0x000325f0


	//   ....[233]....
        /*0c78*/ 	.word	0x000326e0


	//   ....[234]....
        /*0c7c*/ 	.word	0x00032770


	//   ....[235]....
        /*0c80*/ 	.word	0x00032810


	//   ....[236]....
        /*0c84*/ 	.word	0x000328a0


	//   ....[237]....
        /*0c88*/ 	.word	0x000329e0


	//   ....[238]....
        /*0c8c*/ 	.word	0x00032a80


	//   ....[239]....
        /*0c90*/ 	.word	0x00032b10


	//   ....[240]....
        /*0c94*/ 	.word	0x00032b60


	//   ....[241]....
        /*0c98*/ 	.word	0x00032bb0


	//   ....[242]....
        /*0c9c*/ 	.word	0x00032c80


	//   ....[243]....
        /*0ca0*/ 	.word	0x00032d10


	//   ....[244]....
        /*0ca4*/ 	.word	0x00032d60


	//   ....[245]....
        /*0ca8*/ 	.word	0x00032db0


	//   ....[246]....
        /*0cac*/ 	.word	0x000330a0


	//   ....[247]....
        /*0cb0*/ 	.word	0x000331d0


	//   ....[248]....
        /*0cb4*/ 	.word	0x000332f0


	//   ....[249]....
        /*0cb8*/ 	.word	0x00033410


	//   ....[250]....
        /*0cbc*/ 	.word	0x00033530


	//   ....[251]....
        /*0cc0*/ 	.word	0x00033630


	//   ....[252]....
        /*0cc4*/ 	.word	0x00033690


	//   ....[253]....
        /*0cc8*/ 	.word	0x000336e0


	//   ....[254]....
        /*0ccc*/ 	.word	0x00033760


	//   ....[255]....
        /*0cd0*/ 	.word	0x000337b0


	//   ....[0]....
        /*0cd4*/ 	.word	0x00033810


	//   ....[1]....
        /*0cd8*/ 	.word	0x00033880


	//   ....[2]....
        /*0cdc*/ 	.word	0x00033900


	//   ....[3]....
        /*0ce0*/ 	.word	0x00033970


	//   ....[4]....
        /*0ce4*/ 	.word	0x000339d0


	//   ....[5]....
        /*0ce8*/ 	.word	0x00033a20


	//   ....[6]....
        /*0cec*/ 	.word	0x00033aa0


	//   ....[7]....
        /*0cf0*/ 	.word	0x00033b10


	//   ....[8]....
        /*0cf4*/ 	.word	0x00033b70


	//   ....[9]....
        /*0cf8*/ 	.word	0x00033bc0


	//   ....[10]....
        /*0cfc*/ 	.word	0x00033c40


	//   ....[11]....
        /*0d00*/ 	.word	0x00033c90


	//   ....[12]....
        /*0d04*/ 	.word	0x00033cf0


	//   ....[13]....
        /*0d08*/ 	.word	0x00033d40


	//   ....[14]....
        /*0d0c*/ 	.word	0x00033da0


	//   ....[15]....
        /*0d10*/ 	.word	0x00033e10


	//   ....[16]....
        /*0d14*/ 	.word	0x00033e70


	//   ....[17]....
        /*0d18*/ 	.word	0x00033ec0


	//   ....[18]....
        /*0d1c*/ 	.word	0x00033f40


	//   ....[19]....
        /*0d20*/ 	.word	0x00033fb0


	//   ....[20]....
        /*0d24*/ 	.word	0x00034010


	//   ....[21]....
        /*0d28*/ 	.word	0x00034060


	//   ....[22]....
        /*0d2c*/ 	.word	0x000340e0


	//   ....[23]....
        /*0d30*/ 	.word	0x00034130


	//   ....[24]....
        /*0d34*/ 	.word	0x000341b0


	//   ....[25]....
        /*0d38*/ 	.word	0x00034220


	//   ....[26]....
        /*0d3c*/ 	.word	0x000342a0


	//   ....[27]....
        /*0d40*/ 	.word	0x000342f0


	//   ....[28]....
        /*0d44*/ 	.word	0x00034370


	//   ....[29]....
        /*0d48*/ 	.word	0x000343c0


	//   ....[30]....
        /*0d4c*/ 	.word	0x00034420


	//   ....[31]....
        /*0d50*/ 	.word	0x00034490


	//   ....[32]....
        /*0d54*/ 	.word	0x00034500


	//   ....[33]....
        /*0d58*/ 	.word	0x00034570


	//   ....[34]....
        /*0d5c*/ 	.word	0x000345d0


	//   ....[35]....
        /*0d60*/ 	.word	0x00034630


	//   ....[36]....
        /*0d64*/ 	.word	0x000346c0


	//   ....[37]....
        /*0d68*/ 	.word	0x00034720


	//   ....[38]....
        /*0d6c*/ 	.word	0x000347a0


	//   ....[39]....
        /*0d70*/ 	.word	0x00034810


	//   ....[40]....
        /*0d74*/ 	.word	0x00034870


	//   ....[41]....
        /*0d78*/ 	.word	0x000348c0


	//   ....[42]....
        /*0d7c*/ 	.word	0x00034940


	//   ....[43]....
        /*0d80*/ 	.word	0x000349b0


	//   ....[44]....
        /*0d84*/ 	.word	0x00034a10


	//   ....[45]....
        /*0d88*/ 	.word	0x00034a60


	//   ....[46]....
        /*0d8c*/ 	.word	0x00034ae0


	//   ....[47]....
        /*0d90*/ 	.word	0x00034b50


	//   ....[48]....
        /*0d94*/ 	.word	0x00034bb0


	//   ....[49]....
        /*0d98*/ 	.word	0x00034c00


	//   ....[50]....
        /*0d9c*/ 	.word	0x00034c80


	//   ....[51]....
        /*0da0*/ 	.word	0x00034cf0


	//   ....[52]....
        /*0da4*/ 	.word	0x00034d50


	//   ....[53]....
        /*0da8*/ 	.word	0x00034da0


	//   ....[54]....
        /*0dac*/ 	.word	0x00034e20


	//   ....[55]....
        /*0db0*/ 	.word	0x00034e70


	//   ....[56]....
        /*0db4*/ 	.word	0x00034f00


	//   ....[57]....
        /*0db8*/ 	.word	0x00034f90


	//   ....[58]....
        /*0dbc*/ 	.word	0x00035020


	//   ....[59]....
        /*0dc0*/ 	.word	0x000350b0


	//   ....[60]....
        /*0dc4*/ 	.word	0x00035140


	//   ....[61]....
        /*0dc8*/ 	.word	0x000351d0


	//   ....[62]....
        /*0dcc*/ 	.word	0x00035290


	//   ....[63]....
        /*0dd0*/ 	.word	0x00035310


	//   ....[64]....
        /*0dd4*/ 	.word	0x000353b0


	//   ....[65]....
        /*0dd8*/ 	.word	0x00035440


	//   ....[66]....
        /*0ddc*/ 	.word	0x000354c0


	//   ....[67]....
        /*0de0*/ 	.word	0x00035510


	//   ....[68]....
        /*0de4*/ 	.word	0x000355a0


	//   ....[69]....
        /*0de8*/ 	.word	0x00035630


	//   ....[70]....
        /*0dec*/ 	.word	0x000356c0


	//   ....[71]....
        /*0df0*/ 	.word	0x00035750


	//   ....[72]....
        /*0df4*/ 	.word	0x000357e0


	//   ....[73]....
        /*0df8*/ 	.word	0x00035870


	//   ....[74]....
        /*0dfc*/ 	.word	0x00035930


	//   ....[75]....
        /*0e00*/ 	.word	0x00035c00


	//   ....[76]....
        /*0e04*/ 	.word	0x00035d00


	//   ....[77]....
        /*0e08*/ 	.word	0x00035db0


	//   ....[78]....
        /*0e0c*/ 	.word	0x00035f00


	//   ....[79]....
        /*0e10*/ 	.word	0x00035f60


	//   ....[80]....
        /*0e14*/ 	.word	0x00036010


	//   ....[81]....
        /*0e18*/ 	.word	0x000360d0


	//   ....[82]....
        /*0e1c*/ 	.word	0x00036180


	//   ....[83]....
        /*0e20*/ 	.word	0x00036240


	//   ....[84]....
        /*0e24*/ 	.word	0x000362f0


	//   ....[85]....
        /*0e28*/ 	.word	0x000363a0


	//   ....[86]....
        /*0e2c*/ 	.word	0x00036500


	//   ....[87]....
        /*0e30*/ 	.word	0x000365c0


	//   ....[88]....
        /*0e34*/ 	.word	0x00036710


	//   ....[89]....
        /*0e38*/ 	.word	0x000367c0


	//   ....[90]....
        /*0e3c*/ 	.word	0x000368c0


	//   ....[91]....
        /*0e40*/ 	.word	0x00036980


	//   ....[92]....
        /*0e44*/ 	.word	0x000369e0


	//   ....[93]....
        /*0e48*/ 	.word	0x00036a80


	//   ....[94]....
        /*0e4c*/ 	.word	0x00036b40


	//   ....[95]....
        /*0e50*/ 	.word	0x00036c10


	//   ....[96]....
        /*0e54*/ 	.word	0x00036cc0


	//   ....[97]....
        /*0e58*/ 	.word	0x00036d30


	//   ....[98]....
        /*0e5c*/ 	.word	0x00036d90


	//   ....[99]....
        /*0e60*/ 	.word	0x00036ea0


	//   ....[100]....
        /*0e64*/ 	.word	0x00036f00


	//   ....[101]....
        /*0e68*/ 	.word	0x00037020


	//   ....[102]....
        /*0e6c*/ 	.word	0x00037080


	//   ....[103]....
        /*0e70*/ 	.word	0x00037120


	//   ....[104]....
        /*0e74*/ 	.word	0x000372c0


	//   ....[105]....
        /*0e78*/ 	.word	0x00037380


	//   ....[106]....
        /*0e7c*/ 	.word	0x00037430


	//   ....[107]....
        /*0e80*/ 	.word	0x000374f0


	//   ....[108]....
        /*0e84*/ 	.word	0x000375a0


	//   ....[109]....
        /*0e88*/ 	.word	0x00037650


	//   ....[110]....
        /*0e8c*/ 	.word	0x00037700


	//   ....[111]....
        /*0e90*/ 	.word	0x000377b0


	//   ....[112]....
        /*0e94*/ 	.word	0x00037810


	//   ....[113]....
        /*0e98*/ 	.word	0x000378f0


	//   ....[114]....
        /*0e9c*/ 	.word	0x000379e0


	//   ....[115]....
        /*0ea0*/ 	.word	0x00037a80


	//   ....[116]....
        /*0ea4*/ 	.word	0x00037ae0


	//   ....[117]....
        /*0ea8*/ 	.word	0x00037bb0


	//   ....[118]....
        /*0eac*/ 	.word	0x00037c10


	//   ....[119]....
        /*0eb0*/ 	.word	0x00037ce0


	//   ....[120]....
        /*0eb4*/ 	.word	0x00037d40


	//   ....[121]....
        /*0eb8*/ 	.word	0x00037e10


	//   ....[122]....
        /*0ebc*/ 	.word	0x00037e70


	//   ....[123]....
        /*0ec0*/ 	.word	0x00037f40


	//   ....[124]....
        /*0ec4*/ 	.word	0x00038120


	//   ....[125]....
        /*0ec8*/ 	.word	0x000381c0


	//   ....[126]....
        /*0ecc*/ 	.word	0x00038330


	//   ....[127]....
        /*0ed0*/ 	.word	0x000383a0


	//   ....[128]....
        /*0ed4*/ 	.word	0x00038410


	//   ....[129]....
        /*0ed8*/ 	.word	0x00038480


	//   ....[130]....
        /*0edc*/ 	.word	0x000384f0


	//   ....[131]....
        /*0ee0*/ 	.word	0x00038570


	//   ....[132]....
        /*0ee4*/ 	.word	0x000385f0


	//   ....[133]....
        /*0ee8*/ 	.word	0x00038680


	//   ....[134]....
        /*0eec*/ 	.word	0x000386f0


	//   ....[135]....
        /*0ef0*/ 	.word	0x00038760


	//   ....[136]....
        /*0ef4*/ 	.word	0x000387d0


	//   ....[137]....
        /*0ef8*/ 	.word	0x00038850


	//   ....[138]....
        /*0efc*/ 	.word	0x000388c0


	//   ....[139]....
        /*0f00*/ 	.word	0x00038970


	//   ....[140]....
        /*0f04*/ 	.word	0x000389c0


	//   ....[141]....
        /*0f08*/ 	.word	0x00038a50


	//   ....[142]....
        /*0f0c*/ 	.word	0x00038b80


	//----- nvinfo : EIATTR_REG_RECONFIG
	.align		4
.L_329:
        /*0f10*/ 	.byte	0x01, 0x54
	.zero		2


	//----- nvinfo : EIATTR_SYSCALL_OFFSETS
	.align		4
        /*0f14*/ 	.byte	0x04, 0x46
        /*0f16*/ 	.short	(.L_331 - .L_330)


	//   ....[0]....
.L_330:
        /*0f18*/ 	.word	0x00002010


	//   ....[1]....
        /*0f1c*/ 	.word	0x00002160


	//   ....[2]....
        /*0f20*/ 	.word	0x00010ca0


	//   ....[3]....
        /*0f24*/ 	.word	0x000111c0


	//   ....[4]....
        /*0f28*/ 	.word	0x0002c7c0


	//   ....[5]....
        /*0f2c*/ 	.word	0x0002c930


	//   ....[6]....
        /*0f30*/ 	.word	0x0002ca80


	//   ....[7]....
        /*0f34*/ 	.word	0x0002cbc0


	//   ....[8]....
        /*0f38*/ 	.word	0x0002e440


	//----- nvinfo : EIATTR_MBARRIER_INSTR_OFFSETS
	.align		4
.L_331:
        /*0f3c*/ 	.byte	0x04, 0x39
        /*0f3e*/ 	.short	(.L_333 - .L_332)


	//   ....[0]....
.L_332:
        /*0f40*/ 	.word	0x00000270
        /*0f44*/ 	.word	0x000000ff
        /*0f48*/ 	.word	0x00029800
        /*0f4c*/ 	.short	0x0100
        /*0f4e*/ 	.byte	0x08
	.zero		1


	//   ....[1]....
        /*0f50*/ 	.word	0x00000280
        /*0f54*/ 	.word	0x000000ff
        /*0f58*/ 	.word	0x00029820
        /*0f5c*/ 	.short	0x0100
        /*0f5e*/ 	.byte	0x08
	.zero		1


	//   ....[2]....
        /*0f60*/ 	.word	0x00000370
        /*0f64*/ 	.word	0x000000ff
        /*0f68*/ 	.word	0x00029830
        /*0f6c*/ 	.short	0x0100
        /*0f6e*/ 	.byte	0x08
	.zero		1


	//   ....[3]....
        /*0f70*/ 	.word	0x00000380
        /*0f74*/ 	.word	0x000000ff
        /*0f78*/ 	.word	0x00029840
        /*0f7c*/ 	.short	0x0100
        /*0f7e*/ 	.byte	0x08
	.zero		1


	//   ....[4]....
        /*0f80*/ 	.word	0x00000390
        /*0f84*/ 	.word	0x000000ff
        /*0f88*/ 	.word	0x00029838
        /*0f8c*/ 	.short	0x0100
        /*0f8e*/ 	.byte	0x08
	.zero		1


	//   ....[5]....
        /*0f90*/ 	.word	0x000003a0
        /*0f94*/ 	.word	0x000000ff
        /*0f98*/ 	.word	0x00029848
        /*0f9c*/ 	.short	0x0100
        /*0f9e*/ 	.byte	0x08
	.zero		1


	//   ....[6]....
        /*0fa0*/ 	.word	0x000004d0
        /*0fa4*/ 	.word	0x000000ff
        /*0fa8*/ 	.word	0x00029850
        /*0fac*/ 	.short	0x0100
        /*0fae*/ 	.byte	0x08
	.zero		1


	//   ....[7]....
        /*0fb0*/ 	.word	0x000004e0
        /*0fb4*/ 	.word	0x000000ff
        /*0fb8*/ 	.word	0x00029860
        /*0fbc*/ 	.short	0x0100
        /*0fbe*/ 	.byte	0x08
	.zero		1


	//   ....[8]....
        /*0fc0*/ 	.word	0x000004f0
        /*0fc4*/ 	.word	0x000000ff
        /*0fc8*/ 	.word	0x00029858
        /*0fcc*/ 	.short	0x0100
        /*0fce*/ 	.byte	0x08
	.zero		1


	//   ....[9]....
        /*0fd0*/ 	.word	0x00000500
        /*0fd4*/ 	.word	0x000000ff
        /*0fd8*/ 	.word	0x00029868
        /*0fdc*/ 	.short	0x0100
        /*0fde*/ 	.byte	0x08
	.zero		1


	//   ....[10]....
        /*0fe0*/ 	.word	0x000005f0
        /*0fe4*/ 	.word	0x000000ff
        /*0fe8*/ 	.word	0x00029870
        /*0fec*/ 	.short	0x0100
        /*0fee*/ 	.byte	0x06
	.zero		1


	//   ....[11]....
        /*0ff0*/ 	.word	0x00000600
        /*0ff4*/ 	.word	0x000000ff
        /*0ff8*/ 	.word	0x00029880
        /*0ffc*/ 	.short	0x0100
        /*0ffe*/ 	.byte	0x06
	.zero		1


	//   ....[12]....
        /*1000*/ 	.word	0x00000610
        /*1004*/ 	.word	0x000000ff
        /*1008*/ 	.word	0x00029878
        /*100c*/ 	.short	0x0100
        /*100e*/ 	.byte	0x06
	.zero		1


	//   ....[13]....
        /*1010*/ 	.word	0x00000620
        /*1014*/ 	.word	0x000000ff
        /*1018*/ 	.word	0x00029888
        /*101c*/ 	.short	0x0100
        /*101e*/ 	.byte	0x06
	.zero		1


	//   ....[14]....
        /*1020*/ 	.word	0x00000750
        /*1024*/ 	.word	0x000000ff
        /*1028*/ 	.word	0x00029890
        /*102c*/ 	.short	0x0100
        /*102e*/ 	.byte	0x08
	.zero		1


	//   ....[15]....
        /*1030*/ 	.word	0x00000760
        /*1034*/ 	.word	0x000000ff
        /*1038*/ 	.word	0x000298a0
        /*103c*/ 	.short	0x0100
        /*103e*/ 	.byte	0x08
	.zero		1


	//   ....[16]....
        /*1040*/ 	.word	0x00000770
        /*1044*/ 	.word	0x000000ff
        /*1048*/ 	.word	0x00029898
        /*104c*/ 	.short	0x0100
        /*104e*/ 	.byte	0x08
	.zero		1


	//   ....[17]....
        /*1050*/ 	.word	0x00000780
        /*1054*/ 	.word	0x000000ff
        /*1058*/ 	.word	0x000298a8
        /*105c*/ 	.short	0x0100
        /*105e*/ 	.byte	0x08
	.zero		1


	//   ....[18]....
        /*1060*/ 	.word	0x000008c0
        /*1064*/ 	.word	0x000000ff
        /*1068*/ 	.word	0x000298b0
        /*106c*/ 	.short	0x0100
        /*106e*/ 	.byte	0x08
	.zero		1


	//   ....[19]....
        /*1070*/ 	.word	0x000008d0
        /*1074*/ 	.word	0x000000ff
        /*1078*/ 	.word	0x000298c0
        /*107c*/ 	.short	0x0100
        /*107e*/ 	.byte	0x08
	.zero		1


	//   ....[20]....
        /*1080*/ 	.word	0x000008e0
        /*1084*/ 	.word	0x000000ff
        /*1088*/ 	.word	0x000298b8
        /*108c*/ 	.short	0x0100
        /*108e*/ 	.byte	0x08
	.zero		1


	//   ....[21]....
        /*1090*/ 	.word	0x000008f0
        /*1094*/ 	.word	0x000000ff
        /*1098*/ 	.word	0x000298c8
        /*109c*/ 	.short	0x0100
        /*109e*/ 	.byte	0x08
	.zero		1


	//   ....[22]....
        /*10a0*/ 	.word	0x00003910
        /*10a4*/ 	.word	0x0000005f
        /*10a8*/ 	.word	0x00029890
        /*10ac*/ 	.short	0x010a
        /*10ae*/ 	.byte	0x3f
	.zero		1


	//   ....[23]....
        /*10b0*/ 	.word	0x00009910
        /*10b4*/ 	.word	0x0000005f
        /*10b8*/ 	.word	0x00029890
        /*10bc*/ 	.short	0x010a
        /*10be*/ 	.byte	0x3f
	.zero		1


	//   ....[24]....
        /*10c0*/ 	.word	0x0000f660
        /*10c4*/ 	.word	0x0000005f
        /*10c8*/ 	.word	0x00029890
        /*10cc*/ 	.short	0x010a
        /*10ce*/ 	.byte	0x3f
	.zero		1


	//   ....[25]....
        /*10d0*/ 	.word	0x0000fdb0
        /*10d4*/ 	.word	0x0000000b
        /*10d8*/ 	.word	0x00000000
        /*10dc*/ 	.short	0x0101
        /*10de*/ 	.byte	0x3f
	.zero		1


	//   ....[26]....
        /*10e0*/ 	.word	0x0000fdf0
        /*10e4*/ 	.word	0x0000005f
        /*10e8*/ 	.word	0x000298b0
        /*10ec*/ 	.short	0x010a
        /*10ee*/ 	.byte	0x3f
	.zero		1


	//   ....[27]....
        /*10f0*/ 	.word	0x00010400
        /*10f4*/ 	.word	0x0000005f
        /*10f8*/ 	.word	0x00000000
        /*10fc*/ 	.short	0x0101
        /*10fe*/ 	.byte	0x3f
	.zero		1


	//   ....[28]....
        /*1100*/ 	.word	0x00010f40
        /*1104*/ 	.word	0x00000012
        /*1108*/ 	.word	0x00029800
        /*110c*/ 	.short	0x010a
        /*110e*/ 	.byte	0x3f
	.zero		1


	//   ....[29]....
        /*1110*/ 	.word	0x00010f90
        /*1114*/ 	.word	0x00000012
        /*1118*/ 	.word	0x00029800
        /*111c*/ 	.short	0x010a
        /*111e*/ 	.byte	0x3f
	.zero		1


	//   ....[30]....
        /*1120*/ 	.word	0x00011980
        /*1124*/ 	.word	0x00000012
        /*1128*/ 	.word	0x00029800
        /*112c*/ 	.short	0x010a
        /*112e*/ 	.byte	0x3f
	.zero		1


	//   ....[31]....
        /*1130*/ 	.word	0x00014e90
        /*1134*/ 	.word	0x00000012
        /*1138*/ 	.word	0x00029800
        /*113c*/ 	.short	0x010a
        /*113e*/ 	.byte	0x3f
	.zero		1


	//   ....[32]....
        /*1140*/ 	.word	0x00017fb0
        /*1144*/ 	.word	0x00000000
        /*1148*/ 	.word	0x00029830
        /*114c*/ 	.short	0x010a
        /*114e*/ 	.byte	0x3f
	.zero		1


	//   ....[33]....
        /*1150*/ 	.word	0x00017ff0
        /*1154*/ 	.word	0x00000000
        /*1158*/ 	.word	0x00029830
        /*115c*/ 	.short	0x010a
        /*115e*/ 	.byte	0x3f
	.zero		1


	//   ....[34]....
        /*1160*/ 	.word	0x0001b230
        /*1164*/ 	.word	0x00000040
        /*1168*/ 	.word	0x00000000
        /*116c*/ 	.short	0x0101
        /*116e*/ 	.byte	0x3f
	.zero		1


	//   ....[35]....
        /*1170*/ 	.word	0x0001c400
        /*1174*/ 	.word	0x0000000b
        /*1178*/ 	.word	0x00029830
        /*117c*/ 	.short	0x010a
        /*117e*/ 	.byte	0x3f
	.zero		1


	//   ....[36]....
        /*1180*/ 	.word	0x0001c450
        /*1184*/ 	.word	0x0000000b
        /*1188*/ 	.word	0x00029830
        /*118c*/ 	.short	0x010a
        /*118e*/ 	.byte	0x3f
	.zero		1


	//   ....[37]....
        /*1190*/ 	.word	0x0001d550
        /*1194*/ 	.word	0x0000000a
        /*1198*/ 	.word	0x00029850
        /*119c*/ 	.short	0x010a
        /*119e*/ 	.byte	0x3f
	.zero		1


	//   ....[38]....
        /*11a0*/ 	.word	0x0001d590
        /*11a4*/ 	.word	0x0000000a
        /*11a8*/ 	.word	0x00029850
        /*11ac*/ 	.short	0x010a
        /*11ae*/ 	.byte	0x3f
	.zero		1


	//   ....[39]....
        /*11b0*/ 	.word	0x0001fb70
        /*11b4*/ 	.word	0x000000a3
        /*11b8*/ 	.word	0x00000000
        /*11bc*/ 	.short	0x0101
        /*11be*/ 	.byte	0x3f
	.zero		1


	//   ....[40]....
        /*11c0*/ 	.word	0x00020440
        /*11c4*/ 	.word	0x00000008
        /*11c8*/ 	.word	0x00000000
        /*11cc*/ 	.short	0x0101
        /*11ce*/ 	.byte	0x3f
	.zero		1


	//   ....[41]....
        /*11d0*/ 	.word	0x00020bc0
        /*11d4*/ 	.word	0x0000000a
        /*11d8*/ 	.word	0x00029830
        /*11dc*/ 	.short	0x010a
        /*11de*/ 	.byte	0x3f
	.zero		1


	//   ....[42]....
        /*11e0*/ 	.word	0x00020c10
        /*11e4*/ 	.word	0x0000000a
        /*11e8*/ 	.word	0x00029830
        /*11ec*/ 	.short	0x010a
        /*11ee*/ 	.byte	0x3f
	.zero		1


	//   ....[43]....
        /*11f0*/ 	.word	0x00021ce0
        /*11f4*/ 	.word	0x0000000a
        /*11f8*/ 	.word	0x00029850
        /*11fc*/ 	.short	0x010a
        /*11fe*/ 	.byte	0x3f
	.zero		1


	//   ....[44]....
        /*1200*/ 	.word	0x00021d20
        /*1204*/ 	.word	0x0000000a
        /*1208*/ 	.word	0x00029850
        /*120c*/ 	.short	0x010a
        /*120e*/ 	.byte	0x3f
	.zero		1


	//   ....[45]....
        /*1210*/ 	.word	0x000223c0
        /*1214*/ 	.word	0x0000000a
        /*1218*/ 	.word	0x00000000
        /*121c*/ 	.short	0x0101
        /*121e*/ 	.byte	0x3f
	.zero		1


	//   ....[46]....
        /*1220*/ 	.word	0x000240f0
        /*1224*/ 	.word	0x00000004
        /*1228*/ 	.word	0x00000000
        /*122c*/ 	.short	0x0101
        /*122e*/ 	.byte	0x3f
	.zero		1


	//   ....[47]....
        /*1230*/ 	.word	0x00024760
        /*1234*/ 	.word	0x0000000b
        /*1238*/ 	.word	0x00029850
        /*123c*/ 	.short	0x010a
        /*123e*/ 	.byte	0x3f
	.zero		1


	//   ....[48]....
        /*1240*/ 	.word	0x000247e0
        /*1244*/ 	.word	0x0000000b
        /*1248*/ 	.word	0x00029850
        /*124c*/ 	.short	0x010a
        /*124e*/ 	.byte	0x3f
	.zero		1


	//   ....[49]....
        /*1250*/ 	.word	0x00024e00
        /*1254*/ 	.word	0x00000002
        /*1258*/ 	.word	0x00000000
        /*125c*/ 	.short	0x0101
        /*125e*/ 	.byte	0x3f
	.zero		1


	//   ....[50]....
        /*1260*/ 	.word	0x00027140
        /*1264*/ 	.word	0x00000000
        /*1268*/ 	.word	0x00000000
        /*126c*/ 	.short	0x0101
        /*126e*/ 	.byte	0x3f
	.zero		1


	//   ....[51]....
        /*1270*/ 	.word	0x000277b0
        /*1274*/ 	.word	0x0000000c
        /*1278*/ 	.word	0x00000000
        /*127c*/ 	.short	0x0101
        /*127e*/ 	.byte	0x3f
	.zero		1


	//   ....[52]....
        /*1280*/ 	.word	0x0002b350
        /*1284*/ 	.word	0x00000017
        /*1288*/ 	.word	0x00029820
        /*128c*/ 	.short	0x010a
        /*128e*/ 	.byte	0x3f
	.zero		1


	//   ....[53]....
        /*1290*/ 	.word	0x0002b3e0
        /*1294*/ 	.word	0x00000009
        /*1298*/ 	.word	0x000298a0
        /*129c*/ 	.short	0x010a
        /*129e*/ 	.byte	0x3f
	.zero		1


	//   ....[54]....
        /*12a0*/ 	.word	0x0002b810
        /*12a4*/ 	.word	0x00000009
        /*12a8*/ 	.word	0x000298c0
        /*12ac*/ 	.short	0x010a
        /*12ae*/ 	.byte	0x3f
	.zero		1


	//   ....[55]....
        /*12b0*/ 	.word	0x0002bb50
        /*12b4*/ 	.word	0x00000009
        /*12b8*/ 	.word	0x000298a0
        /*12bc*/ 	.short	0x010a
        /*12be*/ 	.byte	0x3f
	.zero		1


	//   ....[56]....
        /*12c0*/ 	.word	0x0002bf70
        /*12c4*/ 	.word	0x00000009
        /*12c8*/ 	.word	0x000298c0
        /*12cc*/ 	.short	0x010a
        /*12ce*/ 	.byte	0x3f
	.zero		1


	//   ....[57]....
        /*12d0*/ 	.word	0x0002d2a0
        /*12d4*/ 	.word	0x00000000
        /*12d8*/ 	.word	0x00029880
        /*12dc*/ 	.short	0x010a
        /*12de*/ 	.byte	0x3f
	.zero		1


	//   ....[58]....
        /*12e0*/ 	.word	0x0002d9a0
        /*12e4*/ 	.word	0x00000000
        /*12e8*/ 	.word	0x00029870
        /*12ec*/ 	.short	0x0107
        /*12ee*/ 	.byte	0x3f
	.zero		1


	//   ....[59]....
        /*12f0*/ 	.word	0x0002da60
        /*12f4*/ 	.word	0x00000000
        /*12f8*/ 	.word	0x00029870
        /*12fc*/ 	.short	0x0101
        /*12fe*/ 	.byte	0x3f
	.zero		1


	//   ....[60]....
        /*1300*/ 	.word	0x0002dab0
        /*1304*/ 	.word	0x00000000
        /*1308*/ 	.word	0x00029840
        /*130c*/ 	.short	0x010a
        /*130e*/ 	.byte	0x3f
	.zero		1


	//   ....[61]....
        /*1310*/ 	.word	0x0002e150
        /*1314*/ 	.word	0x00000000
        /*1318*/ 	.word	0x00029830
        /*131c*/ 	.short	0x0107
        /*131e*/ 	.byte	0x3f
	.zero		1


	//   ....[62]....
        /*1320*/ 	.word	0x0002e230
        /*1324*/ 	.word	0x00000000
        /*1328*/ 	.word	0x00029830
        /*132c*/ 	.short	0x0101
        /*132e*/ 	.byte	0x3f
	.zero		1


	//   ....[63]....
        /*1330*/ 	.word	0x0002eb20
        /*1334*/ 	.word	0x00000017
        /*1338*/ 	.word	0x00029800
        /*133c*/ 	.short	0x0107
        /*133e*/ 	.byte	0x3f
	.zero		1


	//   ....[64]....
        /*1340*/ 	.word	0x0002ec30
        /*1344*/ 	.word	0x00000017
        /*1348*/ 	.word	0x00029800
        /*134c*/ 	.short	0x0101
        /*134e*/ 	.byte	0x3f
	.zero		1


	//   ....[65]....
        /*1350*/ 	.word	0x0002ec50
        /*1354*/ 	.word	0x00000017
        /*1358*/ 	.word	0x00029820
        /*135c*/ 	.short	0x010a
        /*135e*/ 	.byte	0x3f
	.zero		1


	//   ....[66]....
        /*1360*/ 	.word	0x0002f130
        /*1364*/ 	.word	0x00000000
        /*1368*/ 	.word	0x00029880
        /*136c*/ 	.short	0x010a
        /*136e*/ 	.byte	0x3f
	.zero		1


	//   ....[67]....
        /*1370*/ 	.word	0x0002f690
        /*1374*/ 	.word	0x00000000
        /*1378*/ 	.word	0x00029870
        /*137c*/ 	.short	0x0107
        /*137e*/ 	.byte	0x3f
	.zero		1


	//   ....[68]....
        /*1380*/ 	.word	0x0002f750
        /*1384*/ 	.word	0x00000000
        /*1388*/ 	.word	0x00029870
        /*138c*/ 	.short	0x0101
        /*138e*/ 	.byte	0x3f
	.zero		1


	//   ....[69]....
        /*1390*/ 	.word	0x0002f780
        /*1394*/ 	.word	0x00000000
        /*1398*/ 	.word	0x00029840
        /*139c*/ 	.short	0x010a
        /*139e*/ 	.byte	0x3f
	.zero		1


	//   ....[70]....
        /*13a0*/ 	.word	0x0002fca0
        /*13a4*/ 	.word	0x00000000
        /*13a8*/ 	.word	0x00029830
        /*13ac*/ 	.short	0x0107
        /*13ae*/ 	.byte	0x3f
	.zero		1


	//   ....[71]....
        /*13b0*/ 	.word	0x0002fd60
        /*13b4*/ 	.word	0x00000000
        /*13b8*/ 	.word	0x00029830
        /*13bc*/ 	.short	0x0101
        /*13be*/ 	.byte	0x3f
	.zero		1


	//   ....[72]....
        /*13c0*/ 	.word	0x0002fdf0
        /*13c4*/ 	.word	0x00000003
        /*13c8*/ 	.word	0x00029870
        /*13cc*/ 	.short	0x010a
        /*13ce*/ 	.byte	0x3f
	.zero		1


	//   ....[73]....
        /*13d0*/ 	.word	0x0002fe80
        /*13d4*/ 	.word	0x00000003
        /*13d8*/ 	.word	0x00029860
        /*13dc*/ 	.short	0x010a
        /*13de*/ 	.byte	0x3f
	.zero		1


	//   ....[74]....
        /*13e0*/ 	.word	0x00030390
        /*13e4*/ 	.word	0x00000003
        /*13e8*/ 	.word	0x00029850
        /*13ec*/ 	.short	0x0101
        /*13ee*/ 	.byte	0x3f
	.zero		1


	//   ....[75]....
        /*13f0*/ 	.word	0x00030420
        /*13f4*/ 	.word	0x00000003
        /*13f8*/ 	.word	0x00000000
        /*13fc*/ 	.short	0x0101
        /*13fe*/ 	.byte	0x3f
	.zero		1


	//   ....[76]....
        /*1400*/ 	.word	0x000305e0
        /*1404*/ 	.word	0x00000011
        /*1408*/ 	.word	0x00029870
        /*140c*/ 	.short	0x010a
        /*140e*/ 	.byte	0x3f
	.zero		1


	//   ....[77]....
        /*1410*/ 	.word	0x00030660
        /*1414*/ 	.word	0x00000011
        /*1418*/ 	.word	0x00029860
        /*141c*/ 	.short	0x010a
        /*141e*/ 	.byte	0x3f
	.zero		1


	//   ....[78]....
        /*1420*/ 	.word	0x00030b80
        /*1424*/ 	.word	0x00000011
        /*1428*/ 	.word	0x00029850
        /*142c*/ 	.short	0x0101
        /*142e*/ 	.byte	0x3f
	.zero		1


	//   ....[79]....
        /*1430*/ 	.word	0x00030c30
        /*1434*/ 	.word	0x00000011
        /*1438*/ 	.word	0x00000000
        /*143c*/ 	.short	0x0101
        /*143e*/ 	.byte	0x3f
	.zero		1


	//   ....[80]....
        /*1440*/ 	.word	0x00031d60
        /*1444*/ 	.word	0x00000005
        /*1448*/ 	.word	0x00029820
        /*144c*/ 	.short	0x010a
        /*144e*/ 	.byte	0x3f
	.zero		1


	//   ....[81]....
        /*1450*/ 	.word	0x00031ed0
        /*1454*/ 	.word	0x00000003
        /*1458*/ 	.word	0x00029840
        /*145c*/ 	.short	0x010a
        /*145e*/ 	.byte	0x3f
	.zero		1


	//   ....[82]....
        /*1460*/ 	.word	0x00031f70
        /*1464*/ 	.word	0x00000005
        /*1468*/ 	.word	0x00029840
        /*146c*/ 	.short	0x010a
        /*146e*/ 	.byte	0x3f
	.zero		1


	//   ....[83]....
        /*1470*/ 	.word	0x00031fb0
        /*1474*/ 	.word	0x00000003
        /*1478*/ 	.word	0x00029860
        /*147c*/ 	.short	0x010a
        /*147e*/ 	.byte	0x3f
	.zero		1


	//   ....[84]....
        /*1480*/ 	.word	0x00031ff0
        /*1484*/ 	.word	0x00000005
        /*1488*/ 	.word	0x00029860
        /*148c*/ 	.short	0x010a
        /*148e*/ 	.byte	0x3f
	.zero		1


	//   ....[85]....
        /*1490*/ 	.word	0x00032030
        /*1494*/ 	.word	0x00000003
        /*1498*/ 	.word	0x00029880
        /*149c*/ 	.short	0x010a
        /*149e*/ 	.byte	0x3f
	.zero		1


	//   ....[86]....
        /*14a0*/ 	.word	0x00032070
        /*14a4*/ 	.word	0x00000005
        /*14a8*/ 	.word	0x00029880
        /*14ac*/ 	.short	0x010a
        /*14ae*/ 	.byte	0x3f
	.zero		1


	//   ....[87]....
        /*14b0*/ 	.word	0x000320d0
        /*14b4*/ 	.word	0x0000005f
        /*14b8*/ 	.word	0x00029890
        /*14bc*/ 	.short	0x010a
        /*14be*/ 	.byte	0x3f
	.zero		1


	//   ....[88]....
        /*14c0*/ 	.word	0x00032380
        /*14c4*/ 	.word	0x0000005f
        /*14c8*/ 	.word	0x00029890
        /*14cc*/ 	.short	0x010a
        /*14ce*/ 	.byte	0x3f
	.zero		1


	//   ....[89]....
        /*14d0*/ 	.word	0x00032630
        /*14d4*/ 	.word	0x0000005f
        /*14d8*/ 	.word	0x00029890
        /*14dc*/ 	.short	0x010a
        /*14de*/ 	.byte	0x3f
	.zero		1


	//   ....[90]....
        /*14e0*/ 	.word	0x000328e0
        /*14e4*/ 	.word	0x0000005f
        /*14e8*/ 	.word	0x000298b0
        /*14ec*/ 	.short	0x010a
        /*14ee*/ 	.byte	0x3f
	.zero		1


	//   ....[91]....
        /*14f0*/ 	.word	0x00032be0
        /*14f4*/ 	.word	0x00000012
        /*14f8*/ 	.word	0x00029800
        /*14fc*/ 	.short	0x010a
        /*14fe*/ 	.byte	0x3f
	.zero		1


	//   ....[92]....
        /*1500*/ 	.word	0x00032df0
        /*1504*/ 	.word	0x00000012
        /*1508*/ 	.word	0x00029800
        /*150c*/ 	.short	0x010a
        /*150e*/ 	.byte	0x3f
	.zero		1


	//   ....[93]....
        /*1510*/ 	.word	0x00032e40
        /*1514*/ 	.word	0x00000000
        /*1518*/ 	.word	0x00029830
        /*151c*/ 	.short	0x010a
        /*151e*/ 	.byte	0x3f
	.zero		1


	//   ....[94]....
        /*1520*/ 	.word	0x00032e90
        /*1524*/ 	.word	0x0000000b
        /*1528*/ 	.word	0x00029830
        /*152c*/ 	.short	0x010a
        /*152e*/ 	.byte	0x3f
	.zero		1


	//   ....[95]....
        /*1530*/ 	.word	0x00032ee0
        /*1534*/ 	.word	0x0000000a
        /*1538*/ 	.word	0x00029850
        /*153c*/ 	.short	0x010a
        /*153e*/ 	.byte	0x3f
	.zero		1


	//   ....[96]....
        /*1540*/ 	.word	0x00032f30
        /*1544*/ 	.word	0x0000000a
        /*1548*/ 	.word	0x00029830
        /*154c*/ 	.short	0x010a
        /*154e*/ 	.byte	0x3f
	.zero		1


	//   ....[97]....
        /*1550*/ 	.word	0x00032f80
        /*1554*/ 	.word	0x0000000a
        /*1558*/ 	.word	0x00029850
        /*155c*/ 	.short	0x010a
        /*155e*/ 	.byte	0x3f
	.zero		1


	//   ....[98]....
        /*1560*/ 	.word	0x00032fd0
        /*1564*/ 	.word	0x0000000b
        /*1568*/ 	.word	0x00029850
        /*156c*/ 	.short	0x010a
        /*156e*/ 	.byte	0x3f
	.zero		1


	//   ....[99]....
        /*1570*/ 	.word	0x000359f0
        /*1574*/ 	.word	0x00000017
        /*1578*/ 	.word	0x00029820
        /*157c*/ 	.short	0x010a
        /*157e*/ 	.byte	0x3f
	.zero		1


	//   ....[100]....
        /*1580*/ 	.word	0x00035a40
        /*1584*/ 	.word	0x00000009
        /*1588*/ 	.word	0x000298a0
        /*158c*/ 	.short	0x010a
        /*158e*/ 	.byte	0x3f
	.zero		1


	//   ....[101]....
        /*1590*/ 	.word	0x00035a90
        /*1594*/ 	.word	0x00000009
        /*1598*/ 	.word	0x000298c0
        /*159c*/ 	.short	0x010a
        /*159e*/ 	.byte	0x3f
	.zero		1


	//   ....[102]....
        /*15a0*/ 	.word	0x00035ae0
        /*15a4*/ 	.word	0x00000009
        /*15a8*/ 	.word	0x000298a0
        /*15ac*/ 	.short	0x010a
        /*15ae*/ 	.byte	0x3f
	.zero		1


	//   ....[103]....
        /*15b0*/ 	.word	0x00035b30
        /*15b4*/ 	.word	0x00000009
        /*15b8*/ 	.word	0x000298c0
        /*15bc*/ 	.short	0x010a
        /*15be*/ 	.byte	0x3f
	.zero		1


	//   ....[104]....
        /*15c0*/ 	.word	0x00035c50
        /*15c4*/ 	.word	0x00000000
        /*15c8*/ 	.word	0x00029880
        /*15cc*/ 	.short	0x010a
        /*15ce*/ 	.byte	0x3f
	.zero		1


	//   ....[105]....
        /*15d0*/ 	.word	0x00036450
        /*15d4*/ 	.word	0x00000000
        /*15d8*/ 	.word	0x00029840
        /*15dc*/ 	.short	0x010a
        /*15de*/ 	.byte	0x3f
	.zero		1


	//   ....[106]....
        /*15e0*/ 	.word	0x000371c0
        /*15e4*/ 	.word	0x00000017
        /*15e8*/ 	.word	0x00029820
        /*15ec*/ 	.short	0x010a
        /*15ee*/ 	.byte	0x3f
	.zero		1


	//   ....[107]....
        /*15f0*/ 	.word	0x00037210
        /*15f4*/ 	.word	0x00000000
        /*15f8*/ 	.word	0x00029880
        /*15fc*/ 	.short	0x010a
        /*15fe*/ 	.byte	0x3f
	.zero		1


	//   ....[108]....
        /*1600*/ 	.word	0x00037930
        /*1604*/ 	.word	0x00000000
        /*1608*/ 	.word	0x00029840
        /*160c*/ 	.short	0x010a
        /*160e*/ 	.byte	0x3f
	.zero		1


	//   ....[109]....
        /*1610*/ 	.word	0x00037f80
        /*1614*/ 	.word	0x00000003
        /*1618*/ 	.word	0x00029870
        /*161c*/ 	.short	0x010a
        /*161e*/ 	.byte	0x3f
	.zero		1


	//   ....[110]....
        /*1620*/ 	.word	0x00037fd0
        /*1624*/ 	.word	0x00000003
        /*1628*/ 	.word	0x00029860
        /*162c*/ 	.short	0x010a
        /*162e*/ 	.byte	0x3f
	.zero		1


	//   ....[111]....
        /*1630*/ 	.word	0x00038020
        /*1634*/ 	.word	0x00000011
        /*1638*/ 	.word	0x00029870
        /*163c*/ 	.short	0x010a
        /*163e*/ 	.byte	0x3f
	.zero		1


	//   ....[112]....
        /*1640*/ 	.word	0x00038070
        /*1644*/ 	.word	0x00000011
        /*1648*/ 	.word	0x00029860
        /*164c*/ 	.short	0x010a
        /*164e*/ 	.byte	0x3f
	.zero		1


	//   ....[113]....
        /*1650*/ 	.word	0x00038aa0
        /*1654*/ 	.word	0x00000005
        /*1658*/ 	.word	0x00029820
        /*165c*/ 	.short	0x010a
        /*165e*/ 	.byte	0x3f
	.zero		1


	//   ....[114]....
        /*1660*/ 	.word	0x00038c40
        /*1664*/ 	.word	0x00000003
        /*1668*/ 	.word	0x00029840
        /*166c*/ 	.short	0x010a
        /*166e*/ 	.byte	0x3f
	.zero		1


	//   ....[115]....
        /*1670*/ 	.word	0x00038c90
        /*1674*/ 	.word	0x00000005
        /*1678*/ 	.word	0x00029840
        /*167c*/ 	.short	0x010a
        /*167e*/ 	.byte	0x3f
	.zero		1


	//   ....[116]....
        /*1680*/ 	.word	0x00038ce0
        /*1684*/ 	.word	0x00000003
        /*1688*/ 	.word	0x00029860
        /*168c*/ 	.short	0x010a
        /*168e*/ 	.byte	0x3f
	.zero		1


	//   ....[117]....
        /*1690*/ 	.word	0x00038d30
        /*1694*/ 	.word	0x00000005
        /*1698*/ 	.word	0x00029860
        /*169c*/ 	.short	0x010a
        /*169e*/ 	.byte	0x3f
	.zero		1


	//   ....[118]....
        /*16a0*/ 	.word	0x00038d80
        /*16a4*/ 	.word	0x00000003
        /*16a8*/ 	.word	0x00029880
        /*16ac*/ 	.short	0x010a
        /*16ae*/ 	.byte	0x3f
	.zero		1


	//----- nvinfo : EIATTR_NUM_MBARRIERS
	.align		4
.L_333:
        /*16b0*/ 	.byte	0x03, 0x38
        /*16b2*/ 	.short	0x0016


	//----- nvinfo : EIATTR_EXIT_INSTR_OFFSETS
	.align		4
        /*16b4*/ 	.byte	0x04, 0x1c
        /*16b6*/ 	.short	(.L_335 - .L_334)


	//   ....[0]....
.L_334:
        /*16b8*/ 	.word	0x000320c0


	//----- nvinfo : EIATTR_MAX_THREADS
	.align		4
.L_335:
        /*16bc*/ 	.byte	0x04, 0x05
        /*16be*/ 	.short	(.L_337 - .L_336)
.L_336:
        /*16c0*/ 	.word	0x00000180
        /*16c4*/ 	.word	0x00000001
        /*16c8*/ 	.word	0x00000001


	//----- nvinfo : EIATTR_CRS_STACK_SIZE
	.align		4
.L_337:
        /*16cc*/ 	.byte	0x04, 0x1e
        /*16ce*/ 	.short	(.L_339 - .L_338)
.L_338:
        /*16d0*/ 	.word	0x00000000


	//----- nvinfo : EIATTR_CBANK_PARAM_SIZE
	.align		4
.L_339:
        /*16d4*/ 	.byte	0x03, 0x19
        /*16d6*/ 	.short	0x0af0


	//----- nvinfo : EIATTR_PARAM_CBANK
	.align		4
        /*16d8*/ 	.byte	0x04, 0x0a
        /*16da*/ 	.short	(.L_341 - .L_340)
	.align		4
.L_340:
        /*16dc*/ 	.word	index@(.nv.constant0._ZN7cutlass13device_kernelIN5flash11enable_sm90INS1_16FlashAttnFwdSm90INS1_25CollectiveMainloopFwdSm90ILi2EN4cute5tupleIJNS5_1CILi1EEES8_S8_EEENS6_IJNS7_ILi128EEENS7_ILi160EEENS7_ILi192EEEEEELi128ENS_12float_e4m3_tEfNS_4arch4Sm90ELb1ELb0ELb1ELb1ELb1ELb1ELb0ELb1ELb1ELb1ELb1ELb0EEENS1_21CollectiveEpilogueFwdINS6_IJSA_SA_SB_EEES9_NS_10bfloat16_tESG_Li256ELb1ELb1ELb1ELb1EEENS1_36VarlenDynamicPersistentTileSchedulerILi128ELi160ELi256ELi128ELb1ELb1ELb1ELb1ELb1ELb1EEEEEEEEEvNT_6ParamsE)
        /*16e0*/ 	.short	0x0210
        /*16e2*/ 	.short	0x0af0


	//----- nvinfo : EIATTR_SW_WAR
	.align		4
.L_341:
        /*16e4*/ 	.byte	0x04, 0x36
        /*16e6*/ 	.short	(.L_343 - .L_342)
.L_342:
        /*16e8*/ 	.word	0x00000008
.L_343:


//--------------------- .nv.callgraph             --------------------------
	.section	.nv.callgraph,"",@"SHT_CUDA_CALLGRAPH"
	.align	4
	.sectionentsize	8
	.align		4
        /*0000*/ 	.word	0x00000000
	.align		4
        /*0004*/ 	.word	0xffffffff
	.align		4
        /*0008*/ 	.word	index@(_ZN7cutlass13device_kernelIN5flash11enable_sm90INS1_16FlashAttnFwdSm90INS1_25CollectiveMainloopFwdSm90ILi2EN4cute5tupleIJNS5_1CILi1EEES8_S8_EEENS6_IJNS7_ILi128EEENS7_ILi160EEENS7_ILi192EEEEEELi128ENS_12float_e4m3_tEfNS_4arch4Sm90ELb0ELb0ELb1ELb0ELb1ELb0ELb0ELb1ELb1ELb1ELb1ELb0EEENS1_21CollectiveEpilogueFwdINS6_IJSA_SA_SB_EEES9_NS_10bfloat16_tESG_Li256ELb0ELb1ELb1ELb1EEENS1_19SingleTileSchedulerILb0ELb1ELb1ELi128EEEEEEEEEvNT_6ParamsE)
	.align		4
        /*000c*/ 	.word	index@(__assertfail)
	.align		4
        /*0010*/ 	.word	index@(_ZN7cutlass13device_kernelIN5flash11enable_sm90INS1_16FlashAttnFwdSm90INS1_25CollectiveMainloopFwdSm90ILi2EN4cute5tupleIJNS5_1CILi1EEES8_S8_EEENS6_IJNS7_ILi128EEENS7_ILi160EEENS7_ILi192EEEEEELi128ENS_12float_e4m3_tEfNS_4arch4Sm90ELb0ELb0ELb1ELb1ELb1ELb0ELb0ELb1ELb1ELb1ELb1ELb0EEENS1_21CollectiveEpilogueFwdINS6_IJSA_SA_SB_EEES9_NS_10bfloat16_tESG_Li256ELb1ELb1ELb1ELb1EEENS1_36VarlenDynamicPersistentTileSchedulerILi128ELi160ELi256ELi128ELb1ELb1ELb1ELb0ELb1ELb1EEEEEEEEEvNT_6ParamsE)
	.align		4
        /*0014*/ 	.word	index@(__assertfail)
	.align		4
        /*0018*/ 	.word	index@(_ZN7cutlass13device_kernelIN5flash11enable_sm90INS1_16FlashAttnFwdSm90INS1_25CollectiveMainloopFwdSm90ILi2EN4cute5tupleIJNS5_1CILi1EEES8_S8_EEENS6_IJNS7_ILi128EEENS7_ILi160EEENS7_ILi192EEEEEELi128ENS_12float_e4m3_tEfNS_4arch4Sm90ELb0ELb0ELb1ELb1ELb1ELb1ELb0ELb1ELb1ELb1ELb1ELb0EEENS1_21CollectiveEpilogueFwdINS6_IJSA_SA_SB_EEES9_NS_10bfloat16_tESG_Li256ELb1ELb1ELb1ELb1EEENS1_36VarlenDynamicPersistentTileSchedulerILi128ELi160ELi256ELi128ELb1ELb1ELb1ELb0ELb1ELb1EEEEEEEEEvNT_6ParamsE)
	.align		4
        /*001c*/ 	.word	index@(__assertfail)
	.align		4
        /*0020*/ 	.word	index@(_ZN7cutlass13device_kernelIN5flash11enable_sm90INS1_16FlashAttnFwdSm90INS1_25CollectiveMainloopFwdSm90ILi2EN4cute5tupleIJNS5_1CILi1EEES8_S8_EEENS6_IJNS7_ILi128EEESA_NS7_ILi192EEEEEELi128ENS_12float_e4m3_tEfNS_4arch4Sm90ELb0ELb1ELb1ELb0ELb1ELb0ELb0ELb1ELb1ELb1ELb1ELb0EEENS1_21CollectiveEpilogueFwdINS6_IJSA_SA_SA_EEES9_NS_10bfloat16_tESF_Li256ELb0ELb1ELb1ELb1EEENS1_19SingleTileSchedulerILb0ELb1ELb1ELi128EEEEEEEEEvNT_6ParamsE)
	.align		4
        /*0024*/ 	.word	index@(__assertfail)
	.align		4
        /*0028*/ 	.word	index@(_ZN7cutlass13device_kernelIN5flash11enable_sm90INS1_16FlashAttnFwdSm90INS1_25CollectiveMainloopFwdSm90ILi2EN4cute5tupleIJNS5_1CILi1EEES8_S8_EEENS6_IJNS7_ILi128EEESA_NS7_ILi192EEEEEELi128ENS_12float_e4m3_tEfNS_4arch4Sm90ELb0ELb1ELb1ELb1ELb1ELb0ELb0ELb1ELb1ELb1ELb1ELb0EEENS1_21CollectiveEpilogueFwdINS6_IJSA_SA_SA_EEES9_NS_10bfloat16_tESF_Li256ELb1ELb1ELb1ELb1EEENS1_36VarlenDynamicPersistentTileSchedulerILi128ELi128ELi256ELi128ELb1ELb1ELb1ELb1ELb0ELb1EEEEEEEEEvNT_6ParamsE)
	.align		4
        /*002c*/ 	.word	index@(__assertfail)
	.align		4
        /*0030*/ 	.word	index@(_ZN7cutlass13device_kernelIN5flash11enable_sm90INS1_16FlashAttnFwdSm90INS1_25CollectiveMainloopFwdSm90ILi2EN4cute5tupleIJNS5_1CILi1EEES8_S8_EEENS6_IJNS7_ILi128EEESA_NS7_ILi192EEEEEELi128ENS_12float_e4m3_tEfNS_4arch4Sm90ELb0ELb1ELb1ELb1ELb1ELb1ELb0ELb1ELb1ELb1ELb1ELb0EEENS1_21CollectiveEpilogueFwdINS6_IJSA_SA_SA_EEES9_NS_10bfloat16_tESF_Li256ELb1ELb1ELb1ELb1EEENS1_36VarlenDynamicPersistentTileSchedulerILi128ELi128ELi256ELi128ELb1ELb1ELb1ELb1ELb0ELb1EEEEEEEEEvNT_6ParamsE)
	.align		4
        /*0034*/ 	.word	index@(__assertfail)
	.align		4
        /*0038*/ 	.word	index@(_ZN7cutlass13device_kernelIN5flash11enable_sm90INS1_16FlashAttnFwdSm90INS1_25CollectiveMainloopFwdSm90ILi2EN4cute5tupleIJNS5_1CILi1EEES8_S8_EEENS6_IJNS7_ILi128EEENS7_ILi160EEENS7_ILi192EEEEEELi128ENS_12float_e4m3_tEfNS_4arch4Sm90ELb1ELb0ELb1ELb0ELb1ELb0ELb0ELb1ELb1ELb1ELb1ELb0EEENS1_21CollectiveEpilogueFwdINS6_IJSA_SA_SB_EEES9_NS_10bfloat16_tESG_Li256ELb0ELb1ELb1ELb1EEENS1_19SingleTileSchedulerILb0ELb1ELb1ELi128EEEEEEEEEvNT_6ParamsE)
	.align		4
        /*003c*/ 	.word	index@(__assertfail)
	.align		4
        /*0040*/ 	.word	index@(_ZN7cutlass13device_kernelIN5flash11enable_sm90INS1_16FlashAttnFwdSm90INS1_25CollectiveMainloopFwdSm90ILi2EN4cute5tupleIJNS5_1CILi1EEES8_S8_EEENS6_IJNS7_ILi128EEENS7_ILi160EEENS7_ILi192EEEEEELi128ENS_12float_e4m3_tEfNS_4arch4Sm90ELb1ELb0ELb1ELb1ELb1ELb0ELb0ELb1ELb1ELb1ELb1ELb0EEENS1_21CollectiveEpilogueFwdINS6_IJSA_SA_SB_EEES9_NS_10bfloat16_tESG_Li256ELb1ELb1ELb1ELb1EEENS1_36VarlenDynamicPersistentTileSchedulerILi128ELi160ELi256ELi128ELb1ELb1ELb1ELb1ELb1ELb1EEEEEEEEEvNT_6ParamsE)
	.align		4
        /*0044*/ 	.word	index@(__assertfail)
	.align		4
        /*0048*/ 	.word	index@(_ZN7cutlass13device_kernelIN5flash11enable_sm90INS1_16FlashAttnFwdSm90INS1_25CollectiveMainloopFwdSm90ILi2EN4cute5tupleIJNS5_1CILi1EEES8_S8_EEENS6_IJNS7_ILi128EEENS7_ILi160EEENS7_ILi192EEEEEELi128ENS_12float_e4m3_tEfNS_4arch4Sm90ELb1ELb0ELb1ELb1ELb1ELb1ELb0ELb1ELb1ELb1ELb1ELb0EEENS1_21CollectiveEpilogueFwdINS6_IJSA_SA_SB_EEES9_NS_10bfloat16_tESG_Li256ELb1ELb1ELb1ELb1EEENS1_36VarlenDynamicPersistentTileSchedulerILi128ELi160ELi256ELi128ELb1ELb1ELb1ELb1ELb1ELb1EEEEEEEEEvNT_6ParamsE)
	.align		4
        /*004c*/ 	.word	index@(__assertfail)
	.align		4
        /*0050*/ 	.word	0x00000000
	.align		4
        /*0054*/ 	.word	0xfffffffe
	.align		4
        /*0058*/ 	.word	0x00000000
	.align		4
        /*005c*/ 	.word	0xfffffffd
	.align		4
        /*0060*/ 	.word	0x00000000
	.align		4
        /*0064*/ 	.word	0xfffffffc


//--------------------- .nv.constant4             --------------------------
	.section	.nv.constant4,"a",@progbits
	.align	8
	.align		8
.nv.constant4:
        /*0000*/ 	.dword	__assertfail
	.align		8
        /*0008*/ 	.dword	__unnamed_1
	.align		8
        /*0010*/ 	.dword	__unnamed_2
	.align		8
        /*0018*/ 	.dword	__unnamed_3
	.align		8
        /*0020*/ 	.dword	__unnamed_4
	.align		8
        /*0028*/ 	.dword	__unnamed_5
	.align		8
        /*0030*/ 	.dword	__unnamed_6
	.align		8
        /*0038*/ 	.dword	__unnamed_7
	.align		8
        /*0040*/ 	.dword	_ZZN5flash28permute_output_fp8_VcolmajorIN4cute6TensorINS1_11ArrayEngineIfLm64EEENS1_6LayoutINS1_5tupleIJNS6_IJNS1_1CILi2EEES8_NS7_ILi16EEEEEENS7_ILi1EEESB_EEENS6_IJNS6_IJSB_S8_NS7_ILi4EEEEEENS7_ILi0EEESF_EEEEEEEEEvRT_E9upper_map
	.align		8
        /*0048*/ 	.dword	__unnamed_8
	.align		8
        /*0050*/ 	.dword	__unnamed_9
	.align		8
        /*0058*/ 	.dword	__unnamed_10
	.align		8
        /*0060*/ 	.dword	__unnamed_11
	.align		8
        /*0068*/ 	.dword	__unnamed_12
	.align		8
        /*0070*/ 	.dword	_ZN87_INTERNAL_2a0913c8_51_flash_fwd_hdimdiff_e4m3_paged_split_softcap_sm90_cu_0985e13a_44974cuda3std3__45__cpo5beginE
	.align		8
        /*0078*/ 	.dword	_ZN87_INTERNAL_2a0913c8_51_flash_fwd_hdimdiff_e4m3_paged_split_softcap_sm90_cu_0985e13a_44974cuda3std3__45__cpo3endE
	.align		8
        /*0080*/ 	.dword	_ZN87_INTERNAL_2a0913c8_51_flash_fwd_hdimdiff_e4m3_paged_split_softcap_sm90_cu_0985e13a_44974cuda3std3__45__cpo6cbeginE
	.align		8
        /*0088*/ 	.dword	_ZN87_INTERNAL_2a0913c8_51_flash_fwd_hdimdiff_e4m3_paged_split_softcap_sm90_cu_0985e13a_44974cuda3std3__45__cpo4cendE
	.align		8
        /*0090*/ 	.dword	_ZN87_INTERNAL_2a0913c8_51_flash_fwd_hdimdiff_e4m3_paged_split_softcap_sm90_cu_0985e13a_44974cuda3std3__489_GLOBAL__N__2a0913c8_51_flash_fwd_hdimdiff_e4m3_paged_split_softcap_sm90_cu_0985e13a_44976ignoreE
	.align		8
        /*0098*/ 	.dword	_ZN87_INTERNAL_2a0913c8_51_flash_fwd_hdimdiff_e4m3_paged_split_softcap_sm90_cu_0985e13a_44974cuda3std3__419piecewise_constructE
	.align		8
        /*00a0*/ 	.dword	_ZN87_INTERNAL_2a0913c8_51_flash_fwd_hdimdiff_e4m3_paged_split_softcap_sm90_cu_0985e13a_44974cuda3std3__48in_placeE
	.align		8
        /*00a8*/ 	.dword	_ZN87_INTERNAL_2a0913c8_51_flash_fwd_hdimdiff_e4m3_paged_split_softcap_sm90_cu_0985e13a_44974cuda3std6ranges3__45__cpo4swapE
	.align		8
        /*00b0*/ 	.dword	_ZN87_INTERNAL_2a0913c8_51_flash_fwd_hdimdiff_e4m3_paged_split_softcap_sm90_cu_0985e13a_44974cuda3std6ranges3__45__cpo9iter_moveE
	.align		8
        /*00b8*/ 	.dword	_ZN87_INTERNAL_2a0913c8_51_flash_fwd_hdimdiff_e4m3_paged_split_softcap_sm90_cu_0985e13a_44974cute7productE
	.align		8
        /*00c0*/ 	.dword	_ZN87_INTERNAL_2a0913c8_51_flash_fwd_hdimdiff_e4m3_paged_split_softcap_sm90_cu_0985e13a_44974cute1_E
	.align		8
        /*00c8*/ 	.dword	$str$23
	.align		8
        /*00d0*/ 	.dword	$str$24


//--------------------- .text._ZN7cutlass13device_kernelIN5flash11enable_sm90INS1_16FlashAttnFwdSm90INS1_25CollectiveMainloopFwdSm90ILi2EN4cute5tupleIJNS5_1CILi1EEES8_S8_EEENS6_IJNS7_ILi128EEENS7_ILi160EEENS7_ILi192EEEEEELi128ENS_12float_e4m3_tEfNS_4arch4Sm90ELb0ELb0ELb1ELb0ELb1ELb0ELb0ELb1ELb1ELb1ELb1ELb0EEENS1_21CollectiveEpilogueFwdINS6_IJSA_SA_SB_EEES9_NS_10bfloat16_tESG_Li256ELb0ELb1ELb1ELb1EEENS1_19SingleTileSchedulerILb0ELb1ELb1ELi128EEEEEEEEEvNT_6ParamsE --------------------------
	.section	.text._ZN7cutlass13device_kernelIN5flash11enable_sm90INS1_16FlashAttnFwdSm90INS1_25CollectiveMainloopFwdSm90ILi2EN4cute5tupleIJNS5_1CILi1EEES8_S8_EEENS6_IJNS7_ILi128EEENS7_ILi160EEENS7_ILi192EEEEEELi128ENS_12float_e4m3_tEfNS_4arch4Sm90ELb0ELb0ELb1ELb0ELb1ELb0ELb0ELb1ELb1ELb1ELb1ELb0EEENS1_21CollectiveEpilogueFwdINS6_IJSA_SA_SB_EEES9_NS_10bfloat16_tESG_Li256ELb0ELb1ELb1ELb1EEENS1_19SingleTileSchedulerILb0ELb1ELb1ELi128EEEEEEEEEvNT_6ParamsE,"ax",@progbits
	.align	128
.text._ZN7cutlass13device_kernelIN5flash11enable_sm90INS1_16FlashAttnFwdSm90INS1_25CollectiveMainloopFwdSm90ILi2EN4cute5tupleIJNS5_1CILi1EEES8_S8_EEENS6_IJNS7_ILi128EEENS7_ILi160EEENS7_ILi192EEEEEELi128ENS_12float_e4m3_tEfNS_4arch4Sm90ELb0ELb0ELb1ELb0ELb1ELb0ELb0ELb1ELb1ELb1ELb1ELb0EEENS1_21CollectiveEpilogueFwdINS6_IJSA_SA_SB_EEES9_NS_10bfloat16_tESG_Li256ELb0ELb1ELb1ELb1EEENS1_19SingleTileSchedulerILb0ELb1ELb1ELi128EEEEEEEEEvNT_6ParamsE:
        .type           _ZN7cutlass13device_kernelIN5flash11enable_sm90INS1_16FlashAttnFwdSm90INS1_25CollectiveMainloopFwdSm90ILi2EN4cute5tupleIJNS5_1CILi1EEES8_S8_EEENS6_IJNS7_ILi128EEENS7_ILi160EEENS7_ILi192EEEEEELi128ENS_12float_e4m3_tEfNS_4arch4Sm90ELb0ELb0ELb1ELb0ELb1ELb0ELb0ELb1ELb1ELb1ELb1ELb0EEENS1_21CollectiveEpilogueFwdINS6_IJSA_SA_SB_EEES9_NS_10bfloat16_tESG_Li256ELb0ELb1ELb1ELb1EEENS1_19SingleTileSchedulerILb0ELb1ELb1ELi128EEEEEEEEEvNT_6ParamsE,@function
        .size           _ZN7cutlass13device_kernelIN5flash11enable_sm90INS1_16FlashAttnFwdSm90INS1_25CollectiveMainloopFwdSm90ILi2EN4cute5tupleIJNS5_1CILi1EEES8_S8_EEENS6_IJNS7_ILi128EEENS7_ILi160EEENS7_ILi192EEEEEELi128ENS_12float_e4m3_tEfNS_4arch4Sm90ELb0ELb0ELb1ELb0ELb1ELb0ELb0ELb1ELb1ELb1ELb1ELb0EEENS1_21CollectiveEpilogueFwdINS6_IJSA_SA_SB_EEES9_NS_10bfloat16_tESG_Li256ELb0ELb1ELb1ELb1EEENS1_19SingleTileSchedulerILb0ELb1ELb1ELi128EEEEEEEEEvNT_6ParamsE,(.L_x_3314 - _ZN7cutlass13device_kernelIN5flash11enable_sm90INS1_16FlashAttnFwdSm90INS1_25CollectiveMainloopFwdSm90ILi2EN4cute5tupleIJNS5_1CILi1EEES8_S8_EEENS6_IJNS7_ILi128EEENS7_ILi160EEENS7_ILi192EEEEEELi128ENS_12float_e4m3_tEfNS_4arch4Sm90ELb0ELb0ELb1ELb0ELb1ELb0ELb0ELb1ELb1ELb1ELb1ELb0EEENS1_21CollectiveEpilogueFwdINS6_IJSA_SA_SB_EEES9_NS_10bfloat16_tESG_Li256ELb0ELb1ELb1ELb1EEENS1_19SingleTileSchedulerILb0ELb1ELb1ELi128EEEEEEEEEvNT_6ParamsE)
        .other          _ZN7cutlass13device_kernelIN5flash11enable_sm90INS1_16FlashAttnFwdSm90INS1_25CollectiveMainloopFwdSm90ILi2EN4cute5tupleIJNS5_1CILi1EEES8_S8_EEENS6_IJNS7_ILi128EEENS7_ILi160EEENS7_ILi192EEEEEELi128ENS_12float_e4m3_tEfNS_4arch4Sm90ELb0ELb0ELb1ELb0ELb1ELb0ELb0ELb1ELb1ELb1ELb1ELb0EEENS1_21CollectiveEpilogueFwdINS6_IJSA_SA_SB_EEES9_NS_10bfloat16_tESG_Li256ELb0ELb1ELb1ELb1EEENS1_19SingleTileSchedulerILb0ELb1ELb1ELi128EEEEEEEEEvNT_6ParamsE,@"STO_CUDA_ENTRY STV_DEFAULT"
_ZN7cutlass13device_kernelIN5flash11enable_sm90INS1_16FlashAttnFwdSm90INS1_25CollectiveMainloopFwdSm90ILi2EN4cute5tupleIJNS5_1CILi1EEES8_S8_EEENS6_IJNS7_ILi128EEENS7_ILi160EEENS7_ILi192EEEEEELi128ENS_12float_e4m3_tEfNS_4arch4Sm90ELb0ELb0ELb1ELb0ELb1ELb0ELb0ELb1ELb1ELb1ELb1ELb0EEENS1_21CollectiveEpilogueFwdINS6_IJSA_SA_SB_EEES9_NS_10bfloat16_tESG_Li256ELb0ELb1ELb1ELb1EEENS1_19SingleTileSchedulerILb0ELb1ELb1ELi128EEEEEEEEEvNT_6ParamsE:
[----:B------:R-:W0:Y:S02]  /*0000*/  LDC R1, c[0x0][0x28] ;  /* 0x00000a00ff017b82 */ /* 0x000e240000000800 */
[----:B0-----:R-:W-:Y:S01]  /*0010*/  VIADD R1, R1, 0xfffffff0 ;  /* 0xfffffff001017836 */ /* 0x001fe20000000000 */
[----:B------:R-:W0:Y:S01]  /*0020*/  S2R R31, SR_TID.X ;  /* 0x00000000001f7919 */ /* 0x000e220000002100 */
[----:B------:R-:W-:Y:S01]  /*0030*/  ELECT P0, URZ, PT ;  /* 0x00000000003f782f */ /* 0x000fe20003800000 */
[----:B------:R-:W-:Y:S01]  /*0040*/  UMOV UR4, 0x80 ;  /* 0x0000008000047882 */ /* 0x000fe20000000000 */
[----:B------:R-:W-:Y:S01]  /*0050*/  UMOV UR7, 0x100 ;  /* 0x0000010000077882 */ /* 0x000fe20000000000 */
[----:B0-----:R-:W-:-:S05]  /*0060*/  SHF.R.U32.HI R0, RZ, 0x5, R31 ;  /* 0x00000005ff007819 */ /* 0x001fca000001161f */
[----:B------:R-:W0:Y:S02]  /*0070*/  SHFL.IDX PT, R2, R0, RZ, 0x1f ;  /* 0x00001fff00027589 */ /* 0x000e2400000e0000 */
[C---:B0-----:R-:W-:Y:S02]  /*0080*/  ISETP.NE.OR P0, PT, R2.reuse, RZ, !P0 ;  /* 0x000000ff0200720c */ /* 0x041fe40004705670 */
[----:B------:R-:W-:Y:S02]  /*0090*/  ISETP.NE.AND P1, PT, R2, RZ, PT ;  /* 0x000000ff0200720c */ /* 0x000fe40003f25270 */
[----:B------:R-:W-:-:S05]  /*00a0*/  SHF.R.U32.HI R2, RZ, 0x7, R31 ;  /* 0x00000007ff027819 */ /* 0x000fca000001161f */
[----:B------:R0:W1:Y:S04]  /*00b0*/  SHFL.IDX PT, R4, R2, RZ, 0x1f ;  /* 0x00001fff02047589 */ /* 0x00006800000e0000 */
[----:B------:R-:W-:Y:S01]  /*00c0*/  VOTEU.ALL UP0, P0 ;  /* 0x00000000003f7886 */ /* 0x000fe20000000000 */
[----:B------:R-:W-:-:S04]  /*00d0*/  VOTEU.ALL UP1, P0 ;  /* 0x00000000003f7886 */ /* 0x000fc80000020000 */
[----:B------:R-:W2:Y:S01]  /*00e0*/  @!UP0 S2UR UR8, SR_CgaCtaId ;  /* 0x00000000000889c3 */ /* 0x000ea20000008800 */
[----:B------:R-:W-:Y:S01]  /*00f0*/  @!UP0 UMOV UR6, 0x400 ;  /* 0x0000040000068882 */ /* 0x000fe20000000000 */
[----:B------:R-:W-:-:S04]  /*0100*/  @!UP0 UIADD3 UR4, -UR4, 0x100000, URZ ;  /* 0x0010000004048890 */ /* 0x000fc8000fffe13f */
[----:B------:R-:W-:Y:S02]  /*0110*/  @!UP0 USHF.L.U32 UR5, UR4, 0xb, URZ ;  /* 0x0000000b04058899 */ /* 0x000fe4000800063f */
[----:B------:R-:W-:Y:S02]  /*0120*/  @!UP0 USHF.L.U32 UR4, UR4, 0x1, URZ ;  /* 0x0000000104048899 */ /* 0x000fe4000800063f */
[----:B--2---:R-:W-:Y:S02]  /*0130*/  @!UP0 ULEA UR8, UR8, UR6, 0x18 ;  /* 0x0000000608088291 */ /* 0x004fe4000f8ec03f */
[----:B------:R-:W-:-:S04]  /*0140*/  @!UP0 UIADD3 UR6, -UR7, 0x100000, URZ ;  /* 0x0010000007068890 */ /* 0x000fc8000fffe13f */
[----:B------:R-:W-:Y:S02]  /*0150*/  @!UP0 USHF.L.U32 UR7, UR6, 0xb, URZ ;  /* 0x0000000b06078899 */ /* 0x000fe4000800063f */
[----:B------:R-:W-:Y:S01]  /*0160*/  @!UP0 USHF.L.U32 UR6, UR6, 0x1, URZ ;  /* 0x0000000106068899 */ /* 0x000fe2000800063f */
[----:B------:R-:W-:-:S05]  /*0170*/  VOTEU.ALL UP0, P0 ;  /* 0x00000000003f7886 */ /* 0x000fca0000000000 */
[----:B------:R0:W2:Y:S06]  /*0180*/  @!UP0 SYNCS.EXCH.64 URZ, [UR8+0x29800], UR4 ;  /* 0x02980004083f85b2 */ /* 0x0000ac0008000100 */
[----:B------:R0:W3:Y:S02]  /*0190*/  @!UP1 SYNCS.EXCH.64 URZ, [UR8+0x29820], UR6 ;  /* 0x02982006083f95b2 */ /* 0x0000e40008000100 */
[----:B01----:R-:W-:Y:S05]  /*01a0*/  @P1 BRA `(.L_x_0) ;  /* 0x0000000000481947 */ /* 0x003fea0003800000 */
[----:B------:R-:W0:Y:S01]  /*01b0*/  S2UR UR5, SR_CgaCtaId ;  /* 0x00000000000579c3 */ /* 0x000e220000008800 */
[----:B------:R-:W-:Y:S01]  /*01c0*/  UMOV UR4, 0x400 ;  /* 0x0000040000047882 */ /* 0x000fe20000000000 */
[----:B------:R-:W-:Y:S01]  /*01d0*/  UMOV UR6, 0x80 ;  /* 0x0000008000067882 */ /* 0x000fe20000000000 */
[----:B------:R-:W-:Y:S01]  /*01e0*/  UMOV UR7, 0x100 ;  /* 0x0000010000077882 */ /* 0x000fe20000000000 */
[----:B------:R-:W-:Y:S01]  /*01f0*/  ELECT P0, URZ, PT ;  /* 0x00000000003f782f */ /* 0x000fe20003800000 */
[----:B0-----:R-:W-:Y:S02]  /*0200*/  ULEA UR8, UR5, UR4, 0x18 ;  /* 0x0000000405087291 */ /* 0x001fe4000f8ec03f */
[----:B------:R-:W-:-:S04]  /*0210*/  UIADD3 UR4, -UR6, 0x100000, URZ ;  /* 0x0010000006047890 */ /* 0x000fc8000fffe13f */
[----:B------:R-:W-:Y:S02]  /*0220*/  USHF.L.U32 UR5, UR4, 0xb, URZ ;  /* 0x0000000b04057899 */ /* 0x000fe4000800063f */
[----:B------:R-:W-:Y:S02]  /*0230*/  USHF.L.U32 UR4, UR4, 0x1, URZ ;  /* 0x0000000104047899 */ /* 0x000fe4000800063f */
[----:B------:R-:W-:-:S04]  /*0240*/  UIADD3 UR6, -UR7, 0x100000, URZ ;  /* 0x0010000007067890 */ /* 0x000fc8000fffe13f */
[----:B------:R-:W-:Y:S02]  /*0250*/  USHF.L.U32 UR7, UR6, 0xb, URZ ;  /* 0x0000000b06077899 */ /* 0x000fe4000800063f */
[----:B------:R-:W-:Y:S01]  /*0260*/  USHF.L.U32 UR6, UR6, 0x1, URZ ;  /* 0x0000000106067899 */ /* 0x000fe2000800063f */
[----:B------:R-:W0:Y:S03]  /*0270*/  FENCE.VIEW.ASYNC.S ;  /* 0x00000000000073c6 */ /* 0x000e260000000000 */
[----:B0-----:R0:W1:Y:S08]  /*0280*/  SYNCS.EXCH.64 URZ, [UR8+0x29830], UR4 ;  /* 0x02983004083f75b2 */ /* 0x0010700008000100 */
[----:B------:R0:W4:Y:S01]  /*0290*/  SYNCS.EXCH.64 URZ, [UR8+0x29840], UR6 ;  /* 0x02984006083f75b2 */ /* 0x0001220008000100 */
[----:B------:R0:W0:Y:S01]  /*02a0*/  SYNCS.EXCH.64 URZ, [UR8+0x29838], UR4 ;  /* 0x02983804083f75b2 */ /* 0x0000220008000100 */
[----:B------:R0:W0:Y:S01]  /*02b0*/  SYNCS.EXCH.64 URZ, [UR8+0x29848], UR6 ;  /* 0x02984806083f75b2 */ /* 0x0000220008000100 */
[----:B------:R-:W-:Y:S01]  /*02c0*/  NOP ;  /* 0x0000000000007918 */ /* 0x000fe20000000000 */
.L_x_0:
[----:B------:R-:W5:Y:S01]  /*02d0*/  SHFL.IDX PT, R3, R0, RZ, 0x1f ;  /* 0x00001fff00037589 */ /* 0x000f6200000e0000 */
[----:B------:R-:W-:Y:S01]  /*02e0*/  NOP ;  /* 0x0000000000007918 */ /* 0x000fe20000000000 */
[----:B-----5:R-:W-:-:S13]  /*02f0*/  ISETP.NE.AND P0, PT, R3, RZ, PT ;  /* 0x000000ff0300720c */ /* 0x020fda0003f05270 */
[----:B------:R-:W-:Y:S05]  /*0300*/  @P0 BRA `(.L_x_1) ;  /* 0x0000000000480947 */ /* 0x000fea0003800000 */
[----:B0-----:R-:W0:Y:S01]  /*0310*/  S2UR UR5, SR_CgaCtaId ;  /* 0x00000000000579c3 */ /* 0x001e220000008800 */
        /* <DEDUP_REMOVED lines=12> */
[----:B0-----:R0:W0:Y:S08]  /*03e0*/  SYNCS.EXCH.64 URZ, [UR8+0x29850], UR4 ;  /* 0x02985004083f75b2 */ /* 0x0010300008000100 */
[----:B------:R0:W0:Y:S01]  /*03f0*/  SYNCS.EXCH.64 URZ, [UR8+0x29860], UR6 ;  /* 0x02986006083f75b2 */ /* 0x0000220008000100 */
[----:B------:R0:W0:Y:S01]  /*0400*/  SYNCS.EXCH.64 URZ, [UR8+0x29858], UR4 ;  /* 0x02985804083f75b2 */ /* 0x0000220008000100 */
[----:B------:R0:W0:Y:S01]  /*0410*/  SYNCS.EXCH.64 URZ, [UR8+0x29868], UR6 ;  /* 0x02986806083f75b2 */ /* 0x0000220008000100 */
[----:B------:R-:W-:Y:S01]  /*0420*/  NOP ;  /* 0x0000000000007918 */ /* 0x000fe20000000000 */
.L_x_1:
[----:B------:R-:W5:Y:S01]  /*0430*/  SHFL.IDX PT, R3, R0, RZ, 0x1f ;  /* 0x00001fff00037589 */ /* 0x000f6200000e0000 */
[----:B------:R-:W-:Y:S01]  /*0440*/  NOP ;  /* 0x0000000000007918 */ /* 0x000fe20000000000 */
[----:B-----5:R-:W-:-:S13]  /*0450*/  ISETP.NE.AND P0, PT, R3, RZ, PT ;  /* 0x000000ff0300720c */ /* 0x020fda0003f05270 */
[----:B------:R-:W-:Y:S05]  /*0460*/  @P0 BRA `(.L_x_2) ;  /* 0x0000000000380947 */ /* 0x000fea0003800000 */
[----:B0-----:R-:W0:Y:S01]  /*0470*/  S2UR UR5, SR_CgaCtaId ;  /* 0x00000000000579c3 */ /* 0x001e220000008800 */
[----:B------:R-:W-:Y:S01]  /*0480*/  UMOV UR4, 0x400 ;  /* 0x0000040000047882 */ /* 0x000fe20000000000 */
[----:B------:R-:W-:Y:S01]  /*0490*/  UMOV UR7, 0x80 ;  /* 0x0000008000077882 */ /* 0x000fe20000000000 */
[----:B------:R-:W-:Y:S01]  /*04a0*/  ELECT P0, URZ, PT ;  /* 0x00000000003f782f */ /* 0x000fe20003800000 */
[----:B0-----:R-:W-:Y:S02]  /*04b0*/  ULEA UR6, UR5, UR4, 0x18 ;  /* 0x0000000405067291 */ /* 0x001fe4000f8ec03f */
[----:B------:R-:W-:-:S04]  /*04c0*/  UIADD3 UR4, -UR7, 0x100000, URZ ;  /* 0x0010000007047890 */ /* 0x000fc8000fffe13f */
[----:B------:R-:W-:Y:S02]  /*04d0*/  USHF.L.U32 UR5, UR4, 0xb, URZ ;  /* 0x0000000b04057899 */ /* 0x000fe4000800063f */
[----:B------:R-:W-:Y:S01]  /*04e0*/  USHF.L.U32 UR4, UR4, 0x1, URZ ;  /* 0x0000000104047899 */ /* 0x000fe2000800063f */
[----:B------:R-:W0:Y:S11]  /*04f0*/  FENCE.VIEW.ASYNC.S ;  /* 0x00000000000073c6 */ /* 0x000e360000000000 */
[----:B0-----:R0:W0:Y:S01]  /*0500*/  SYNCS.EXCH.64 URZ, [UR6+0x29870], UR4 ;  /* 0x02987004063f75b2 */ /* 0x0010220008000100 */
[----:B------:R0:W0:Y:S01]  /*0510*/  SYNCS.EXCH.64 URZ, [UR6+0x29880], UR4 ;  /* 0x02988004063f75b2 */ /* 0x0000220008000100 */
[----:B------:R0:W0:Y:S01]  /*0520*/  SYNCS.EXCH.64 URZ, [UR6+0x29878], UR4 ;  /* 0x02987804063f75b2 */ /* 0x0000220008000100 */
[----:B------:R0:W0:Y:S01]  /*0530*/  SYNCS.EXCH.64 URZ, [UR6+0x29888], UR4 ;  /* 0x02988804063f75b2 */ /* 0x0000220008000100 */
[----:B------:R-:W-:Y:S01]  /*0540*/  NOP ;  /* 0x0000000000007918 */ /* 0x000fe20000000000 */
.L_x_2:
        /* <DEDUP_REMOVED lines=22> */
.L_x_3:
[----:B------:R-:W5:Y:S01]  /*06b0*/  SHFL.IDX PT, R3, R0, RZ, 0x1f ;  /* 0x00001fff00037589 */ /* 0x000f6200000e0000 */
[----:B------:R-:W-:Y:S01]  /*06c0*/  R2UR UR9, R4 ;  /* 0x00000000040972ca */ /* 0x000fe200000e0000 */
        /* <DEDUP_REMOVED lines=21> */
.L_x_4:
[----:B------:R-:W-:Y:S01]  /*0820*/  UISETP.NE.AND UP0, UPT, UR9, URZ, UPT ;  /* 0x0000003f0900728c */ /* 0x000fe2000bf05270 */
[----:B------:R-:W-:Y:S01]  /*0830*/  NOP ;  /* 0x0000000000007918 */ /* 0x000fe20000000000 */
[----:B------:R-:W-:Y:S01]  /*0840*/  UMOV UR39, 0x1 ;  /* 0x0000000100277882 */ /* 0x000fe20000000000 */
[----:B------:R-:W-:Y:S01]  /*0850*/  ULDC.64 UR54, c[0x0][0x208] ;  /* 0x0000820000367ab9 */ /* 0x000fe20000000a00 */
[----:B------:R-:W-:Y:S01]  /*0860*/  USEL UR39, UR39, 0x2, !UP0 ;  /* 0x0000000227277887 */ /* 0x000fe2000c000000 */
[----:B------:R-:W-:Y:S01]  /*0870*/  BSSY B6, `(.L_x_5) ;  /* 0x0000fe4000067945 */ /* 0x000fe20003800000 */
[----:B01234-:R-:W-:Y:S01]  /*0880*/  BAR.SYNC.DEFER_BLOCKING 0x0 ;  /* 0x0000000000007b1d */ /* 0x01ffe20000010000 */
[----:B------:R-:W-:-:S13]  /*0890*/  PLOP3.LUT P0, PT, PT, PT, UP0, 0x80, 0x0 ;  /* 0x000000000000781c */ /* 0x000fda0003f0f008 */
[----:B------:R-:W-:Y:S05]  /*08a0*/  @!P0 BRA `(.L_x_6) ;  /* 0x000000b000ac8947 */ /* 0x000fea0003800000 */
.L_x_7:
[----:B------:R-:W-:-:S08]  /*08b0*/  NOP ;  /* 0x0000000000007918 */ /* 0x000fd00000000000 */
[----:B------:R-:W0:Y:S02]  /*08c0*/  USETMAXREG.TRY_ALLOC.CTAPOOL UP0, 0xe8 ;  /* 0x000000e8000079c8 */ /* 0x000e240008000600 */
[----:B0-----:R-:W-:-:S13]  /*08d0*/  PLOP3.LUT P0, PT, PT, PT, UP0, 0x80, 0x0 ;  /* 0x000000000000781c */ /* 0x001fda0003f0f008 */
[----:B------:R-:W-:Y:S05]  /*08e0*/  @!P0 BRA `(.L_x_7) ;  /* 0xfffffffc00f08947 */ /* 0x000fea000383ffff */
[----:B------:R-:W0:Y:S01]  /*08f0*/  S2UR UR6, SR_CTAID.Y ;  /* 0x00000000000679c3 */ /* 0x000e220000002600 */
[----:B------:R-:W-:Y:S01]  /*0900*/  LOP3.LUT R0, R31, 0xffffff80, RZ, 0xc0, !PT ;  /* 0xffffff801f007812 */ /* 0x000fe200078ec0ff */
[----:B------:R-:W-:Y:S02]  /*0910*/  ULDC UR7, c[0x0][0xc50] ;  /* 0x0003140000077ab9 */ /* 0x000fe40000000800 */
[----:B------:R-:W-:-:S04]  /*0920*/  UISETP.NE.AND UP0, UPT, UR7, 0x1, UPT ;  /* 0x000000010700788c */ /* 0x000fc8000bf05270 */
[----:B------:R-:W-:Y:S08]  /*0930*/  BAR.ARV 0x8, 0x180 ;  /* 0x0206000000007b1d */ /* 0x000ff00000002000 */
[----:B------:R-:W1:Y:S01]  /*0940*/  S2UR UR48, SR_CTAID.Z ;  /* 0x00000000003079c3 */ /* 0x000e620000002700 */
[----:B------:R-:W-:Y:S01]  /*0950*/  ISETP.NE.AND P0, PT, R0, 0x80, PT ;  /* 0x000000800000780c */ /* 0x000fe20003f05270 */
[----:B------:R-:W-:Y:S01]  /*0960*/  @UP0 ULDC UR4, c[0x0][0xc54] ;  /* 0x0003150000040ab9 */ /* 0x000fe20000000800 */
[----:B------:R-:W-:Y:S01]  /*0970*/  @UP0 ULDC UR8, c[0x0][0xc58] ;  /* 0x0003160000080ab9 */ /* 0x000fe20000000800 */
[----:B0-----:R-:W-:-:S10]  /*0980*/  UIMAD.WIDE.U32 UR4, UR6, UR4, URZ ;  /* 0x00000004060472a5 */ /* 0x001fd4000f8e003f */
[----:B------:R-:W-:Y:S06]  /*0990*/  @!P0 BAR.ARV 0x9, 0x100 ;  /* 0x0244000000008b1d */ /* 0x000fec0000002000 */
[----:B------:R-:W-:Y:S01]  /*09a0*/  UMOV UR50, UR6 ;  /* 0x0000000600327c82 */ /* 0x000fe20008000000 */
[----:B------:R-:W-:Y:S01]  /*09b0*/  @UP0 USHF.R.U32.HI UR50, URZ, UR8, UR5 ;  /* 0x000000083f320299 */ /* 0x000fe20008011605 */
[----:B-1----:R-:W-:-:S03]  /*09c0*/  ISETP.LE.AND P0, PT, RZ, UR48, PT ;  /* 0x00000030ff007c0c */ /* 0x002fc6000bf03270 */
[----:B------:R-:W-:-:S04]  /*09d0*/  UIADD3 UR4, -UR50, URZ, URZ ;  /* 0x0000003f32047290 */ /* 0x000fc8000fffe13f */
[----:B------:R-:W-:-:S06]  /*09e0*/  UIMAD UR7, UR7, UR4, UR6 ;  /* 0x00000004070772a4 */ /* 0x000fcc000f8e0206 */
[----:B------:R-:W-:Y:S06]  /*09f0*/  @!P0 BRA `(.L_x_8) ;  /* 0x000000fc002c8947 */ /* 0x000fec0003800000 */
[----:B------:R-:W-:Y:S01]  /*0a00*/  ULDC.64 UR4, c[0x0][0x418] ;  /* 0x0001060000047ab9 */ /* 0x000fe20000000a00 */
[----:B------:R-:W-:Y:S01]  /*0a10*/  ULDC UR51, c[0x0][0x424] ;  /* 0x0001090000337ab9 */ /* 0x000fe20000000800 */
[----:B------:R-:W-:Y:S02]  /*0a20*/  UISETP.NE.U32.AND UP0, UPT, UR4, URZ, UPT ;  /* 0x0000003f0400728c */ /* 0x000fe4000bf05070 */
[----:B------:R-:W-:Y:S02]  /*0a30*/  ULOP3.LUT UR38, UR7, 0xffff, URZ, 0xc0, !UPT ;  /* 0x0000ffff07267892 */ /* 0x000fe4000f8ec03f */
[----:B------:R-:W-:Y:S01]  /*0a40*/  UISETP.NE.AND.EX UP0, UPT, UR5, URZ, UPT, UP0 ;  /* 0x0000003f0500728c */ /* 0x000fe2000bf05300 */
[----:B------:R-:W-:-:S03]  /*0a50*/  ULDC UR4, c[0x0][0x2f0] ;  /* 0x0000bc0000047ab9 */ /* 0x000fc60000000800 */
[----:B------:R-:W-:-:S04]  /*0a60*/  USEL UR51, UR51, 0x1, UP0 ;  /* 0x0000000133337887 */ /* 0x000fc80008000000 */
[----:B------:R-:W-:-:S04]  /*0a70*/  UIMAD UR51, UR51, UR4, URZ ;  /* 0x00000004333372a4 */ /* 0x000fc8000f8e023f */
[----:B------:R-:W-:Y:S02]  /*0a80*/  UISETP.GE.AND UP0, UPT, UR51, 0x1, UPT ;  /* 0x000000013300788c */ /* 0x000fe4000bf06270 */
[----:B------:R-:W-:-:S04]  /*0a90*/  UIADD3 UR4, UR51, 0x9f, URZ ;  /* 0x0000009f33047890 */ /* 0x000fc8000fffe03f */
[----:B------:R-:W-:Y:S01]  /*0aa0*/  PLOP3.LUT P0, PT, PT, PT, UP0, 0x80, 0x0 ;  /* 0x000000000000781c */ /* 0x000fe20003f0f008 */
[----:B------:R-:W-:-:S04]  /*0ab0*/  UIMAD.WIDE UR4, UR4, 0x66666667, URZ ;  /* 0x66666667040478a5 */ /* 0x000fc8000f8e023f */
[----:B------:R-:W-:-:S03]  /*0ac0*/  USHF.R.U32.HI UR6, URZ, 0x1f, UR5 ;  /* 0x0000001f3f067899 */ /* 0x000fc60008011605 */
[----:B------:R-:W-:Y:S01]  /*0ad0*/  UMOV UR4, URZ ;  /* 0x0000003f00047c82 */ /* 0x000fe20008000000 */
[----:B------:R-:W-:-:S04]  /*0ae0*/  ULEA.HI.SX32 UR6, UR5, UR6, 0x1a ;  /* 0x0000000605067291 */ /* 0x000fc8000f8fd23f */
[----:B------:R-:W-:Y:S08]  /*0af0*/  @!P0 BRA `(.L_x_9) ;  /* 0x0000000000908947 */ /* 0x000ff00003800000 */
[----:B------:R-:W-:Y:S01]  /*0b00*/  USHF.R.U32.HI UR7, URZ, 0x10, UR7 ;  /* 0x000000103f077899 */ /* 0x000fe20008011607 */
[----:B------:R-:W-:-:S03]  /*0b10*/  UMOV UR4, URZ ;  /* 0x0000003f00047c82 */ /* 0x000fc60008000000 */
[----:B------:R-:W-:-:S11]  /*0b20*/  UISETP.NE.AND UP0, UPT, UR7, URZ, UPT ;  /* 0x0000003f0700728c */ /* 0x000fd6000bf05270 */
[----:B------:R-:W-:Y:S02]  /*0b30*/  @!UP0 ULDC UR7, c[0x0][0x9f0] ;  /* 0x00027c0000078ab9 */ /* 0x000fe40000000800 */
[----:B------:R-:W-:Y:S01]  /*0b40*/  IMAD.U32 R4, RZ, RZ, UR7 ;  /* 0x00000007ff047e24 */ /* 0x000fe2000f8e00ff */
[----:B------:R-:W-:-:S04]  /*0b50*/  UIADD3 UR8, UR6, -0x1, UR7 ;  /* 0xffffffff06087890 */ /* 0x000fc8000fffe007 */
[-C--:B------:R-:W-:Y:S02]  /*0b60*/  IABS R0, R4.reuse ;  /* 0x0000000400007213 */ /* 0x080fe40000000000 */
[----:B------:R-:W-:Y:S01]  /*0b70*/  IMAD.U32 R5, RZ, RZ, UR8 ;  /* 0x00000008ff057e24 */ /* 0x000fe2000f8e00ff */
[----:B------:R-:W-:Y:S01]  /*0b80*/  IABS R6, R4 ;  /* 0x0000000400067213 */ /* 0x000fe20000000000 */
[----:B------:R-:W-:Y:S01]  /*0b90*/  ULOP3.LUT UR8, UR8, UR7, URZ, 0x3c, !UPT ;  /* 0x0000000708087292 */ /* 0x000fe2000f8e3c3f */
[----:B------:R-:W-:Y:S02]  /*0ba0*/  R2UR UR11, R0 ;  /* 0x00000000000b72ca */ /* 0x000fe400000e0000 */
[----:B------:R-:W-:-:S05]  /*0bb0*/  IABS R5, R5 ;  /* 0x0000000500057213 */ /* 0x000fca0000000000 */
[----:B------:R-:W-:-:S05]  /*0bc0*/  IMAD.MOV.U32 R4, RZ, RZ, R5 ;  /* 0x000000ffff047224 */ /* 0x000fca00078e0005 */
[----:B------:R-:W-:Y:S01]  /*0bd0*/  R2UR UR10, R4 ;  /* 0x00000000040a72ca */ /* 0x000fe200000e0000 */
[----:B------:R-:W0:Y:S08]  /*0be0*/  I2F.RP R0, UR11 ;  /* 0x0000000b00007d06 */ /* 0x000e300008209400 */
[----:B0-----:R-:W0:Y:S02]  /*0bf0*/  MUFU.RCP R0, R0 ;  /* 0x0000000000007308 */ /* 0x001e240000001000 */
[----:B0-----:R-:W-:Y:S01]  /*0c00*/  VIADD R3, R0, 0xffffffe ;  /* 0x0ffffffe00037836 */ /* 0x001fe20000000000 */
[----:B------:R-:W-:-:S05]  /*0c10*/  IADD3 R0, RZ, -R6, RZ ;  /* 0x80000006ff007210 */ /* 0x000fca0007ffe0ff */
[----:B------:R-:W0:Y:S02]  /*0c20*/  F2I.FTZ.U32.TRUNC.NTZ R3, R3 ;  /* 0x0000000300037305 */ /* 0x000e24000021f000 */
[----:B0-----:R-:W-:-:S13]  /*0c30*/  R2UR UR5, R3 ;  /* 0x00000000030572ca */ /* 0x001fda00000e0000 */
[----:B------:R-:W-:-:S04]  /*0c40*/  UIADD3 UR9, URZ, -UR5, URZ ;  /* 0x800000053f097290 */ /* 0x000fc8000fffe03f */
[----:B------:R-:W-:-:S04]  /*0c50*/  UIMAD UR9, UR9, UR11, URZ ;  /* 0x0000000b090972a4 */ /* 0x000fc8000f8e023f */
[----:B------:R-:W-:-:S03]  /*0c60*/  UIMAD.WIDE.U32 UR4, UR5, UR9, UR4 ;  /* 0x00000009050472a5 */ /* 0x000fc6000f8e0004 */
[----:B------:R-:W-:Y:S01]  /*0c70*/  R2UR UR9, R0 ;  /* 0x00000000000972ca */ /* 0x000fe200000e0000 */
[----:B------:R-:W-:-:S12]  /*0c80*/  UIMAD.WIDE.U32 UR4, UR5, UR10, URZ ;  /* 0x0000000a050472a5 */ /* 0x000fd8000f8e003f */
[----:B------:R-:W-:-:S04]  /*0c90*/  UIMAD UR4, UR5, UR9, UR10 ;  /* 0x00000009050472a4 */ /* 0x000fc8000f8e020a */
[----:B------:R-:W-:-:S11]  /*0ca0*/  UISETP.GT.U32.AND UP1, UPT, UR11, UR4, UPT ;  /* 0x000000040b00728c */ /* 0x000fd6000bf24070 */
[----:B------:R-:W-:Y:S02]  /*0cb0*/  @!UP1 UIADD3 UR4, UR4, -UR11, URZ ;  /* 0x8000000b04049290 */ /* 0x000fe4000fffe03f */
[----:B------:R-:W-:Y:S02]  /*0cc0*/  @!UP1 UIADD3 UR5, UR5, 0x1, URZ ;  /* 0x0000000105059890 */ /* 0x000fe4000fffe03f */
[----:B------:R-:W-:Y:S02]  /*0cd0*/  UISETP.GE.U32.AND UP0, UPT, UR4, UR11, UPT ;  /* 0x0000000b0400728c */ /* 0x000fe4000bf06070 */
[----:B------:R-:W-:-:S09]  /*0ce0*/  UISETP.GE.AND UP1, UPT, UR8, URZ, UPT ;  /* 0x0000003f0800728c */ /* 0x000fd2000bf26270 */
[----:B------:R-:W-:Y:S02]  /*0cf0*/  @UP0 UIADD3 UR5, UR5, 0x1, URZ ;  /* 0x0000000105050890 */ /* 0x000fe4000fffe03f */
[----:B------:R-:W-:-:S05]  /*0d00*/  UISETP.NE.AND UP0, UPT, UR7, URZ, UPT ;  /* 0x0000003f0700728c */ /* 0x000fca000bf05270 */
[----:B------:R-:W-:Y:S02]  /*0d10*/  UMOV UR4, UR5 ;  /* 0x0000000500047c82 */ /* 0x000fe40008000000 */
[----:B------:R-:W-:-:S04]  /*0d20*/  @!UP1 UIADD3 UR4, -UR4, URZ, URZ ;  /* 0x0000003f04049290 */ /* 0x000fc8000fffe13f */
[----:B------:R-:W-:-:S12]  /*0d30*/  @!UP0 ULOP3.LUT UR4, URZ, UR7, URZ, 0x33, !UPT ;  /* 0x000000073f048292 */ /* 0x000fd8000f8e333f */
.L_x_9:
[----:B------:R-:W-:Y:S01]  /*0d40*/  UIMAD UR38, UR38, UR4, URZ ;  /* 0x00000004262672a4 */ /* 0x000fe2000f8e023f */
[----:B------:R-:W-:Y:S01]  /*0d50*/  IMAD.U32 R0, RZ, RZ, UR6 ;  /* 0x00000006ff007e24 */ /* 0x000fe2000f8e00ff */
[----:B------:R-:W-:Y:S01]  /*0d60*/  USHF.R.S32.HI UR37, URZ, 0x1f, UR48 ;  /* 0x0000001f3f257899 */ /* 0x000fe20008011430 */
[----:B------:R-:W-:Y:S01]  /*0d70*/  IMAD.U32 R3, RZ, RZ, UR4 ;  /* 0x00000004ff037e24 */ /* 0x000fe2000f8e00ff */
[----:B------:R-:W-:Y:S01]  /*0d80*/  PLOP3.LUT P0, PT, PT, PT, PT, 0x80, 0x0 ;  /* 0x000000000000781c */ /* 0x000fe20003f0f070 */
[----:B------:R-:W-:Y:S01]  /*0d90*/  VIADD R16, R31, 0xffffff80 ;  /* 0xffffff801f107836 */ /* 0x000fe20000000000 */
[----:B------:R-:W-:Y:S02]  /*0da0*/  CS2R R6, SRZ ;  /* 0x0000000000067805 */ /* 0x000fe4000001ff00 */
[----:B------:R-:W-:Y:S02]  /*0db0*/  CS2R R30, SRZ ;  /* 0x00000000001e7805 */ /* 0x000fe4000001ff00 */
[----:B------:R-:W-:Y:S01]  /*0dc0*/  VIADDMNMX R0, R3, UR38, R0, PT ;  /* 0x0000002603007c46 */ /* 0x000fe2000b800100 */
[----:B------:R-:W-:Y:S01]  /*0dd0*/  IMAD.MOV.U32 R3, RZ, RZ, RZ ;  /* 0x000000ffff037224 */ /* 0x000fe200078e00ff */
[----:B------:R-:W-:-:S02]  /*0de0*/  CS2R R26, SRZ ;  /* 0x00000000001a7805 */ /* 0x000fc4000001ff00 */
[----:B------:R-:W-:Y:S02]  /*0df0*/  CS2R R8, SRZ ;  /* 0x0000000000087805 */ /* 0x000fe4000001ff00 */
[----:B------:R-:W-:Y:S01]  /*0e00*/  R2UR UR43, R0 ;  /* 0x00000000002b72ca */ /* 0x000fe200000e0000 */
[----:B------:R-:W-:Y:S01]  /*0e10*/  IMAD.MOV.U32 R0, RZ, RZ, RZ ;  /* 0x000000ffff007224 */ /* 0x000fe200078e00ff */
[----:B------:R-:W-:Y:S02]  /*0e20*/  MOV R36, RZ ;  /* 0x000000ff00247202 */ /* 0x000fe40000000f00 */
[----:B------:R-:W-:Y:S02]  /*0e30*/  CS2R R10, SRZ ;  /* 0x00000000000a7805 */ /* 0x000fe4000001ff00 */
[----:B------:R-:W-:Y:S02]  /*0e40*/  CS2R R38, SRZ ;  /* 0x0000000000267805 */ /* 0x000fe4000001ff00 */
[----:B------:R-:W-:Y:S01]  /*0e50*/  CS2R R34, SRZ ;  /* 0x0000000000227805 */ /* 0x000fe2000001ff00 */
[----:B------:R-:W-:Y:S01]  /*0e60*/  IMAD.MOV.U32 R33, RZ, RZ, RZ ;  /* 0x000000ffff217224 */ /* 0x000fe200078e00ff */
[----:B------:R-:W-:Y:S01]  /*0e70*/  CS2R R12, SRZ ;  /* 0x00000000000c7805 */ /* 0x000fe2000001ff00 */
[----:B------:R-:W-:Y:S01]  /*0e80*/  IMAD.MOV.U32 R44, RZ, RZ, RZ ;  /* 0x000000ffff2c7224 */ /* 0x000fe200078e00ff */
[----:B------:R-:W-:-:S02]  /*0e90*/  CS2R R46, SRZ ;  /* 0x00000000002e7805 */ /* 0x000fc4000001ff00 */
[----:B------:R-:W-:Y:S01]  /*0ea0*/  CS2R R42, SRZ ;  /* 0x00000000002a7805 */ /* 0x000fe2000001ff00 */
[----:B------:R-:W-:Y:S01]  /*0eb0*/  IMAD.MOV.U32 R41, RZ, RZ, RZ ;  /* 0x000000ffff297224 */ /* 0x000fe200078e00ff */
[----:B------:R-:W-:Y:S01]  /*0ec0*/  CS2R R14, SRZ ;  /* 0x00000000000e7805 */ /* 0x000fe2000001ff00 */
[----:B------:R-:W-:Y:S01]  /*0ed0*/  UISETP.GT.AND UP0, UPT, UR43, UR38, UPT ;  /* 0x000000262b00728c */ /* 0x000fe2000bf04270 */
[----:B------:R-:W-:Y:S01]  /*0ee0*/  IMAD.MOV.U32 R52, RZ, RZ, RZ ;  /* 0x000000ffff347224 */ /* 0x000fe200078e00ff */
[----:B------:R-:W-:Y:S02]  /*0ef0*/  CS2R R54, SRZ ;  /* 0x0000000000367805 */ /* 0x000fe4000001ff00 */
[----:B------:R-:W-:Y:S01]  /*0f00*/  CS2R R50, SRZ ;  /* 0x0000000000327805 */ /* 0x000fe2000001ff00 */
[----:B------:R-:W-:Y:S01]  /*0f10*/  IMAD.MOV.U32 R49, RZ, RZ, RZ ;  /* 0x000000ffff317224 */ /* 0x000fe200078e00ff */
[----:B------:R-:W-:Y:S01]  /*0f20*/  MOV R60, RZ ;  /* 0x000000ff003c7202 */ /* 0x000fe20000000f00 */
[----:B------:R-:W-:Y:S01]  /*0f30*/  IMAD.MOV.U32 R17, RZ, RZ, RZ ;  /* 0x000000ffff117224 */ /* 0x000fe200078e00ff */
[----:B------:R-:W-:-:S02]  /*0f40*/  PLOP3.LUT P1, PT, PT, PT, UP0, 0x80, 0x0 ;  /* 0x000000000000781c */ /* 0x000fc40003f2f008 */
[----:B------:R-:W-:Y:S02]  /*0f50*/  CS2R R62, SRZ ;  /* 0x00000000003e7805 */ /* 0x000fe4000001ff00 */
[----:B------:R-:W-:Y:S02]  /*0f60*/  CS2R R58, SRZ ;  /* 0x00000000003a7805 */ /* 0x000fe4000001ff00 */
[----:B------:R-:W-:Y:S01]  /*0f70*/  CS2R R18, SRZ ;  /* 0x0000000000127805 */ /* 0x000fe2000001ff00 */
[----:B------:R-:W-:Y:S01]  /*0f80*/  IMAD.MOV.U32 R68, RZ, RZ, RZ ;  /* 0x000000ffff447224 */ /* 0x000fe200078e00ff */
        /* <DEDUP_REMOVED lines=9> */
[----:B------:R-:W-:Y:S01]  /*1020*/  MOV R84, RZ ;  /* 0x000000ff00547202 */ /* 0x000fe20000000f00 */
[----:B------:R-:W-:Y:S01]  /*1030*/  IMAD.MOV.U32 R24, RZ, RZ, RZ ;  /* 0x000000ffff187224 */ /* 0x000fe200078e00ff */
[----:B------:R-:W-:Y:S02]  /*1040*/  CS2R R86, SRZ ;  /* 0x0000000000567805 */ /* 0x000fe4000001ff00 */
[----:B------:R-:W-:Y:S01]  /*1050*/  CS2R R82, SRZ ;  /* 0x0000000000527805 */ /* 0x000fe2000001ff00 */
[----:B------:R-:W-:Y:S02]  /*1060*/  IMAD.MOV.U32 R29, RZ, RZ, RZ ;  /* 0x000000ffff1d7224 */ /* 0x000fe400078e00ff */
[----:B------:R-:W-:Y:S01]  /*1070*/  IMAD.MOV.U32 R81, RZ, RZ, RZ ;  /* 0x000000ffff517224 */ /* 0x000fe200078e00ff */
[----:B------:R-:W-:Y:S06]  /*1080*/  @!P1 BRA `(.L_x_10) ;  /* 0x00000084005c9947 */ /* 0x000fec0003800000 */
[----:B------:R-:W-:Y:S01]  /*1090*/  SHF.R.S32.HI R17, RZ, 0x1f, R16 ;  /* 0x0000001fff117819 */ /* 0x000fe20000011410 */
[----:B------:R-:W0:Y:S01]  /*10a0*/  S2UR UR42, SR_CgaCtaId ;  /* 0x00000000002a79c3 */ /* 0x000e220000008800 */
[----:B------:R-:W-:Y:S02]  /*10b0*/  UMOV UR36, 0x400 ;  /* 0x0000040000247882 */ /* 0x000fe40000000000 */
[----:B------:R-:W-:-:S04]  /*10c0*/  LEA.HI R17, R17, R16, RZ, 0x7 ;  /* 0x0000001011117211 */ /* 0x000fc800078f38ff */
[----:B------:R-:W-:-:S06]  /*10d0*/  SHF.R.S32.HI R0, RZ, 0x7, R17 ;  /* 0x00000007ff007819 */ /* 0x000fcc0000011411 */
[----:B------:R-:W1:Y:S01]  /*10e0*/  SHFL.IDX PT, R0, R0, RZ, 0x1f ;  /* 0x00001fff00007589 */ /* 0x000e6200000e0000 */
[----:B0-----:R-:W-:-:S04]  /*10f0*/  ULEA UR36, UR42, UR36, 0x18 ;  /* 0x000000242a247291 */ /* 0x001fc8000f8ec03f */
[----:B------:R-:W-:-:S04]  /*1100*/  UIADD3 UR5, UR36, 0x14400, URZ ;  /* 0x0001440024057890 */ /* 0x000fc8000fffe03f */
[----:B------:R-:W-:Y:S01]  /*1110*/  ULOP3.LUT UP0, URZ, UR5, 0x9f, URZ, 0xc0, !UPT ;  /* 0x0000009f053f7892 */ /* 0x000fe2000f80c03f */
[----:B-1----:R-:W-:-:S05]  /*1120*/  R2UR UR49, R0 ;  /* 0x00000000003172ca */ /* 0x002fca00000e0000 */
[----:B------:R-:W-:-:S08]  /*1130*/  PLOP3.LUT P0, PT, PT, PT, UP0, 0x80, 0x0 ;  /* 0x000000000000781c */ /* 0x000fd00003f0f008 */
[----:B------:R-:W-:-:S04]  /*1140*/  ULEA.HI UR4, UR49, UR49, URZ, 0x1 ;  /* 0x0000003131047291 */ /* 0x000fc8000f8f083f */
[----:B------:R-:W-:-:S04]  /*1150*/  ULOP3.LUT UR4, UR4, 0x3e, URZ, 0xc0, !UPT ;  /* 0x0000003e04047892 */ /* 0x000fc8000f8ec03f */
[----:B------:R-:W-:-:S04]  /*1160*/  UIADD3 UR4, UR49, -UR4, URZ ;  /* 0x8000000431047290 */ /* 0x000fc8000fffe03f */
[----:B------:R-:W-:-:S04]  /*1170*/  ULEA UR4, UR4, UR5, 0xc ;  /* 0x0000000504047291 */ /* 0x000fc8000f8e603f */
[----:B------:R-:W-:-:S04]  /*1180*/  USHF.R.U32.HI UR4, URZ, 0x4, UR4 ;  /* 0x000000043f047899 */ /* 0x000fc80008011604 */
[----:B------:R-:W-:Y:S01]  /*1190*/  ULOP3.LUT UR40, UR4, 0x3fff, URZ, 0xc0, !UPT ;  /* 0x00003fff04287892 */ /* 0x000fe2000f8ec03f */
[----:B------:R-:W-:Y:S11]  /*11a0*/  @!P0 BRA `(.L_x_11) ;  /* 0x0000000000408947 */ /* 0x000ff60003800000 */
[----:B------:R-:W-:Y:S01]  /*11b0*/  MOV R0, 0x0 ;  /* 0x0000000000007802 */ /* 0x000fe20000000f00 */
[----:B------:R-:W-:Y:S01]  /*11c0*/  ULDC.64 UR4, c[0x4][0xc8] ;  /* 0x0100320000047ab9 */ /* 0x000fe20000000a00 */
[----:B------:R-:W-:Y:S01]  /*11d0*/  ULDC.64 UR6, c[0x4][0x38] ;  /* 0x01000e0000067ab9 */ /* 0x000fe20000000a00 */
[----:B------:R-:W-:Y:S01]  /*11e0*/  IMAD.U32 R4, RZ, RZ, UR4 ;  /* 0x00000004ff047e24 */ /* 0x000fe2000f8e00ff */
[----:B------:R0:W1:Y:S01]  /*11f0*/  LDC.64 R14, c[0x4][R0] ;  /* 0x01000000000e7b82 */ /* 0x0000620000000a00 */
[----:B------:R-:W-:Y:S01]  /*1200*/  IMAD.U32 R5, RZ, RZ, UR5 ;  /* 0x00000005ff057e24 */ /* 0x000fe2000f8e00ff */
[----:B------:R-:W-:Y:S01]  /*1210*/  ULDC.64 UR4, c[0x4][0xd0] ;  /* 0x0100340000047ab9 */ /* 0x000fe20000000a00 */
[----:B------:R-:W-:Y:S01]  /*1220*/  IMAD.U32 R10, RZ, RZ, UR6 ;  /* 0x00000006ff0a7e24 */ /* 0x000fe2000f8e00ff */
[----:B------:R-:W-:Y:S01]  /*1230*/  MOV R6, UR4 ;  /* 0x0000000400067c02 */ /* 0x000fe20008000f00 */
[----:B------:R-:W-:Y:S01]  /*1240*/  IMAD.U32 R7, RZ, RZ, UR5 ;  /* 0x00000005ff077e24 */ /* 0x000fe2000f8e00ff */
[----:B------:R-:W-:Y:S01]  /*1250*/  MOV R13, RZ ;  /* 0x000000ff000d7202 */ /* 0x000fe20000000f00 */
[----:B------:R-:W-:-:S02]  /*1260*/  IMAD.U32 R11, RZ, RZ, UR7 ;  /* 0x00000007ff0b7e24 */ /* 0x000fc4000f8e00ff */
[----:B------:R-:W-:Y:S02]  /*1270*/  IMAD.MOV.U32 R8, RZ, RZ, 0x70 ;  /* 0x00000070ff087424 */ /* 0x000fe400078e00ff */
[----:B0-----:R-:W-:-:S07]  /*1280*/  IMAD.MOV.U32 R12, RZ, RZ, 0x1 ;  /* 0x00000001ff0c7424 */ /* 0x001fce00078e00ff */
[----:B------:R-:W-:-:S07]  /*1290*/  LEPC R20, `(.L_x_11) ;  /* 0x000000001014794e */ /* 0x000fce0000000000 */
[----:B-1----:R-:W-:Y:S05]  /*12a0*/  CALL.ABS.NOINC R14 ;  /* 0x000000000e007343 */ /* 0x002fea0003c00000 */
.L_x_11:
[----:B------:R-:W-:Y:S01]  /*12b0*/  ULDC.64 UR6, c[0x0][0x990] ;  /* 0x0002640000067ab9 */ /* 0x000fe20000000a00 */
[----:B------:R-:W-:Y:S01]  /*12c0*/  ULDC.64 UR4, c[0x0][0x998] ;  /* 0x0002660000047ab9 */ /* 0x000fe20000000a00 */
[----:B------:R-:W-:Y:S01]  /*12d0*/  UISETP.NE.U32.AND UP0, UPT, UR6, URZ, UPT ;  /* 0x0000003f0600728c */ /* 0x000fe2000bf05070 */
[----:B------:R-:W-:Y:S01]  /*12e0*/  IMAD.MOV.U32 R3, RZ, RZ, 0x3f800000 ;  /* 0x3f800000ff037424 */ /* 0x000fe200078e00ff */
[----:B------:R-:W-:Y:S01]  /*12f0*/  UISETP.NE.U32.AND UP1, UPT, UR4, URZ, UPT ;  /* 0x0000003f0400728c */ /* 0x000fe2000bf25070 */
[----:B------:R-:W-:Y:S01]  /*1300*/  IMAD.MOV.U32 R0, RZ, RZ, 0x3f800000 ;  /* 0x3f800000ff007424 */ /* 0x000fe200078e00ff */
[----:B------:R-:W-:Y:S02]  /*1310*/  UISETP.NE.AND.EX UP0, UPT, UR7, URZ, UPT, UP0 ;  /* 0x0000003f0700728c */ /* 0x000fe4000bf05300 */
[----:B------:R-:W-:-:S04]  /*1320*/  UISETP.NE.AND.EX UP1, UPT, UR5, URZ, UPT, UP1 ;  /* 0x0000003f0500728c */ /* 0x000fc8000bf25310 */
[----:B------:R-:W-:Y:S02]  /*1330*/  PLOP3.LUT P0, PT, PT, PT, UP0, 0x80, 0x0 ;  /* 0x000000000000781c */ /* 0x000fe40003f0f008 */
[----:B------:R-:W-:-:S03]  /*1340*/  PLOP3.LUT P1, PT, PT, PT, UP1, 0x80, 0x0 ;  /* 0x000000000000781c */ /* 0x000fc60003f2f018 */
[----:B------:R-:W-:Y:S01]  /*1350*/  @UP0 ULDC.64 UR12, c[0x0][0x9a8] ;  /* 0x00026a00000c0ab9 */ /* 0x000fe20000000a00 */
[----:B------:R-:W-:Y:S01]  /*1360*/  @UP0 ULDC.64 UR16, c[0x0][0x9b0] ;  /* 0x00026c0000100ab9 */ /* 0x000fe20000000a00 */
[----:B------:R-:W-:Y:S01]  /*1370*/  @UP1 ULDC.64 UR14, c[0x0][0x9b8] ;  /* 0x00026e00000e1ab9 */ /* 0x000fe20000000a00 */
[----:B------:R-:W-:Y:S02]  /*1380*/  @UP0 UIMAD UR8, UR37, UR12, URZ ;  /* 0x0000000c250802a4 */ /* 0x000fe4000f8e023f */
[----:B------:R-:W-:Y:S02]  /*1390*/  @UP0 UIMAD.WIDE.U32 UR10, UR48, UR12, URZ ;  /* 0x0000000c300a02a5 */ /* 0x000fe4000f8e003f */
[----:B------:R-:W-:Y:S02]  /*13a0*/  @UP1 UIMAD UR12, UR37, UR14, URZ ;  /* 0x0000000e250c12a4 */ /* 0x000fe4000f8e023f */
[----:B------:R-:W-:Y:S02]  /*13b0*/  @UP0 UIMAD UR13, UR48, UR13, UR8 ;  /* 0x0000000d300d02a4 */ /* 0x000fe4000f8e0208 */
[----:B------:R-:W-:-:S02]  /*13c0*/  @UP1 UIMAD.WIDE.U32 UR8, UR48, UR14, URZ ;  /* 0x0000000e300812a5 */ /* 0x000fc4000f8e003f */
[----:B------:R-:W-:Y:S02]  /*13d0*/  @UP1 UIMAD UR14, UR48, UR15, UR12 ;  /* 0x0000000f300e12a4 */ /* 0x000fe4000f8e020c */
[----:B------:R-:W-:Y:S02]  /*13e0*/  @UP0 USHF.R.S32.HI UR12, URZ, 0x1f, UR50 ;  /* 0x0000001f3f0c0899 */ /* 0x000fe40008011432 */
[----:B------:R-:W-:Y:S01]  /*13f0*/  @UP1 USHF.R.S32.HI UR15, URZ, 0x1f, UR50 ;  /* 0x0000001f3f0f1899 */ /* 0x000fe20008011432 */
[----:B------:R-:W-:Y:S01]  /*1400*/  @UP1 ULDC.64 UR18, c[0x0][0x9c0] ;  /* 0x0002700000121ab9 */ /* 0x000fe20000000a00 */
[----:B------:R-:W-:Y:S02]  /*1410*/  @UP0 UIADD3 UR11, UR11, UR13, URZ ;  /* 0x0000000d0b0b0290 */ /* 0x000fe4000fffe03f */
[----:B------:R-:W-:Y:S02]  /*1420*/  @UP0 UIMAD UR12, UR12, UR16, URZ ;  /* 0x000000100c0c02a4 */ /* 0x000fe4000f8e023f */
[----:B------:R-:W-:-:S02]  /*1430*/  @UP1 UIMAD UR13, UR15, UR18, URZ ;  /* 0x000000120f0d12a4 */ /* 0x000fc4000f8e023f */
[----:B------:R-:W-:Y:S02]  /*1440*/  @UP1 UIADD3 UR9, UR9, UR14, URZ ;  /* 0x0000000e09091290 */ /* 0x000fe4000fffe03f */
[----:B------:R-:W-:Y:S02]  /*1450*/  @UP0 UIMAD UR12, UR50, UR17, UR12 ;  /* 0x00000011320c02a4 */ /* 0x000fe4000f8e020c */
[----:B------:R-:W-:Y:S02]  /*1460*/  @UP0 UIMAD.WIDE.U32 UR10, UR50, UR16, UR10 ;  /* 0x00000010320a02a5 */ /* 0x000fe4000f8e000a */
[----:B------:R-:W-:Y:S02]  /*1470*/  @UP1 UIMAD UR13, UR50, UR19, UR13 ;  /* 0x00000013320d12a4 */ /* 0x000fe4000f8e020d */
[----:B------:R-:W-:Y:S02]  /*1480*/  @UP1 UIMAD.WIDE.U32 UR8, UR50, UR18, UR8 ;  /* 0x00000012320812a5 */ /* 0x000fe4000f8e0008 */
[----:B------:R-:W-:-:S02]  /*1490*/  @UP0 UIADD3 UR11, UR11, UR12, URZ ;  /* 0x0000000c0b0b0290 */ /* 0x000fc4000fffe03f */
[----:B------:R-:W-:Y:S02]  /*14a0*/  @UP0 ULEA UR6, UP2, UR10, UR6, 0x2 ;  /* 0x000000060a060291 */ /* 0x000fe4000f84103f */
[----:B------:R-:W-:Y:S02]  /*14b0*/  @UP1 UIADD3 UR9, UR9, UR13, URZ ;  /* 0x0000000d09091290 */ /* 0x000fe4000fffe03f */
[----:B------:R-:W-:Y:S02]  /*14c0*/  @UP1 ULEA UR4, UP3, UR8, UR4, 0x2 ;  /* 0x0000000408041291 */ /* 0x000fe4000f86103f */
[----:B------:R-:W-:Y:S01]  /*14d0*/  @UP0 ULEA.HI.X UR7, UR10, UR7, UR11, 0x2, UP2 ;  /* 0x000000070a070291 */ /* 0x000fe200090f140b */
[----:B------:R-:W-:Y:S01]  /*14e0*/  IMAD.U32 R4, RZ, RZ, UR6 ;  /* 0x00000006ff047e24 */ /* 0x000fe2000f8e00ff */
[----:B------:R-:W-:Y:S02]  /*14f0*/  @UP1 ULEA.HI.X UR5, UR8, UR5, UR9, 0x2, UP3 ;  /* 0x0000000508051291 */ /* 0x000fe400098f1409 */
[----:B------:R-:W-:Y:S01]  /*1500*/  IMAD.U32 R6, RZ, RZ, UR4 ;  /* 0x00000004ff067e24 */ /* 0x000fe2000f8e00ff */
[----:B------:R-:W-:Y:S01]  /*1510*/  SHF.L.U32 R8, RZ, 0x1f, RZ ;  /* 0x0000001fff087819 */ /* 0x000fe200000006ff */
[----:B------:R-:W-:Y:S01]  /*1520*/  IMAD.U32 R5, RZ, RZ, UR7 ;  /* 0x00000007ff057e24 */ /* 0x000fe2000f8e00ff */
[----:B------:R-:W-:Y:S01]  /*1530*/  ULDC UR4, c[0x0][0x9d8] ;  /* 0x0002760000047ab9 */ /* 0x000fe20000000800 */
[----:B------:R-:W-:-:S03]  /*1540*/  MOV R7, UR5 ;  /* 0x0000000500077c02 */ /* 0x000fc60008000f00 */
[----:B------:R-:W2:Y:S04]  /*1550*/  @P0 LDG.E R3, desc[UR54][R4.64] ;  /* 0x0000003604030981 */ /* 0x000ea8000c1e1900 */
[----:B------:R-:W2:Y:S01]  /*1560*/  @P1 LDG.E R0, desc[UR54][R6.64] ;  /* 0x0000003606001981 */ /* 0x000ea2000c1e1900 */
[----:B------:R-:W0:Y:S01]  /*1570*/  SYNCS.PHASECHK.TRANS64.TRYWAIT P0, [UR36+0x29800], R8 ;  /* 0x02980008ff0075a7 */ /* 0x000e220008000164 */
[----:B--2---:R-:W-:-:S04]  /*1580*/  FMUL.FTZ R0, R3, R0 ;  /* 0x0000000003007220 */ /* 0x004fc80000410000 */
[----:B------:R-:W-:Y:S01]  /*1590*/  FMUL.FTZ R0, R0, UR4 ;  /* 0x0000000400007c20 */ /* 0x000fe20008410000 */
[----:B0-----:R-:W-:Y:S06]  /*15a0*/  @!P0 BRA `(.L_x_12) ;  /* 0x000000f000488947 */ /* 0x001fec0003800000 */
.L_x_98:
[----:B------:R-:W-:-:S06]  /*15b0*/  ULOP3.LUT UR4, UR39, 0x1, URZ, 0xfc, !UPT ;  /* 0x0000000127047892 */ /* 0x000fcc000f8efc3f */
[----:B0-----:R-:W-:-:S05]  /*15c0*/  IMAD.U32 R3, RZ, RZ, UR4 ;  /* 0x00000004ff037e24 */ /* 0x001fca000f8e00ff */
[----:B------:R-:W-:-:S13]  /*15d0*/  ISETP.NE.AND P0, PT, R3, 0x3, PT ;  /* 0x000000030300780c */ /* 0x000fda0003f05270 */
[----:B------:R-:W-:Y:S05]  /*15e0*/  @!P0 BRA `(.L_x_13) ;  /* 0x0000000000048947 */ /* 0x000fea0003800000 */
[----:B------:R-:W-:Y:S01]  /*15f0*/  BPT.TRAP 0x1 ;  /* 0x000000040000795c */ /* 0x000fe20000300000 */
.L_x_13:
[----:B------:R0:W1:Y:S01]  /*1600*/  SYNCS.PHASECHK.TRANS64.TRYWAIT P1, [UR36+0x29830], R8 ;  /* 0x02983008ff0075a7 */ /* 0x0000620008020164 */
[----:B------:R-:W-:Y:S05]  /*1610*/  @!P0 BRA `(.L_x_14) ;  /* 0x0000000000048947 */ /* 0x000fea0003800000 */
[----:B------:R-:W-:Y:S01]  /*1620*/  BPT.TRAP 0x1 ;  /* 0x000000040000795c */ /* 0x000fe20000300000 */
.L_x_14:
[----:B------:R-:W-:Y:S02]  /*1630*/  IMAD.U32 R4, RZ, RZ, UR40 ;  /* 0x00000028ff047e24 */ /* 0x000fe4000f8e00ff */
[----:B------:R-:W-:Y:S01]  /*1640*/  IMAD.MOV.U32 R3, RZ, RZ, RZ ;  /* 0x000000ffff037224 */ /* 0x000fe200078e00ff */
[----:B-1----:R-:W-:Y:S06]  /*1650*/  @P1 BRA `(.L_x_15) ;  /* 0x0000000000081947 */ /* 0x002fec0003800000 */
[----:B------:R-:W1:Y:S02]  /*1660*/  SYNCS.PHASECHK.TRANS64.TRYWAIT P1, [UR36+0x29830], R8 ;  /* 0x02983008ff0075a7 */ /* 0x000e640008020164 */
[----:B-1----:R-:W-:Y:S05]  /*1670*/  @!P1 BRA `(.L_x_16) ;  /* 0x000000f0002c9947 */ /* 0x002fea0003800000 */
.L_x_15:
[----:B------:R-:W-:Y:S05]  /*1680*/  WARPSYNC.ALL ;  /* 0x0000000000007948 */ /* 0x000fea0003800000 */
[----:B------:R-:W-:Y:S01]  /*1690*/  IMAD.MOV.U32 R25, RZ, RZ, RZ ;  /* 0x000000ffff197224 */ /* 0x000fe200078e00ff */
[----:B------:R-:W-:Y:S01]  /*16a0*/  LOP3.LUT R4, R4, 0x10000, RZ, 0xfc, !PT ;  /* 0x0001000004047812 */ /* 0x000fe200078efcff */
[----:B-1----:R-:W-:Y:S01]  /*16b0*/  IMAD.MOV.U32 R5, RZ, RZ, -0x7fffffe0 ;  /* 0x80000020ff057424 */ /* 0x002fe200078e00ff */
[----:B------:R-:W-:-:S04]  /*16c0*/  UIADD3 UR4, UR36, 0x1a400, URZ ;  /* 0x0001a40024047890 */ /* 0x000fc8000fffe03f */
[C---:B------:R-:W-:Y:S01]  /*16d0*/  R2UR UR5, R5.reuse ;  /* 0x00000000050572ca */ /* 0x040fe200000e0000 */
[----:B------:R-:W-:Y:S01]  /*16e0*/  WARPGROUP.ARRIVE ;  /* 0x00000000000079c5 */ /* 0x000fe20000000000 */
[----:B------:R-:W-:Y:S01]  /*16f0*/  UMOV UR7, 0x80000020 ;  /* 0x8000002000077882 */ /* 0x000fe20000000000 */
[----:B------:R-:W-:Y:S01]  /*1700*/  USHF.R.U32.HI UR6, URZ, 0x4, UR4 ;  /* 0x000000043f067899 */ /* 0x000fe20008011604 */
[C---:B------:R-:W-:Y:S01]  /*1710*/  R2UR UR8, R4.reuse ;  /* 0x00000000040872ca */ /* 0x040fe200000e0000 */
[----:B------:R-:W-:Y:S01]  /*1720*/  UMOV UR11, 0x80000020 ;  /* 0x80000020000b7882 */ /* 0x000fe20000000000 */
[C---:B------:R-:W-:Y:S01]  /*1730*/  R2UR UR4, R4.reuse ;  /* 0x00000000040472ca */ /* 0x040fe200000e0000 */
[----:B------:R-:W-:Y:S01]  /*1740*/  ULOP3.LUT UR6, UR6, 0x3fff, URZ, 0xc0, !UPT ;  /* 0x00003fff06067892 */ /* 0x000fe2000f8ec03f */
[C---:B------:R-:W-:Y:S01]  /*1750*/  R2UR UR9, R5.reuse ;  /* 0x00000000050972ca */ /* 0x040fe200000e0000 */
[----:B------:R-:W-:Y:S01]  /*1760*/  UMOV UR15, 0x80000020 ;  /* 0x80000020000f7882 */ /* 0x000fe20000000000 */
[C---:B------:R-:W-:Y:S01]  /*1770*/  R2UR UR12, R4.reuse ;  /* 0x00000000040c72ca */ /* 0x040fe200000e0000 */
[----:B------:R-:W-:Y:S01]  /*1780*/  ULOP3.LUT UR52, UR6, 0x10000, URZ, 0xfc, !UPT ;  /* 0x0001000006347892 */ /* 0x000fe2000f8efc3f */
[C---:B------:R-:W-:Y:S01]  /*1790*/  R2UR UR13, R5.reuse ;  /* 0x00000000050d72ca */ /* 0x040fe200000e0000 */
[----:B------:R-:W-:Y:S01]  /*17a0*/  UMOV UR19, 0x80000020 ;  /* 0x8000002000137882 */ /* 0x000fe20000000000 */
[C---:B------:R-:W-:Y:S01]  /*17b0*/  R2UR UR16, R4.reuse ;  /* 0x00000000041072ca */ /* 0x040fe200000e0000 */
[----:B------:R-:W-:Y:S01]  /*17c0*/  UIADD3 UR10, UR52, 0x80, URZ ;  /* 0x00000080340a7890 */ /* 0x000fe2000fffe03f */
[C---:B------:R-:W-:Y:S01]  /*17d0*/  R2UR UR17, R5.reuse ;  /* 0x00000000051172ca */ /* 0x040fe200000e0000 */
[----:B------:R-:W-:Y:S01]  /*17e0*/  UIADD3 UR14, UR52, 0x100, URZ ;  /* 0x00000100340e7890 */ /* 0x000fe2000fffe03f */
[----:B------:R-:W-:Y:S01]  /*17f0*/  R2UR UR20, R4 ;  /* 0x00000000041472ca */ /* 0x000fe200000e0000 */
[----:B------:R-:W-:Y:S01]  /*1800*/  UMOV UR6, UR52 ;  /* 0x0000003400067c82 */ /* 0x000fe20008000000 */
[----:B------:R-:W-:Y:S01]  /*1810*/  UIADD3 UR18, UR52, 0x180, URZ ;  /* 0x0000018034127890 */ /* 0x000fe2000fffe03f */
[----:B------:R-:W-:Y:S01]  /*1820*/  QGMMA.64x32x32.F32.E4M3.E4M3 R92, gdesc[UR4], RZ, !UPT, gsb0 ;  /* 0x00600000045c79f3 */ /* 0x000fe2000c0008ff */
[----:B------:R-:W-:Y:S01]  /*1830*/  R2UR UR21, R5 ;  /* 0x00000000051572ca */ /* 0x000fe200000e0000 */
[----:B------:R-:W-:Y:S01]  /*1840*/  UIADD3 UR22, UR52, 0x200, URZ ;  /* 0x0000020034167890 */ /* 0x000fe2000fffe03f */
[----:B------:R-:W-:Y:S01]  /*1850*/  UMOV UR23, 0x80000020 ;  /* 0x8000002000177882 */ /* 0x000fe20000000000 */
[----:B------:R-:W-:Y:S01]  /*1860*/  UIADD3 UR26, UR52, 0x2, URZ ;  /* 0x00000002341a7890 */ /* 0x000fe2000fffe03f */
[----:B------:R-:W-:Y:S01]  /*1870*/  UMOV UR25, 0x80000020 ;  /* 0x8000002000197882 */ /* 0x000fe20000000000 */
[----:B------:R-:W-:Y:S01]  /*1880*/  UMOV UR27, 0x80000020 ;  /* 0x80000020001b7882 */ /* 0x000fe20000000000 */
[----:B------:R-:W-:Y:S01]  /*1890*/  UIADD3 UR6, UR52, 0x82, URZ ;  /* 0x0000008234067890 */ /* 0x000fe2000fffe03f */
[----:B------:R-:W-:Y:S01]  /*18a0*/  UMOV UR5, UR25 ;  /* 0x0000001900057c82 */ /* 0x000fe20008000000 */
[----:B------:R-:W-:Y:S01]  /*18b0*/  UMOV UR7, 0x80000020 ;  /* 0x8000002000077882 */ /* 0x000fe20000000000 */
[----:B------:R-:W-:Y:S01]  /*18c0*/  UIADD3 UR30, UR52, 0x280, URZ ;  /* 0x00000280341e7890 */ /* 0x000fe2000fffe03f */
[----:B------:R-:W-:Y:S01]  /*18d0*/  UMOV UR29, 0x80000020 ;  /* 0x80000020001d7882 */ /* 0x000fe20000000000 */
[----:B------:R-:W-:Y:S01]  /*18e0*/  UMOV UR31, 0x80000020 ;  /* 0x80000020001f7882 */ /* 0x000fe20000000000 */
[----:B------:R-:W-:Y:S01]  /*18f0*/  UIADD3 UR34, UR52, 0x282, URZ ;  /* 0x0000028234227890 */ /* 0x000fe2000fffe03f */
[----:B------:R-:W-:Y:S01]  /*1900*/  UMOV UR33, 0x80000020 ;  /* 0x8000002000217882 */ /* 0x000fe20000000000 */
[----:B------:R-:W-:Y:S01]  /*1910*/  UMOV UR35, 0x80000020 ;  /* 0x8000002000237882 */ /* 0x000fe20000000000 */
[----:B------:R-:W-:Y:S01]  /*1920*/  UMOV UR41, 0x80000020 ;  /* 0x8000002000297882 */ /* 0x000fe20000000000 */
[----:B------:R-:W-:Y:S01]  /*1930*/  UIADD3 UR46, UR52, 0x502, URZ ;  /* 0x00000502342e7890 */ /* 0x000fe2000fffe03f */
[----:B------:R-:W-:Y:S01]  /*1940*/  UMOV UR45, 0x80000020 ;  /* 0x80000020002d7882 */ /* 0x000fe20000000000 */
[----:B------:R-:W-:Y:S01]  /*1950*/  UMOV UR47, 0x80000020 ;  /* 0x80000020002f7882 */ /* 0x000fe20000000000 */
[----:B------:R-:W-:-:S02]  /*1960*/  WARPGROUP.DEPBAR.LE gsb0, 0x0 ;  /* 0x00008000000079c5 */ /* 0x000fc40000010000 */
[----:B------:R-:W-:-:S06]  /*1970*/  WARPGROUP.ARRIVE ;  /* 0x00000000000079c5 */ /* 0x000fcc0000000000 */
[----:B------:R-:W-:Y:S01]  /*1980*/  QGMMA.64x32x32.F32.E4M3.E4M3 R76, gdesc[UR8], RZ, !UPT, gsb0 ;  /* 0x00600000084c79f3 */ /* 0x000fe2000c0008ff */
[----:B------:R-:W-:Y:S01]  /*1990*/  UIADD3 UR10, UR52, 0x102, URZ ;  /* 0x00000102340a7890 */ /* 0x000fe2000fffe03f */
[----:B------:R-:W-:Y:S01]  /*19a0*/  UMOV UR9, UR25 ;  /* 0x0000001900097c82 */ /* 0x000fe20008000000 */
[----:B------:R-:W-:Y:S01]  /*19b0*/  UMOV UR11, 0x80000020 ;  /* 0x80000020000b7882 */ /* 0x000fe20000000000 */
[----:B------:R-:W-:Y:S02]  /*19c0*/  WARPGROUP.DEPBAR.LE gsb0, 0x0 ;  /* 0x00008000000079c5 */ /* 0x000fe40000010000 */
        /* <DEDUP_REMOVED lines=8> */
[----:B------:R-:W-:-:S13]  /*1a50*/  R2UR UR16, R4 ;  /* 0x00000000041072ca */ /* 0x000fda00000e0000 */
[----:B------:R-:W-:Y:S02]  /*1a60*/  UIADD3 UR24, UR16, 0x2, URZ ;  /* 0x0000000210187890 */ /* 0x000fe4000fffe03f */
[----:B------:R-:W-:Y:S02]  /*1a70*/  UIADD3 UR28, UR16, 0x200, URZ ;  /* 0x00000200101c7890 */ /* 0x000fe4000fffe03f */
[----:B------:R-:W-:Y:S02]  /*1a80*/  UIADD3 UR32, UR16, 0x202, URZ ;  /* 0x0000020210207890 */ /* 0x000fe4000fffe03f */
[----:B------:R-:W-:Y:S01]  /*1a90*/  UIADD3 UR40, UR16, 0x400, URZ ;  /* 0x0000040010287890 */ /* 0x000fe2000fffe03f */
[----:B------:R-:W-:Y:S01]  /*1aa0*/  UMOV UR4, UR24 ;  /* 0x0000001800047c82 */ /* 0x000fe20008000000 */
[----:B------:R-:W-:Y:S01]  /*1ab0*/  UMOV UR8, UR24 ;  /* 0x0000001800087c82 */ /* 0x000fe20008000000 */
[----:B------:R-:W-:-:S04]  /*1ac0*/  UIADD3 UR44, UR16, 0x402, URZ ;  /* 0x00000402102c7890 */ /* 0x000fc8000fffe03f */
[----:B------:R-:W-:Y:S01]  /*1ad0*/  UMOV UR12, UR40 ;  /* 0x00000028000c7c82 */ /* 0x000fe20008000000 */
[----:B------:R-:W-:Y:S02]  /*1ae0*/  WARPGROUP.DEPBAR.LE gsb0, 0x0 ;  /* 0x00008000000079c5 */ /* 0x000fe40000010000 */
[----:B------:R-:W-:-:S06]  /*1af0*/  WARPGROUP.ARRIVE ;  /* 0x00000000000079c5 */ /* 0x000fcc0000000000 */
[----:B------:R-:W-:Y:S03]  /*1b00*/  QGMMA.64x32x32.F32.E4M3.E4M3 R28, gdesc[UR20], RZ, !UPT, gsb0 ;  /* 0x00600000141c79f3 */ /* 0x000fe6000c0008ff */
[----:B------:R-:W-:Y:S02]  /*1b10*/  WARPGROUP.DEPBAR.LE gsb0, 0x0 ;  /* 0x00008000000079c5 */ /* 0x000fe40000010000 */
[----:B------:R-:W-:-:S06]  /*1b20*/  WARPGROUP.ARRIVE ;  /* 0x00000000000079c5 */ /* 0x000fcc0000000000 */
[----:B------:R-:W-:Y:S01]  /*1b30*/  QGMMA.64x32x32.F32.E4M3.E4M3 R92, gdesc[UR24], R92, gsb0 ;  /* 0x00600000185c79f3 */ /* 0x000fe2000800085c */
[----:B------:R-:W-:Y:S01]  /*1b40*/  UIADD3 UR26, UR52, 0x182, URZ ;  /* 0x00000182341a7890 */ /* 0x000fe2000fffe03f */
[----:B------:R-:W-:Y:S01]  /*1b50*/  UMOV UR27, 0x80000020 ;  /* 0x80000020001b7882 */ /* 0x000fe20000000000 */
[----:B------:R-:W-:Y:S02]  /*1b60*/  WARPGROUP.DEPBAR.LE gsb0, 0x0 ;  /* 0x00008000000079c5 */ /* 0x000fe40000010000 */
[----:B------:R-:W-:-:S06]  /*1b70*/  WARPGROUP.ARRIVE ;  /* 0x00000000000079c5 */ /* 0x000fcc0000000000 */
[----:B------:R-:W-:Y:S01]  /*1b80*/  QGMMA.64x32x32.F32.E4M3.E4M3 R76, gdesc[UR4], R76, gsb0 ;  /* 0x00600000044c79f3 */ /* 0x000fe2000800084c */
[----:B------:R-:W-:Y:S02]  /*1b90*/  UIADD3 UR4, UR52, 0x202, URZ ;  /* 0x0000020234047890 */ /* 0x000fe4000fffe03f */
[----:B------:R-:W-:Y:S01]  /*1ba0*/  UIADD3 UR6, UR52, 0x300, URZ ;  /* 0x0000030034067890 */ /* 0x000fe2000fffe03f */
[----:B------:R-:W-:Y:S01]  /*1bb0*/  UMOV UR5, UR29 ;  /* 0x0000001d00057c82 */ /* 0x000fe20008000000 */
[----:B------:R-:W-:Y:S01]  /*1bc0*/  UMOV UR7, 0x80000020 ;  /* 0x8000002000077882 */ /* 0x000fe20000000000 */
[----:B------:R-:W-:Y:S02]  /*1bd0*/  WARPGROUP.DEPBAR.LE gsb0, 0x0 ;  /* 0x00008000000079c5 */ /* 0x000fe40000010000 */
[----:B------:R-:W-:-:S06]  /*1be0*/  WARPGROUP.ARRIVE ;  /* 0x00000000000079c5 */ /* 0x000fcc0000000000 */
[----:B------:R-:W-:Y:S01]  /*1bf0*/  QGMMA.64x32x32.F32.E4M3.E4M3 R60, gdesc[UR8], R60, gsb0 ;  /* 0x00600000083c79f3 */ /* 0x000fe2000800083c */
[----:B------:R-:W-:Y:S01]  /*1c00*/  UIADD3 UR10, UR52, 0x380, URZ ;  /* 0x00000380340a7890 */ /* 0x000fe2000fffe03f */
[----:B------:R-:W-:Y:S01]  /*1c10*/  UMOV UR8, UR28 ;  /* 0x0000001c00087c82 */ /* 0x000fe20008000000 */
[----:B------:R-:W-:Y:S01]  /*1c20*/  UMOV UR9, UR29 ;  /* 0x0000001d00097c82 */ /* 0x000fe20008000000 */
[----:B------:R-:W-:Y:S01]  /*1c30*/  UMOV UR11, 0x80000020 ;  /* 0x80000020000b7882 */ /* 0x000fe20000000000 */
[----:B------:R-:W-:Y:S02]  /*1c40*/  WARPGROUP.DEPBAR.LE gsb0, 0x0 ;  /* 0x00008000000079c5 */ /* 0x000fe40000010000 */
[----:B------:R-:W-:-:S06]  /*1c50*/  WARPGROUP.ARRIVE ;  /* 0x00000000000079c5 */ /* 0x000fcc0000000000 */
[----:B------:R-:W-:Y:S01]  /*1c60*/  QGMMA.64x32x32.F32.E4M3.E4M3 R44, gdesc[UR24], R44, gsb0 ;  /* 0x00600000182c79f3 */ /* 0x000fe2000800082c */
[----:B------:R-:W-:Y:S01]  /*1c70*/  UMOV UR26, UR4 ;  /* 0x00000004001a7c82 */ /* 0x000fe20008000000 */
[----:B------:R-:W-:Y:S01]  /*1c80*/  UMOV UR27, 0x80000020 ;  /* 0x80000020001b7882 */ /* 0x000fe20000000000 */
[----:B------:R-:W-:Y:S01]  /*1c90*/  UMOV UR4, UR28 ;  /* 0x0000001c00047c82 */ /* 0x000fe20008000000 */
[----:B------:R-:W-:Y:S02]  /*1ca0*/  WARPGROUP.DEPBAR.LE gsb0, 0x0 ;  /* 0x00008000000079c5 */ /* 0x000fe40000010000 */
[----:B------:R-:W-:-:S06]  /*1cb0*/  WARPGROUP.ARRIVE ;  /* 0x00000000000079c5 */ /* 0x000fcc0000000000 */
[----:B------:R-:W-:Y:S03]  /*1cc0*/  QGMMA.64x32x32.F32.E4M3.E4M3 R28, gdesc[UR24], R28, gsb0 ;  /* 0x00600000181c79f3 */ /* 0x000fe6000800081c */
        /* <DEDUP_REMOVED lines=72> */
[----:B------:R-:W-:Y:S03]  /*2150*/  QGMMA.64x32x32.F32.E4M3.E4M3 R60, gdesc[UR12], R60, gsb0 ;  /* 0x006000000c3c79f3 */ /* 0x000fe6000800083c */
[----:B------:R-:W-:Y:S02]  /*2160*/  WARPGROUP.DEPBAR.LE gsb0, 0x0 ;  /* 0x00008000000079c5 */ /* 0x000fe40000010000 */
[----:B------:R-:W-:-:S06]  /*2170*/  WARPGROUP.ARRIVE ;  /* 0x00000000000079c5 */ /* 0x000fcc0000000000 */
[----:B------:R-:W-:Y:S01]  /*2180*/  QGMMA.64x32x32.F32.E4M3.E4M3 R44, gdesc[UR4], R44, gsb0 ;  /* 0x00600000042c79f3 */ /* 0x000fe2000800082c */
[----:B------:R-:W-:Y:S01]  /*2190*/  UMOV UR4, UR40 ;  /* 0x0000002800047c82 */ /* 0x000fe20008000000 */
[----:B------:R-:W-:Y:S01]  /*21a0*/  UMOV UR5, UR41 ;  /* 0x0000002900057c82 */ /* 0x000fe20008000000 */
[----:B------:R-:W-:Y:S01]  /*21b0*/  UMOV UR6, UR8 ;  /* 0x0000000800067c82 */ /* 0x000fe20008000000 */
[----:B------:R-:W-:Y:S01]  /*21c0*/  UMOV UR7, 0x80000020 ;  /* 0x8000002000077882 */ /* 0x000fe20000000000 */
[----:B------:R-:W-:Y:S01]  /*21d0*/  UMOV UR8, UR44 ;  /* 0x0000002c00087c82 */ /* 0x000fe20008000000 */
        /* <DEDUP_REMOVED lines=16> */
[----:B------:R-:W-:Y:S02]  /*22e0*/  WARPGROUP.DEPBAR.LE gsb0, 0x0 ;  /* 0x00008000000079c5 */ /* 0x000fe40000010000 */
[----:B------:R-:W-:-:S06]  /*22f0*/  WARPGROUP.ARRIVE ;  /* 0x00000000000079c5 */ /* 0x000fcc0000000000 */
[----:B------:R-:W-:Y:S03]  /*2300*/  QGMMA.64x32x32.F32.E4M3.E4M3 R60, gdesc[UR8], R60, gsb0 ;  /* 0x00600000083c79f3 */ /* 0x000fe6000800083c */
[----:B------:R-:W-:Y:S02]  /*2310*/  WARPGROUP.DEPBAR.LE gsb0, 0x0 ;  /* 0x00008000000079c5 */ /* 0x000fe40000010000 */
[----:B------:R-:W-:-:S06]  /*2320*/  WARPGROUP.ARRIVE ;  /* 0x00000000000079c5 */ /* 0x000fcc0000000000 */
[----:B------:R-:W-:Y:S01]  /*2330*/  QGMMA.64x32x32.F32.E4M3.E4M3 R44, gdesc[UR44], R44, gsb0 ;  /* 0x006000002c2c79f3 */ /* 0x000fe2000800082c */
[----:B------:R-:W-:Y:S01]  /*2340*/  UMOV UR46, UR4 ;  /* 0x00000004002e7c82 */ /* 0x000fe20008000000 */
[----:B------:R-:W-:Y:S01]  /*2350*/  UMOV UR47, 0x80000020 ;  /* 0x80000020002f7882 */ /* 0x000fe20000000000 */
[----:B------:R-:W-:Y:S02]  /*2360*/  WARPGROUP.DEPBAR.LE gsb0, 0x0 ;  /* 0x00008000000079c5 */ /* 0x000fe40000010000 */
[----:B------:R-:W-:-:S06]  /*2370*/  WARPGROUP.ARRIVE ;  /* 0x00000000000079c5 */ /* 0x000fcc0000000000 */
[----:B------:R-:W-:Y:S03]  /*2380*/  QGMMA.64x32x32.F32.E4M3.E4M3 R28, gdesc[UR44], R28, gsb0 ;  /* 0x006000002c1c79f3 */ /* 0x000fe6000800081c */
[----:B------:R-:W-:Y:S02]  /*2390*/  WARPGROUP.DEPBAR.LE gsb0, 0x0 ;  /* 0x00008000000079c5 */ /* 0x000fe40000010000 */
[----:B------:R-:W-:Y:S05]  /*23a0*/  @!P0 BRA `(.L_x_17) ;  /* 0x0000000000048947 */ /* 0x000fea0003800000 */
[----:B------:R-:W-:Y:S01]  /*23b0*/  BPT.TRAP 0x1 ;  /* 0x000000040000795c */ /* 0x000fe20000300000 */
.L_x_17:
[----:B------:R-:W-:Y:S01]  /*23c0*/  LOP3.LUT R17, R17, 0xffffff80, RZ, 0xc0, !PT ;  /* 0xffffff8011117812 */ /* 0x000fe200078ec0ff */
[C---:B------:R-:W-:Y:S01]  /*23d0*/  FMUL.FTZ R10, R0.reuse, R94 ;  /* 0x0000005e000a7220 */ /* 0x040fe20000410000 */
[C---:B------:R-:W-:Y:S01]  /*23e0*/  FMUL.FTZ R11, R0.reuse, R95 ;  /* 0x0000005f000b7220 */ /* 0x040fe20000410000 */
[----:B------:R-:W-:Y:S01]  /*23f0*/  FMUL.FTZ R14, R0, R98 ;  /* 0x00000062000e7220 */ /* 0x000fe20000410000 */
[----:B------:R-:W-:Y:S01]  /*2400*/  IADD3 R17, R16, -R17, RZ ;  /* 0x8000001110117210 */ /* 0x000fe20007ffe0ff */
[C---:B------:R-:W-:Y:S01]  /*2410*/  FMUL.FTZ R15, R0.reuse, R99 ;  /* 0x00000063000f7220 */ /* 0x040fe20000410000 */
[C---:B------:R-:W-:Y:S01]  /*2420*/  FMUL.FTZ R24, R0.reuse, R102 ;  /* 0x0000006600187220 */ /* 0x040fe20000410000 */
[----:B------:R-:W1:Y:S01]  /*2430*/  MUFU.TANH R10, R10 ;  /* 0x0000000a000a7308 */ /* 0x000e620000002400 */
[----:B------:R-:W-:Y:S01]  /*2440*/  SHF.R.S32.HI R16, RZ, 0x1f, R17 ;  /* 0x0000001fff107819 */ /* 0x000fe20000011411 */
[C---:B------:R-:W-:Y:S01]  /*2450*/  FMUL.FTZ R6, R0.reuse, R92 ;  /* 0x0000005c00067220 */ /* 0x040fe20000410000 */
[C---:B------:R-:W-:Y:S01]  /*2460*/  FMUL.FTZ R26, R0.reuse, R103 ;  /* 0x00000067001a7220 */ /* 0x040fe20000410000 */
[----:B------:R-:W-:Y:S01]  /*2470*/  FMUL.FTZ R7, R0, R93 ;  /* 0x0000005d00077220 */ /* 0x000fe20000410000 */
[----:B------:R-:W-:Y:S01]  /*2480*/  LEA.HI R16, R16, R17, RZ, 0x2 ;  /* 0x0000001110107211 */ /* 0x000fe200078f10ff */
[C---:B------:R-:W-:Y:S01]  /*2490*/  FMUL.FTZ R93, R0.reuse, R106 ;  /* 0x0000006a005d7220 */ /* 0x040fe20000410000 */
[----:B------:R-:W-:Y:S01]  /*24a0*/  FMUL.FTZ R20, R0, R76 ;  /* 0x0000004c00147220 */ /* 0x000fe20000410000 */
[----:B------:R-:W2:Y:S01]  /*24b0*/  MUFU.TANH R11, R11 ;  /* 0x0000000b000b7308 */ /* 0x000ea20000002400 */
[----:B------:R-:W-:Y:S01]  /*24c0*/  LOP3.LUT R16, R16, 0x7ffffffc, RZ, 0xc0, !PT ;  /* 0x7ffffffc10107812 */ /* 0x000fe200078ec0ff */
[C---:B0-----:R-:W-:Y:S01]  /*24d0*/  FMUL.FTZ R8, R0.reuse, R96 ;  /* 0x0000006000087220 */ /* 0x041fe20000410000 */
[C---:B------:R-:W-:Y:S01]  /*24e0*/  FMUL.FTZ R76, R0.reuse, R84 ;  /* 0x00000054004c7220 */ /* 0x040fe20000410000 */
[C---:B------:R-:W-:Y:S01]  /*24f0*/  FMUL.FTZ R92, R0.reuse, R107 ;  /* 0x0000006b005c7220 */ /* 0x040fe20000410000 */
[----:B------:R-:W-:Y:S01]  /*2500*/  FMUL.FTZ R9, R0, R97 ;  /* 0x0000006100097220 */ /* 0x000fe20000410000 */
[----:B------:R-:W-:-:S02]  /*2510*/  IMAD.IADD R16, R17, 0x1, -R16 ;  /* 0x0000000111107824 */ /* 0x000fc400078e0a10 */
[C---:B------:R-:W-:Y:S01]  /*2520*/  FMUL.FTZ R78, R0.reuse, R78 ;  /* 0x0000004e004e7220 */ /* 0x040fe20000410000 */
[----:B------:R-:W-:Y:S01]  /*2530*/  IMAD.MOV.U32 R17, RZ, RZ, -0x2 ;  /* 0xfffffffeff117424 */ /* 0x000fe200078e00ff */
[----:B------:R-:W0:Y:S01]  /*2540*/  MUFU.TANH R14, R14 ;  /* 0x0000000e000e7308 */ /* 0x000e220000002400 */
[C---:B------:R-:W-:Y:S01]  /*2550*/  FMUL.FTZ R12, R0.reuse, R100 ;  /* 0x00000064000c7220 */ /* 0x040fe20000410000 */
[----:B------:R-:W-:Y:S01]  /*2560*/  FMUL.FTZ R79, R0, R79 ;  /* 0x0000004f004f7220 */ /* 0x000fe20000410000 */
[----:B------:R-:W-:Y:S02]  /*2570*/  IMAD R16, R16, R17, 0xa0 ;  /* 0x000000a010107424 */ /* 0x000fe400078e0211 */
[C---:B------:R-:W-:Y:S01]  /*2580*/  FMUL.FTZ R13, R0.reuse, R101 ;  /* 0x00000065000d7220 */ /* 0x040fe20000410000 */
[----:B------:R-:W-:Y:S02]  /*2590*/  IMAD.U32 R17, RZ, RZ, UR43 ;  /* 0x0000002bff117e24 */ /* 0x000fe4000f8e00ff */
[----:B------:R-:W-:Y:S01]  /*25a0*/  FMUL.FTZ R82, R0, R82 ;  /* 0x0000005200527220 */ /* 0x000fe20000410000 */
[----:B------:R-:W-:Y:S01]  /*25b0*/  VIADD R16, R16, UR51 ;  /* 0x0000003310107c36 */ /* 0x000fe20008000000 */
[----:B------:R-:W3:Y:S01]  /*25c0*/  MUFU.TANH R15, R15 ;  /* 0x0000000f000f7308 */ /* 0x000ee20000002400 */
[C---:B------:R-:W-:Y:S01]  /*25d0*/  FMUL.FTZ R18, R0.reuse, R104 ;  /* 0x0000006800127220 */ /* 0x040fe20000410000 */
[----:B------:R-:W-:Y:S01]  /*25e0*/  FMUL.FTZ R83, R0, R83 ;  /* 0x0000005300537220 */ /* 0x000fe20000410000 */
[----:B------:R-:W-:-:S02]  /*25f0*/  IMAD R17, R17, -0xa0, R16 ;  /* 0xffffff6011117824 */ /* 0x000fc400078e0210 */
[C---:B------:R-:W-:Y:S01]  /*2600*/  FMUL.FTZ R19, R0.reuse, R105 ;  /* 0x0000006900137220 */ /* 0x040fe20000410000 */
[C---:B------:R-:W-:Y:S01]  /*2610*/  FMUL.FTZ R86, R0.reuse, R86 ;  /* 0x0000005600567220 */ /* 0x040fe20000410000 */
[C---:B------:R-:W-:Y:S01]  /*2620*/  FMUL.FTZ R87, R0.reuse, R87 ;  /* 0x0000005700577220 */ /* 0x040fe20000410000 */
[C---:B------:R-:W-:Y:S01]  /*2630*/  FMUL.FTZ R21, R0.reuse, R77 ;  /* 0x0000004d00157220 */ /* 0x040fe20000410000 */
[----:B------:R-:W4:Y:S01]  /*2640*/  MUFU.TANH R24, R24 ;  /* 0x0000001800187308 */ /* 0x000f220000002400 */
[C---:B------:R-:W-:Y:S01]  /*2650*/  ISETP.GT.AND P4, PT, R17.reuse, RZ, PT ;  /* 0x000000ff1100720c */ /* 0x040fe20003f84270 */
[C---:B------:R-:W-:Y:S01]  /*2660*/  FMUL.FTZ R90, R0.reuse, R90 ;  /* 0x0000005a005a7220 */ /* 0x040fe20000410000 */
[C---:B------:R-:W-:Y:S01]  /*2670*/  ISETP.GT.AND P3, PT, R17.reuse, 0x1, PT ;  /* 0x000000011100780c */ /* 0x040fe20003f64270 */
[C---:B------:R-:W-:Y:S01]  /*2680*/  FMUL.FTZ R23, R0.reuse, R80 ;  /* 0x0000005000177220 */ /* 0x040fe20000410000 */
[----:B------:R-:W-:Y:S01]  /*2690*/  ISETP.GT.AND P2, PT, R17, 0x8, PT ;  /* 0x000000081100780c */ /* 0x000fe20003f44270 */
[----:B------:R-:W-:Y:S01]  /*26a0*/  FMUL.FTZ R91, R0, R91 ;  /* 0x0000005b005b7220 */ /* 0x000fe20000410000 */
[----:B-1----:R-:W-:Y:S01]  /*26b0*/  FSEL R84, R10, -INF , P4 ;  /* 0xff8000000a547808 */ /* 0x002fe20002000000 */
[----:B------:R-:W1:Y:S01]  /*26c0*/  MUFU.TANH R6, R6 ;  /* 0x0000000600067308 */ /* 0x000e620000002400 */
[----:B--2---:R-:W-:Y:S01]  /*26d0*/  FSEL R96, R11, -INF , P3 ;  /* 0xff8000000b607808 */ /* 0x004fe20001800000 */
[C---:B------:R-:W-:Y:S01]  /*26e0*/  FMUL.FTZ R22, R0.reuse, R81 ;  /* 0x0000005100167220 */ /* 0x040fe20000410000 */
[C---:B------:R-:W-:Y:S01]  /*26f0*/  ISETP.GT.AND P1, PT, R17.reuse, 0x9, PT ;  /* 0x000000091100780c */ /* 0x040fe20003f24270 */
[----:B------:R-:W-:Y:S01]  /*2700*/  FMUL.FTZ R80, R0, R62 ;  /* 0x0000003e00507220 */ /* 0x000fe20000410000 */
[----:B0-----:R-:W-:Y:S01]  /*2710*/  FSEL R124, R14, -INF , P2 ;  /* 0xff8000000e7c7808 */ /* 0x001fe20001000000 */
[----:B------:R-:W-:Y:S01]  /*2720*/  FMUL.FTZ R81, R0, R63 ;  /* 0x0000003f00517220 */ /* 0x000fe20000410000 */
[----:B------:R-:W-:Y:S01]  /*2730*/  FMNMX.FTZ R11, R84, R96, !PT ;  /* 0x00000060540b7209 */ /* 0x000fe20007810000 */
[----:B------:R-:W0:Y:S01]  /*2740*/  MUFU.TANH R26, R26 ;  /* 0x0000001a001a7308 */ /* 0x000e220000002400 */
[----:B------:R-:W-:Y:S01]  /*2750*/  ISETP.GT.AND P6, PT, R17, 0x10, PT ;  /* 0x000000101100780c */ /* 0x000fe20003fc4270 */
[C---:B------:R-:W-:Y:S01]  /*2760*/  FMUL.FTZ R27, R0.reuse, R85 ;  /* 0x00000055001b7220 */ /* 0x040fe20000410000 */
[----:B---3--:R-:W-:Y:S01]  /*2770*/  FSEL R130, R15, -INF , P1 ;  /* 0xff8000000f827808 */ /* 0x008fe20000800000 */
[----:B------:R-:W-:Y:S01]  /*2780*/  FMUL.FTZ R28, R0, R28 ;  /* 0x0000001c001c7220 */ /* 0x000fe20000410000 */
[----:B------:R-:W-:Y:S01]  /*2790*/  FMNMX.FTZ R11, R124, R11, !PT ;  /* 0x0000000b7c0b7209 */ /* 0x000fe20007810000 */
[----:B------:R-:W-:Y:S01]  /*27a0*/  FMUL.FTZ R66, R0, R66 ;  /* 0x0000004200427220 */ /* 0x000fe20000410000 */
[C---:B------:R-:W-:Y:S01]  /*27b0*/  ISETP.GT.AND P5, PT, R17.reuse, 0x11, PT ;  /* 0x000000111100780c */ /* 0x040fe20003fa4270 */
[----:B------:R-:W2:Y:S01]  /*27c0*/  MUFU.TANH R7, R7 ;  /* 0x0000000700077308 */ /* 0x000ea20000002400 */
[----:B----4-:R-:W-:Y:S01]  /*27d0*/  FSEL R136, R24, -INF , P6 ;  /* 0xff80000018887808 */ /* 0x010fe20003000000 */
[----:B------:R-:W-:Y:S01]  /*27e0*/  FMUL.FTZ R30, R0, R30 ;  /* 0x0000001e001e7220 */ /* 0x000fe20000410000 */
[----:B------:R-:W-:Y:S01]  /*27f0*/  FMNMX.FTZ R11, R130, R11, !PT ;  /* 0x0000000b820b7209 */ /* 0x000fe20007810000 */
[----:B------:R-:W-:Y:S01]  /*2800*/  FMUL.FTZ R67, R0, R67 ;  /* 0x0000004300437220 */ /* 0x000fe20000410000 */
[----:B-1----:R-:W-:Y:S01]  /*2810*/  FSEL R6, R6, -INF , P4 ;  /* 0xff80000006067808 */ /* 0x002fe20002000000 */
[----:B------:R-:W-:Y:S01]  /*2820*/  FMUL.FTZ R77, R0, R89 ;  /* 0x00000059004d7220 */ /* 0x000fe20000410000 */
[----:B------:R-:W-:Y:S01]  /*2830*/  ISETP.GT.AND P4, PT, R17, 0x18, PT ;  /* 0x000000181100780c */ /* 0x000fe20003f84270 */
[----:B------:R-:W1:Y:S01]  /*2840*/  MUFU.TANH R93, R93 ;  /* 0x0000005d005d7308 */ /* 0x000e620000002400 */
[----:B0-----:R-:W-:Y:S01]  /*2850*/  FSEL R138, R26, -INF , P5 ;  /* 0xff8000001a8a7808 */ /* 0x001fe20002800000 */
[----:B------:R-:W-:Y:S01]  /*2860*/  FMUL.FTZ R70, R0, R70 ;  /* 0x0000004600467220 */ /* 0x000fe20000410000 */
[----:B------:R-:W-:Y:S01]  /*2870*/  FMNMX.FTZ R11, R136, R11, !PT ;  /* 0x0000000b880b7209 */ /* 0x000fe20007810000 */
[C---:B------:R-:W-:Y:S01]  /*2880*/  FMUL.FTZ R71, R0.reuse, R71 ;  /* 0x0000004700477220 */ /* 0x040fe20000410000 */
[C---:B------:R-:W-:Y:S01]  /*2890*/  FMUL.FTZ R74, R0.reuse, R74 ;  /* 0x0000004a004a7220 */ /* 0x040fe20000410000 */
[----:B------:R-:W-:Y:S01]  /*28a0*/  FMUL.FTZ R34, R0, R34 ;  /* 0x0000002200227220 */ /* 0x000fe20000410000 */
[----:B------:R-:W-:Y:S01]  /*28b0*/  FMNMX.FTZ R11, R138, R11, !PT ;  /* 0x0000000b8a0b7209 */ /* 0x000fe20007810000 */
[----:B------:R-:W0:Y:S01]  /*28c0*/  MUFU.TANH R8, R8 ;  /* 0x0000000800087308 */ /* 0x000e220000002400 */
[----:B--2---:R-:W-:Y:S01]  /*28d0*/  FSEL R7, R7, -INF , P3 ;  /* 0xff80000007077808 */ /* 0x004fe20001800000 */
[C---:B------:R-:W-:Y:S01]  /*28e0*/  FMUL.FTZ R62, R0.reuse, R64 ;  /* 0x00000040003e7220 */ /* 0x040fe20000410000 */
[----:B------:R-:W-:Y:S01]  /*28f0*/  ISETP.GT.AND P3, PT, R17, 0x19, PT ;  /* 0x000000191100780c */ /* 0x000fe20003f64270 */
[C---:B------:R-:W-:Y:S01]  /*2900*/  FMUL.FTZ R75, R0.reuse, R75 ;  /* 0x0000004b004b7220 */ /* 0x040fe20000410000 */
[C---:B------:R-:W-:Y:S01]  /*2910*/  FMUL.FTZ R46, R0.reuse, R46 ;  /* 0x0000002e002e7220 */ /* 0x040fe20000410000 */
[C---:B------:R-:W-:Y:S01]  /*2920*/  FMUL.FTZ R38, R0.reuse, R38 ;  /* 0x0000002600267220 */ /* 0x040fe20000410000 */
[C---:B------:R-:W-:Y:S01]  /*2930*/  FMUL.FTZ R63, R0.reuse, R68 ;  /* 0x00000044003f7220 */ /* 0x040fe20000410000 */
[----:B------:R-:W2:Y:S01]  /*2940*/  MUFU.TANH R92, R92 ;  /* 0x0000005c005c7308 */ /* 0x000ea20000002400 */
[----:B-1----:R-:W-:Y:S01]  /*2950*/  FSEL R140, R93, -INF , P4 ;  /* 0xff8000005d8c7808 */ /* 0x002fe20002000000 */
[C---:B------:R-:W-:Y:S01]  /*2960*/  FMUL.FTZ R47, R0.reuse, R47 ;  /* 0x0000002f002f7220 */ /* 0x040fe20000410000 */
[C---:B------:R-:W-:Y:S01]  /*2970*/  FMUL.FTZ R42, R0.reuse, R42 ;  /* 0x0000002a002a7220 */ /* 0x040fe20000410000 */
[----:B------:R-:W-:Y:S01]  /*2980*/  FMUL.FTZ R64, R0, R69 ;  /* 0x0000004500407220 */ /* 0x000fe20000410000 */
[----:B------:R-:W-:Y:S01]  /*2990*/  FMNMX.FTZ R11, R140, R11, !PT ;  /* 0x0000000b8c0b7209 */ /* 0x000fe20007810000 */
[C---:B------:R-:W-:Y:S01]  /*29a0*/  FMUL.FTZ R50, R0.reuse, R50 ;  /* 0x0000003200327220 */ /* 0x040fe20000410000 */
[----:B------:R-:W-:Y:S01]  /*29b0*/  FMUL.FTZ R51, R0, R51 ;  /* 0x0000003300337220 */ /* 0x000fe20000410000 */
[----:B------:R-:W1:Y:S01]  /*29c0*/  MUFU.TANH R9, R9 ;  /* 0x0000000900097308 */ /* 0x000e620000002400 */
[----:B0-----:R-:W-:Y:S01]  /*29d0*/  FSEL R14, R8, -INF , P2 ;  /* 0xff800000080e7808 */ /* 0x001fe20001000000 */
[C---:B------:R-:W-:Y:S01]  /*29e0*/  FMUL.FTZ R54, R0.reuse, R54 ;  /* 0x0000003600367220 */ /* 0x040fe20000410000 */
[----:B------:R-:W-:Y:S01]  /*29f0*/  ISETP.GT.AND P2, PT, R17, 0x20, PT ;  /* 0x000000201100780c */ /* 0x000fe20003f44270 */
[C---:B------:R-:W-:Y:S01]  /*2a00*/  FMUL.FTZ R55, R0.reuse, R55 ;  /* 0x0000003700377220 */ /* 0x040fe20000410000 */
[C---:B------:R-:W-:Y:S01]  /*2a10*/  FMUL.FTZ R45, R0.reuse, R45 ;  /* 0x0000002d002d7220 */ /* 0x040fe20000410000 */
[C---:B------:R-:W-:Y:S01]  /*2a20*/  FMUL.FTZ R58, R0.reuse, R58 ;  /* 0x0000003a003a7220 */ /* 0x040fe20000410000 */
[----:B------:R-:W-:Y:S01]  /*2a30*/  FMUL.FTZ R59, R0, R59 ;  /* 0x0000003b003b7220 */ /* 0x000fe20000410000 */
[----:B------:R0:W3:Y:S01]  /*2a40*/  MUFU.TANH R94, R78 ;  /* 0x0000004e005e7308 */ /* 0x0000e20000002400 */
[----:B--2---:R-:W-:Y:S01]  /*2a50*/  FSEL R142, R92, -INF , P3 ;  /* 0xff8000005c8e7808 */ /* 0x004fe20001800000 */
[C---:B------:R-:W-:Y:S01]  /*2a60*/  FMUL.FTZ R48, R0.reuse, R48 ;  /* 0x0000003000307220 */ /* 0x040fe20000410000 */
[C---:B------:R-:W-:Y:S01]  /*2a70*/  FMUL.FTZ R49, R0.reuse, R49 ;  /* 0x0000003100317220 */ /* 0x040fe20000410000 */
[----:B------:R-:W-:Y:S01]  /*2a80*/  FMUL.FTZ R31, R0, R31 ;  /* 0x0000001f001f7220 */ /* 0x000fe20000410000 */
[----:B------:R-:W-:Y:S01]  /*2a90*/  FMNMX.FTZ R11, R142, R11, !PT ;  /* 0x0000000b8e0b7209 */ /* 0x000fe20007810000 */
[C---:B------:R-:W-:Y:S01]  /*2aa0*/  FMUL.FTZ R52, R0.reuse, R52 ;  /* 0x0000003400347220 */ /* 0x040fe20000410000 */
[C---:B------:R-:W-:Y:S01]  /*2ab0*/  FMUL.FTZ R53, R0.reuse, R53 ;  /* 0x0000003500357220 */ /* 0x040fe20000410000 */
[----:B------:R-:W2:Y:S01]  /*2ac0*/  MUFU.TANH R12, R12 ;  /* 0x0000000c000c7308 */ /* 0x000ea20000002400 */
[----:B-1----:R-:W-:Y:S01]  /*2ad0*/  FSEL R16, R9, -INF , P1 ;  /* 0xff80000009107808 */ /* 0x002fe20000800000 */
[C---:B0-----:R-:W-:Y:S01]  /*2ae0*/  FMUL.FTZ R78, R0.reuse, R88 ;  /* 0x00000058004e7220 */ /* 0x041fe20000410000 */
[C---:B------:R-:W-:Y:S01]  /*2af0*/  ISETP.GT.AND P1, PT, R17.reuse, 0x21, PT ;  /* 0x000000211100780c */ /* 0x040fe20003f24270 */
[C---:B------:R-:W-:Y:S01]  /*2b00*/  FMUL.FTZ R35, R0.reuse, R35 ;  /* 0x0000002300237220 */ /* 0x040fe20000410000 */
[C---:B------:R-:W-:Y:S01]  /*2b10*/  FMUL.FTZ R56, R0.reuse, R56 ;  /* 0x0000003800387220 */ /* 0x040fe20000410000 */
[C---:B------:R-:W-:Y:S01]  /*2b20*/  FMUL.FTZ R57, R0.reuse, R57 ;  /* 0x0000003900397220 */ /* 0x040fe20000410000 */
[----:B------:R-:W-:Y:S01]  /*2b30*/  FMUL.FTZ R39, R0, R39 ;  /* 0x0000002700277220 */ /* 0x000fe20000410000 */
[----:B------:R0:W1:Y:S01]  /*2b40*/  MUFU.TANH R95, R79 ;  /* 0x0000004f005f7308 */ /* 0x0000620000002400 */
[----:B---3--:R-:W-:Y:S01]  /*2b50*/  FSEL R144, R94, -INF , P2 ;  /* 0xff8000005e907808 */ /* 0x008fe20001000000 */
[C---:B------:R-:W-:Y:S01]  /*2b60*/  FMUL.FTZ R29, R0.reuse, R29 ;  /* 0x0000001d001d7220 */ /* 0x040fe20000410000 */
[C---:B------:R-:W-:Y:S01]  /*2b70*/  FMUL.FTZ R43, R0.reuse, R43 ;  /* 0x0000002b002b7220 */ /* 0x040fe20000410000 */
[----:B------:R-:W-:Y:S01]  /*2b80*/  FMUL.FTZ R33, R0, R33 ;  /* 0x0000002100217220 */ /* 0x000fe20000410000 */
[----:B------:R-:W-:Y:S01]  /*2b90*/  FMNMX.FTZ R11, R144, R11, !PT ;  /* 0x0000000b900b7209 */ /* 0x000fe20007810000 */
[----:B------:R-:W-:Y:S01]  /*2ba0*/  ULDC UR4, c[0x0][0x988] ;  /* 0x0002620000047ab9 */ /* 0x000fe20000000800 */
[----:B------:R-:W-:Y:S01]  /*2bb0*/  FMUL.FTZ R37, R0, R37 ;  /* 0x0000002500257220 */ /* 0x000fe20000410000 */
[----:B------:R-:W3:Y:S01]  /*2bc0*/  MUFU.TANH R13, R13 ;  /* 0x0000000d000d7308 */ /* 0x000ee20000002400 */
[----:B--2---:R-:W-:Y:S01]  /*2bd0*/  FSEL R12, R12, -INF , P6 ;  /* 0xff8000000c0c7808 */ /* 0x004fe20003000000 */
[C---:B0-----:R-:W-:Y:S01]  /*2be0*/  FMUL.FTZ R79, R0.reuse, R60 ;  /* 0x0000003c004f7220 */ /* 0x041fe20000410000 */
[----:B------:R-:W-:Y:S01]  /*2bf0*/  ISETP.GT.AND P6, PT, R17, 0x28, PT ;  /* 0x000000281100780c */ /* 0x000fe20003fc4270 */
[C---:B------:R-:W-:Y:S01]  /*2c00*/  FMUL.FTZ R60, R0.reuse, R61 ;  /* 0x0000003d003c7220 */ /* 0x040fe20000410000 */
[C---:B------:R-:W-:Y:S01]  /*2c10*/  FMUL.FTZ R61, R0.reuse, R65 ;  /* 0x00000041003d7220 */ /* 0x040fe20000410000 */
[C---:B------:R-:W-:Y:S01]  /*2c20*/  FMUL.FTZ R65, R0.reuse, R73 ;  /* 0x0000004900417220 */ /* 0x040fe20000410000 */
[----:B------:R-:W-:Y:S01]  /*2c30*/  IMAD.U32 R9, RZ, RZ, UR4 ;  /* 0x00000004ff097e24 */ /* 0x000fe2000f8e00ff */
[----:B------:R-:W0:Y:S01]  /*2c40*/  MUFU.TANH R82, R82 ;  /* 0x0000005200527308 */ /* 0x000e220000002400 */
[----:B-1----:R-:W-:Y:S01]  /*2c50*/  FSEL R146, R95, -INF , P1 ;  /* 0xff8000005f927808 */ /* 0x002fe20000800000 */
[C---:B------:R-:W-:Y:S01]  /*2c60*/  FMUL.FTZ R32, R0.reuse, R32 ;  /* 0x0000002000207220 */ /* 0x040fe20000410000 */
[----:B------:R-:W-:Y:S01]  /*2c70*/  P2R R109, PR, RZ, 0x1 ;  /* 0x00000001ff6d7803 */ /* 0x000fe20000000000 */
[----:B------:R-:W-:Y:S01]  /*2c80*/  FMUL.FTZ R36, R0, R36 ;  /* 0x0000002400247220 */ /* 0x000fe20000410000 */
[----:B------:R-:W-:Y:S01]  /*2c90*/  FMNMX.FTZ R11, R146, R11, !PT ;  /* 0x0000000b920b7209 */ /* 0x000fe20007810000 */
[C---:B------:R-:W-:Y:S01]  /*2ca0*/  FMUL.FTZ R40, R0.reuse, R40 ;  /* 0x0000002800287220 */ /* 0x040fe20000410000 */
[----:B------:R-:W-:Y:S01]  /*2cb0*/  FMUL.FTZ R41, R0, R41 ;  /* 0x0000002900297220 */ /* 0x000fe20000410000 */
[----:B------:R-:W1:Y:S01]  /*2cc0*/  MUFU.TANH R18, R18 ;  /* 0x0000001200127308 */ /* 0x000e620000002400 */
[----:B---3--:R-:W-:Y:S01]  /*2cd0*/  FSEL R24, R13, -INF , P5 ;  /* 0xff8000000d187808 */ /* 0x008fe20002800000 */
[----:B------:R-:W-:Y:S01]  /*2ce0*/  UIADD3 UR59, UR43, -0x2, URZ ;  /* 0xfffffffe2b3b7890 */ /* 0x000fe2000fffe03f */
[----:B------:R-:W-:Y:S01]  /*2cf0*/  ISETP.GT.AND P5, PT, R17, 0x29, PT ;  /* 0x000000291100780c */ /* 0x000fe20003fa4270 */
[----:B------:R-:W-:Y:S01]  /*2d00*/  UIADD3 UR4, UR36, 0x29840, URZ ;  /* 0x0002984024047890 */ /* 0x000fe2000fffe03f */
[----:B------:R-:W2:Y:S01]  /*2d10*/  S2UR UR51, SR_CgaCtaId ;  /* 0x00000000003379c3 */ /* 0x000ea20000008800 */
[----:B------:R-:W-:-:S02]  /*2d20*/  UISETP.GE.AND UP0, UPT, UR59, UR38, UPT ;  /* 0x000000263b00728c */ /* 0x000fc4000bf06270 */
[----:B------:R-:W3:Y:S01]  /*2d30*/  MUFU.TANH R83, R83 ;  /* 0x0000005300537308 */ /* 0x000ee20000002400 */
[----:B0-----:R-:W-:Y:S01]  /*2d40*/  FSEL R148, R82, -INF , P6 ;  /* 0xff80000052947808 */ /* 0x001fe20003000000 */
[----:B------:R-:W-:Y:S01]  /*2d50*/  UPRMT UR4, UR42, 0x654, UR4 ;  /* 0x000006542a047896 */ /* 0x000fe20008000004 */
[----:B------:R-:W-:Y:S02]  /*2d60*/  UMOV UR58, URZ ;  /* 0x0000003f003a7c82 */ /* 0x000fe40008000000 */
[----:B------:R-:W-:-:S03]  /*2d70*/  FMNMX.FTZ R11, R148, R11, !PT ;  /* 0x0000000b940b7209 */ /* 0x000fc60007810000 */
[----:B------:R-:W0:Y:S01]  /*2d80*/  MUFU.TANH R19, R19 ;  /* 0x0000001300137308 */ /* 0x000e220000002400 */
[----:B-1----:R-:W-:Y:S02]  /*2d90*/  FSEL R18, R18, -INF , P4 ;  /* 0xff80000012127808 */ /* 0x002fe40002000000 */
[----:B------:R-:W-:Y:S01]  /*2da0*/  ISETP.GT.AND P4, PT, R17, 0x30, PT ;  /* 0x000000301100780c */ /* 0x000fe20003f84270 */
[----:B------:R-:W-:Y:S04]  /*2db0*/  SYNCS.ARRIVE.TRANS64.RED.A1T0 RZ, [UR4], RZ ;  /* 0x000000ffffff79a7 */ /* 0x000fe80008100404 */
[----:B------:R-:W1:Y:S01]  /*2dc0*/  MUFU.TANH R86, R86 ;  /* 0x0000005600567308 */ /* 0x000e620000002400 */
[----:B---3--:R-:W-:-:S04]  /*2dd0*/  FSEL R150, R83, -INF , P5 ;  /* 0xff80000053967808 */ /* 0x008fc80002800000 */
[----:B------:R-:W-:-:S03]  /*2de0*/  FMNMX.FTZ R11, R150, R11, !PT ;  /* 0x0000000b960b7209 */ /* 0x000fc60007810000 */
[----:B------:R-:W3:Y:S01]  /*2df0*/  MUFU.TANH R20, R20 ;  /* 0x0000001400147308 */ /* 0x000ee20000002400 */
[----:B0-----:R-:W-:Y:S02]  /*2e00*/  FSEL R26, R19, -INF , P3 ;  /* 0xff800000131a7808 */ /* 0x001fe40001800000 */
[----:B------:R-:W-:Y:S02]  /*2e10*/  ISETP.GT.AND P3, PT, R17, 0x31, PT ;  /* 0x000000311100780c */ /* 0x000fe40003f64270 */
[----:B------:R-:W-:-:S03]  /*2e20*/  FMNMX.FTZ R19, R6, R7, !PT ;  /* 0x0000000706137209 */ /* 0x000fc60007810000 */
[----:B------:R-:W0:Y:S01]  /*2e30*/  MUFU.TANH R87, R87 ;  /* 0x0000005700577308 */ /* 0x000e220000002400 */
[----:B-1----:R-:W-:Y:S02]  /*2e40*/  FSEL R152, R86, -INF , P4 ;  /* 0xff80000056987808 */ /* 0x002fe40002000000 */
[----:B------:R-:W-:Y:S02]  /*2e50*/  FMNMX.FTZ R19, R14, R19, !PT ;  /* 0x000000130e137209 */ /* 0x000fe40007810000 */
[----:B------:R-:W-:-:S03]  /*2e60*/  FMNMX.FTZ R11, R152, R11, !PT ;  /* 0x0000000b980b7209 */ /* 0x000fc60007810000 */
[----:B------:R-:W-:Y:S01]  /*2e70*/  MUFU.TANH R21, R21 ;  /* 0x0000001500157308 */ /* 0x000fe20000002400 */
[----:B---3--:R-:W-:Y:S02]  /*2e80*/  FSEL R20, R20, -INF , P2 ;  /* 0xff80000014147808 */ /* 0x008fe40001000000 */
[----:B------:R-:W-:-:S05]  /*2e90*/  ISETP.GT.AND P2, PT, R17, 0x38, PT ;  /* 0x000000381100780c */ /* 0x000fca0003f44270 */
[----:B------:R-:W1:Y:S01]  /*2ea0*/  MUFU.TANH R90, R90 ;  /* 0x0000005a005a7308 */ /* 0x000e620000002400 */
[----:B0-----:R-:W-:Y:S01]  /*2eb0*/  FSEL R154, R87, -INF , P3 ;  /* 0xff800000579a7808 */ /* 0x001fe20001800000 */
[----:B------:R-:W-:-:S03]  /*2ec0*/  IMAD.MOV.U32 R87, RZ, RZ, R25 ;  /* 0x000000ffff577224 */ /* 0x000fc600078e0019 */
[----:B------:R-:W-:-:S03]  /*2ed0*/  FMNMX.FTZ R11, R154, R11, !PT ;  /* 0x0000000b9a0b7209 */ /* 0x000fc60007810000 */
[----:B------:R-:W-:Y:S08]  /*2ee0*/  MUFU.TANH R23, R23 ;  /* 0x0000001700177308 */ /* 0x000ff00000002400 */
[----:B------:R-:W-:Y:S01]  /*2ef0*/  MUFU.TANH R91, R91 ;  /* 0x0000005b005b7308 */ /* 0x000fe20000002400 */
[----:B-1----:R-:W-:-:S04]  /*2f00*/  FSEL R156, R90, -INF , P2 ;  /* 0xff8000005a9c7808 */ /* 0x002fc80001000000 */
[----:B------:R-:W-:-:S03]  /*2f10*/  FMNMX.FTZ R11, R156, R11, !PT ;  /* 0x0000000b9c0b7209 */ /* 0x000fc60007810000 */
[----:B------:R-:W0:Y:S08]  /*2f20*/  MUFU.TANH R22, R22 ;  /* 0x0000001600167308 */ /* 0x000e300000002400 */
[----:B------:R-:W-:Y:S08]  /*2f30*/  MUFU.TANH R80, R80 ;  /* 0x0000005000507308 */ /* 0x000ff00000002400 */
[----:B------:R-:W1:Y:S01]  /*2f40*/  MUFU.TANH R76, R76 ;  /* 0x0000004c004c7308 */ /* 0x000e620000002400 */
[----:B0-----:R-:W-:-:S02]  /*2f50*/  FSEL R22, R22, -INF , P5 ;  /* 0xff80000016167808 */ /* 0x001fc40002800000 */
[----:B------:R-:W-:-:S05]  /*2f60*/  ISETP.GT.AND P5, PT, R17, 0x41, PT ;  /* 0x000000411100780c */ /* 0x000fca0003fa4270 */
[----:B------:R-:W0:Y:S08]  /*2f70*/  MUFU.TANH R81, R81 ;  /* 0x0000005100517308 */ /* 0x000e300000002400 */
[----:B------:R-:W-:Y:S01]  /*2f80*/  MUFU.TANH R27, R27 ;  /* 0x0000001b001b7308 */ /* 0x000fe20000002400 */
[----:B-1----:R-:W-:Y:S02]  /*2f90*/  FSEL R76, R76, -INF , P4 ;  /* 0xff8000004c4c7808 */ /* 0x002fe40002000000 */
[----:B------:R-:W-:-:S05]  /*2fa0*/  ISETP.GT.AND P4, PT, R17, 0x48, PT ;  /* 0x000000481100780c */ /* 0x000fca0003f84270 */
[----:B------:R1:W-:Y:S01]  /*2fb0*/  MUFU.TANH R73, R28 ;  /* 0x0000001c00497308 */ /* 0x0003e20000002400 */
[----:B0-----:R-:W-:-:S07]  /*2fc0*/  FSEL R162, R81, -INF , P5 ;  /* 0xff80000051a27808 */ /* 0x001fce0002800000 */
[----:B------:R0:W3:Y:S01]  /*2fd0*/  MUFU.TANH R102, R66 ;  /* 0x0000004200667308 */ /* 0x0000e20000002400 */
[----:B-1----:R-:W-:Y:S02]  /*2fe0*/  FSEL R28, R21, -INF , P1 ;  /* 0xff800000151c7808 */ /* 0x002fe40000800000 */
[----:B------:R-:W-:Y:S02]  /*2ff0*/  ISETP.GT.AND P1, PT, R17, 0x39, PT ;  /* 0x000000391100780c */ /* 0x000fe40003f24270 */
[----:B------:R-:W-:Y:S02]  /*3000*/  FMNMX.FTZ R21, R16, R19, !PT ;  /* 0x0000001310157209 */ /* 0x000fe40007810000 */
[----:B------:R-:W-:Y:S01]  /*3010*/  FSEL R158, R91, -INF , P1 ;  /* 0xff8000005b9e7808 */ /* 0x000fe20000800000 */
[----:B------:R-:W1:Y:S01]  /*3020*/  MUFU.TANH R78, R78 ;  /* 0x0000004e004e7308 */ /* 0x000e620000002400 */
[----:B0-----:R-:W-:Y:S01]  /*3030*/  FMUL.FTZ R66, R0, R72 ;  /* 0x0000004800427220 */ /* 0x001fe20000410000 */
[----:B------:R-:W-:-:S02]  /*3040*/  FMNMX.FTZ R21, R12, R21, !PT ;  /* 0x000000150c157209 */ /* 0x000fc40007810000 */
[----:B------:R-:W-:Y:S02]  /*3050*/  FMNMX.FTZ R11, R158, R11, !PT ;  /* 0x0000000b9e0b7209 */ /* 0x000fe40007810000 */
[----:B------:R-:W-:Y:S02]  /*3060*/  FMNMX.FTZ R21, R24, R21, !PT ;  /* 0x0000001518157209 */ /* 0x000fe40007810000 */
[----:B------:R0:W-:Y:S01]  /*3070*/  MUFU.TANH R116, R30 ;  /* 0x0000001e00747308 */ /* 0x0001e20000002400 */
[----:B---3--:R-:W-:Y:S02]  /*3080*/  FSEL R102, R102, -INF , P4 ;  /* 0xff80000066667808 */ /* 0x008fe40002000000 */
[----:B------:R-:W-:-:S05]  /*3090*/  FMNMX.FTZ R21, R18, R21, !PT ;  /* 0x0000001512157209 */ /* 0x000fca0007810000 */
[----:B------:R3:W-:Y:S01]  /*30a0*/  MUFU.TANH R112, R67 ;  /* 0x0000004300707308 */ /* 0x0007e20000002400 */
[----:B0-----:R-:W-:Y:S02]  /*30b0*/  FSEL R30, R23, -INF , P6 ;  /* 0xff800000171e7808 */ /* 0x001fe40003000000 */
[C---:B------:R-:W-:Y:S02]  /*30c0*/  ISETP.GT.AND P6, PT, R17.reuse, 0x40, PT ;  /* 0x000000401100780c */ /* 0x040fe40003fc4270 */
[----:B-1----:R-:W-:Y:S02]  /*30d0*/  FSEL R78, R78, -INF , P2 ;  /* 0xff8000004e4e7808 */ /* 0x002fe40001000000 */
[----:B------:R-:W-:Y:S01]  /*30e0*/  FSEL R160, R80, -INF , P6 ;  /* 0xff80000050a07808 */ /* 0x000fe20003000000 */
[----:B------:R-:W-:Y:S01]  /*30f0*/  MUFU.TANH R77, R77 ;  /* 0x0000004d004d7308 */ /* 0x000fe20000002400 */
[----:B------:R-:W-:Y:S01]  /*3100*/  ISETP.GT.AND P2, PT, R17, 0x50, PT ;  /* 0x000000501100780c */ /* 0x000fe20003f44270 */
[----:B---3--:R-:W-:Y:S01]  /*3110*/  FMUL.FTZ R67, R0, R44 ;  /* 0x0000002c00437220 */ /* 0x008fe20000410000 */
[----:B------:R-:W-:-:S02]  /*3120*/  FMNMX.FTZ R11, R160, R11, !PT ;  /* 0x0000000ba00b7209 */ /* 0x000fc40007810000 */
[----:B------:R-:W-:Y:S02]  /*3130*/  FMNMX.FTZ R23, R26, R21, !PT ;  /* 0x000000151a177209 */ /* 0x000fe40007810000 */
[----:B------:R-:W-:Y:S01]  /*3140*/  FMNMX.FTZ R11, R162, R11, !PT ;  /* 0x0000000ba20b7209 */ /* 0x000fe20007810000 */
[----:B------:R-:W0:Y:S01]  /*3150*/  MUFU.TANH R70, R70 ;  /* 0x0000004600467308 */ /* 0x000e220000002400 */
[----:B------:R-:W-:Y:S02]  /*3160*/  FMNMX.FTZ R23, R20, R23, !PT ;  /* 0x0000001714177209 */ /* 0x000fe40007810000 */
[----:B------:R-:W-:Y:S02]  /*3170*/  FMNMX.FTZ R11, R102, R11, !PT ;  /* 0x0000000b660b7209 */ /* 0x000fe40007810000 */
[----:B------:R-:W-:-:S03]  /*3180*/  FMNMX.FTZ R23, R28, R23, !PT ;  /* 0x000000171c177209 */ /* 0x000fc60007810000 */
[----:B------:R-:W-:Y:S01]  /*3190*/  MUFU.TANH R79, R79 ;  /* 0x0000004f004f7308 */ /* 0x000fe20000002400 */
[----:B------:R-:W-:-:S07]  /*31a0*/  FMNMX.FTZ R23, R30, R23, !PT ;  /* 0x000000171e177209 */ /* 0x000fce0007810000 */
[----:B------:R-:W-:Y:S01]  /*31b0*/  MUFU.TANH R71, R71 ;  /* 0x0000004700477308 */ /* 0x000fe20000002400 */
[----:B0-----:R-:W-:-:S07]  /*31c0*/  FSEL R110, R70, -INF , P2 ;  /* 0xff800000466e7808 */ /* 0x001fce0001000000 */
[----:B------:R-:W0:Y:S08]  /*31d0*/  MUFU.TANH R60, R60 ;  /* 0x0000003c003c7308 */ /* 0x000e300000002400 */
[----:B------:R1:W-:Y:S08]  /*31e0*/  MUFU.TANH R120, R34 ;  /* 0x0000002200787308 */ /* 0x0003f00000002400 */
[----:B------:R-:W-:Y:S01]  /*31f0*/  MUFU.TANH R74, R74 ;  /* 0x0000004a004a7308 */ /* 0x000fe20000002400 */
[----:B-1----:R-:W-:-:S02]  /*3200*/  FSEL R34, R27, -INF , P3 ;  /* 0xff8000001b227808 */ /* 0x002fc40001800000 */
[C---:B------:R-:W-:Y:S02]  /*3210*/  ISETP.GT.AND P3, PT, R17.reuse, 0x49, PT ;  /* 0x000000491100780c */ /* 0x040fe40003f64270 */
[----:B0-----:R-:W-:Y:S02]  /*3220*/  FSEL R60, R60, -INF , P5 ;  /* 0xff8000003c3c7808 */ /* 0x001fe40002800000 */
[----:B------:R-:W-:Y:S01]  /*3230*/  FSEL R112, R112, -INF , P3 ;  /* 0xff80000070707808 */ /* 0x000fe20001800000 */
[----:B------:R-:W0:Y:S01]  /*3240*/  MUFU.TANH R62, R62 ;  /* 0x0000003e003e7308 */ /* 0x000e220000002400 */
[----:B------:R-:W-:Y:S02]  /*3250*/  ISETP.GT.AND P5, PT, R17, 0x59, PT ;  /* 0x000000591100780c */ /* 0x000fe40003fa4270 */
[----:B------:R-:W-:Y:S02]  /*3260*/  FMNMX.FTZ R11, R112, R11, !PT ;  /* 0x0000000b700b7209 */ /* 0x000fe40007810000 */
[----:B------:R-:W-:-:S02]  /*3270*/  FMNMX.FTZ R27, R22, R23, !PT ;  /* 0x00000017161b7209 */ /* 0x000fc40007810000 */
[----:B------:R-:W-:Y:S01]  /*3280*/  FMNMX.FTZ R11, R110, R11, !PT ;  /* 0x0000000b6e0b7209 */ /* 0x000fe20007810000 */
[----:B------:R-:W1:Y:S01]  /*3290*/  MUFU.TANH R75, R75 ;  /* 0x0000004b004b7308 */ /* 0x000e620000002400 */
[----:B------:R-:W-:-:S04]  /*32a0*/  FMNMX.FTZ R27, R76, R27, !PT ;  /* 0x0000001b4c1b7209 */ /* 0x000fc80007810000 */
[----:B------:R-:W-:-:S03]  /*32b0*/  FMNMX.FTZ R27, R34, R27, !PT ;  /* 0x0000001b221b7209 */ /* 0x000fc60007810000 */
[----:B------:R-:W3:Y:S01]  /*32c0*/  MUFU.TANH R61, R61 ;  /* 0x0000003d003d7308 */ /* 0x000ee20000002400 */
[----:B0-----:R-:W-:Y:S02]  /*32d0*/  FSEL R62, R62, -INF , P4 ;  /* 0xff8000003e3e7808 */ /* 0x001fe40002000000 */
[----:B------:R-:W-:Y:S02]  /*32e0*/  ISETP.GT.AND P4, PT, R17, 0x60, PT ;  /* 0x000000601100780c */ /* 0x000fe40003f84270 */
[----:B------:R-:W-:-:S03]  /*32f0*/  FMNMX.FTZ R27, R78, R27, !PT ;  /* 0x0000001b4e1b7209 */ /* 0x000fc60007810000 */
[----:B------:R0:W-:Y:S01]  /*3300*/  MUFU.TANH R126, R38 ;  /* 0x00000026007e7308 */ /* 0x0001e20000002400 */
[----:B-1----:R-:W-:-:S07]  /*3310*/  FSEL R100, R75, -INF , P5 ;  /* 0xff8000004b647808 */ /* 0x002fce0002800000 */
[----:B------:R-:W1:Y:S01]  /*3320*/  MUFU.TANH R46, R46 ;  /* 0x0000002e002e7308 */ /* 0x000e620000002400 */
[----:B0-----:R-:W-:Y:S02]  /*3330*/  FSEL R38, R77, -INF , P1 ;  /* 0xff8000004d267808 */ /* 0x001fe40000800000 */
[----:B------:R-:W-:Y:S02]  /*3340*/  ISETP.GT.AND P1, PT, R17, 0x51, PT ;  /* 0x000000511100780c */ /* 0x000fe40003f24270 */
[----:B---3--:R-:W-:Y:S02]  /*3350*/  FSEL R44, R61, -INF , P3 ;  /* 0xff8000003d2c7808 */ /* 0x008fe40001800000 */
[----:B------:R-:W-:Y:S01]  /*3360*/  FSEL R108, R71, -INF , P1 ;  /* 0xff800000476c7808 */ /* 0x000fe20000800000 */
[----:B------:R-:W0:Y:S01]  /*3370*/  MUFU.TANH R63, R63 ;  /* 0x0000003f003f7308 */ /* 0x000e220000002400 */
[----:B------:R-:W-:Y:S02]  /*3380*/  ISETP.GT.AND P3, PT, R17, 0x61, PT ;  /* 0x000000611100780c */ /* 0x000fe40003f64270 */
[----:B------:R-:W-:-:S05]  /*3390*/  FMNMX.FTZ R11, R108, R11, !PT ;  /* 0x0000000b6c0b7209 */ /* 0x000fca0007810000 */
[----:B------:R3:W-:Y:S01]  /*33a0*/  MUFU.TANH R134, R42 ;  /* 0x0000002a00867308 */ /* 0x0007e20000002400 */
[----:B-1----:R-:W-:-:S07]  /*33b0*/  FSEL R94, R46, -INF , P4 ;  /* 0xff8000002e5e7808 */ /* 0x002fce0002000000 */
[----:B------:R-:W1:Y:S01]  /*33c0*/  MUFU.TANH R47, R47 ;  /* 0x0000002f002f7308 */ /* 0x000e620000002400 */
[----:B---3--:R-:W-:Y:S02]  /*33d0*/  FSEL R42, R79, -INF , P6 ;  /* 0xff8000004f2a7808 */ /* 0x008fe40003000000 */
[----:B------:R-:W-:Y:S02]  /*33e0*/  ISETP.GT.AND P6, PT, R17, 0x58, PT ;  /* 0x000000581100780c */ /* 0x000fe40003fc4270 */
[----:B0-----:R-:W-:Y:S02]  /*33f0*/  FSEL R46, R63, -INF , P2 ;  /* 0xff8000003f2e7808 */ /* 0x001fe40001000000 */
[----:B------:R-:W-:Y:S01]  /*3400*/  FSEL R104, R74, -INF , P6 ;  /* 0xff8000004a687808 */ /* 0x000fe20003000000 */
[----:B------:R-:W0:Y:S01]  /*3410*/  MUFU.TANH R64, R64 ;  /* 0x0000004000407308 */ /* 0x000e220000002400 */
[----:B------:R-:W-:Y:S02]  /*3420*/  ISETP.GT.AND P2, PT, R17, 0x68, PT ;  /* 0x000000681100780c */ /* 0x000fe40003f44270 */
[----:B------:R-:W-:-:S04]  /*3430*/  FMNMX.FTZ R11, R104, R11, !PT ;  /* 0x0000000b680b7209 */ /* 0x000fc80007810000 */
[----:B------:R-:W-:Y:S01]  /*3440*/  FMNMX.FTZ R11, R100, R11, !PT ;  /* 0x0000000b640b7209 */ /* 0x000fe20007810000 */
[----:B------:R-:W3:Y:S01]  /*3450*/  MUFU.TANH R50, R50 ;  /* 0x0000003200327308 */ /* 0x000ee20000002400 */
[----:B-1----:R-:W-:Y:S02]  /*3460*/  FSEL R90, R47, -INF , P3 ;  /* 0xff8000002f5a7808 */ /* 0x002fe40001800000 */
[----:B------:R-:W-:-:S04]  /*3470*/  FMNMX.FTZ R11, R94, R11, !PT ;  /* 0x0000000b5e0b7209 */ /* 0x000fc80007810000 */
[----:B------:R-:W-:Y:S01]  /*3480*/  FMNMX.FTZ R11, R90, R11, !PT ;  /* 0x0000000b5a0b7209 */ /* 0x000fe20007810000 */
[----:B------:R-:W1:Y:S01]  /*3490*/  MUFU.TANH R66, R66 ;  /* 0x0000004200427308 */ /* 0x000e620000002400 */
[----:B0-----:R-:W-:Y:S02]  /*34a0*/  FSEL R64, R64, -INF , P1 ;  /* 0xff80000040407808 */ /* 0x001fe40000800000 */
[----:B------:R-:W-:-:S05]  /*34b0*/  ISETP.GT.AND P1, PT, R17, 0x69, PT ;  /* 0x000000691100780c */ /* 0x000fca0003f24270 */
[----:B------:R-:W0:Y:S01]  /*34c0*/  MUFU.TANH R51, R51 ;  /* 0x0000003300337308 */ /* 0x000e220000002400 */
[----:B---3--:R-:W-:-:S04]  /*34d0*/  FSEL R10, R50, -INF , P2 ;  /* 0xff800000320a7808 */ /* 0x008fc80001000000 */
[----:B------:R-:W-:-:S03]  /*34e0*/  FMNMX.FTZ R11, R10, R11, !PT ;  /* 0x0000000b0a0b7209 */ /* 0x000fc60007810000 */
[----:B------:R-:W-:Y:S01]  /*34f0*/  MUFU.TANH R65, R65 ;  /* 0x0000004100417308 */ /* 0x000fe20000002400 */
[----:B-1----:R-:W-:Y:S02]  /*3500*/  FSEL R66, R66, -INF , P6 ;  /* 0xff80000042427808 */ /* 0x002fe40003000000 */
[----:B------:R-:W-:-:S05]  /*3510*/  ISETP.GT.AND P6, PT, R17, 0x70, PT ;  /* 0x000000701100780c */ /* 0x000fca0003fc4270 */
[----:B------:R-:W1:Y:S01]  /*3520*/  MUFU.TANH R54, R54 ;  /* 0x0000003600367308 */ /* 0x000e620000002400 */
[----:B0-----:R-:W-:-:S04]  /*3530*/  FSEL R88, R51, -INF , P1 ;  /* 0xff80000033587808 */ /* 0x001fc80000800000 */
[----:B------:R-:W-:-:S03]  /*3540*/  FMNMX.FTZ R11, R88, R11, !PT ;  /* 0x0000000b580b7209 */ /* 0x000fc60007810000 */
[----:B------:R-:W0:Y:S08]  /*3550*/  MUFU.TANH R67, R67 ;  /* 0x0000004300437308 */ /* 0x000e300000002400 */
[----:B------:R-:W-:Y:S01]  /*3560*/  MUFU.TANH R55, R55 ;  /* 0x0000003700377308 */ /* 0x000fe20000002400 */
[----:B-1----:R-:W-:-:S04]  /*3570*/  FSEL R92, R54, -INF , P6 ;  /* 0xff800000365c7808 */ /* 0x002fc80003000000 */
[----:B------:R-:W-:-:S03]  /*3580*/  FMNMX.FTZ R11, R92, R11, !PT ;  /* 0x0000000b5c0b7209 */ /* 0x000fc60007810000 */
[----:B------:R-:W-:Y:S01]  /*3590*/  MUFU.TANH R45, R45 ;  /* 0x0000002d002d7308 */ /* 0x000fe20000002400 */
[----:B0-----:R-:W-:Y:S02]  /*35a0*/  FSEL R50, R67, -INF , P4 ;  /* 0xff80000043327808 */ /* 0x001fe40002000000 */
[----:B------:R-:W-:-:S05]  /*35b0*/  ISETP.GT.AND P4, PT, R17, 0x78, PT ;  /* 0x000000781100780c */ /* 0x000fca0003f84270 */
[----:B------:R-:W0:Y:S08]  /*35c0*/  MUFU.TANH R58, R58 ;  /* 0x0000003a003a7308 */ /* 0x000e300000002400 */
[----:B------:R1:W3:Y:S08]  /*35d0*/  MUFU.TANH R68, R48 ;  /* 0x0000003000447308 */ /* 0x0002f00000002400 */
[----:B------:R-:W4:Y:S01]  /*35e0*/  MUFU.TANH R59, R59 ;  /* 0x0000003b003b7308 */ /* 0x000f220000002400 */
[----:B-1----:R-:W-:-:S02]  /*35f0*/  FSEL R48, R65, -INF , P5 ;  /* 0xff80000041307808 */ /* 0x002fc40002800000 */
[----:B------:R-:W-:Y:S02]  /*3600*/  ISETP.GT.AND P5, PT, R17, 0x71, PT ;  /* 0x000000711100780c */ /* 0x000fe40003fa4270 */
[----:B0-----:R-:W-:Y:S02]  /*3610*/  FSEL R106, R58, -INF , P4 ;  /* 0xff8000003a6a7808 */ /* 0x001fe40002000000 */
[----:B------:R-:W-:Y:S01]  /*3620*/  FSEL R98, R55, -INF , P5 ;  /* 0xff80000037627808 */ /* 0x000fe20002800000 */
[----:B------:R-:W-:Y:S01]  /*3630*/  MUFU.TANH R49, R49 ;  /* 0x0000003100317308 */ /* 0x000fe20000002400 */
[----:B---3--:R-:W-:Y:S02]  /*3640*/  FSEL R54, R68, -INF , P2 ;  /* 0xff80000044367808 */ /* 0x008fe40001000000 */
[----:B------:R-:W-:Y:S02]  /*3650*/  FMNMX.FTZ R11, R98, R11, !PT ;  /* 0x0000000b620b7209 */ /* 0x000fe40007810000 */
[----:B------:R-:W-:-:S02]  /*3660*/  ISETP.GT.AND P2, PT, R17, 0x80, PT ;  /* 0x000000801100780c */ /* 0x000fc40003f44270 */
[----:B------:R-:W-:Y:S01]  /*3670*/  FMNMX.FTZ R11, R106, R11, !PT ;  /* 0x0000000b6a0b7209 */ /* 0x000fe20007810000 */
[----:B------:R0:W1:Y:S01]  /*3680*/  MUFU.TANH R69, R52 ;  /* 0x0000003400457308 */ /* 0x0000620000002400 */
[----:B------:R-:W-:Y:S02]  /*3690*/  FSEL R116, R116, -INF , P2 ;  /* 0xff80000074747808 */ /* 0x000fe40001000000 */
[----:B------:R-:W-:Y:S02]  /*36a0*/  FSEL R74, R73, -INF , P2 ;  /* 0xff800000494a7808 */ /* 0x000fe40001000000 */
[----:B------:R-:W-:-:S03]  /*36b0*/  ISETP.GT.AND P2, PT, R17, 0x98, PT ;  /* 0x000000981100780c */ /* 0x000fc60003f44270 */
[----:B------:R-:W-:Y:S01]  /*36c0*/  MUFU.TANH R31, R31 ;  /* 0x0000001f001f7308 */ /* 0x000fe20000002400 */
[----:B0-----:R-:W-:Y:S02]  /*36d0*/  FSEL R52, R45, -INF , P3 ;  /* 0xff8000002d347808 */ /* 0x001fe40001800000 */
[----:B------:R-:W-:Y:S02]  /*36e0*/  ISETP.GT.AND P3, PT, R17, 0x79, PT ;  /* 0x000000791100780c */ /* 0x000fe40003f64270 */
[----:B------:R-:W-:Y:S02]  /*36f0*/  FSEL R134, R134, -INF , P2 ;  /* 0xff80000086867808 */ /* 0x000fe40001000000 */
[----:B----4-:R-:W-:Y:S01]  /*3700*/  FSEL R114, R59, -INF , P3 ;  /* 0xff8000003b727808 */ /* 0x010fe20001800000 */
[----:B------:R-:W0:Y:S01]  /*3710*/  MUFU.TANH R53, R53 ;  /* 0x0000003500357308 */ /* 0x000e220000002400 */
[----:B-1----:R-:W-:Y:S02]  /*3720*/  FSEL R58, R69, -INF , P6 ;  /* 0xff800000453a7808 */ /* 0x002fe40003000000 */
[----:B------:R-:W-:-:S02]  /*3730*/  FMNMX.FTZ R11, R114, R11, !PT ;  /* 0x0000000b720b7209 */ /* 0x000fc40007810000 */
[----:B------:R-:W-:Y:S02]  /*3740*/  ISETP.GT.AND P6, PT, R17, 0x88, PT ;  /* 0x000000881100780c */ /* 0x000fe40003fc4270 */
[----:B------:R-:W-:Y:S01]  /*3750*/  FMNMX.FTZ R11, R116, R11, !PT ;  /* 0x0000000b740b7209 */ /* 0x000fe20007810000 */
[----:B------:R1:W3:Y:S01]  /*3760*/  MUFU.TANH R72, R56 ;  /* 0x0000003800487308 */ /* 0x0002e20000002400 */
[----:B------:R-:W-:-:S07]  /*3770*/  FSEL R120, R120, -INF , P6 ;  /* 0xff80000078787808 */ /* 0x000fce0003000000 */
[----:B------:R-:W4:Y:S01]  /*3780*/  MUFU.TANH R35, R35 ;  /* 0x0000002300237308 */ /* 0x000f220000002400 */
[----:B-1----:R-:W-:Y:S02]  /*3790*/  FSEL R56, R49, -INF , P1 ;  /* 0xff80000031387808 */ /* 0x002fe40000800000 */
[----:B------:R-:W-:Y:S02]  /*37a0*/  ISETP.GT.AND P1, PT, R17, 0x81, PT ;  /* 0x000000811100780c */ /* 0x000fe40003f24270 */
[----:B0-----:R-:W-:Y:S02]  /*37b0*/  FSEL R68, R53, -INF , P5 ;  /* 0xff80000035447808 */ /* 0x001fe40002800000 */
[----:B------:R-:W-:Y:S01]  /*37c0*/  FSEL R118, R31, -INF , P1 ;  /* 0xff8000001f767808 */ /* 0x000fe20000800000 */
[----:B------:R-:W0:Y:S01]  /*37d0*/  MUFU.TANH R57, R57 ;  /* 0x0000003900397308 */ /* 0x000e220000002400 */
[----:B------:R-:W-:Y:S02]  /*37e0*/  ISETP.GT.AND P5, PT, R17, 0x89, PT ;  /* 0x000000891100780c */ /* 0x000fe40003fa4270 */
[----:B------:R-:W-:-:S02]  /*37f0*/  FMNMX.FTZ R11, R118, R11, !PT ;  /* 0x0000000b760b7209 */ /* 0x000fc40007810000 */
[----:B---3--:R-:W-:Y:S02]  /*3800*/  FSEL R70, R72, -INF , P4 ;  /* 0xff80000048467808 */ /* 0x008fe40002000000 */
[----:B------:R-:W-:Y:S01]  /*3810*/  ISETP.GT.AND P4, PT, R17, 0x90, PT ;  /* 0x000000901100780c */ /* 0x000fe20003f84270 */
[----:B------:R-:W1:Y:S01]  /*3820*/  MUFU.TANH R39, R39 ;  /* 0x0000002700277308 */ /* 0x000e620000002400 */
[----:B----4-:R-:W-:Y:S02]  /*3830*/  FSEL R122, R35, -INF , P5 ;  /* 0xff800000237a7808 */ /* 0x010fe40002800000 */
[----:B------:R-:W-:Y:S02]  /*3840*/  FMNMX.FTZ R11, R120, R11, !PT ;  /* 0x0000000b780b7209 */ /* 0x000fe40007810000 */
[----:B------:R-:W-:Y:S02]  /*3850*/  FSEL R126, R126, -INF , P4 ;  /* 0xff8000007e7e7808 */ /* 0x000fe40002000000 */
[----:B------:R-:W-:Y:S01]  /*3860*/  FMNMX.FTZ R11, R122, R11, !PT ;  /* 0x0000000b7a0b7209 */ /* 0x000fe20007810000 */
[----:B------:R-:W3:Y:S01]  /*3870*/  MUFU.TANH R29, R29 ;  /* 0x0000001d001d7308 */ /* 0x000ee20000002400 */
[----:B0-----:R-:W-:-:S02]  /*3880*/  FSEL R72, R57, -INF , P3 ;  /* 0xff80000039487808 */ /* 0x001fc40001800000 */
[----:B------:R-:W-:Y:S02]  /*3890*/  ISETP.GT.AND P3, PT, R17, 0x91, PT ;  /* 0x000000911100780c */ /* 0x000fe40003f64270 */
[----:B------:R-:W-:-:S03]  /*38a0*/  FMNMX.FTZ R11, R126, R11, !PT ;  /* 0x0000000b7e0b7209 */ /* 0x000fc60007810000 */
[----:B------:R-:W0:Y:S01]  /*38b0*/  MUFU.TANH R43, R43 ;  /* 0x0000002b002b7308 */ /* 0x000e220000002400 */
[----:B-1----:R-:W-:-:S04]  /*38c0*/  FSEL R128, R39, -INF , P3 ;  /* 0xff80000027807808 */ /* 0x002fc80001800000 */
[----:B------:R-:W-:-:S03]  /*38d0*/  FMNMX.FTZ R11, R128, R11, !PT ;  /* 0x0000000b800b7209 */ /* 0x000fc60007810000 */
[----:B------:R-:W-:Y:S01]  /*38e0*/  MUFU.TANH R47, R37 ;  /* 0x00000025002f7308 */ /* 0x000fe20000002400 */
[----:B---3--:R-:W-:Y:S02]  /*38f0*/  FSEL R80, R29, -INF , P1 ;  /* 0xff8000001d507808 */ /* 0x008fe40000800000 */
[----:B------:R-:W-:Y:S02]  /*3900*/  ISETP.GT.AND P1, PT, R17, 0x99, PT ;  /* 0x000000991100780c */ /* 0x000fe40003f24270 */
[----:B------:R-:W-:Y:S02]  /*3910*/  FMNMX.FTZ R11, R134, R11, !PT ;  /* 0x0000000b860b7209 */ /* 0x000fe40007810000 */
[----:B------:R-:W-:Y:S01]  /*3920*/  FMNMX.FTZ R29, R38, R27, !PT ;  /* 0x0000001b261d7209 */ /* 0x000fe20007810000 */
[----:B------:R-:W1:Y:S01]  /*3930*/  MUFU.TANH R39, R32 ;  /* 0x0000002000277308 */ /* 0x000e620000002400 */
[----:B0-----:R-:W-:Y:S02]  /*3940*/  FSEL R132, R43, -INF , P1 ;  /* 0xff8000002b847808 */ /* 0x001fe40000800000 */
[----:B------:R-:W-:-:S02]  /*3950*/  FMNMX.FTZ R29, R42, R29, !PT ;  /* 0x0000001d2a1d7209 */ /* 0x000fc40007810000 */
[----:B------:R-:W-:Y:S02]  /*3960*/  FMNMX.FTZ R11, R132, R11, !PT ;  /* 0x0000000b840b7209 */ /* 0x000fe40007810000 */
[----:B------:R-:W-:Y:S01]  /*3970*/  FMNMX.FTZ R29, R60, R29, !PT ;  /* 0x0000001d3c1d7209 */ /* 0x000fe20007810000 */
[----:B------:R0:W3:Y:S02]  /*3980*/  MUFU.TANH R43, R33 ;  /* 0x00000021002b7308 */ /* 0x0000e40000002400 */
[----:B------:R-:W4:Y:S01]  /*3990*/  SHFL.BFLY PT, R8, R11, 0x2, 0x1f ;  /* 0x0c401f000b087f89 */ /* 0x000f2200000e0000 */
[----:B------:R-:W-:-:S04]  /*39a0*/  FMNMX.FTZ R29, R62, R29, !PT ;  /* 0x0000001d3e1d7209 */ /* 0x000fc80007810000 */
[----:B------:R-:W-:Y:S01]  /*39b0*/  FMNMX.FTZ R31, R44, R29, !PT ;  /* 0x0000001d2c1f7209 */ /* 0x000fe20007810000 */
[----:B------:R-:W5:Y:S03]  /*39c0*/  MUFU.TANH R45, R36 ;  /* 0x00000024002d7308 */ /* 0x000f660000002400 */
[----:B------:R-:W-:-:S04]  /*39d0*/  FMNMX.FTZ R31, R46, R31, !PT ;  /* 0x0000001f2e1f7209 */ /* 0x000fc80007810000 */
[----:B------:R-:W-:Y:S01]  /*39e0*/  FMNMX.FTZ R31, R64, R31, !PT ;  /* 0x0000001f401f7209 */ /* 0x000fe20007810000 */
[----:B------:R2:W5:Y:S03]  /*39f0*/  MUFU.TANH R49, R40 ;  /* 0x0000002800317308 */ /* 0x0005660000002400 */
[----:B------:R-:W-:-:S04]  /*3a00*/  FMNMX.FTZ R31, R66, R31, !PT ;  /* 0x0000001f421f7209 */ /* 0x000fc80007810000 */
[----:B0-----:R-:W-:Y:S01]  /*3a10*/  FMNMX.FTZ R33, R48, R31, !PT ;  /* 0x0000001f30217209 */ /* 0x001fe20007810000 */
[----:B------:R-:W0:Y:S01]  /*3a20*/  MUFU.TANH R41, R41 ;  /* 0x0000002900297308 */ /* 0x000e220000002400 */
[----:B----4-:R-:W-:Y:S02]  /*3a30*/  FMNMX.FTZ R13, R11, R8, !PT ;  /* 0x000000080b0d7209 */ /* 0x010fe40007810000 */
[----:B------:R-:W-:-:S03]  /*3a40*/  FMNMX.FTZ R33, R50, R33, !PT ;  /* 0x0000002132217209 */ /* 0x000fc60007810000 */
[----:B------:R-:W4:Y:S01]  /*3a50*/  SHFL.BFLY PT, R8, R13, 0x1, 0x1f ;  /* 0x0c201f000d087f89 */ /* 0x000f2200000e0000 */
[----:B------:R-:W-:-:S04]  /*3a60*/  FMNMX.FTZ R33, R52, R33, !PT ;  /* 0x0000002134217209 */ /* 0x000fc80007810000 */
[----:B------:R-:W-:-:S04]  /*3a70*/  FMNMX.FTZ R33, R54, R33, !PT ;  /* 0x0000002136217209 */ /* 0x000fc80007810000 */
[----:B------:R-:W-:-:S04]  /*3a80*/  FMNMX.FTZ R37, R56, R33, !PT ;  /* 0x0000002138257209 */ /* 0x000fc80007810000 */
[----:B------:R-:W-:-:S04]  /*3a90*/  FMNMX.FTZ R37, R58, R37, !PT ;  /* 0x000000253a257209 */ /* 0x000fc80007810000 */
[----:B------:R-:W-:-:S04]  /*3aa0*/  FMNMX.FTZ R37, R68, R37, !PT ;  /* 0x0000002544257209 */ /* 0x000fc80007810000 */
[----:B------:R-:W-:Y:S02]  /*3ab0*/  FMNMX.FTZ R37, R70, R37, !PT ;  /* 0x0000002546257209 */ /* 0x000fe40007810000 */
[----:B----4-:R-:W-:-:S04]  /*3ac0*/  FMNMX.FTZ R8, R13, R8, !PT ;  /* 0x000000080d087209 */ /* 0x010fc80007810000 */
[C---:B------:R-:W-:Y:S01]  /*3ad0*/  FSETP.NEU.FTZ.AND P0, PT, R8.reuse, -INF , PT ;  /* 0xff8000000800780b */ /* 0x040fe20003f1d000 */
[----:B------:R-:W-:-:S05]  /*3ae0*/  FFMA.FTZ R35, R8, R9, -8 ;  /* 0xc100000008237423 */ /* 0x000fca0000010009 */
[----:B------:R-:W-:Y:S02]  /*3af0*/  FSEL R35, R35, RZ, P0 ;  /* 0x000000ff23237208 */ /* 0x000fe40000000000 */
[----:B------:R-:W-:-:S03]  /*3b00*/  ISETP.NE.AND P0, PT, R109, RZ, PT ;  /* 0x000000ff6d00720c */ /* 0x000fc60003f05270 */
[-CC-:B------:R-:W-:Y:S01]  /*3b10*/  FFMA.FTZ R51, R102, R9.reuse, -R35.reuse ;  /* 0x0000000966337223 */ /* 0x180fe20000010823 */
[-CC-:B------:R-:W-:Y:S01]  /*3b20*/  FFMA.FTZ R102, R112, R9.reuse, -R35.reuse ;  /* 0x0000000970667223 */ /* 0x180fe20000010823 */
[----:B-1----:R-:W-:Y:S01]  /*3b30*/  FSEL R112, R39, -INF , P6 ;  /* 0xff80000027707808 */ /* 0x002fe20003000000 */
[-CC-:B------:R-:W-:Y:S01]  /*3b40*/  FFMA.FTZ R15, R136, R9.reuse, -R35.reuse ;  /* 0x00000009880f7223 */ /* 0x180fe20000010823 */
[----:B------:R1:W-:Y:S01]  /*3b50*/  MUFU.EX2 R31, R51 ;  /* 0x00000033001f7308 */ /* 0x0003e20000000800 */
[----:B---3--:R-:W-:Y:S01]  /*3b60*/  FSEL R136, R43, -INF , P5 ;  /* 0xff8000002b887808 */ /* 0x008fe20002800000 */
[-CC-:B--2---:R-:W-:Y:S01]  /*3b70*/  FFMA.FTZ R40, R138, R9.reuse, -R35.reuse ;  /* 0x000000098a287223 */ /* 0x184fe20000010823 */
[----:B-----5:R-:W-:Y:S01]  /*3b80*/  FSEL R138, R45, -INF , P4 ;  /* 0xff8000002d8a7808 */ /* 0x020fe20002000000 */
[-CC-:B------:R-:W-:Y:S01]  /*3b90*/  FFMA.FTZ R17, R140, R9.reuse, -R35.reuse ;  /* 0x000000098c117223 */ /* 0x180fe20000010823 */
[----:B------:R-:W-:Y:S01]  /*3ba0*/  FSEL R140, R47, -INF , P3 ;  /* 0xff8000002f8c7808 */ /* 0x000fe20001800000 */
[-CC-:B------:R-:W-:Y:S01]  /*3bb0*/  FFMA.FTZ R82, R142, R9.reuse, -R35.reuse ;  /* 0x000000098e527223 */ /* 0x180fe20000010823 */
[-CC-:B------:R-:W-:Y:S01]  /*3bc0*/  FFMA.FTZ R144, R144, R9.reuse, -R35.reuse ;  /* 0x0000000990907223 */ /* 0x180fe20000010823 */
[----:B------:R-:W-:Y:S01]  /*3bd0*/  FSEL R142, R49, -INF , P2 ;  /* 0xff800000318e7808 */ /* 0x000fe20001000000 */
[--C-:B------:R-:W-:Y:S01]  /*3be0*/  FFMA.FTZ R11, R84, R9, -R35.reuse ;  /* 0x00000009540b7223 */ /* 0x100fe20000010823 */
[----:B-1----:R-:W-:Y:S01]  /*3bf0*/  FMNMX.FTZ R51, R72, R37, !PT ;  /* 0x0000002548337209 */ /* 0x002fe20007810000 */
[----:B------:R0:W-:Y:S01]  /*3c00*/  MUFU.EX2 R19, R144 ;  /* 0x0000009000137308 */ /* 0x0001e20000000800 */
[-CC-:B------:R-:W-:Y:S01]  /*3c10*/  FFMA.FTZ R32, R96, R9.reuse, -R35.reuse ;  /* 0x0000000960207223 */ /* 0x180fe20000010823 */
[--C-:B------:R-:W-:Y:S01]  /*3c20*/  FFMA.FTZ R13, R124, R9, -R35.reuse ;  /* 0x000000097c0d7223 */ /* 0x100fe20000010823 */
[----:B------:R-:W-:Y:S01]  /*3c30*/  FMNMX.FTZ R51, R74, R51, !PT ;  /* 0x000000334a337209 */ /* 0x000fe20007810000 */
[-CC-:B------:R-:W-:Y:S01]  /*3c40*/  FFMA.FTZ R36, R130, R9.reuse, -R35.reuse ;  /* 0x0000000982247223 */ /* 0x180fe20000010823 */
[-CC-:B------:R-:W-:Y:S01]  /*3c50*/  FFMA.FTZ R110, R110, R9.reuse, -R35.reuse ;  /* 0x000000096e6e7223 */ /* 0x180fe20000010823 */
[--C-:B------:R-:W-:Y:S01]  /*3c60*/  FFMA.FTZ R104, R104, R9, -R35.reuse ;  /* 0x0000000968687223 */ /* 0x100fe20000010823 */
[----:B------:R-:W-:Y:S01]  /*3c70*/  FMNMX.FTZ R51, R80, R51, !PT ;  /* 0x0000003350337209 */ /* 0x000fe20007810000 */
[----:B------:R-:W-:Y:S01]  /*3c80*/  MUFU.EX2 R11, R11 ;  /* 0x0000000b000b7308 */ /* 0x000fe20000000800 */
[----:B0-----:R-:W-:Y:S01]  /*3c90*/  FSEL R144, R41, -INF , P1 ;  /* 0xff80000029907808 */ /* 0x001fe20000800000 */
[--C-:B------:R-:W-:Y:S01]  /*3ca0*/  FFMA.FTZ R41, R10, R9, -R35.reuse ;  /* 0x000000090a297223 */ /* 0x100fe20000010823 */
[----:B------:R-:W-:Y:S01]  /*3cb0*/  FMNMX.FTZ R51, R112, R51, !PT ;  /* 0x0000003370337209 */ /* 0x000fe20007810000 */
[-CC-:B------:R-:W-:Y:S01]  /*3cc0*/  FFMA.FTZ R39, R94, R9.reuse, -R35.reuse ;  /* 0x000000095e277223 */ /* 0x180fe20000010823 */
[-CC-:B------:R-:W-:Y:S01]  /*3cd0*/  FFMA.FTZ R43, R92, R9.reuse, -R35.reuse ;  /* 0x000000095c2b7223 */ /* 0x180fe20000010823 */
[--C-:B------:R-:W-:Y:S01]  /*3ce0*/  FFMA.FTZ R94, R114, R9, -R35.reuse ;  /* 0x00000009725e7223 */ /* 0x100fe20000010823 */
[----:B------:R-:W-:Y:S01]  /*3cf0*/  FMNMX.FTZ R51, R136, R51, !PT ;  /* 0x0000003388337209 */ /* 0x000fe20007810000 */
[----:B------:R-:W0:Y:S01]  /*3d00*/  MUFU.EX2 R32, R32 ;  /* 0x0000002000207308 */ /* 0x000e220000000800 */
[-CC-:B------:R-:W-:Y:S01]  /*3d10*/  FFMA.FTZ R92, R98, R9.reuse, -R35.reuse ;  /* 0x00000009625c7223 */ /* 0x180fe20000010823 */
[--C-:B------:R-:W-:Y:S01]  /*3d20*/  FFMA.FTZ R45, R106, R9, -R35.reuse ;  /* 0x000000096a2d7223 */ /* 0x100fe20000010823 */
[----:B------:R-:W-:Y:S01]  /*3d30*/  FMNMX.FTZ R51, R138, R51, !PT ;  /* 0x000000338a337209 */ /* 0x000fe20007810000 */
[-CC-:B------:R-:W-:Y:S01]  /*3d40*/  FFMA.FTZ R84, R146, R9.reuse, -R35.reuse ;  /* 0x0000000992547223 */ /* 0x180fe20000010823 */
[-CC-:B------:R-:W-:Y:S01]  /*3d50*/  FFMA.FTZ R148, R148, R9.reuse, -R35.reuse ;  /* 0x0000000994947223 */ /* 0x180fe20000010823 */
[--C-:B------:R-:W-:Y:S01]  /*3d60*/  FFMA.FTZ R86, R150, R9, -R35.reuse ;  /* 0x0000000996567223 */ /* 0x100fe20000010823 */
[----:B------:R-:W-:Y:S01]  /*3d70*/  FMNMX.FTZ R51, R140, R51, !PT ;  /* 0x000000338c337209 */ /* 0x000fe20007810000 */
[----:B------:R-:W1:Y:S01]  /*3d80*/  MUFU.EX2 R13, R13 ;  /* 0x0000000d000d7308 */ /* 0x000e620000000800 */
        /* <DEDUP_REMOVED lines=8> */
[-CC-:B------:R-:W-:Y:S01]  /*3e10*/  FFMA.FTZ R130, R162, R9.reuse, -R35.reuse ;  /* 0x00000009a2827223 */ /* 0x180fe20000010823 */
[-CC-:B------:R-:W-:Y:S01]  /*3e20*/  FFMA.FTZ R108, R108, R9.reuse, -R35.reuse ;  /* 0x000000096c6c7223 */ /* 0x180fe20000010823 */
[-CC-:B------:R-:W-:Y:S01]  /*3e30*/  FFMA.FTZ R100, R100, R9.reuse, -R35.reuse ;  /* 0x0000000964647223 */ /* 0x180fe20000010823 */
[----:B------:R-:W2:Y:S01]  /*3e40*/  SHFL.BFLY PT, R10, R51, 0x2, 0x1f ;  /* 0x0c401f00330a7f89 */ /* 0x000ea200000e0000 */
[-CC-:B------:R-:W-:Y:S01]  /*3e50*/  FFMA.FTZ R90, R90, R9.reuse, -R35.reuse ;  /* 0x000000095a5a7223 */ /* 0x180fe20000010823 */
[-CC-:B------:R-:W-:Y:S01]  /*3e60*/  FFMA.FTZ R88, R88, R9.reuse, -R35.reuse ;  /* 0x0000000958587223 */ /* 0x180fe20000010823 */
[-CC-:B------:R-:W-:Y:S01]  /*3e70*/  FFMA.FTZ R47, R116, R9.reuse, -R35.reuse ;  /* 0x00000009742f7223 */ /* 0x180fe20000010823 */
[----:B------:R3:W-:Y:S01]  /*3e80*/  MUFU.EX2 R33, R110 ;  /* 0x0000006e00217308 */ /* 0x0007e20000000800 */
[-CC-:B------:R-:W-:Y:S01]  /*3e90*/  FFMA.FTZ R98, R118, R9.reuse, -R35.reuse ;  /* 0x0000000976627223 */ /* 0x180fe20000010823 */
[-CC-:B------:R-:W-:Y:S01]  /*3ea0*/  FFMA.FTZ R49, R120, R9.reuse, -R35.reuse ;  /* 0x0000000978317223 */ /* 0x180fe20000010823 */
[----:B------:R-:W-:-:S05]  /*3eb0*/  FFMA.FTZ R106, R128, R9, -R35 ;  /* 0x00000009806a7223 */ /* 0x000fca0000010823 */
[----:B------:R4:W-:Y:S01]  /*3ec0*/  MUFU.EX2 R37, R104 ;  /* 0x0000006800257308 */ /* 0x0009e20000000800 */
[----:B---3--:R-:W-:-:S07]  /*3ed0*/  FFMA.FTZ R110, R132, R9, -R35 ;  /* 0x00000009846e7223 */ /* 0x008fce0000010823 */
[----:B------:R-:W-:Y:S01]  /*3ee0*/  MUFU.EX2 R15, R15 ;  /* 0x0000000f000f7308 */ /* 0x000fe20000000800 */
[-CC-:B----4-:R-:W-:Y:S01]  /*3ef0*/  FFMA.FTZ R104, R122, R9.reuse, -R35.reuse ;  /* 0x000000097a687223 */ /* 0x190fe20000010823 */
[----:B--2---:R-:W-:Y:S01]  /*3f00*/  FMNMX.FTZ R53, R51, R10, !PT ;  /* 0x0000000a33357209 */ /* 0x004fe20007810000 */
[----:B------:R-:W-:-:S05]  /*3f10*/  FFMA.FTZ R51, R126, R9, -R35 ;  /* 0x000000097e337223 */ /* 0x000fca0000010823 */
[----:B------:R-:W-:Y:S01]  /*3f20*/  MUFU.EX2 R40, R40 ;  /* 0x0000002800287308 */ /* 0x000fe20000000800 */
[----:B------:R-:W2:Y:S07]  /*3f30*/  SHFL.BFLY PT, R10, R53, 0x1, 0x1f ;  /* 0x0c201f00350a7f89 */ /* 0x000eae00000e0000 */
[----:B------:R-:W-:Y:S08]  /*3f40*/  MUFU.EX2 R17, R17 ;  /* 0x0000001100117308 */ /* 0x000ff00000000800 */
[----:B------:R-:W-:Y:S08]  /*3f50*/  MUFU.EX2 R82, R82 ;  /* 0x0000005200527308 */ /* 0x000ff00000000800 */
[----:B------:R-:W-:Y:S01]  /*3f60*/  MUFU.EX2 R84, R84 ;  /* 0x0000005400547308 */ /* 0x000fe20000000800 */
[----:B--2---:R-:W-:Y:S01]  /*3f70*/  FMNMX.FTZ R10, R53, R10, !PT ;  /* 0x0000000a350a7209 */ /* 0x004fe20007810000 */
[----:B------:R-:W-:-:S03]  /*3f80*/  FFMA.FTZ R53, R134, R9, -R35 ;  /* 0x0000000986357223 */ /* 0x000fc60000010823 */
[C---:B------:R-:W-:Y:S01]  /*3f90*/  FSETP.NEU.FTZ.AND P1, PT, R10.reuse, -INF , PT ;  /* 0xff8000000a00780b */ /* 0x040fe20003f3d000 */
[----:B------:R-:W-:Y:S02]  /*3fa0*/  FFMA.FTZ R55, R10, R9, -8 ;  /* 0xc10000000a377423 */ /* 0x000fe40000010009 */
[----:B------:R-:W-:Y:S03]  /*3fb0*/  MUFU.EX2 R21, R148 ;  /* 0x0000009400157308 */ /* 0x000fe60000000800 */
[----:B------:R-:W-:Y:S02]  /*3fc0*/  FSEL R61, R55, RZ, P1 ;  /* 0x000000ff373d7208 */ /* 0x000fe40000800000 */
[----:B------:R-:W-:-:S03]  /*3fd0*/  PLOP3.LUT P1, PT, PT, PT, UP0, 0x80, 0x0 ;  /* 0x000000000000781c */ /* 0x000fc60003f2f008 */
[-CC-:B------:R-:W-:Y:S01]  /*3fe0*/  FFMA.FTZ R6, R6, R9.reuse, -R61.reuse ;  /* 0x0000000906067223 */ /* 0x180fe2000001083d */
[-CC-:B------:R-:W-:Y:S01]  /*3ff0*/  FFMA.FTZ R7, R7, R9.reuse, -R61.reuse ;  /* 0x0000000907077223 */ /* 0x180fe2000001083d */
[-CC-:B------:R-:W-:Y:S01]  /*4000*/  FFMA.FTZ R14, R14, R9.reuse, -R61.reuse ;  /* 0x000000090e0e7223 */ /* 0x180fe2000001083d */
[-CC-:B------:R-:W-:Y:S01]  /*4010*/  FFMA.FTZ R16, R16, R9.reuse, -R61.reuse ;  /* 0x0000000910107223 */ /* 0x180fe2000001083d */
[-CC-:B------:R-:W-:Y:S01]  /*4020*/  FFMA.FTZ R12, R12, R9.reuse, -R61.reuse ;  /* 0x000000090c0c7223 */ /* 0x180fe2000001083d */
[-CC-:B------:R-:W-:Y:S01]  /*4030*/  FFMA.FTZ R35, R24, R9.reuse, -R61.reuse ;  /* 0x0000000918237223 */ /* 0x180fe2000001083d */
[----:B------:R-:W-:Y:S01]  /*4040*/  MUFU.EX2 R6, R6 ;  /* 0x0000000600067308 */ /* 0x000fe20000000800 */
[-CC-:B------:R-:W-:Y:S01]  /*4050*/  FFMA.FTZ R26, R26, R9.reuse, -R61.reuse ;  /* 0x000000091a1a7223 */ /* 0x180fe2000001083d */
[-CC-:B------:R-:W-:Y:S01]  /*4060*/  FFMA.FTZ R22, R22, R9.reuse, -R61.reuse ;  /* 0x0000000916167223 */ /* 0x180fe2000001083d */
[-CC-:B------:R-:W-:Y:S01]  /*4070*/  FFMA.FTZ R18, R18, R9.reuse, -R61.reuse ;  /* 0x0000000912127223 */ /* 0x180fe2000001083d */
[-CC-:B------:R-:W-:Y:S01]  /*4080*/  FFMA.FTZ R55, R28, R9.reuse, -R61.reuse ;  /* 0x000000091c377223 */ /* 0x180fe2000001083d */
[-CC-:B------:R-:W-:Y:S01]  /*4090*/  FFMA.FTZ R30, R30, R9.reuse, -R61.reuse ;  /* 0x000000091e1e7223 */ /* 0x180fe2000001083d */
[-CC-:B------:R-:W-:Y:S01]  /*40a0*/  FFMA.FTZ R57, R34, R9.reuse, -R61.reuse ;  /* 0x0000000922397223 */ /* 0x180fe2000001083d */
[-CC-:B------:R-:W-:Y:S01]  /*40b0*/  FFMA.FTZ R78, R78, R9.reuse, -R61.reuse ;  /* 0x000000094e4e7223 */ /* 0x180fe2000001083d */
[----:B------:R-:W2:Y:S01]  /*40c0*/  MUFU.EX2 R7, R7 ;  /* 0x0000000700077308 */ /* 0x000ea20000000800 */
[-CC-:B------:R-:W-:Y:S01]  /*40d0*/  FFMA.FTZ R38, R38, R9.reuse, -R61.reuse ;  /* 0x0000000926267223 */ /* 0x180fe2000001083d */
[-CC-:B------:R-:W-:Y:S01]  /*40e0*/  FFMA.FTZ R59, R60, R9.reuse, -R61.reuse ;  /* 0x000000093c3b7223 */ /* 0x180fe2000001083d */
[-CC-:B------:R-:W-:Y:S01]  /*40f0*/  FFMA.FTZ R62, R62, R9.reuse, -R61.reuse ;  /* 0x000000093e3e7223 */ /* 0x180fe2000001083d */
[-CC-:B------:R-:W-:Y:S01]  /*4100*/  FFMA.FTZ R44, R44, R9.reuse, -R61.reuse ;  /* 0x000000092c2c7223 */ /* 0x180fe2000001083d */
[-CC-:B------:R-:W-:Y:S01]  /*4110*/  FFMA.FTZ R64, R64, R9.reuse, -R61.reuse ;  /* 0x0000000940407223 */ /* 0x180fe2000001083d */
[-CC-:B------:R-:W-:Y:S01]  /*4120*/  FFMA.FTZ R66, R66, R9.reuse, -R61.reuse ;  /* 0x0000000942427223 */ /* 0x180fe2000001083d */
[-CC-:B------:R-:W-:Y:S01]  /*4130*/  FFMA.FTZ R48, R48, R9.reuse, -R61.reuse ;  /* 0x0000000930307223 */ /* 0x180fe2000001083d */
[----:B------:R3:W4:Y:S01]  /*4140*/  MUFU.EX2 R63, R14 ;  /* 0x0000000e003f7308 */ /* 0x0007220000000800 */
        /* <DEDUP_REMOVED lines=8> */
[-CC-:B---3--:R-:W-:Y:S01]  /*41d0*/  FFMA.FTZ R14, R20, R9.reuse, -R61.reuse ;  /* 0x00000009140e7223 */ /* 0x188fe2000001083d */
[-CC-:B------:R-:W-:Y:S01]  /*41e0*/  FFMA.FTZ R20, R46, R9.reuse, -R61.reuse ;  /* 0x000000092e147223 */ /* 0x180fe2000001083d */
[-CC-:B------:R-:W-:Y:S01]  /*41f0*/  FFMA.FTZ R72, R72, R9.reuse, -R61.reuse ;  /* 0x0000000948487223 */ /* 0x180fe2000001083d */
[-CC-:B------:R-:W-:Y:S01]  /*4200*/  FFMA.FTZ R74, R74, R9.reuse, -R61.reuse ;  /* 0x000000094a4a7223 */ /* 0x180fe2000001083d */
[-CC-:B------:R-:W-:Y:S01]  /*4210*/  FFMA.FTZ R80, R80, R9.reuse, -R61.reuse ;  /* 0x0000000950507223 */ /* 0x180fe2000001083d */
[-CC-:B------:R-:W-:Y:S01]  /*4220*/  FFMA.FTZ R112, R112, R9.reuse, -R61.reuse ;  /* 0x0000000970707223 */ /* 0x180fe2000001083d */
[-CC-:B------:R-:W-:Y:S01]  /*4230*/  FFMA.FTZ R136, R136, R9.reuse, -R61.reuse ;  /* 0x0000000988887223 */ /* 0x180fe2000001083d */
[----:B------:R-:W3:Y:S01]  /*4240*/  MUFU.EX2 R12, R12 ;  /* 0x0000000c000c7308 */ /* 0x000ee20000000800 */
[-CC-:B-----5:R-:W-:Y:S01]  /*4250*/  FFMA.FTZ R16, R76, R9.reuse, -R61.reuse ;  /* 0x000000094c107223 */ /* 0x1a0fe2000001083d */
[-CC-:B------:R-:W-:Y:S01]  /*4260*/  FFMA.FTZ R138, R138, R9.reuse, -R61.reuse ;  /* 0x000000098a8a7223 */ /* 0x180fe2000001083d */
[-CC-:B------:R-:W-:Y:S01]  /*4270*/  FFMA.FTZ R140, R140, R9.reuse, -R61.reuse ;  /* 0x000000098c8c7223 */ /* 0x180fe2000001083d */
[----:B------:R-:W-:Y:S01]  /*4280*/  FFMA.FTZ R142, R142, R9, -R61 ;  /* 0x000000098e8e7223 */ /* 0x000fe2000001083d */
[--C-:B------:R-:W-:Y:S01]  /*4290*/  IMAD.MOV.U32 R28, RZ, RZ, R25.reuse ;  /* 0x000000ffff1c7224 */ /* 0x100fe200078e0019 */
[----:B------:R-:W-:Y:S01]  /*42a0*/  MOV R60, R25 ;  /* 0x00000019003c7202 */ /* 0x000fe20000000f00 */
[--C-:B------:R-:W-:Y:S01]  /*42b0*/  IMAD.MOV.U32 R34, RZ, RZ, R25.reuse ;  /* 0x000000ffff227224 */ /* 0x100fe200078e0019 */
[----:B------:R0:W-:Y:S01]  /*42c0*/  MUFU.EX2 R65, R26 ;  /* 0x0000001a00417308 */ /* 0x0001e20000000800 */
[----:B------:R-:W-:-:S02]  /*42d0*/  IMAD.MOV.U32 R46, RZ, RZ, R25 ;  /* 0x000000ffff2e7224 */ /* 0x000fc400078e0019 */
[----:B------:R-:W-:-:S05]  /*42e0*/  IMAD.MOV.U32 R76, RZ, RZ, R25 ;  /* 0x000000ffff4c7224 */ /* 0x000fca00078e0019 */
[----:B------:R-:W5:Y:S01]  /*42f0*/  MUFU.EX2 R35, R35 ;  /* 0x0000002300237308 */ /* 0x000f620000000800 */
[----:B0-----:R-:W-:-:S04]  /*4300*/  FADD.FTZ R26, R11, R32 ;  /* 0x000000200b1a7221 */ /* 0x001fc80000010000 */
[----:B-1----:R-:W-:-:S03]  /*4310*/  FADD.FTZ R79, R13, R26 ;  /* 0x0000001a0d4f7221 */ /* 0x002fc60000010000 */
[----:B------:R2:W-:Y:S08]  /*4320*/  MUFU.EX2 R67, R22 ;  /* 0x0000001600437308 */ /* 0x0005f00000000800 */
[----:B------:R0:W1:Y:S01]  /*4330*/  MUFU.EX2 R24, R18 ;  /* 0x0000001200187308 */ /* 0x0000620000000800 */
[----:B--2---:R-:W-:-:S04]  /*4340*/  FADD.FTZ R22, R6, R7 ;  /* 0x0000000706167221 */ /* 0x004fc80000010000 */
[----:B----4-:R-:W-:Y:S01]  /*4350*/  FADD.FTZ R77, R63, R22 ;  /* 0x000000163f4d7221 */ /* 0x010fe20000010000 */
[C---:B------:R-:W-:Y:S01]  /*4360*/  FADD.FTZ R22, R36.reuse, R79 ;  /* 0x0000004f24167221 */ /* 0x040fe20000010000 */
[----:B------:R-:W-:Y:S01]  /*4370*/  F2FP.SATFINITE.E4M3.F32.PACK_AB_MERGE_C R36, R36, R13, RZ ;  /* 0x0000000d2424723e */ /* 0x000fe200048070ff */
[----:B------:R-:W2:Y:S01]  /*4380*/  MUFU.EX2 R14, R14 ;  /* 0x0000000e000e7308 */ /* 0x000ea20000000800 */
[----:B------:R-:W-:Y:S01]  /*4390*/  FADD.FTZ R77, R114, R77 ;  /* 0x0000004d724d7221 */ /* 0x000fe20000010000 */
[----:B------:R-:W-:Y:S01]  /*43a0*/  FADD.FTZ R79, R15, R22 ;  /* 0x000000160f4f7221 */ /* 0x000fe20000010000 */
[----:B0-----:R-:W-:Y:S01]  /*43b0*/  FFMA.FTZ R18, R42, R9, -R61 ;  /* 0x000000092a127223 */ /* 0x001fe2000001083d */
[----:B------:R-:W-:Y:S01]  /*43c0*/  F2FP.SATFINITE.E4M3.F32.PACK_AB_MERGE_C R185, R32, R11, R36 ;  /* 0x0000000b20b9723e */ /* 0x000fe20004807024 */
[----:B---3--:R-:W-:Y:S01]  /*43d0*/  FADD.FTZ R22, R12, R77 ;  /* 0x0000004d0c167221 */ /* 0x008fe20000010000 */
[----:B------:R-:W-:Y:S01]  /*43e0*/  FADD.FTZ R26, R40, R79 ;  /* 0x0000004f281a7221 */ /* 0x000fe20000010000 */
[----:B------:R-:W-:Y:S01]  /*43f0*/  F2FP.SATFINITE.E4M3.F32.PACK_AB_MERGE_C R63, R114, R63, RZ ;  /* 0x0000003f723f723e */ /* 0x000fe200048070ff */
[----:B------:R-:W0:Y:S01]  /*4400*/  MUFU.EX2 R55, R55 ;  /* 0x0000003700377308 */ /* 0x000e220000000800 */
[----:B-----5:R-:W-:Y:S01]  /*4410*/  FADD.FTZ R79, R35, R22 ;  /* 0x00000016234f7221 */ /* 0x020fe20000010000 */
[----:B------:R-:W-:Y:S01]  /*4420*/  FADD.FTZ R81, R17, R26 ;  /* 0x0000001a11517221 */ /* 0x000fe20000010000 */
[----:B------:R-:W-:Y:S01]  /*4430*/  F2FP.SATFINITE.E4M3.F32.PACK_AB_MERGE_C R184, R7, R6, R63 ;  /* 0x0000000607b8723e */ /* 0x000fe2000480703f */
[----:B------:R-:W-:Y:S01]  /*4440*/  FFMA.FTZ R61, R144, R9, -R61 ;  /* 0x00000009903d7223 */ /* 0x000fe2000001083d */
[----:B-1----:R-:W-:Y:S01]  /*4450*/  FADD.FTZ R22, R24, R79 ;  /* 0x0000004f18167221 */ /* 0x002fe20000010000 */
[C---:B------:R-:W-:Y:S01]  /*4460*/  FADD.FTZ R26, R82.reuse, R81 ;  /* 0x00000051521a7221 */ /* 0x040fe20000010000 */
[----:B------:R-:W-:Y:S01]  /*4470*/  F2FP.SATFINITE.E4M3.F32.PACK_AB_MERGE_C R82, R82, R17, RZ ;  /* 0x000000115252723e */ /* 0x000fe200048070ff */
[----:B------:R-:W1:Y:S01]  /*4480*/  MUFU.EX2 R30, R30 ;  /* 0x0000001e001e7308 */ /* 0x000e620000000800 */
[----:B------:R-:W-:Y:S01]  /*4490*/  FADD.FTZ R79, R65, R22 ;  /* 0x00000016414f7221 */ /* 0x000fe20000010000 */
[----:B------:R-:W-:Y:S01]  /*44a0*/  FADD.FTZ R81, R19, R26 ;  /* 0x0000001a13517221 */ /* 0x000fe20000010000 */
[----:B------:R-:W-:Y:S01]  /*44b0*/  F2FP.SATFINITE.E4M3.F32.PACK_AB_MERGE_C R65, R65, R24, RZ ;  /* 0x000000184141723e */ /* 0x000fe200048070ff */
[----:B------:R-:W-:-:S02]  /*44c0*/  IMAD.MOV.U32 R32, RZ, RZ, R25 ;  /* 0x000000ffff207224 */ /* 0x000fc400078e0019 */
[----:B--2---:R-:W-:Y:S01]  /*44d0*/  FADD.FTZ R22, R14, R79 ;  /* 0x0000004f0e167221 */ /* 0x004fe20000010000 */
[----:B------:R-:W-:Y:S01]  /*44e0*/  FADD.FTZ R26, R84, R81 ;  /* 0x00000051541a7221 */ /* 0x000fe20000010000 */
[----:B------:R-:W-:Y:S01]  /*44f0*/  F2FP.SATFINITE.E4M3.F32.PACK_AB_MERGE_C R187, R40, R15, R82 ;  /* 0x0000000f28bb723e */ /* 0x000fe20004807052 */
[----:B------:R-:W2:Y:S01]  /*4500*/  MUFU.EX2 R86, R86 ;  /* 0x0000005600567308 */ /* 0x000ea20000000800 */
[----:B0-----:R-:W-:Y:S01]  /*4510*/  FADD.FTZ R81, R55, R22 ;  /* 0x0000001637517221 */ /* 0x001fe20000010000 */
[----:B------:R-:W-:Y:S01]  /*4520*/  FADD.FTZ R83, R21, R26 ;  /* 0x0000001a15537221 */ /* 0x000fe20000010000 */
[----:B------:R-:W-:Y:S01]  /*4530*/  F2FP.SATFINITE.E4M3.F32.PACK_AB_MERGE_C R186, R35, R12, R65 ;  /* 0x0000000c23ba723e */ /* 0x000fe20004807041 */
[--C-:B------:R-:W-:Y:S01]  /*4540*/  IMAD.MOV.U32 R35, RZ, RZ, R25.reuse ;  /* 0x000000ffff237224 */ /* 0x100fe200078e0019 */
[-C--:B------:R-:W-:Y:S01]  /*4550*/  MOV R36, R25.reuse ;  /* 0x0000001900247202 */ /* 0x080fe20000000f00 */
[----:B------:R-:W-:Y:S01]  /*4560*/  IMAD.MOV.U32 R40, RZ, RZ, R25 ;  /* 0x000000ffff287224 */ /* 0x000fe200078e0019 */
[----:B------:R-:W-:Y:S01]  /*4570*/  MOV R42, R25 ;  /* 0x00000019002a7202 */ /* 0x000fe20000000f00 */
[----:B------:R-:W0:Y:S01]  /*4580*/  MUFU.EX2 R23, R152 ;  /* 0x0000009800177308 */ /* 0x000e220000000800 */
[----:B-1----:R-:W-:Y:S01]  /*4590*/  FADD.FTZ R22, R30, R81 ;  /* 0x000000511e167221 */ /* 0x002fe20000010000 */
[----:B------:R-:W-:Y:S01]  /*45a0*/  F2FP.SATFINITE.E4M3.F32.PACK_AB_MERGE_C R30, R67, R30, RZ ;  /* 0x0000001e431e723e */ /* 0x000fe200048070ff */
[----:B------:R-:W-:-:S02]  /*45b0*/  IMAD.MOV.U32 R63, RZ, RZ, R25 ;  /* 0x000000ffff3f7224 */ /* 0x000fc400078e0019 */
[----:B------:R-:W-:Y:S01]  /*45c0*/  FADD.FTZ R81, R67, R22 ;  /* 0x0000001643517221 */ /* 0x000fe20000010000 */
[----:B------:R-:W-:Y:S01]  /*45d0*/  F2FP.SATFINITE.E4M3.F32.PACK_AB_MERGE_C R180, R55, R14, R30 ;  /* 0x0000000e37b4723e */ /* 0x000fe2000480701e */
[----:B------:R-:W-:Y:S01]  /*45e0*/  IMAD.MOV.U32 R55, RZ, RZ, R25 ;  /* 0x000000ffff377224 */ /* 0x000fe200078e0019 */
[----:B------:R-:W1:Y:S01]  /*45f0*/  MUFU.EX2 R16, R16 ;  /* 0x0000001000107308 */ /* 0x000e620000000800 */
[C---:B--2---:R-:W-:Y:S01]  /*4600*/  FADD.FTZ R26, R86.reuse, R83 ;  /* 0x00000053561a7221 */ /* 0x044fe20000010000 */
[----:B------:R-:W-:Y:S01]  /*4610*/  F2FP.SATFINITE.E4M3.F32.PACK_AB_MERGE_C R86, R86, R21, RZ ;  /* 0x000000155656723e */ /* 0x000fe200048070ff */
[--C-:B------:R-:W-:Y:S01]  /*4620*/  IMAD.MOV.U32 R65, RZ, RZ, R25.reuse ;  /* 0x000000ffff417224 */ /* 0x100fe200078e0019 */
[----:B------:R-:W-:Y:S01]  /*4630*/  MOV R30, R25 ;  /* 0x00000019001e7202 */ /* 0x000fe20000000f00 */
[--C-:B------:R-:W-:Y:S01]  /*4640*/  IMAD.MOV.U32 R67, RZ, RZ, R25.reuse ;  /* 0x000000ffff437224 */ /* 0x100fe200078e0019 */
[----:B------:R-:W-:Y:S01]  /*4650*/  F2FP.SATFINITE.E4M3.F32.PACK_AB_MERGE_C R181, R84, R19, R86 ;  /* 0x0000001354b5723e */ /* 0x000fe20004807056 */
[--C-:B------:R-:W-:Y:S01]  /*4660*/  IMAD.MOV.U32 R82, RZ, RZ, R25.reuse ;  /* 0x000000ffff527224 */ /* 0x100fe200078e0019 */
[----:B------:R-:W2:Y:S01]  /*4670*/  MUFU.EX2 R96, R96 ;  /* 0x0000006000607308 */ /* 0x000ea20000000800 */
[----:B0-----:R-:W-:Y:S01]  /*4680*/  FADD.FTZ R83, R23, R26 ;  /* 0x0000001a17537221 */ /* 0x001fe20000010000 */
[----:B------:R-:W-:Y:S01]  /*4690*/  MOV R84, R25 ;  /* 0x0000001900547202 */ /* 0x000fe20000000f00 */
[----:B------:R-:W-:-:S05]  /*46a0*/  IMAD.MOV.U32 R86, RZ, RZ, R25 ;  /* 0x000000ffff567224 */ /* 0x000fca00078e0019 */
[----:B------:R-:W0:Y:S01]  /*46b0*/  MUFU.EX2 R57, R57 ;  /* 0x0000003900397308 */ /* 0x000e220000000800 */
[----:B-1----:R-:W-:-:S07]  /*46c0*/  FADD.FTZ R22, R16, R81 ;  /* 0x0000005110167221 */ /* 0x002fce0000010000 */
[----:B------:R-:W1:Y:S01]  /*46d0*/  MUFU.EX2 R27, R156 ;  /* 0x0000009c001b7308 */ /* 0x000e620000000800 */
[----:B--2---:R-:W-:-:S07]  /*46e0*/  FADD.FTZ R26, R96, R83 ;  /* 0x00000053601a7221 */ /* 0x004fce0000010000 */
[----:B------:R-:W2:Y:S01]  /*46f0*/  MUFU.EX2 R78, R78 ;  /* 0x0000004e004e7308 */ /* 0x000ea20000000800 */
[----:B0-----:R-:W-:-:S07]  /*4700*/  FADD.FTZ R83, R57, R22 ;  /* 0x0000001639537221 */ /* 0x001fce0000010000 */
[----:B------:R-:W0:Y:S01]  /*4710*/  MUFU.EX2 R124, R124 ;  /* 0x0000007c007c7308 */ /* 0x000e220000000800 */
[----:B-1----:R-:W-:-:S07]  /*4720*/  FADD.FTZ R85, R27, R26 ;  /* 0x0000001a1b557221 */ /* 0x002fce0000010000 */
[----:B------:R1:W3:Y:S01]  /*4730*/  MUFU.EX2 R69, R38 ;  /* 0x0000002600457308 */ /* 0x0002e20000000800 */
[----:B--2---:R-:W-:-:S07]  /*4740*/  FADD.FTZ R22, R78, R83 ;  /* 0x000000534e167221 */ /* 0x004fce0000010000 */
[----:B------:R-:W2:Y:S01]  /*4750*/  MUFU.EX2 R29, R160 ;  /* 0x000000a0001d7308 */ /* 0x000ea20000000800 */
[C---:B0-----:R-:W-:Y:S01]  /*4760*/  FADD.FTZ R26, R124.reuse, R85 ;  /* 0x000000557c1a7221 */ /* 0x041fe20000010000 */
[----:B------:R-:W-:Y:S01]  /*4770*/  F2FP.SATFINITE.E4M3.F32.PACK_AB_MERGE_C R124, R124, R27, RZ ;  /* 0x0000001b7c7c723e */ /* 0x000fe200048070ff */
[--C-:B-1----:R-:W-:Y:S02]  /*4780*/  IMAD.MOV.U32 R38, RZ, RZ, R25.reuse ;  /* 0x000000ffff267224 */ /* 0x102fe400078e0019 */
[----:B------:R-:W-:Y:S01]  /*4790*/  IMAD.MOV.U32 R85, RZ, RZ, R25 ;  /* 0x000000ffff557224 */ /* 0x000fe200078e0019 */
[----:B------:R-:W-:Y:S02]  /*47a0*/  F2FP.SATFINITE.E4M3.F32.PACK_AB_MERGE_C R183, R96, R23, R124 ;  /* 0x0000001760b7723e */ /* 0x000fe4000480707c */
[----:B------:R-:W0:Y:S01]  /*47b0*/  MUFU.EX2 R18, R18 ;  /* 0x0000001200127308 */ /* 0x000e220000000800 */
[C---:B---3--:R-:W-:Y:S01]  /*47c0*/  FADD.FTZ R13, R69.reuse, R22 ;  /* 0x00000016450d7221 */ /* 0x048fe20000010000 */
[----:B------:R-:W-:-:S02]  /*47d0*/  F2FP.SATFINITE.E4M3.F32.PACK_AB_MERGE_C R69, R69, R78, RZ ;  /* 0x0000004e4545723e */ /* 0x000fc400048070ff */
[----:B------:R-:W-:Y:S02]  /*47e0*/  MOV R78, R25 ;  /* 0x00000019004e7202 */ /* 0x000fe40000000f00 */
[----:B------:R-:W-:Y:S01]  /*47f0*/  F2FP.SATFINITE.E4M3.F32.PACK_AB_MERGE_C R182, R57, R16, R69 ;  /* 0x0000001039b6723e */ /* 0x000fe20004807045 */
[--C-:B------:R-:W-:Y:S01]  /*4800*/  IMAD.MOV.U32 R57, RZ, RZ, R25.reuse ;  /* 0x000000ffff397224 */ /* 0x100fe200078e0019 */
[----:B------:R-:W1:Y:S01]  /*4810*/  MUFU.EX2 R130, R130 ;  /* 0x0000008200827308 */ /* 0x000e620000000800 */
[----:B--2---:R-:W-:Y:S01]  /*4820*/  FADD.FTZ R83, R29, R26 ;  /* 0x0000001a1d537221 */ /* 0x004fe20000010000 */
[----:B------:R-:W-:-:S06]  /*4830*/  IMAD.MOV.U32 R69, RZ, RZ, R25 ;  /* 0x000000ffff457224 */ /* 0x000fcc00078e0019 */
[----:B------:R-:W2:Y:S01]  /*4840*/  MUFU.EX2 R59, R59 ;  /* 0x0000003b003b7308 */ /* 0x000ea20000000800 */
[----:B0-----:R-:W-:-:S07]  /*4850*/  FADD.FTZ R22, R18, R13 ;  /* 0x0000000d12167221 */ /* 0x001fce0000010000 */
[----:B------:R-:W0:Y:S01]  /*4860*/  MUFU.EX2 R62, R62 ;  /* 0x0000003e003e7308 */ /* 0x000e220000000800 */
[----:B-1----:R-:W-:Y:S01]  /*4870*/  FADD.FTZ R26, R130, R83 ;  /* 0x00000053821a7221 */ /* 0x002fe20000010000 */
[----:B------:R-:W-:-:S03]  /*4880*/  IMAD.MOV.U32 R83, RZ, RZ, R25 ;  /* 0x000000ffff537224 */ /* 0x000fc600078e0019 */
[----:B------:R-:W-:Y:S01]  /*4890*/  FADD.FTZ R21, R31, R26 ;  /* 0x0000001a1f157221 */ /* 0x000fe20000010000 */
[----:B------:R-:W-:Y:S02]  /*48a0*/  IMAD.MOV.U32 R26, RZ, RZ, R25 ;  /* 0x000000ffff1a7224 */ /* 0x000fe400078e0019 */
[----:B------:R-:W1:Y:S01]  /*48b0*/  MUFU.EX2 R102, R102 ;  /* 0x0000006600667308 */ /* 0x000e620000000800 */
[----:B--2---:R-:W-:-:S07]  /*48c0*/  FADD.FTZ R17, R59, R22 ;  /* 0x000000163b117221 */ /* 0x004fce0000010000 */
[----:B------:R2:W3:Y:S01]  /*48d0*/  MUFU.EX2 R71, R44 ;  /* 0x0000002c00477308 */ /* 0x0004e20000000800 */
[----:B0-----:R-:W-:-:S07]  /*48e0*/  FADD.FTZ R22, R62, R17 ;  /* 0x000000113e167221 */ /* 0x001fce0000010000 */
[----:B------:R-:W0:Y:S01]  /*48f0*/  MUFU.EX2 R20, R20 ;  /* 0x0000001400147308 */ /* 0x000e220000000800 */
[C---:B-1----:R-:W-:Y:S01]  /*4900*/  F2FP.SATFINITE.E4M3.F32.PACK_AB_MERGE_C R31, R102.reuse, R31, RZ ;  /* 0x0000001f661f723e */ /* 0x042fe200048070ff */
[----:B------:R-:W-:Y:S01]  /*4910*/  FADD.FTZ R102, R102, R21 ;  /* 0x0000001566667221 */ /* 0x000fe20000010000 */
[----:B--2---:R-:W-:Y:S02]  /*4920*/  IMAD.MOV.U32 R44, RZ, RZ, R25 ;  /* 0x000000ffff2c7224 */ /* 0x004fe400078e0019 */
[----:B------:R-:W-:Y:S01]  /*4930*/  F2FP.SATFINITE.E4M3.F32.PACK_AB_MERGE_C R177, R130, R29, R31 ;  /* 0x0000001d82b1723e */ /* 0x000fe2000480701f */
[----:B------:R-:W-:Y:S01]  /*4940*/  FADD.FTZ R21, R33, R102 ;  /* 0x0000006621157221 */ /* 0x000fe20000010000 */
[--C-:B------:R-:W-:Y:S01]  /*4950*/  IMAD.MOV.U32 R29, RZ, RZ, R25.reuse ;  /* 0x000000ffff1d7224 */ /* 0x100fe200078e0019 */
[----:B------:R-:W1:Y:S01]  /*4960*/  MUFU.EX2 R108, R108 ;  /* 0x0000006c006c7308 */ /* 0x000e620000000800 */
[C---:B---3--:R-:W-:Y:S01]  /*4970*/  FADD.FTZ R17, R71.reuse, R22 ;  /* 0x0000001647117221 */ /* 0x048fe20000010000 */
[----:B------:R-:W-:Y:S01]  /*4980*/  F2FP.SATFINITE.E4M3.F32.PACK_AB_MERGE_C R62, R71, R62, RZ ;  /* 0x0000003e473e723e */ /* 0x000fe200048070ff */
[----:B------:R-:W-:-:S02]  /*4990*/  IMAD.MOV.U32 R31, RZ, RZ, R25 ;  /* 0x000000ffff1f7224 */ /* 0x000fc400078e0019 */
[--C-:B------:R-:W-:Y:S01]  /*49a0*/  IMAD.MOV.U32 R71, RZ, RZ, R25.reuse ;  /* 0x000000ffff477224 */ /* 0x100fe200078e0019 */
[----:B------:R-:W-:Y:S01]  /*49b0*/  F2FP.SATFINITE.E4M3.F32.PACK_AB_MERGE_C R176, R59, R18, R62 ;  /* 0x000000123bb0723e */ /* 0x000fe2000480703e */
[----:B------:R-:W-:Y:S01]  /*49c0*/  IMAD.MOV.U32 R59, RZ, RZ, R25 ;  /* 0x000000ffff3b7224 */ /* 0x000fe200078e0019 */
[----:B------:R2:W3:Y:S01]  /*49d0*/  MUFU.EX2 R73, R64 ;  /* 0x0000004000497308 */ /* 0x0004e20000000800 */
[----:B0-----:R-:W-:Y:S01]  /*49e0*/  FADD.FTZ R22, R20, R17 ;  /* 0x0000001114167221 */ /* 0x001fe20000010000 */
[----:B------:R-:W-:-:S06]  /*49f0*/  IMAD.MOV.U32 R62, RZ, RZ, R25 ;  /* 0x000000ffff3e7224 */ /* 0x000fcc00078e0019 */
[----:B------:R-:W0:Y:S01]  /*4a00*/  MUFU.EX2 R66, R66 ;  /* 0x0000004200427308 */ /* 0x000e220000000800 */
[----:B-1----:R-:W-:Y:S01]  /*4a10*/  FADD.FTZ R24, R108, R21 ;  /* 0x000000156c187221 */ /* 0x002fe20000010000 */
[----:B--2---:R-:W-:-:S03]  /*4a20*/  IMAD.MOV.U32 R64, RZ, RZ, R25 ;  /* 0x000000ffff407224 */ /* 0x004fc600078e0019 */
[----:B------:R-:W-:-:S03]  /*4a30*/  FADD.FTZ R27, R37, R24 ;  /* 0x00000018251b7221 */ /* 0x000fc60000010000 */
[----:B------:R-:W1:Y:S01]  /*4a40*/  MUFU.EX2 R100, R100 ;  /* 0x0000006400647308 */ /* 0x000e620000000800 */
[----:B---3--:R-:W-:-:S07]  /*4a50*/  FADD.FTZ R21, R73, R22 ;  /* 0x0000001649157221 */ /* 0x008fce0000010000 */
[----:B------:R2:W3:Y:S01]  /*4a60*/  MUFU.EX2 R75, R48 ;  /* 0x00000030004b7308 */ /* 0x0004e20000000800 */
[----:B0-----:R-:W-:-:S07]  /*4a70*/  FADD.FTZ R22, R66, R21 ;  /* 0x0000001542167221 */ /* 0x001fce0000010000 */
[----:B------:R-:W0:Y:S01]  /*4a80*/  MUFU.EX2 R39, R39 ;  /* 0x0000002700277308 */ /* 0x000e220000000800 */
[C---:B-1----:R-:W-:Y:S01]  /*4a90*/  F2FP.SATFINITE.E4M3.F32.PACK_AB_MERGE_C R37, R100.reuse, R37, RZ ;  /* 0x000000256425723e */ /* 0x042fe200048070ff */
[----:B------:R-:W-:Y:S01]  /*4aa0*/  FADD.FTZ R100, R100, R27 ;  /* 0x0000001b64647221 */ /* 0x000fe20000010000 */
[----:B------:R-:W-:Y:S01]  /*4ab0*/  IMAD.MOV.U32 R27, RZ, RZ, R25 ;  /* 0x000000ffff1b7224 */ /* 0x000fe200078e0019 */
[----:B--2---:R-:W-:Y:S02]  /*4ac0*/  MOV R48, R25 ;  /* 0x0000001900307202 */ /* 0x004fe40000000f00 */
[----:B------:R-:W-:Y:S01]  /*4ad0*/  F2FP.SATFINITE.E4M3.F32.PACK_AB_MERGE_C R179, R108, R33, R37 ;  /* 0x000000216cb3723e */ /* 0x000fe20004807025 */
[--C-:B------:R-:W-:Y:S01]  /*4ae0*/  IMAD.MOV.U32 R33, RZ, RZ, R25.reuse ;  /* 0x000000ffff217224 */ /* 0x100fe200078e0019 */
[----:B------:R-:W1:Y:S01]  /*4af0*/  MUFU.EX2 R50, R50 ;  /* 0x0000003200327308 */ /* 0x000e620000000800 */
[C---:B---3--:R-:W-:Y:S01]  /*4b00*/  F2FP.SATFINITE.E4M3.F32.PACK_AB_MERGE_C R66, R75.reuse, R66, RZ ;  /* 0x000000424b42723e */ /* 0x048fe200048070ff */
[----:B------:R-:W-:Y:S01]  /*4b10*/  FADD.FTZ R75, R75, R22 ;  /* 0x000000164b4b7221 */ /* 0x000fe20000010000 */
[----:B------:R-:W-:-:S02]  /*4b20*/  IMAD.MOV.U32 R37, RZ, RZ, R25 ;  /* 0x000000ffff257224 */ /* 0x000fc400078e0019 */
[----:B------:R-:W-:Y:S01]  /*4b30*/  F2FP.SATFINITE.E4M3.F32.PACK_AB_MERGE_C R178, R73, R20, R66 ;  /* 0x0000001449b2723e */ /* 0x000fe20004807042 */
[----:B------:R-:W-:Y:S01]  /*4b40*/  IMAD.MOV.U32 R73, RZ, RZ, R25 ;  /* 0x000000ffff497224 */ /* 0x000fe200078e0019 */
[----:B------:R-:W-:Y:S01]  /*4b50*/  MOV R66, R25 ;  /* 0x0000001900427202 */ /* 0x000fe20000000f00 */
[----:B------:R-:W2:Y:S01]  /*4b60*/  MUFU.EX2 R90, R90 ;  /* 0x0000005a005a7308 */ /* 0x000ea20000000800 */
[----:B0-----:R-:W-:-:S07]  /*4b70*/  FADD.FTZ R11, R39, R100 ;  /* 0x00000064270b7221 */ /* 0x001fce0000010000 */
[----:B------:R0:W3:Y:S01]  /*4b80*/  MUFU.EX2 R77, R52 ;  /* 0x00000034004d7308 */ /* 0x0000e20000000800 */
[----:B-1----:R-:W-:Y:S01]  /*4b90*/  FADD.FTZ R22, R50, R75 ;  /* 0x0000004b32167221 */ /* 0x002fe20000010000 */
[----:B------:R-:W-:-:S06]  /*4ba0*/  IMAD.MOV.U32 R75, RZ, RZ, R25 ;  /* 0x000000ffff4b7224 */ /* 0x000fcc00078e0019 */
[----:B------:R-:W1:Y:S01]  /*4bb0*/  MUFU.EX2 R41, R41 ;  /* 0x0000002900297308 */ /* 0x000e620000000800 */
[----:B--2---:R-:W-:Y:S01]  /*4bc0*/  FADD.FTZ R24, R90, R11 ;  /* 0x0000000b5a187221 */ /* 0x004fe20000010000 */
[----:B0-----:R-:W-:-:S06]  /*4bd0*/  IMAD.MOV.U32 R52, RZ, RZ, R25 ;  /* 0x000000ffff347224 */ /* 0x001fcc00078e0019 */
[----:B------:R-:W0:Y:S01]  /*4be0*/  MUFU.EX2 R54, R54 ;  /* 0x0000003600367308 */ /* 0x000e220000000800 */
[----:B---3--:R-:W-:-:S07]  /*4bf0*/  FADD.FTZ R15, R77, R22 ;  /* 0x000000164d0f7221 */ /* 0x008fce0000010000 */
[----:B------:R-:W2:Y:S01]  /*4c00*/  MUFU.EX2 R88, R88 ;  /* 0x0000005800587308 */ /* 0x000ea20000000800 */
[----:B-1----:R-:W-:-:S07]  /*4c10*/  FADD.FTZ R19, R41, R24 ;  /* 0x0000001829137221 */ /* 0x002fce0000010000 */
[----:B------:R1:W3:Y:S01]  /*4c20*/  MUFU.EX2 R79, R56 ;  /* 0x00000038004f7308 */ /* 0x0002e20000000800 */
[----:B0-----:R-:W-:-:S07]  /*4c30*/  FADD.FTZ R22, R54, R15 ;  /* 0x0000000f36167221 */ /* 0x001fce0000010000 */
[----:B------:R-:W0:Y:S01]  /*4c40*/  MUFU.EX2 R43, R43 ;  /* 0x0000002b002b7308 */ /* 0x000e220000000800 */
[C---:B--2---:R-:W-:Y:S01]  /*4c50*/  F2FP.SATFINITE.E4M3.F32.PACK_AB_MERGE_C R41, R88.reuse, R41, RZ ;  /* 0x000000295829723e */ /* 0x044fe200048070ff */
[----:B------:R-:W-:Y:S01]  /*4c60*/  FADD.FTZ R88, R88, R19 ;  /* 0x0000001358587221 */ /* 0x000fe20000010000 */
[----:B-1----:R-:W-:Y:S02]  /*4c70*/  IMAD.MOV.U32 R56, RZ, RZ, R25 ;  /* 0x000000ffff387224 */ /* 0x002fe400078e0019 */
[----:B------:R-:W-:Y:S01]  /*4c80*/  F2FP.SATFINITE.E4M3.F32.PACK_AB_MERGE_C R173, R90, R39, R41 ;  /* 0x000000275aad723e */ /* 0x000fe20004807029 */
[--C-:B------:R-:W-:Y:S02]  /*4c90*/  IMAD.MOV.U32 R39, RZ, RZ, R25.reuse ;  /* 0x000000ffff277224 */ /* 0x100fe400078e0019 */
[----:B------:R-:W1:Y:S01]  /*4ca0*/  MUFU.EX2 R58, R58 ;  /* 0x0000003a003a7308 */ /* 0x000e620000000800 */
[C---:B---3--:R-:W-:Y:S01]  /*4cb0*/  F2FP.SATFINITE.E4M3.F32.PACK_AB_MERGE_C R54, R79.reuse, R54, RZ ;  /* 0x000000364f36723e */ /* 0x048fe200048070ff */
[----:B------:R-:W-:Y:S01]  /*4cc0*/  FADD.FTZ R79, R79, R22 ;  /* 0x000000164f4f7221 */ /* 0x000fe20000010000 */
[----:B------:R-:W-:-:S02]  /*4cd0*/  IMAD.MOV.U32 R41, RZ, RZ, R25 ;  /* 0x000000ffff297224 */ /* 0x000fc400078e0019 */
[----:B------:R-:W-:Y:S01]  /*4ce0*/  F2FP.SATFINITE.E4M3.F32.PACK_AB_MERGE_C R172, R77, R50, R54 ;  /* 0x000000324dac723e */ /* 0x000fe20004807036 */
[--C-:B------:R-:W-:Y:S01]  /*4cf0*/  IMAD.MOV.U32 R50, RZ, RZ, R25.reuse ;  /* 0x000000ffff327224 */ /* 0x100fe200078e0019 */
[----:B------:R-:W-:Y:S01]  /*4d00*/  MOV R54, R25 ;  /* 0x0000001900367202 */ /* 0x000fe20000000f00 */
[----:B------:R-:W2:Y:S01]  /*4d10*/  MUFU.EX2 R92, R92 ;  /* 0x0000005c005c7308 */ /* 0x000ea20000000800 */
[----:B0-----:R-:W-:Y:S01]  /*4d20*/  FADD.FTZ R15, R43, R88 ;  /* 0x000000582b0f7221 */ /* 0x001fe20000010000 */
[----:B------:R-:W-:-:S06]  /*4d30*/  IMAD.MOV.U32 R77, RZ, RZ, R25 ;  /* 0x000000ffff4d7224 */ /* 0x000fcc00078e0019 */
[----:B------:R0:W3:Y:S01]  /*4d40*/  MUFU.EX2 R81, R68 ;  /* 0x0000004400517308 */ /* 0x0000e20000000800 */
[----:B-1----:R-:W-:Y:S01]  /*4d50*/  FADD.FTZ R22, R58, R79 ;  /* 0x0000004f3a167221 */ /* 0x002fe20000010000 */
[----:B------:R-:W-:-:S06]  /*4d60*/  IMAD.MOV.U32 R79, RZ, RZ, R25 ;  /* 0x000000ffff4f7224 */ /* 0x000fcc00078e0019 */
[----:B------:R-:W-:Y:S01]  /*4d70*/  MUFU.EX2 R45, R45 ;  /* 0x0000002d002d7308 */ /* 0x000fe20000000800 */
[----:B--2---:R-:W-:Y:S01]  /*4d80*/  FADD.FTZ R24, R92, R15 ;  /* 0x0000000f5c187221 */ /* 0x004fe20000010000 */
[----:B0-----:R-:W-:-:S06]  /*4d90*/  IMAD.MOV.U32 R68, RZ, RZ, R25 ;  /* 0x000000ffff447224 */ /* 0x001fcc00078e0019 */
[----:B------:R-:W0:Y:S01]  /*4da0*/  MUFU.EX2 R94, R94 ;  /* 0x0000005e005e7308 */ /* 0x000e220000000800 */
[----:B---3--:R-:W-:-:S07]  /*4db0*/  FADD.FTZ R19, R81, R22 ;  /* 0x0000001651137221 */ /* 0x008fce0000010000 */
[----:B------:R-:W1:Y:S08]  /*4dc0*/  MUFU.EX2 R70, R70 ;  /* 0x0000004600467308 */ /* 0x000e700000000800 */
[----:B------:R2:W3:Y:S01]  /*4dd0*/  MUFU.EX2 R13, R72 ;  /* 0x00000048000d7308 */ /* 0x0004e20000000800 */
[----:B0-----:R-:W-:Y:S01]  /*4de0*/  F2FP.SATFINITE.E4M3.F32.PACK_AB_MERGE_C R21, R94, R45, RZ ;  /* 0x0000002d5e15723e */ /* 0x001fe200048070ff */
[----:B------:R-:W-:Y:S01]  /*4df0*/  FADD.FTZ R45, R45, R24 ;  /* 0x000000182d2d7221 */ /* 0x000fe20000010000 */
[----:B------:R-:W-:-:S02]  /*4e00*/  MOV R24, R25 ;  /* 0x0000001900187202 */ /* 0x000fc40000000f00 */
[----:B------:R-:W-:Y:S01]  /*4e10*/  F2FP.SATFINITE.E4M3.F32.PACK_AB_MERGE_C R175, R92, R43, R21 ;  /* 0x0000002b5caf723e */ /* 0x000fe20004807015 */
[----:B------:R-:W-:Y:S01]  /*4e20*/  FADD.FTZ R94, R94, R45 ;  /* 0x0000002d5e5e7221 */ /* 0x000fe20000010000 */
[----:B------:R-:W-:Y:S01]  /*4e30*/  IMAD.MOV.U32 R43, RZ, RZ, R25 ;  /* 0x000000ffff2b7224 */ /* 0x000fe200078e0019 */
[----:B------:R-:W-:Y:S01]  /*4e40*/  MUFU.EX2 R49, R49 ;  /* 0x0000003100317308 */ /* 0x000fe20000000800 */
[----:B-1----:R-:W-:Y:S01]  /*4e50*/  FADD.FTZ R22, R70, R19 ;  /* 0x0000001346167221 */ /* 0x002fe20000010000 */
[----:B------:R-:W-:Y:S01]  /*4e60*/  IMAD.MOV.U32 R45, RZ, RZ, R25 ;  /* 0x000000ffff2d7224 */ /* 0x000fe200078e0019 */
[----:B--2---:R-:W-:-:S05]  /*4e70*/  MOV R72, R25 ;  /* 0x0000001900487202 */ /* 0x004fca0000000f00 */
[----:B------:R-:W0:Y:S01]  /*4e80*/  MUFU.EX2 R104, R104 ;  /* 0x0000006800687308 */ /* 0x000e220000000800 */
[C---:B---3--:R-:W-:Y:S01]  /*4e90*/  F2FP.SATFINITE.E4M3.F32.PACK_AB_MERGE_C R70, R13.reuse, R70, RZ ;  /* 0x000000460d46723e */ /* 0x048fe200048070ff */
[----:B------:R-:W-:-:S03]  /*4ea0*/  FADD.FTZ R13, R13, R22 ;  /* 0x000000160d0d7221 */ /* 0x000fc60000010000 */
[----:B------:R-:W-:Y:S01]  /*4eb0*/  F2FP.SATFINITE.E4M3.F32.PACK_AB_MERGE_C R174, R81, R58, R70 ;  /* 0x0000003a51ae723e */ /* 0x000fe20004807046 */
[--C-:B------:R-:W-:Y:S02]  /*4ec0*/  IMAD.MOV.U32 R58, RZ, RZ, R25.reuse ;  /* 0x000000ffff3a7224 */ /* 0x100fe400078e0019 */
[----:B------:R-:W1:Y:S01]  /*4ed0*/  MUFU.EX2 R47, R47 ;  /* 0x0000002f002f7308 */ /* 0x000e620000000800 */
[--C-:B------:R-:W-:Y:S02]  /*4ee0*/  IMAD.MOV.U32 R70, RZ, RZ, R25.reuse ;  /* 0x000000ffff467224 */ /* 0x100fe400078e0019 */
[----:B------:R-:W-:-:S05]  /*4ef0*/  IMAD.MOV.U32 R81, RZ, RZ, R25 ;  /* 0x000000ffff517224 */ /* 0x000fca00078e0019 */
[----:B------:R-:W2:Y:S01]  /*4f00*/  MUFU.EX2 R74, R74 ;  /* 0x0000004a004a7308 */ /* 0x000ea20000000800 */
[----:B0-----:R-:W-:-:S07]  /*4f10*/  F2FP.SATFINITE.E4M3.F32.PACK_AB_MERGE_C R19, R104, R49, RZ ;  /* 0x000000316813723e */ /* 0x001fce00048070ff */
[----:B------:R-:W0:Y:S01]  /*4f20*/  MUFU.EX2 R98, R98 ;  /* 0x0000006200627308 */ /* 0x000e220000000800 */
[----:B-1----:R-:W-:-:S07]  /*4f30*/  FADD.FTZ R7, R47, R94 ;  /* 0x0000005e2f077221 */ /* 0x002fce0000010000 */
[----:B------:R1:W3:Y:S01]  /*4f40*/  MUFU.EX2 R17, R80 ;  /* 0x0000005000117308 */ /* 0x0002e20000000800 */
[----:B--2---:R-:W-:-:S07]  /*4f50*/  FADD.FTZ R6, R74, R13 ;  /* 0x0000000d4a067221 */ /* 0x004fce0000010000 */
[----:B------:R-:W2:Y:S01]  /*4f60*/  MUFU.EX2 R112, R112 ;  /* 0x0000007000707308 */ /* 0x000ea20000000800 */
[C---:B0-----:R-:W-:Y:S01]  /*4f70*/  F2FP.SATFINITE.E4M3.F32.PACK_AB_MERGE_C R169, R98.reuse, R47, R19 ;  /* 0x0000002f62a9723e */ /* 0x041fe20004807013 */
[----:B------:R-:W-:Y:S01]  /*4f80*/  FADD.FTZ R98, R98, R7 ;  /* 0x0000000762627221 */ /* 0x000fe20000010000 */
[--C-:B------:R-:W-:Y:S02]  /*4f90*/  IMAD.MOV.U32 R47, RZ, RZ, R25.reuse ;  /* 0x000000ffff2f7224 */ /* 0x100fe400078e0019 */
[----:B-1----:R-:W-:Y:S02]  /*4fa0*/  IMAD.MOV.U32 R80, RZ, RZ, R25 ;  /* 0x000000ffff507224 */ /* 0x002fe400078e0019 */
[----:B------:R-:W-:Y:S01]  /*4fb0*/  FADD.FTZ R49, R49, R98 ;  /* 0x0000006231317221 */ /* 0x000fe20000010000 */
[----:B------:R-:W0:Y:S01]  /*4fc0*/  MUFU.EX2 R11, R136 ;  /* 0x00000088000b7308 */ /* 0x000e220000000800 */
[----:B---3--:R-:W-:Y:S02]  /*4fd0*/  FADD.FTZ R7, R17, R6 ;  /* 0x0000000611077221 */ /* 0x008fe40000010000 */
[----:B------:R-:W-:Y:S01]  /*4fe0*/  FADD.FTZ R104, R104, R49 ;  /* 0x0000003168687221 */ /* 0x000fe20000010000 */
[----:B------:R-:W-:-:S04]  /*4ff0*/  IMAD.MOV.U32 R49, RZ, RZ, R25 ;  /* 0x000000ffff317224 */ /* 0x000fc800078e0019 */
[----:B------:R-:W-:Y:S01]  /*5000*/  MUFU.EX2 R53, R53 ;  /* 0x0000003500357308 */ /* 0x000fe20000000800 */
[----:B--2---:R-:W-:-:S07]  /*5010*/  FADD.FTZ R6, R112, R7 ;  /* 0x0000000770067221 */ /* 0x004fce0000010000 */
[----:B------:R-:W1:Y:S01]  /*5020*/  MUFU.EX2 R110, R110 ;  /* 0x0000006e006e7308 */ /* 0x000e620000000800 */
[C---:B0-----:R-:W-:Y:S01]  /*5030*/  F2FP.SATFINITE.E4M3.F32.PACK_AB_MERGE_C R112, R11.reuse, R112, RZ ;  /* 0x000000700b70723e */ /* 0x041fe200048070ff */
[----:B------:R-:W-:-:S03]  /*5040*/  FADD.FTZ R11, R11, R6 ;  /* 0x000000060b0b7221 */ /* 0x000fc60000010000 */
[----:B------:R-:W-:Y:S01]  /*5050*/  F2FP.SATFINITE.E4M3.F32.PACK_AB_MERGE_C R168, R17, R74, R112 ;  /* 0x0000004a11a8723e */ /* 0x000fe20004807070 */
[----:B------:R-:W-:Y:S02]  /*5060*/  IMAD.MOV.U32 R74, RZ, RZ, R25 ;  /* 0x000000ffff4a7224 */ /* 0x000fe400078e0019 */
[----:B------:R-:W0:Y:S08]  /*5070*/  MUFU.EX2 R51, R51 ;  /* 0x0000003300337308 */ /* 0x000e300000000800 */
[----:B------:R-:W2:Y:S01]  /*5080*/  MUFU.EX2 R138, R138 ;  /* 0x0000008a008a7308 */ /* 0x000ea20000000800 */
[----:B-1----:R-:W-:-:S07]  /*5090*/  F2FP.SATFINITE.E4M3.F32.PACK_AB_MERGE_C R12, R110, R53, RZ ;  /* 0x000000356e0c723e */ /* 0x002fce00048070ff */
[----:B------:R-:W1:Y:S01]  /*50a0*/  MUFU.EX2 R106, R106 ;  /* 0x0000006a006a7308 */ /* 0x000e620000000800 */
[----:B0-----:R-:W-:-:S07]  /*50b0*/  FADD.FTZ R7, R51, R104 ;  /* 0x0000006833077221 */ /* 0x001fce0000010000 */
[----:B------:R-:W0:Y:S01]  /*50c0*/  MUFU.EX2 R15, R140 ;  /* 0x0000008c000f7308 */ /* 0x000e220000000800 */
[----:B--2---:R-:W-:-:S07]  /*50d0*/  FADD.FTZ R6, R138, R11 ;  /* 0x0000000b8a067221 */ /* 0x004fce0000010000 */
[----:B------:R-:W2:Y:S01]  /*50e0*/  MUFU.EX2 R142, R142 ;  /* 0x0000008e008e7308 */ /* 0x000ea20000000800 */
[C---:B-1----:R-:W-:Y:S01]  /*50f0*/  F2FP.SATFINITE.E4M3.F32.PACK_AB_MERGE_C R171, R106.reuse, R51, R12 ;  /* 0x000000336aab723e */ /* 0x042fe2000480700c */
[----:B------:R-:W-:Y:S01]  /*5100*/  FADD.FTZ R106, R106, R7 ;  /* 0x000000076a6a7221 */ /* 0x000fe20000010000 */
[----:B------:R-:W-:-:S03]  /*5110*/  IMAD.MOV.U32 R51, RZ, RZ, R25 ;  /* 0x000000ffff337224 */ /* 0x000fc600078e0019 */
[----:B------:R-:W-:Y:S02]  /*5120*/  FADD.FTZ R53, R53, R106 ;  /* 0x0000006a35357221 */ /* 0x000fe40000010000 */
[----:B------:R-:W1:Y:S01]  /*5130*/  MUFU.EX2 R61, R61 ;  /* 0x0000003d003d7308 */ /* 0x000e620000000800 */
[----:B0-----:R-:W-:-:S04]  /*5140*/  FADD.FTZ R7, R15, R6 ;  /* 0x000000060f077221 */ /* 0x001fc80000010000 */
[----:B--2---:R-:W-:Y:S01]  /*5150*/  FADD.FTZ R6, R142, R7 ;  /* 0x000000078e067221 */ /* 0x004fe20000010000 */
[----:B------:R-:W-:Y:S01]  /*5160*/  FADD.FTZ R7, R110, R53 ;  /* 0x000000356e077221 */ /* 0x000fe20000010000 */
[--C-:B------:R-:W-:Y:S01]  /*5170*/  IMAD.MOV.U32 R53, RZ, RZ, R25.reuse ;  /* 0x000000ffff357224 */ /* 0x100fe200078e0019 */
[C---:B-1----:R-:W-:Y:S01]  /*5180*/  F2FP.SATFINITE.E4M3.F32.PACK_AB_MERGE_C R11, R61.reuse, R142, RZ ;  /* 0x0000008e3d0b723e */ /* 0x042fe200048070ff */
[----:B------:R-:W-:Y:S01]  /*5190*/  FADD.FTZ R6, R61, R6 ;  /* 0x000000063d067221 */ /* 0x000fe20000010000 */
[----:B------:R-:W-:Y:S02]  /*51a0*/  IMAD.MOV.U32 R61, RZ, RZ, R25 ;  /* 0x000000ffff3d7224 */ /* 0x000fe400078e0019 */
[----:B------:R-:W-:Y:S01]  /*51b0*/  F2FP.SATFINITE.E4M3.F32.PACK_AB_MERGE_C R170, R15, R138, R11 ;  /* 0x0000008a0faa723e */ /* 0x000fe2000480700b */
[----:B------:R-:W-:Y:S06]  /*51c0*/  @!P1 BRA `(.L_x_18) ;  /* 0x0000003800689947 */ /* 0x000fec0003800000 */
[----:B------:R-:W-:Y:S01]  /*51d0*/  IMAD.MOV.U32 R13, RZ, RZ, R8 ;  /* 0x000000ffff0d7224 */ /* 0x000fe200078e0008 */
[----:B------:R-:W-:Y:S01]  /*51e0*/  CS2R R86, SRZ ;  /* 0x0000000000567805 */ /* 0x000fe2000001ff00 */
[----:B------:R-:W-:Y:S01]  /*51f0*/  IMAD.MOV.U32 R11, RZ, RZ, R10 ;  /* 0x000000ffff0b7224 */ /* 0x000fe200078e000a */
[----:B------:R-:W-:Y:S02]  /*5200*/  CS2R R84, SRZ ;  /* 0x0000000000547805 */ /* 0x000fe4000001ff00 */
[----:B------:R-:W-:Y:S02]  /*5210*/  CS2R R82, SRZ ;  /* 0x0000000000527805 */ /* 0x000fe4000001ff00 */
[----:B------:R-:W-:Y:S02]  /*5220*/  CS2R R80, SRZ ;  /* 0x0000000000507805 */ /* 0x000fe4000001ff00 */
[----:B------:R-:W-:Y:S02]  /*5230*/  CS2R R78, SRZ ;  /* 0x00000000004e7805 */ /* 0x000fe4000001ff00 */
[----:B------:R-:W-:-:S02]  /*5240*/  CS2R R76, SRZ ;  /* 0x00000000004c7805 */ /* 0x000fc4000001ff00 */
[----:B------:R-:W-:Y:S02]  /*5250*/  CS2R R74, SRZ ;  /* 0x00000000004a7805 */ /* 0x000fe4000001ff00 */
        /* <DEDUP_REMOVED lines=24> */
[----:B------:R-:W-:Y:S01]  /*53e0*/  CS2R R24, SRZ ;  /* 0x0000000000187805 */ /* 0x000fe2000001ff00 */
[----:B------:R-:W-:Y:S01]  /*53f0*/  UMOV UR57, URZ ;  /* 0x0000003f00397c82 */ /* 0x000fe20008000000 */
[----:B------:R-:W-:-:S05]  /*5400*/  UMOV UR56, URZ ;  /* 0x0000003f00387c82 */ /* 0x000fca0008000000 */
.L_x_29:
[----:B------:R-:W-:Y:S01]  /*5410*/  ISETP.NE.AND P2, PT, RZ, UR49, PT ;  /* 0x00000031ff007c0c */ /* 0x000fe2000bf45270 */
[----:B------:R-:W-:-:S04]  /*5420*/  UISETP.NE.AND UP0, UPT, UR56, 0x1, UPT ;  /* 0x000000013800788c */ /* 0x000fc8000bf05270 */
[----:B------:R-:W-:-:S04]  /*5430*/  USEL UR58, URZ, 0x1, UP0 ;  /* 0x000000013f3a7887 */ /* 0x000fc80008000000 */
[----:B------:R-:W-:-:S04]  /*5440*/  ULOP3.LUT UR58, UR57, UR58, URZ, 0x3c, !UPT ;  /* 0x0000003a393a7292 */ /* 0x000fc8000f8e3c3f */
[----:B------:R-:W-:Y:S08]  /*5450*/  @P2 BRA `(.L_x_19) ;  /* 0x0000000000382947 */ /* 0x000ff00003800000 */
[----:B------:R-:W-:Y:S05]  /*5460*/  @!P0 BRA `(.L_x_20) ;  /* 0x0000000000048947 */ /* 0x000fea0003800000 */
[----:B------:R-:W-:Y:S01]  /*5470*/  BPT.TRAP 0x1 ;  /* 0x000000040000795c */ /* 0x000fe20000300000 */
.L_x_20:
[----:B------:R-:W-:Y:S01]  /*5480*/  UIADD3 UR4, UR56, 0x1, URZ ;  /* 0x0000000138047890 */ /* 0x000fe2000fffe03f */
[----:B------:R-:W-:-:S03]  /*5490*/  IMAD.U32 R3, RZ, RZ, UR58 ;  /* 0x0000003aff037e24 */ /* 0x000fc6000f8e00ff */
[----:B------:R-:W-:Y:S02]  /*54a0*/  UISETP.NE.AND UP0, UPT, UR4, 0x2, UPT ;  /* 0x000000020400788c */ /* 0x000fe4000bf05270 */
[----:B------:R-:W-:Y:S02]  /*54b0*/  SHF.L.U32 R3, R3, 0x1f, RZ ;  /* 0x0000001f03037819 */ /* 0x000fe400000006ff */
[----:B------:R-:W-:-:S04]  /*54c0*/  USEL UR4, UR4, URZ, UP0 ;  /* 0x0000003f04047287 */ /* 0x000fc80008000000 */
[----:B------:R-:W-:-:S09]  /*54d0*/  ULEA UR4, UR4, UR36, 0x3 ;  /* 0x0000002404047291 */ /* 0x000fd2000f8e183f */
[----:B------:R0:W1:Y:S01]  /*54e0*/  SYNCS.PHASECHK.TRANS64.TRYWAIT P1, [UR4+0x29830], R3 ;  /* 0x02983003ff0075a7 */ /* 0x0000620008020144 */
[----:B------:R-:W-:Y:S05]  /*54f0*/  @!P0 BRA `(.L_x_21) ;  /* 0x0000000000048947 */ /* 0x000fea0003800000 */
[----:B------:R-:W-:Y:S01]  /*5500*/  BPT.TRAP 0x1 ;  /* 0x000000040000795c */ /* 0x000fe20000300000 */
.L_x_21:
[----:B-1----:R-:W-:Y:S05]  /*5510*/  @P1 BRA `(.L_x_19) ;  /* 0x0000000000081947 */ /* 0x002fea0003800000 */
[----:B------:R-:W1:Y:S02]  /*5520*/  SYNCS.PHASECHK.TRANS64.TRYWAIT P1, [UR4+0x29830], R3 ;  /* 0x02983003ff0075a7 */ /* 0x000e640008020144 */
[----:B-1----:R-:W-:Y:S05]  /*5530*/  @!P1 BRA `(.L_x_22) ;  /* 0x000000b000949947 */ /* 0x002fea0003800000 */
.L_x_19:
[----:B01----:R-:W-:Y:S01]  /*5540*/  IADD3 R3, R2, 0x8, RZ ;  /* 0x0000000802037810 */ /* 0x003fe20007ffe0ff */
[----:B------:R-:W-:Y:S01]  /*5550*/  UIADD3 UR53, UR56, 0x1, URZ ;  /* 0x0000000138357890 */ /* 0x000fe2000fffe03f */
[C---:B------:R-:W-:Y:S01]  /*5560*/  R2UR UR4, R4.reuse ;  /* 0x00000000040472ca */ /* 0x040fe200000e0000 */
[----:B------:R-:W-:Y:S01]  /*5570*/  UMOV UR7, 0x80000020 ;  /* 0x8000002000077882 */ /* 0x000fe20000000000 */
[C---:B------:R-:W-:Y:S01]  /*5580*/  R2UR UR5, R5.reuse ;  /* 0x00000000050572ca */ /* 0x040fe200000e0000 */
[----:B------:R0:W-:Y:S01]  /*5590*/  BAR.SYNC.DEFER_BLOCKING R3, 0x100 ;  /* 0x000400030000751d */ /* 0x0001e20000010000 */
[----:B------:R-:W-:Y:S01]  /*55a0*/  UISETP.NE.AND UP0, UPT, UR53, 0x2, UPT ;  /* 0x000000023500788c */ /* 0x000fe2000bf05270 */
[C---:B------:R-:W-:Y:S02]  /*55b0*/  R2UR UR8, R4.reuse ;  /* 0x00000000040872ca */ /* 0x040fe400000e0000 */
[C---:B------:R-:W-:Y:S01]  /*55c0*/  R2UR UR9, R5.reuse ;  /* 0x00000000050972ca */ /* 0x040fe200000e0000 */
[----:B------:R-:W-:Y:S01]  /*55d0*/  USEL UR53, UR53, URZ, UP0 ;  /* 0x0000003f35357287 */ /* 0x000fe20008000000 */
[C---:B------:R-:W-:Y:S01]  /*55e0*/  R2UR UR12, R4.reuse ;  /* 0x00000000040c72ca */ /* 0x040fe200000e0000 */
[----:B------:R-:W-:Y:S01]  /*55f0*/  UMOV UR11, 0x80000020 ;  /* 0x80000020000b7882 */ /* 0x000fe20000000000 */
[C---:B------:R-:W-:Y:S01]  /*5600*/  R2UR UR13, R5.reuse ;  /* 0x00000000050d72ca */ /* 0x040fe200000e0000 */
[----:B------:R-:W-:Y:S01]  /*5610*/  UIMAD UR60, UR53, 0x780, UR52 ;  /* 0x00000780353c78a4 */ /* 0x000fe2000f8e0234 */
[C---:B------:R-:W-:Y:S01]  /*5620*/  R2UR UR16, R4.reuse ;  /* 0x00000000041072ca */ /* 0x040fe200000e0000 */
[----:B------:R-:W-:Y:S01]  /*5630*/  UMOV UR15, 0x80000020 ;  /* 0x80000020000f7882 */ /* 0x000fe20000000000 */
[C---:B------:R-:W-:Y:S01]  /*5640*/  R2UR UR17, R5.reuse ;  /* 0x00000000051172ca */ /* 0x040fe200000e0000 */
[----:B------:R-:W-:Y:S01]  /*5650*/  UIADD3 UR10, UR60, 0x80, URZ ;  /* 0x000000803c0a7890 */ /* 0x000fe2000fffe03f */
[----:B------:R-:W-:Y:S01]  /*5660*/  R2UR UR20, R4 ;  /* 0x00000000041472ca */ /* 0x000fe200000e0000 */
[----:B------:R-:W-:Y:S01]  /*5670*/  UIADD3 UR14, UR60, 0x100, URZ ;  /* 0x000001003c0e7890 */ /* 0x000fe2000fffe03f */
[----:B------:R-:W-:Y:S01]  /*5680*/  R2UR UR21, R5 ;  /* 0x00000000051572ca */ /* 0x000fe200000e0000 */
[----:B------:R-:W-:Y:S01]  /*5690*/  UMOV UR6, UR60 ;  /* 0x0000003c00067c82 */ /* 0x000fe20008000000 */
[----:B------:R-:W-:Y:S01]  /*56a0*/  UIADD3 UR18, UR60, 0x180, URZ ;  /* 0x000001803c127890 */ /* 0x000fe2000fffe03f */
[----:B0-----:R-:W-:Y:S01]  /*56b0*/  IMAD.U32 R3, RZ, RZ, UR53 ;  /* 0x00000035ff037e24 */ /* 0x001fe2000f8e00ff */
[----:B------:R-:W-:Y:S01]  /*56c0*/  UMOV UR19, 0x80000020 ;  /* 0x8000002000137882 */ /* 0x000fe20000000000 */
[----:B------:R-:W-:Y:S01]  /*56d0*/  UIADD3 UR22, UR60, 0x200, URZ ;  /* 0x000002003c167890 */ /* 0x000fe2000fffe03f */
[----:B------:R-:W-:Y:S01]  /*56e0*/  UMOV UR23, 0x80000020 ;  /* 0x8000002000177882 */ /* 0x000fe20000000000 */
[----:B------:R-:W-:Y:S01]  /*56f0*/  WARPGROUP.ARRIVE ;  /* 0x00000000000079c5 */ /* 0x000fe20000000000 */
[----:B------:R-:W-:Y:S01]  /*5700*/  UIADD3 UR26, UR60, 0x2, URZ ;  /* 0x000000023c1a7890 */ /* 0x000fe2000fffe03f */
[----:B------:R-:W-:Y:S01]  /*5710*/  UMOV UR27, 0x80000020 ;  /* 0x80000020001b7882 */ /* 0x000fe20000000000 */
[----:B------:R-:W-:-:S03]  /*5720*/  UIADD3 UR30, UR60, 0x280, URZ ;  /* 0x000002803c1e7890 */ /* 0x000fc6000fffe03f */
[----:B------:R-:W-:Y:S01]  /*5730*/  QGMMA.64x32x32.F32.E4M3.E4M3 R152, gdesc[UR4], RZ, !UPT, gsb0 ;  /* 0x00600000049879f3 */ /* 0x000fe2000c0008ff */
[----:B------:R-:W-:Y:S01]  /*5740*/  UIADD3 UR6, UR60, 0x82, URZ ;  /* 0x000000823c067890 */ /* 0x000fe2000fffe03f */
[----:B------:R-:W-:Y:S01]  /*5750*/  UMOV UR4, UR24 ;  /* 0x0000001800047c82 */ /* 0x000fe20008000000 */
[----:B------:R-:W-:Y:S01]  /*5760*/  UMOV UR5, UR25 ;  /* 0x0000001900057c82 */ /* 0x000fe20008000000 */
[----:B------:R-:W-:Y:S01]  /*5770*/  UMOV UR7, 0x80000020 ;  /* 0x8000002000077882 */ /* 0x000fe20000000000 */
[----:B------:R-:W-:Y:S01]  /*5780*/  UMOV UR31, 0x80000020 ;  /* 0x80000020001f7882 */ /* 0x000fe20000000000 */
[----:B------:R-:W-:Y:S01]  /*5790*/  UIADD3 UR34, UR60, 0x282, URZ ;  /* 0x000002823c227890 */ /* 0x000fe2000fffe03f */
[----:B------:R-:W-:Y:S01]  /*57a0*/  UMOV UR35, 0x80000020 ;  /* 0x8000002000237882 */ /* 0x000fe20000000000 */
[----:B------:R-:W-:Y:S01]  /*57b0*/  UIADD3 UR42, UR60, 0x500, URZ ;  /* 0x000005003c2a7890 */ /* 0x000fe2000fffe03f */
[----:B------:R-:W-:Y:S01]  /*57c0*/  UMOV UR43, 0x80000020 ;  /* 0x80000020002b7882 */ /* 0x000fe20000000000 */
[----:B------:R-:W-:Y:S01]  /*57d0*/  UIADD3 UR46, UR60, 0x502, URZ ;  /* 0x000005023c2e7890 */ /* 0x000fe2000fffe03f */
[----:B------:R-:W-:Y:S01]  /*57e0*/  UMOV UR47, 0x80000020 ;  /* 0x80000020002f7882 */ /* 0x000fe20000000000 */
[----:B------:R-:W-:-:S02]  /*57f0*/  WARPGROUP.DEPBAR.LE gsb0, 0x0 ;  /* 0x00008000000079c5 */ /* 0x000fc40000010000 */
[----:B------:R-:W-:-:S06]  /*5800*/  WARPGROUP.ARRIVE ;  /* 0x00000000000079c5 */ /* 0x000fcc0000000000 */
[----:B------:R-:W-:Y:S01]  /*5810*/  QGMMA.64x32x32.F32.E4M3.E4M3 R136, gdesc[UR8], RZ, !UPT, gsb0 ;  /* 0x00600000088879f3 */ /* 0x000fe2000c0008ff */
[----:B------:R-:W-:Y:S02]  /*5820*/  UIADD3 UR8, UR60, 0x102, URZ ;  /* 0x000001023c087890 */ /* 0x000fe4000fffe03f */
[----:B------:R-:W-:Y:S02]  /*5830*/  UIADD3 UR9, UR60, 0x182, URZ ;  /* 0x000001823c097890 */ /* 0x000fe4000fffe03f */
[----:B------:R-:W-:Y:S01]  /*5840*/  UIADD3 UR10, UR60, 0x202, URZ ;  /* 0x000002023c0a7890 */ /* 0x000fe2000fffe03f */
[----:B------:R-:W-:Y:S02]  /*5850*/  WARPGROUP.DEPBAR.LE gsb0, 0x0 ;  /* 0x00008000000079c5 */ /* 0x000fe40000010000 */
[----:B------:R-:W-:-:S06]  /*5860*/  WARPGROUP.ARRIVE ;  /* 0x00000000000079c5 */ /* 0x000fcc0000000000 */
[----:B------:R-:W-:Y:S03]  /*5870*/  QGMMA.64x32x32.F32.E4M3.E4M3 R120, gdesc[UR12], RZ, !UPT, gsb0 ;  /* 0x006000000c7879f3 */ /* 0x000fe6000c0008ff */
        /* <DEDUP_REMOVED lines=8> */
[----:B------:R-:W-:Y:S01]  /*5900*/  QGMMA.64x32x32.F32.E4M3.E4M3 R152, gdesc[UR24], R152, gsb0 ;  /* 0x00600000189879f3 */ /* 0x000fe20008000898 */
[----:B------:R-:W-:Y:S01]  /*5910*/  UMOV UR26, UR6 ;  /* 0x00000006001a7c82 */ /* 0x000fe20008000000 */
[----:B------:R-:W-:Y:S01]  /*5920*/  UMOV UR27, 0x80000020 ;  /* 0x80000020001b7882 */ /* 0x000fe20000000000 */
[----:B------:R-:W-:Y:S01]  /*5930*/  UMOV UR6, UR8 ;  /* 0x0000000800067c82 */ /* 0x000fe20008000000 */
[----:B------:R-:W-:Y:S01]  /*5940*/  UIADD3 UR8, UR60, 0x380, URZ ;  /* 0x000003803c087890 */ /* 0x000fe2000fffe03f */
[----:B------:R-:W-:Y:S02]  /*5950*/  WARPGROUP.DEPBAR.LE gsb0, 0x0 ;  /* 0x00008000000079c5 */ /* 0x000fe40000010000 */
[----:B------:R-:W-:-:S06]  /*5960*/  WARPGROUP.ARRIVE ;  /* 0x00000000000079c5 */ /* 0x000fcc0000000000 */
[----:B------:R-:W-:Y:S01]  /*5970*/  QGMMA.64x32x32.F32.E4M3.E4M3 R136, gdesc[UR24], R136, gsb0 ;  /* 0x00600000188879f3 */ /* 0x000fe20008000888 */
[----:B------:R-:W-:Y:S01]  /*5980*/  UMOV UR26, UR9 ;  /* 0x00000009001a7c82 */ /* 0x000fe20008000000 */
[----:B------:R-:W-:Y:S01]  /*5990*/  UMOV UR27, 0x80000020 ;  /* 0x80000020001b7882 */ /* 0x000fe20000000000 */
[----:B------:R-:W-:Y:S01]  /*59a0*/  UIADD3 UR9, UR60, 0x400, URZ ;  /* 0x000004003c097890 */ /* 0x000fe2000fffe03f */
        /* <DEDUP_REMOVED lines=94> */
[----:B------:R-:W-:Y:S01]  /*5f90*/  UIADD3 UR60, UR60, 0x702, URZ ;  /* 0x000007023c3c7890 */ /* 0x000fe2000fffe03f */
        /* <DEDUP_REMOVED lines=31> */
[----:B------:R-:W-:Y:S05]  /*6190*/  @P2 BRA `(.L_x_23) ;  /* 0x00000000002c2947 */ /* 0x000fea0003800000 */
[----:B------:R-:W-:Y:S05]  /*61a0*/  @!P0 BRA `(.L_x_24) ;  /* 0x0000000000048947 */ /* 0x000fea0003800000 */
[----:B------:R-:W-:Y:S01]  /*61b0*/  BPT.TRAP 0x1 ;  /* 0x000000040000795c */ /* 0x000fe20000300000 */
.L_x_24:
[----:B------:R-:W-:Y:S01]  /*61c0*/  ULEA UR4, UR56, UR36, 0x3 ;  /* 0x0000002438047291 */ /* 0x000fe2000f8e183f */
[----:B------:R-:W-:-:S05]  /*61d0*/  IMAD.U32 R8, RZ, RZ, UR57 ;  /* 0x00000039ff087e24 */ /* 0x000fca000f8e00ff */
[----:B------:R-:W-:-:S04]  /*61e0*/  SHF.L.U32 R8, R8, 0x1f, RZ ;  /* 0x0000001f08087819 */ /* 0x000fc800000006ff */
[----:B------:R0:W1:Y:S01]  /*61f0*/  SYNCS.PHASECHK.TRANS64.TRYWAIT P1, [UR4+0x29850], R8 ;  /* 0x02985008ff0075a7 */ /* 0x0000620008020144 */
[----:B------:R-:W-:Y:S05]  /*6200*/  @!P0 BRA `(.L_x_25) ;  /* 0x0000000000048947 */ /* 0x000fea0003800000 */
[----:B------:R-:W-:Y:S01]  /*6210*/  BPT.TRAP 0x1 ;  /* 0x000000040000795c */ /* 0x000fe20000300000 */
.L_x_25:
[----:B-1----:R-:W-:Y:S05]  /*6220*/  @P1 BRA `(.L_x_23) ;  /* 0x0000000000081947 */ /* 0x002fea0003800000 */
[----:B------:R-:W1:Y:S02]  /*6230*/  SYNCS.PHASECHK.TRANS64.TRYWAIT P1, [UR4+0x29850], R8 ;  /* 0x02985008ff0075a7 */ /* 0x000e640008020144 */
[----:B-1----:R-:W-:Y:S05]  /*6240*/  @!P1 BRA `(.L_x_26) ;  /* 0x000000a400689947 */ /* 0x002fea0003800000 */
.L_x_23:
[----:B------:R-:W-:Y:S01]  /*6250*/  UIADD3 UR4, UR36, 0x400, URZ ;  /* 0x0000040024047890 */ /* 0x000fe2000fffe03f */
[----:B------:R-:W-:Y:S01]  /*6260*/  WARPGROUP.ARRIVE ;  /* 0x00000000000079c5 */ /* 0x000fe20000000000 */
[----:B------:R-:W-:Y:S01]  /*6270*/  UMOV UR7, 0xc0000010 ;  /* 0xc000001000077882 */ /* 0x000fe20000000000 */
[----:B01----:R-:W-:Y:S01]  /*6280*/  IADD3 R8, -R2, 0xb, RZ ;  /* 0x0000000b02087810 */ /* 0x003fe20007ffe1ff */
[----:B------:R-:W-:-:S04]  /*6290*/  USHF.R.U32.HI UR4, URZ, 0x4, UR4 ;  /* 0x000000043f047899 */ /* 0x000fc80008011604 */
[----:B------:R-:W-:-:S04]  /*62a0*/  ULOP3.LUT UR4, UR4, 0x3fff, URZ, 0xc0, !UPT ;  /* 0x00003fff04047892 */ /* 0x000fc8000f8ec03f */
[----:B------:R-:W-:-:S04]  /*62b0*/  ULOP3.LUT UR4, UR4, 0x10000, URZ, 0xfc, !UPT ;  /* 0x0001000004047892 */ /* 0x000fc8000f8efc3f */
[----:B------:R-:W-:-:S07]  /*62c0*/  UIMAD UR4, UR56, 0x500, UR4 ;  /* 0x00000500380478a4 */ /* 0x000fce000f8e0204 */
[----:B------:R-:W-:Y:S02]  /*62d0*/  UMOV UR6, UR4 ;  /* 0x0000000400067c82 */ /* 0x000fe40008000000 */
[----:B------:R-:W-:Y:S01]  /*62e0*/  QGMMA.64x128x32.F32.E4M3.E4M3 R24, R184, gdesc[UR4], R24, gsb0 ;  /* 0x01e00004b8187df3 */ /* 0x000fe20008000818 */
[----:B------:R-:W-:Y:S01]  /*62f0*/  UIADD3 UR6, UR4, 0x100, URZ ;  /* 0x0000010004067890 */ /* 0x000fe2000fffe03f */
[----:B------:R-:W-:Y:S01]  /*6300*/  UMOV UR7, 0xc0000010 ;  /* 0xc000001000077882 */ /* 0x000fe20000000000 */
[----:B------:R-:W-:Y:S02]  /*6310*/  WARPGROUP.DEPBAR.LE gsb0, 0x0 ;  /* 0x00008000000079c5 */ /* 0x000fe40000010000 */
[----:B------:R-:W-:-:S07]  /*6320*/  WARPGROUP.ARRIVE ;  /* 0x00000000000079c5 */ /* 0x000fce0000000000 */
        /* <DEDUP_REMOVED lines=8> */
[----:B------:R-:W-:Y:S01]  /*63b0*/  UIADD3 UR4, UR4, 0x400, URZ ;  /* 0x0000040004047890 */ /* 0x000fe2000fffe03f */
[----:B------:R-:W-:Y:S02]  /*63c0*/  WARPGROUP.DEPBAR.LE gsb0, 0x0 ;  /* 0x00008000000079c5 */ /* 0x000fe40000010000 */
[----:B------:R-:W-:-:S06]  /*63d0*/  WARPGROUP.ARRIVE ;  /* 0x00000000000079c5 */ /* 0x000fcc0000000000 */
[----:B------:R-:W-:Y:S01]  /*63e0*/  QGMMA.64x128x32.F32.E4M3.E4M3 R24, R172, gdesc[UR4], R24, gsb0 ;  /* 0x01e00004ac187df3 */ /* 0x000fe20008000818 */
[----:B------:R-:W-:Y:S01]  /*63f0*/  UMOV UR6, UR4 ;  /* 0x0000000400067c82 */ /* 0x000fe20008000000 */
[----:B------:R-:W-:Y:S01]  /*6400*/  UMOV UR7, 0xc0000010 ;  /* 0xc000001000077882 */ /* 0x000fe20000000000 */
[----:B------:R-:W-:Y:S02]  /*6410*/  WARPGROUP.DEPBAR.LE gsb0, 0x0 ;  /* 0x00008000000079c5 */ /* 0x000fe40000010000 */
[----:B------:R-:W-:-:S07]  /*6420*/  WARPGROUP.ARRIVE ;  /* 0x00000000000079c5 */ /* 0x000fce0000000000 */
[----:B------:R-:W-:Y:S03]  /*6430*/  QGMMA.64x128x32.F32.E4M3.E4M3 R24, R168, gdesc[UR4], R24, gsb0 ;  /* 0x01e00004a8187df3 */ /* 0x000fe60008000818 */
[----:B------:R-:W-:Y:S02]  /*6440*/  WARPGROUP.DEPBAR.LE gsb0, 0x0 ;  /* 0x00008000000079c5 */ /* 0x000fe40000010000 */
[----:B------:R0:W-:Y:S06]  /*6450*/  BAR.ARV R8, 0x100 ;  /* 0x000400080000751d */ /* 0x0001ec0000002000 */
[----:B------:R-:W-:Y:S05]  /*6460*/  @!P0 BRA `(.L_x_27) ;  /* 0x0000000000048947 */ /* 0x000fea0003800000 */
[----:B------:R-:W-:Y:S01]  /*6470*/  BPT.TRAP 0x1 ;  /* 0x000000040000795c */ /* 0x000fe20000300000 */
.L_x_27:
[C---:B------:R-:W-:Y:S01]  /*6480*/  FMUL.FTZ R12, R0.reuse, R152 ;  /* 0x00000098000c7220 */ /* 0x040fe20000410000 */
[C---:B------:R-:W-:Y:S01]  /*6490*/  FMUL.FTZ R14, R0.reuse, R153 ;  /* 0x00000099000e7220 */ /* 0x040fe20000410000 */
[C---:B------:R-:W-:Y:S01]  /*64a0*/  FMUL.FTZ R16, R0.reuse, R154 ;  /* 0x0000009a00107220 */ /* 0x040fe20000410000 */
[C---:B------:R-:W-:Y:S01]  /*64b0*/  FMUL.FTZ R18, R0.reuse, R155 ;  /* 0x0000009b00127220 */ /* 0x040fe20000410000 */
[C---:B------:R-:W-:Y:S01]  /*64c0*/  FMUL.FTZ R20, R0.reuse, R156 ;  /* 0x0000009c00147220 */ /* 0x040fe20000410000 */
[C---:B------:R-:W-:Y:S01]  /*64d0*/  FMUL.FTZ R22, R0.reuse, R157 ;  /* 0x0000009d00167220 */ /* 0x040fe20000410000 */
[----:B------:R-:W1:Y:S01]  /*64e0*/  MUFU.TANH R12, R12 ;  /* 0x0000000c000c7308 */ /* 0x000e620000002400 */
[C---:B------:R-:W-:Y:S01]  /*64f0*/  FMUL.FTZ R152, R0.reuse, R158 ;  /* 0x0000009e00987220 */ /* 0x040fe20000410000 */
[C---:B------:R-:W-:Y:S01]  /*6500*/  FMUL.FTZ R154, R0.reuse, R159 ;  /* 0x0000009f009a7220 */ /* 0x040fe20000410000 */
[C---:B------:R-:W-:Y:S01]  /*6510*/  FMUL.FTZ R156, R0.reuse, R160 ;  /* 0x000000a0009c7220 */ /* 0x040fe20000410000 */
[C---:B------:R-:W-:Y:S01]  /*6520*/  FMUL.FTZ R158, R0.reuse, R161 ;  /* 0x000000a1009e7220 */ /* 0x040fe20000410000 */
[C---:B------:R-:W-:Y:S01]  /*6530*/  FMUL.FTZ R160, R0.reuse, R162 ;  /* 0x000000a200a07220 */ /* 0x040fe20000410000 */
[C---:B------:R-:W-:Y:S01]  /*6540*/  FMUL.FTZ R162, R0.reuse, R163 ;  /* 0x000000a300a27220 */ /* 0x040fe20000410000 */
[C---:B------:R-:W-:Y:S01]  /*6550*/  FMUL.FTZ R164, R0.reuse, R164 ;  /* 0x000000a400a47220 */ /* 0x040fe20000410000 */
[----:B------:R-:W2:Y:S01]  /*6560*/  MUFU.TANH R14, R14 ;  /* 0x0000000e000e7308 */ /* 0x000ea20000002400 */
[C---:B------:R-:W-:Y:S01]  /*6570*/  FMUL.FTZ R168, R0.reuse, R165 ;  /* 0x000000a500a87220 */ /* 0x040fe20000410000 */
[C---:B------:R-:W-:Y:S01]  /*6580*/  FMUL.FTZ R166, R0.reuse, R166 ;  /* 0x000000a600a67220 */ /* 0x040fe20000410000 */
[C---:B------:R-:W-:Y:S01]  /*6590*/  FMUL.FTZ R170, R0.reuse, R167 ;  /* 0x000000a700aa7220 */ /* 0x040fe20000410000 */
[C---:B------:R-:W-:Y:S01]  /*65a0*/  FMUL.FTZ R172, R0.reuse, R136 ;  /* 0x0000008800ac7220 */ /* 0x040fe20000410000 */
[C---:B------:R-:W-:Y:S01]  /*65b0*/  FMUL.FTZ R174, R0.reuse, R137 ;  /* 0x0000008900ae7220 */ /* 0x040fe20000410000 */
[C---:B------:R-:W-:Y:S01]  /*65c0*/  FMUL.FTZ R136, R0.reuse, R138 ;  /* 0x0000008a00887220 */ /* 0x040fe20000410000 */
[----:B------:R-:W-:Y:S01]  /*65d0*/  FMUL.FTZ R138, R0, R139 ;  /* 0x0000008b008a7220 */ /* 0x000fe20000410000 */
[----:B------:R-:W3:Y:S01]  /*65e0*/  MUFU.TANH R16, R16 ;  /* 0x0000001000107308 */ /* 0x000ee20000002400 */
[----:B-1----:R-:W-:Y:S01]  /*65f0*/  FMNMX.FTZ R9, R12, R11, !PT ;  /* 0x0000000b0c097209 */ /* 0x002fe20007810000 */
[C---:B------:R-:W-:Y:S01]  /*6600*/  FMUL.FTZ R178, R0.reuse, R140 ;  /* 0x0000008c00b27220 */ /* 0x040fe20000410000 */
[C---:B------:R-:W-:Y:S01]  /*6610*/  FMUL.FTZ R180, R0.reuse, R141 ;  /* 0x0000008d00b47220 */ /* 0x040fe20000410000 */
[C---:B------:R-:W-:Y:S01]  /*6620*/  FMUL.FTZ R140, R0.reuse, R142 ;  /* 0x0000008e008c7220 */ /* 0x040fe20000410000 */
[C---:B------:R-:W-:Y:S01]  /*6630*/  FMUL.FTZ R142, R0.reuse, R143 ;  /* 0x0000008f008e7220 */ /* 0x040fe20000410000 */
[C---:B------:R-:W-:Y:S01]  /*6640*/  FMUL.FTZ R182, R0.reuse, R144 ;  /* 0x0000009000b67220 */ /* 0x040fe20000410000 */
[----:B------:R-:W-:Y:S01]  /*6650*/  FMUL.FTZ R184, R0, R145 ;  /* 0x0000009100b87220 */ /* 0x000fe20000410000 */
[----:B------:R-:W1:Y:S01]  /*6660*/  MUFU.TANH R18, R18 ;  /* 0x0000001200127308 */ /* 0x000e620000002400 */
[----:B--2---:R-:W-:Y:S01]  /*6670*/  FMNMX.FTZ R9, R14, R9, !PT ;  /* 0x000000090e097209 */ /* 0x004fe20007810000 */
[C---:B------:R-:W-:Y:S01]  /*6680*/  FMUL.FTZ R144, R0.reuse, R146 ;  /* 0x0000009200907220 */ /* 0x040fe20000410000 */
[C---:B------:R-:W-:Y:S01]  /*6690*/  FMUL.FTZ R146, R0.reuse, R147 ;  /* 0x0000009300927220 */ /* 0x040fe20000410000 */
[C---:B------:R-:W-:Y:S01]  /*66a0*/  FMUL.FTZ R186, R0.reuse, R148 ;  /* 0x0000009400ba7220 */ /* 0x040fe20000410000 */
[C---:B------:R-:W-:Y:S01]  /*66b0*/  FMUL.FTZ R188, R0.reuse, R149 ;  /* 0x0000009500bc7220 */ /* 0x040fe20000410000 */
[C---:B------:R-:W-:Y:S01]  /*66c0*/  FMUL.FTZ R148, R0.reuse, R150 ;  /* 0x0000009600947220 */ /* 0x040fe20000410000 */
[----:B------:R-:W-:Y:S01]  /*66d0*/  FMUL.FTZ R150, R0, R151 ;  /* 0x0000009700967220 */ /* 0x000fe20000410000 */
[----:B------:R-:W2:Y:S01]  /*66e0*/  MUFU.TANH R20, R20 ;  /* 0x0000001400147308 */ /* 0x000ea20000002400 */
[----:B---3--:R-:W-:Y:S01]  /*66f0*/  FMNMX.FTZ R15, R16, R13, !PT ;  /* 0x0000000d100f7209 */ /* 0x008fe20007810000 */
        /* <DEDUP_REMOVED lines=51> */
[----:B------:R-:W-:Y:S01]  /*6a30*/  FMUL.FTZ R94, R0, R95 ;  /* 0x0000005f005e7220 */ /* 0x000fe20000410000 */
[----:B------:R-:W-:-:S02]  /*6a40*/  R2UR UR4, R3 ;  /* 0x00000000030472ca */ /* 0x000fc400000e0000 */
[----:B------:R-:W3:Y:S01]  /*6a50*/  MUFU.TANH R162, R162 ;  /* 0x000000a200a27308 */ /* 0x000ee20000002400 */
[----:B-1----:R-:W-:-:S07]  /*6a60*/  FMNMX.FTZ R9, R158, R9, !PT ;  /* 0x000000099e097209 */ /* 0x002fce0007810000 */
[----:B------:R-:W1:Y:S01]  /*6a70*/  MUFU.TANH R164, R164 ;  /* 0x000000a400a47308 */ /* 0x000e620000002400 */
[----:B--2---:R-:W-:Y:S02]  /*6a80*/  FMNMX.FTZ R15, R160, R15, !PT ;  /* 0x0000000fa00f7209 */ /* 0x004fe40007810000 */
[----:B------:R-:W-:-:S04]  /*6a90*/  ULEA UR4, UR4, UR36, 0x3 ;  /* 0x0000002404047291 */ /* 0x000fc8000f8e183f */
[----:B------:R-:W-:Y:S01]  /*6aa0*/  UIADD3 UR4, UR4, 0x29840, URZ ;  /* 0x0002984004047890 */ /* 0x000fe2000fffe03f */
[----:B------:R-:W2:Y:S01]  /*6ab0*/  MUFU.TANH R168, R168 ;  /* 0x000000a800a87308 */ /* 0x000ea20000002400 */
[----:B---3--:R-:W-:Y:S02]  /*6ac0*/  FMNMX.FTZ R15, R162, R15, !PT ;  /* 0x0000000fa20f7209 */ /* 0x008fe40007810000 */
[----:B------:R-:W-:-:S05]  /*6ad0*/  UPRMT UR4, UR51, 0x654, UR4 ;  /* 0x0000065433047896 */ /* 0x000fca0008000004 */
[----:B------:R-:W3:Y:S01]  /*6ae0*/  MUFU.TANH R166, R166 ;  /* 0x000000a600a67308 */ /* 0x000ee20000002400 */
[----:B-1----:R-:W-:-:S03]  /*6af0*/  FMNMX.FTZ R9, R164, R9, !PT ;  /* 0x00000009a4097209 */ /* 0x002fc60007810000 */
[----:B------:R-:W-:Y:S04]  /*6b00*/  SYNCS.ARRIVE.TRANS64.RED.A1T0 RZ, [UR4], RZ ;  /* 0x000000ffffff79a7 */ /* 0x000fe80008100404 */
[----:B------:R-:W1:Y:S01]  /*6b10*/  MUFU.TANH R170, R170 ;  /* 0x000000aa00aa7308 */ /* 0x000e620000002400 */
[----:B--2---:R-:W-:-:S07]  /*6b20*/  FMNMX.FTZ R9, R168, R9, !PT ;  /* 0x00000009a8097209 */ /* 0x004fce0007810000 */
[----:B------:R-:W2:Y:S01]  /*6b30*/  MUFU.TANH R172, R172 ;  /* 0x000000ac00ac7308 */ /* 0x000ea20000002400 */
[----:B---3--:R-:W-:-:S07]  /*6b40*/  FMNMX.FTZ R15, R166, R15, !PT ;  /* 0x0000000fa60f7209 */ /* 0x008fce0007810000 */
[----:B------:R-:W3:Y:S01]  /*6b50*/  MUFU.TANH R174, R174 ;  /* 0x000000ae00ae7308 */ /* 0x000ee20000002400 */
[----:B-1----:R-:W-:-:S07]  /*6b60*/  FMNMX.FTZ R15, R170, R15, !PT ;  /* 0x0000000faa0f7209 */ /* 0x002fce0007810000 */
        /* <DEDUP_REMOVED lines=47> */
[----:B-1----:R-:W-:Y:S01]  /*6e60*/  FMNMX.FTZ R17, R126, R15, !PT ;  /* 0x0000000f7e117209 */ /* 0x002fe20007810000 */
[C---:B------:R-:W-:Y:S01]  /*6e70*/  FMUL.FTZ R15, R0.reuse, R96 ;  /* 0x00000060000f7220 */ /* 0x040fe20000410000 */
[C---:B------:R-:W-:Y:S01]  /*6e80*/  FMUL.FTZ R96, R0.reuse, R98 ;  /* 0x0000006200607220 */ /* 0x040fe20000410000 */
[----:B------:R-:W-:-:S04]  /*6e90*/  FMUL.FTZ R98, R0, R99 ;  /* 0x0000006300627220 */ /* 0x000fc80000410000 */
[----:B------:R-:W1:Y:S01]  /*6ea0*/  MUFU.TANH R128, R128 ;  /* 0x0000008000807308 */ /* 0x000e620000002400 */
[----:B--2---:R-:W-:-:S07]  /*6eb0*/  FMNMX.FTZ R9, R198, R9, !PT ;  /* 0x00000009c6097209 */ /* 0x004fce0007810000 */
[----:B------:R-:W2:Y:S01]  /*6ec0*/  MUFU.TANH R130, R130 ;  /* 0x0000008200827308 */ /* 0x000ea20000002400 */
[----:B---3--:R-:W-:-:S07]  /*6ed0*/  FMNMX.FTZ R9, R200, R9, !PT ;  /* 0x00000009c8097209 */ /* 0x008fce0007810000 */
[----:B------:R-:W3:Y:S01]  /*6ee0*/  MUFU.TANH R202, R202 ;  /* 0x000000ca00ca7308 */ /* 0x000ee20000002400 */
[----:B-1----:R-:W-:-:S07]  /*6ef0*/  FMNMX.FTZ R17, R128, R17, !PT ;  /* 0x0000001180117209 */ /* 0x002fce0007810000 */
[----:B------:R-:W1:Y:S01]  /*6f00*/  MUFU.TANH R204, R204 ;  /* 0x000000cc00cc7308 */ /* 0x000e620000002400 */
[----:B--2---:R-:W-:Y:S01]  /*6f10*/  FMNMX.FTZ R19, R130, R17, !PT ;  /* 0x0000001182137209 */ /* 0x004fe20007810000 */
[----:B------:R-:W-:-:S06]  /*6f20*/  FMUL.FTZ R17, R0, R97 ;  /* 0x0000006100117220 */ /* 0x000fcc0000410000 */
        /* <DEDUP_REMOVED lines=24> */
[C---:B------:R-:W-:Y:S01]  /*70b0*/  FMUL.FTZ R19, R0.reuse, R100 ;  /* 0x0000006400137220 */ /* 0x040fe20000410000 */
[C---:B------:R-:W-:Y:S01]  /*70c0*/  FMUL.FTZ R100, R0.reuse, R102 ;  /* 0x0000006600647220 */ /* 0x040fe20000410000 */
[----:B------:R-:W-:-:S04]  /*70d0*/  FMUL.FTZ R102, R0, R103 ;  /* 0x0000006700667220 */ /* 0x000fc80000410000 */
[----:B------:R-:W2:Y:S01]  /*70e0*/  MUFU.TANH R112, R112 ;  /* 0x0000007000707308 */ /* 0x000ea20000002400 */
[----:B---3--:R-:W-:-:S07]  /*70f0*/  FMNMX.FTZ R9, R214, R9, !PT ;  /* 0x00000009d6097209 */ /* 0x008fce0007810000 */
[----:B------:R-:W3:Y:S01]  /*7100*/  MUFU.TANH R114, R114 ;  /* 0x0000007200727308 */ /* 0x000ee20000002400 */
[----:B-1----:R-:W-:-:S07]  /*7110*/  FMNMX.FTZ R9, R216, R9, !PT ;  /* 0x00000009d8097209 */ /* 0x002fce0007810000 */
[----:B------:R-:W1:Y:S01]  /*7120*/  MUFU.TANH R218, R218 ;  /* 0x000000da00da7308 */ /* 0x000e620000002400 */
[----:B--2---:R-:W-:-:S07]  /*7130*/  FMNMX.FTZ R21, R112, R21, !PT ;  /* 0x0000001570157209 */ /* 0x004fce0007810000 */
[----:B------:R-:W2:Y:S01]  /*7140*/  MUFU.TANH R220, R220 ;  /* 0x000000dc00dc7308 */ /* 0x000ea20000002400 */
[----:B---3--:R-:W-:Y:S01]  /*7150*/  FMNMX.FTZ R23, R114, R21, !PT ;  /* 0x0000001572177209 */ /* 0x008fe20007810000 */
[----:B------:R-:W-:-:S06]  /*7160*/  FMUL.FTZ R21, R0, R101 ;  /* 0x0000006500157220 */ /* 0x000fcc0000410000 */
        /* <DEDUP_REMOVED lines=14> */
[----:B------:R-:W0:Y:S01]  /*7250*/  MUFU.TANH R228, R228 ;  /* 0x000000e400e47308 */ /* 0x000e220000002400 */
[----:B--2---:R-:W-:-:S07]  /*7260*/  FMNMX.FTZ R23, R90, R23, !PT ;  /* 0x000000175a177209 */ /* 0x004fce0007810000 */
[----:B------:R-:W1:Y:S01]  /*7270*/  MUFU.TANH R92, R92 ;  /* 0x0000005c005c7308 */ /* 0x000e620000002400 */
[----:B---3--:R-:W-:-:S07]  /*7280*/  FMNMX.FTZ R9, R226, R9, !PT ;  /* 0x00000009e2097209 */ /* 0x008fce0007810000 */
[----:B------:R-:W2:Y:S01]  /*7290*/  MUFU.TANH R94, R94 ;  /* 0x0000005e005e7308 */ /* 0x000ea20000002400 */
[----:B0-----:R-:W-:Y:S02]  /*72a0*/  FMNMX.FTZ R8, R228, R9, !PT ;  /* 0x00000009e4087209 */ /* 0x001fe40007810000 */
[----:B------:R-:W0:Y:S05]  /*72b0*/  LDC R9, c[0x0][0x988] ;  /* 0x00026200ff097b82 */ /* 0x000e2a0000000800 */
        /* <DEDUP_REMOVED lines=15> */
[----:B--2---:R-:W-:-:S05]  /*73b0*/  FMNMX.FTZ R89, R21, R8, !PT ;  /* 0x0000000815597209 */ /* 0x004fca0007810000 */
[----:B------:R-:W2:Y:S01]  /*73c0*/  SHFL.BFLY PT, R8, R89, 0x2, 0x1f ;  /* 0x0c401f0059087f89 */ /* 0x000ea200000e0000 */
[----:B---3--:R-:W-:-:S04]  /*73d0*/  FMNMX.FTZ R23, R100, R23, !PT ;  /* 0x0000001764177209 */ /* 0x008fc80007810000 */
[----:B-1----:R-:W-:-:S05]  /*73e0*/  FMNMX.FTZ R23, R102, R23, !PT ;  /* 0x0000001766177209 */ /* 0x002fca0007810000 */
[----:B------:R-:W1:Y:S01]  /*73f0*/  SHFL.BFLY PT, R10, R23, 0x2, 0x1f ;  /* 0x0c401f00170a7f89 */ /* 0x000e6200000e0000 */
[----:B--2---:R-:W-:Y:S02]  /*7400*/  FMNMX.FTZ R91, R89, R8, !PT ;  /* 0x00000008595b7209 */ /* 0x004fe40007810000 */
[----:B-1----:R-:W-:-:S03]  /*7410*/  FMNMX.FTZ R93, R23, R10, !PT ;  /* 0x0000000a175d7209 */ /* 0x002fc60007810000 */
[----:B------:R-:W1:Y:S04]  /*7420*/  SHFL.BFLY PT, R10, R91, 0x1, 0x1f ;  /* 0x0c201f005b0a7f89 */ /* 0x000e6800000e0000 */
[----:B------:R-:W2:Y:S01]  /*7430*/  SHFL.BFLY PT, R8, R93, 0x1, 0x1f ;  /* 0x0c201f005d087f89 */ /* 0x000ea200000e0000 */
[----:B-1----:R-:W-:Y:S02]  /*7440*/  FMNMX.FTZ R10, R91, R10, !PT ;  /* 0x0000000a5b0a7209 */ /* 0x002fe40007810000 */
[----:B--2---:R-:W-:-:S03]  /*7450*/  FMNMX.FTZ R8, R93, R8, !PT ;  /* 0x000000085d087209 */ /* 0x004fc60007810000 */
[C---:B------:R-:W-:Y:S01]  /*7460*/  FADD.FTZ R176, -R10.reuse, R11 ;  /* 0x0000000b0ab07221 */ /* 0x040fe20000010100 */
[----:B0-----:R-:W-:-:S03]  /*7470*/  FFMA.FTZ R103, R10, R9, -8 ;  /* 0xc10000000a677423 */ /* 0x001fc60000010009 */
[----:B------:R-:W-:Y:S01]  /*7480*/  FMUL.FTZ R11, R176, R9 ;  /* 0x00000009b00b7220 */ /* 0x000fe20000410000 */
[----:B------:R-:W-:-:S01]  /*7490*/  FADD.FTZ R176, -R8, R13 ;  /* 0x0000000d08b07221 */ /* 0x000fc20000010100 */
[-CC-:B------:R-:W-:Y:S01]  /*74a0*/  FFMA.FTZ R105, R194, R9.reuse, -R103.reuse ;  /* 0x00000009c2697223 */ /* 0x180fe20000010867 */
[----:B------:R-:W-:-:S01]  /*74b0*/  FFMA.FTZ R13, R14, R9, -R103 ;  /* 0x000000090e0d7223 */ /* 0x000fc20000010867 */
[-CC-:B------:R-:W-:Y:S01]  /*74c0*/  FFMA.FTZ R194, R17, R9.reuse, -R103.reuse ;  /* 0x0000000911c27223 */ /* 0x180fe20000010867 */
[----:B------:R-:W-:-:S01]  /*74d0*/  FFMA.FTZ R14, R20, R9, -R103 ;  /* 0x00000009140e7223 */ /* 0x000fc20000010867 */
[-CC-:B------:R-:W-:Y:S01]  /*74e0*/  FFMA.FTZ R17, R19, R9.reuse, -R103.reuse ;  /* 0x0000000913117223 */ /* 0x180fe20000010867 */
[----:B------:R-:W-:-:S01]  /*74f0*/  FFMA.FTZ R20, R156, R9, -R103 ;  /* 0x000000099c147223 */ /* 0x000fc20000010867 */
[-C--:B------:R-:W-:Y:S01]  /*7500*/  FFMA.FTZ R19, R8, R9.reuse, -8 ;  /* 0xc100000008137423 */ /* 0x080fe20000010009 */
[----:B------:R-:W-:-:S01]  /*7510*/  FFMA.FTZ R156, R174, R9, -R103 ;  /* 0x00000009ae9c7223 */ /* 0x000fc20000010867 */
[-CC-:B------:R-:W-:Y:S01]  /*7520*/  FFMA.FTZ R174, R196, R9.reuse, -R103.reuse ;  /* 0x00000009c4ae7223 */ /* 0x180fe20000010867 */
[----:B------:R-:W-:-:S01]  /*7530*/  FFMA.FTZ R12, R12, R9, -R103 ;  /* 0x000000090c0c7223 */ /* 0x000fc20000010867 */
[-C--:B------:R-:W-:Y:S01]  /*7540*/  FFMA.FTZ R196, R21, R9.reuse, -R103 ;  /* 0x0000000915c47223 */ /* 0x080fe20000010867 */
[-C--:B------:R-:W-:Y:S01]  /*7550*/  FMUL.FTZ R176, R176, R9.reuse ;  /* 0x00000009b0b07220 */ /* 0x080fe20000410000 */
[-CC-:B------:R-:W-:Y:S01]  /*7560*/  FFMA.FTZ R21, R16, R9.reuse, -R19.reuse ;  /* 0x0000000910157223 */ /* 0x180fe20000010813 */
[----:B------:R-:W-:-:S01]  /*7570*/  FFMA.FTZ R16, R18, R9, -R19 ;  /* 0x0000000912107223 */ /* 0x000fc20000010813 */
[----:B------:R-:W-:Y:S01]  /*7580*/  MUFU.EX2 R11, R11 ;  /* 0x0000000b000b7308 */ /* 0x000fe20000000800 */
[----:B------:R-:W-:-:S01]  /*7590*/  FFMA.FTZ R23, R22, R9, -R103 ;  /* 0x0000000916177223 */ /* 0x000fc20000010867 */
[-C--:B------:R-:W-:Y:S01]  /*75a0*/  FFMA.FTZ R18, R152, R9.reuse, -R19 ;  /* 0x0000000998127223 */ /* 0x080fe20000010813 */
[----:B------:R-:W-:-:S01]  /*75b0*/  FFMA.FTZ R89, R158, R9, -R103 ;  /* 0x000000099e597223 */ /* 0x000fc20000010867 */
[-CC-:B------:R-:W-:Y:S01]  /*75c0*/  FFMA.FTZ R22, R164, R9.reuse, -R103.reuse ;  /* 0x00000009a4167223 */ /* 0x180fe20000010867 */
[----:B------:R-:W-:-:S01]  /*75d0*/  FFMA.FTZ R91, R168, R9, -R103 ;  /* 0x00000009a85b7223 */ /* 0x000fc20000010867 */
[-CC-:B------:R-:W-:Y:S01]  /*75e0*/  FFMA.FTZ R93, R172, R9.reuse, -R103.reuse ;  /* 0x00000009ac5d7223 */ /* 0x180fe20000010867 */
[----:B------:R-:W-:-:S01]  /*75f0*/  FFMA.FTZ R95, R178, R9, -R103 ;  /* 0x00000009b25f7223 */ /* 0x000fc20000010867 */
[----:B------:R-:W0:Y:S01]  /*7600*/  MUFU.EX2 R12, R12 ;  /* 0x0000000c000c7308 */ /* 0x000e220000000800 */
[----:B------:R-:W-:-:S01]  /*7610*/  FFMA.FTZ R158, R180, R9, -R103 ;  /* 0x00000009b49e7223 */ /* 0x000fc20000010867 */
[-CC-:B------:R-:W-:Y:S01]  /*7620*/  FFMA.FTZ R97, R182, R9.reuse, -R103.reuse ;  /* 0x00000009b6617223 */ /* 0x180fe20000010867 */
[----:B------:R-:W-:-:S01]  /*7630*/  FFMA.FTZ R164, R184, R9, -R103 ;  /* 0x00000009b8a47223 */ /* 0x000fc20000010867 */
[-CC-:B------:R-:W-:Y:S01]  /*7640*/  FFMA.FTZ R99, R186, R9.reuse, -R103.reuse ;  /* 0x00000009ba637223 */ /* 0x180fe20000010867 */
[----:B------:R-:W-:-:S01]  /*7650*/  FFMA.FTZ R168, R188, R9, -R103 ;  /* 0x00000009bca87223 */ /* 0x000fc20000010867 */
[-CC-:B------:R-:W-:Y:S01]  /*7660*/  FFMA.FTZ R101, R190, R9.reuse, -R103.reuse ;  /* 0x00000009be657223 */ /* 0x180fe20000010867 */
[----:B------:R-:W-:-:S01]  /*7670*/  FFMA.FTZ R172, R192, R9, -R103 ;  /* 0x00000009c0ac7223 */ /* 0x000fc20000010867 */
[----:B------:R-:W-:Y:S01]  /*7680*/  MUFU.EX2 R176, R176 ;  /* 0x000000b000b07308 */ /* 0x000fe20000000800 */
[----:B------:R-:W-:-:S01]  /*7690*/  FFMA.FTZ R107, R198, R9, -R103 ;  /* 0x00000009c66b7223 */ /* 0x000fc20000010867 */
[-CC-:B------:R-:W-:Y:S01]  /*76a0*/  FFMA.FTZ R178, R200, R9.reuse, -R103.reuse ;  /* 0x00000009c8b27223 */ /* 0x180fe20000010867 */
[----:B------:R-:W-:-:S01]  /*76b0*/  FFMA.FTZ R109, R202, R9, -R103 ;  /* 0x00000009ca6d7223 */ /* 0x000fc20000010867 */
[-CC-:B------:R-:W-:Y:S01]  /*76c0*/  FFMA.FTZ R180, R204, R9.reuse, -R103.reuse ;  /* 0x00000009ccb47223 */ /* 0x180fe20000010867 */
[----:B------:R-:W-:-:S01]  /*76d0*/  FFMA.FTZ R111, R206, R9, -R103 ;  /* 0x00000009ce6f7223 */ /* 0x000fc20000010867 */
[-CC-:B------:R-:W-:Y:S01]  /*76e0*/  FFMA.FTZ R182, R208, R9.reuse, -R103.reuse ;  /* 0x00000009d0b67223 */ /* 0x180fe20000010867 */
[----:B------:R-:W-:-:S01]  /*76f0*/  FFMA.FTZ R113, R210, R9, -R103 ;  /* 0x00000009d2717223 */ /* 0x000fc20000010867 */
[----:B------:R-:W1:Y:S01]  /*7700*/  MUFU.EX2 R21, R21 ;  /* 0x0000001500157308 */ /* 0x000e620000000800 */
[----:B------:R-:W-:-:S01]  /*7710*/  FFMA.FTZ R184, R212, R9, -R103 ;  /* 0x00000009d4b87223 */ /* 0x000fc20000010867 */
[-CC-:B------:R-:W-:Y:S01]  /*7720*/  FFMA.FTZ R115, R214, R9.reuse, -R103.reuse ;  /* 0x00000009d6737223 */ /* 0x180fe20000010867 */
[----:B------:R-:W-:-:S01]  /*7730*/  FFMA.FTZ R186, R216, R9, -R103 ;  /* 0x00000009d8ba7223 */ /* 0x000fc20000010867 */
[-CC-:B------:R-:W-:Y:S01]  /*7740*/  FFMA.FTZ R117, R218, R9.reuse, -R103.reuse ;  /* 0x00000009da757223 */ /* 0x180fe20000010867 */
[----:B------:R-:W-:-:S01]  /*7750*/  FFMA.FTZ R188, R220, R9, -R103 ;  /* 0x00000009dcbc7223 */ /* 0x000fc20000010867 */
[-CC-:B------:R-:W-:Y:S01]  /*7760*/  FFMA.FTZ R119, R222, R9.reuse, -R103.reuse ;  /* 0x00000009de777223 */ /* 0x180fe20000010867 */
[----:B------:R-:W-:-:S01]  /*7770*/  FFMA.FTZ R190, R224, R9, -R103 ;  /* 0x00000009e0be7223 */ /* 0x000fc20000010867 */
[----:B------:R-:W2:Y:S01]  /*7780*/  MUFU.EX2 R13, R13 ;  /* 0x0000000d000d7308 */ /* 0x000ea20000000800 */
[----:B------:R-:W-:-:S01]  /*7790*/  FFMA.FTZ R121, R226, R9, -R103 ;  /* 0x00000009e2797223 */ /* 0x000fc20000010867 */
[-CC-:B------:R-:W-:Y:S01]  /*77a0*/  FFMA.FTZ R192, R228, R9.reuse, -R103.reuse ;  /* 0x00000009e4c07223 */ /* 0x180fe20000010867 */
[----:B------:R-:W-:-:S01]  /*77b0*/  FFMA.FTZ R15, R15, R9, -R103 ;  /* 0x000000090f0f7223 */ /* 0x000fc20000010867 */
[-CC-:B------:R-:W-:Y:S01]  /*77c0*/  FFMA.FTZ R103, R154, R9.reuse, -R19.reuse ;  /* 0x000000099a677223 */ /* 0x180fe20000010813 */
[----:B------:R-:W-:-:S01]  /*77d0*/  FFMA.FTZ R123, R160, R9, -R19 ;  /* 0x00000009a07b7223 */ /* 0x000fc20000010813 */
[----:B------:R-:W-:Y:S01]  /*77e0*/  FFMA.FTZ R152, R162, R9, -R19 ;  /* 0x00000009a2987223 */ /* 0x000fe20000010813 */
[----:B0-----:R-:W-:-:S01]  /*77f0*/  FFMA.FTZ R6, R11, R6, R12 ;  /* 0x000000060b067223 */ /* 0x001fc2000001000c */
[----:B------:R-:W0:Y:S01]  /*7800*/  MUFU.EX2 R16, R16 ;  /* 0x0000001000107308 */ /* 0x000e220000000800 */
[----:B-1----:R-:W-:-:S01]  /*7810*/  FFMA.FTZ R7, R176, R7, R21 ;  /* 0x00000007b0077223 */ /* 0x002fc20000010015 */
[-CC-:B------:R-:W-:Y:S01]  /*7820*/  FFMA.FTZ R125, R166, R9.reuse, -R19.reuse ;  /* 0x00000009a67d7223 */ /* 0x180fe20000010813 */
[----:B------:R-:W-:-:S01]  /*7830*/  FFMA.FTZ R154, R170, R9, -R19 ;  /* 0x00000009aa9a7223 */ /* 0x000fc20000010813 */
[-CC-:B------:R-:W-:Y:S01]  /*7840*/  FFMA.FTZ R135, R122, R9.reuse, -R19.reuse ;  /* 0x000000097a877223 */ /* 0x180fe20000010813 */
[----:B------:R-:W-:-:S01]  /*7850*/  FFMA.FTZ R122, R124, R9, -R19 ;  /* 0x000000097c7a7223 */ /* 0x000fc20000010813 */
[-CC-:B------:R-:W-:Y:S01]  /*7860*/  FFMA.FTZ R124, R128, R9.reuse, -R19.reuse ;  /* 0x00000009807c7223 */ /* 0x180fe20000010813 */
[----:B------:R-:W-:-:S01]  /*7870*/  FFMA.FTZ R127, R136, R9, -R19 ;  /* 0x00000009887f7223 */ /* 0x000fc20000010813 */
[----:B------:R-:W1:Y:S01]  /*7880*/  MUFU.EX2 R14, R14 ;  /* 0x0000000e000e7308 */ /* 0x000e620000000800 */
[----:B--2---:R-:W-:-:S01]  /*7890*/  FADD.FTZ R143, R13, R6 ;  /* 0x000000060d8f7221 */ /* 0x004fc20000010000 */
[-CC-:B------:R-:W-:Y:S01]  /*78a0*/  FFMA.FTZ R136, R138, R9.reuse, -R19.reuse ;  /* 0x000000098a887223 */ /* 0x180fe20000010813 */
[----:B------:R-:W-:-:S01]  /*78b0*/  FFMA.FTZ R129, R140, R9, -R19 ;  /* 0x000000098c817223 */ /* 0x000fc20000010813 */
[-CC-:B------:R-:W-:Y:S01]  /*78c0*/  FFMA.FTZ R138, R142, R9.reuse, -R19.reuse ;  /* 0x000000098e8a7223 */ /* 0x180fe20000010813 */
[----:B------:R-:W-:-:S01]  /*78d0*/  FFMA.FTZ R131, R144, R9, -R19 ;  /* 0x0000000990837223 */ /* 0x000fc20000010813 */
[-CC-:B------:R-:W-:Y:S01]  /*78e0*/  FFMA.FTZ R140, R146, R9.reuse, -R19.reuse ;  /* 0x00000009928c7223 */ /* 0x180fe20000010813 */
[----:B------:R-:W-:-:S01]  /*78f0*/  FFMA.FTZ R133, R148, R9, -R19 ;  /* 0x0000000994857223 */ /* 0x000fc20000010813 */
[----:B------:R-:W2:Y:S01]  /*7900*/  MUFU.EX2 R18, R18 ;  /* 0x0000001200127308 */ /* 0x000ea20000000800 */
[----:B0-----:R-:W-:-:S01]  /*7910*/  FADD.FTZ R7, R16, R7 ;  /* 0x0000000710077221 */ /* 0x001fc20000010000 */
[-CC-:B------:R-:W-:Y:S01]  /*7920*/  FFMA.FTZ R142, R150, R9.reuse, -R19.reuse ;  /* 0x00000009968e7223 */ /* 0x180fe20000010813 */
[----:B------:R-:W-:-:S01]  /*7930*/  FFMA.FTZ R120, R120, R9, -R19 ;  /* 0x0000000978787223 */ /* 0x000fc20000010813 */
[-CC-:B------:R-:W-:Y:S01]  /*7940*/  FFMA.FTZ R137, R126, R9.reuse, -R19.reuse ;  /* 0x000000097e897223 */ /* 0x180fe20000010813 */
[----:B------:R-:W-:-:S01]  /*7950*/  FFMA.FTZ R139, R130, R9, -R19 ;  /* 0x00000009828b7223 */ /* 0x000fc20000010813 */
[-CC-:B------:R-:W-:Y:S01]  /*7960*/  FFMA.FTZ R126, R132, R9.reuse, -R19.reuse ;  /* 0x00000009847e7223 */ /* 0x180fe20000010813 */
[----:B------:R-:W-:-:S01]  /*7970*/  FFMA.FTZ R141, R134, R9, -R19 ;  /* 0x00000009868d7223 */ /* 0x000fc20000010813 */
[----:B------:R-:W0:Y:S01]  /*7980*/  MUFU.EX2 R23, R23 ;  /* 0x0000001700177308 */ /* 0x000e220000000800 */
[----:B-1----:R-:W-:-:S01]  /*7990*/  FADD.FTZ R6, R14, R143 ;  /* 0x0000008f0e067221 */ /* 0x002fc20000010000 */
        /* <DEDUP_REMOVED lines=10> */
[----:B------:R-:W-:-:S04]  /*7a40*/  FFMA.FTZ R100, R100, R9, -R19 ;  /* 0x0000000964647223 */ /* 0x000fc80000010813 */
[----:B------:R-:W2:Y:S01]  /*7a50*/  MUFU.EX2 R20, R20 ;  /* 0x0000001400147308 */ /* 0x000ea20000000800 */
[----:B0-----:R-:W-:-:S07]  /*7a60*/  FADD.FTZ R7, R23, R6 ;  /* 0x0000000617077221 */ /* 0x001fce0000010000 */
        /* <DEDUP_REMOVED lines=15> */
[----:B--2---:R-:W-:-:S01]  /*7b60*/  FADD.FTZ R6, R91, R106 ;  /* 0x0000006a5b067221 */ /* 0x004fc20000010000 */
[----:B------:R-:W-:-:S06]  /*7b70*/  FFMA.FTZ R106, R108, R9, -R19 ;  /* 0x000000096c6a7223 */ /* 0x000fcc0000010813 */
        /* <DEDUP_REMOVED lines=9> */
[----:B-1----:R-:W-:-:S01]  /*7c10*/  FADD.FTZ R108, R136, R145 ;  /* 0x00000091886c7221 */ /* 0x002fc20000010000 */
[----:B------:R-:W-:-:S06]  /*7c20*/  FFMA.FTZ R145, R110, R9, -R19 ;  /* 0x000000096e917223 */ /* 0x000fcc0000010813 */
[----:B------:R-:W1:Y:S01]  /*7c30*/  MUFU.EX2 R158, R158 ;  /* 0x0000009e009e7308 */ /* 0x000e620000000800 */
[----:B--2---:R-:W-:-:S07]  /*7c40*/  FADD.FTZ R7, R95, R6 ;  /* 0x000000065f077221 */ /* 0x004fce0000010000 */
[----:B------:R-:W2:Y:S01]  /*7c50*/  MUFU.EX2 R138, R138 ;  /* 0x0000008a008a7308 */ /* 0x000ea20000000800 */
[----:B0-----:R-:W-:-:S01]  /*7c60*/  FADD.FTZ R147, R129, R108 ;  /* 0x0000006c81937221 */ /* 0x001fc20000010000 */
[----:B------:R-:W-:-:S06]  /*7c70*/  FFMA.FTZ R108, R112, R9, -R19 ;  /* 0x00000009706c7223 */ /* 0x000fcc0000010813 */
        /* <DEDUP_REMOVED lines=44> */
[-CC-:B------:R-:W-:Y:S01]  /*7f40*/  FFMA.FTZ R149, R90, R9.reuse, -R19.reuse ;  /* 0x000000095a957223 */ /* 0x180fe20000010813 */
[----:B------:R-:W-:-:S05]  /*7f50*/  FFMA.FTZ R19, R102, R9, -R19 ;  /* 0x0000000966137223 */ /* 0x000fca0000010813 */
        /* <DEDUP_REMOVED lines=70> */
[----:B0-----:R-:W-:-:S03]  /*83c0*/  FADD.FTZ R6, R196, R7 ;  /* 0x00000007c4067221 */ /* 0x001fc60000010000 */
[----:B-1----:R-:W-:Y:S01]  /*83d0*/  FADD.FTZ R7, R92, R90 ;  /* 0x0000005a5c077221 */ /* 0x002fe20000010000 */
[----:B------:R-:W-:Y:S06]  /*83e0*/  @!P0 BRA `(.L_x_28) ;  /* 0x0000000000048947 */ /* 0x000fec0003800000 */
[----:B------:R-:W-:Y:S01]  /*83f0*/  BPT.TRAP 0x1 ;  /* 0x000000040000795c */ /* 0x000fe20000300000 */
.L_x_28:
[----:B------:R-:W-:Y:S01]  /*8400*/  UISETP.GT.AND UP0, UPT, UR59, UR38, UPT ;  /* 0x000000263b00728c */ /* 0x000fe2000bf04270 */
[----:B------:R-:W-:Y:S01]  /*8410*/  F2FP.SATFINITE.E4M3.F32.PACK_AB_MERGE_C R22, R91, R22, RZ ;  /* 0x000000165b16723e */ /* 0x000fe200048070ff */
[----:B------:R-:W-:Y:S01]  /*8420*/  ULEA UR4, UR56, UR36, 0x3 ;  /* 0x0000002438047291 */ /* 0x000fe2000f8e183f */
[----:B------:R-:W-:Y:S01]  /*8430*/  F2FP.SATFINITE.E4M3.F32.PACK_AB_MERGE_C R105, R174, R105, RZ ;  /* 0x00000069ae69723e */ /* 0x000fe200048070ff */
[----:B------:R-:W-:Y:S01]  /*8440*/  UIADD3 UR59, UR59, -0x1, URZ ;  /* 0xffffffff3b3b7890 */ /* 0x000fe2000fffe03f */
[----:B------:R-:W-:Y:S01]  /*8450*/  F2FP.SATFINITE.E4M3.F32.PACK_AB_MERGE_C R99, R168, R99, RZ ;  /* 0x00000063a863723e */ /* 0x000fe200048070ff */
[----:B------:R-:W-:Y:S01]  /*8460*/  UIADD3 UR4, UR4, 0x29860, URZ ;  /* 0x0002986004047890 */ /* 0x000fe2000fffe03f */
[----:B------:R-:W-:Y:S01]  /*8470*/  PLOP3.LUT P1, PT, PT, PT, UP0, 0x80, 0x0 ;  /* 0x000000000000781c */ /* 0x000fe20003f2f008 */
[----:B------:R-:W-:Y:S01]  /*8480*/  UMOV UR57, UR58 ;  /* 0x0000003a00397c82 */ /* 0x000fe20008000000 */
[----:B------:R-:W-:Y:S01]  /*8490*/  F2FP.SATFINITE.E4M3.F32.PACK_AB_MERGE_C R14, R23, R14, RZ ;  /* 0x0000000e170e723e */ /* 0x000fe200048070ff */
[----:B------:R-:W-:Y:S01]  /*84a0*/  UPRMT UR4, UR51, 0x654, UR4 ;  /* 0x0000065433047896 */ /* 0x000fe20008000004 */
[----:B------:R-:W-:Y:S01]  /*84b0*/  F2FP.SATFINITE.E4M3.F32.PACK_AB_MERGE_C R113, R184, R113, RZ ;  /* 0x00000071b871723e */ /* 0x000fe200048070ff */
[----:B------:R-:W-:Y:S01]  /*84c0*/  FMUL.FTZ R24, R24, R11 ;  /* 0x0000000b18187220 */ /* 0x000fe20000410000 */
[----:B------:R-:W-:Y:S01]  /*84d0*/  F2FP.SATFINITE.E4M3.F32.PACK_AB_MERGE_C R117, R188, R117, RZ ;  /* 0x00000075bc75723e */ /* 0x000fe200048070ff */
[-C--:B------:R-:W-:Y:S01]  /*84e0*/  FMUL.FTZ R25, R25, R11.reuse ;  /* 0x0000000b19197220 */ /* 0x080fe20000410000 */
[----:B------:R-:W-:Y:S01]  /*84f0*/  F2FP.SATFINITE.E4M3.F32.PACK_AB_MERGE_C R22, R89, R20, R22 ;  /* 0x000000145916723e */ /* 0x000fe20004807016 */
[----:B------:R-:W-:Y:S01]  /*8500*/  FMUL.FTZ R28, R28, R11 ;  /* 0x0000000b1c1c7220 */ /* 0x000fe20000410000 */
[----:B------:R-:W-:Y:S01]  /*8510*/  F2FP.SATFINITE.E4M3.F32.PACK_AB_MERGE_C R105, R172, R101, R105 ;  /* 0x00000065ac69723e */ /* 0x000fe20004807069 */
[----:B------:R-:W-:Y:S01]  /*8520*/  FMUL.FTZ R29, R29, R11 ;  /* 0x0000000b1d1d7220 */ /* 0x000fe20000410000 */
[----:B------:R-:W-:Y:S01]  /*8530*/  F2FP.SATFINITE.E4M3.F32.PACK_AB_MERGE_C R18, R103, R18, RZ ;  /* 0x000000126712723e */ /* 0x000fe200048070ff */
[----:B------:R-:W-:Y:S01]  /*8540*/  SYNCS.ARRIVE.TRANS64.RED.A1T0 RZ, [UR4], RZ ;  /* 0x000000ffffff79a7 */ /* 0x000fe20008100404 */
[----:B------:R-:W-:Y:S01]  /*8550*/  F2FP.SATFINITE.E4M3.F32.PACK_AB_MERGE_C R125, R154, R125, RZ ;  /* 0x0000007d9a7d723e */ /* 0x000fe200048070ff */
[----:B------:R-:W-:Y:S01]  /*8560*/  FMUL.FTZ R32, R32, R11 ;  /* 0x0000000b20207220 */ /* 0x000fe20000410000 */
[----:B------:R-:W-:Y:S01]  /*8570*/  F2FP.SATFINITE.E4M3.F32.PACK_AB_MERGE_C R95, R158, R95, RZ ;  /* 0x0000005f9e5f723e */ /* 0x000fe200048070ff */
[----:B------:R-:W-:Y:S01]  /*8580*/  FMUL.FTZ R33, R33, R11 ;  /* 0x0000000b21217220 */ /* 0x000fe20000410000 */
[----:B------:R-:W-:Y:S01]  /*8590*/  F2FP.SATFINITE.E4M3.F32.PACK_AB_MERGE_C R129, R138, R129, RZ ;  /* 0x000000818a81723e */ /* 0x000fe200048070ff */
[----:B------:R-:W-:Y:S01]  /*85a0*/  FMUL.FTZ R36, R36, R11 ;  /* 0x0000000b24247220 */ /* 0x000fe20000410000 */
[----:B------:R-:W-:Y:S01]  /*85b0*/  F2FP.SATFINITE.E4M3.F32.PACK_AB_MERGE_C R133, R142, R133, RZ ;  /* 0x000000858e85723e */ /* 0x000fe200048070ff */
[-C--:B------:R-:W-:Y:S01]  /*85c0*/  FMUL.FTZ R37, R37, R11.reuse ;  /* 0x0000000b25257220 */ /* 0x080fe20000410000 */
[----:B------:R-:W-:Y:S01]  /*85d0*/  F2FP.SATFINITE.E4M3.F32.PACK_AB_MERGE_C R122, R137, R122, RZ ;  /* 0x0000007a897a723e */ /* 0x000fe200048070ff */
[----:B------:R-:W-:Y:S01]  /*85e0*/  FMUL.FTZ R40, R40, R11 ;  /* 0x0000000b28287220 */ /* 0x000fe20000410000 */
[----:B------:R-:W-:Y:S01]  /*85f0*/  F2FP.SATFINITE.E4M3.F32.PACK_AB_MERGE_C R109, R180, R109, RZ ;  /* 0x0000006db46d723e */ /* 0x000fe200048070ff */
[-C--:B------:R-:W-:Y:S01]  /*8600*/  FMUL.FTZ R41, R41, R11.reuse ;  /* 0x0000000b29297220 */ /* 0x080fe20000410000 */
[----:B------:R-:W-:Y:S01]  /*8610*/  F2FP.SATFINITE.E4M3.F32.PACK_AB_MERGE_C R126, R141, R126, RZ ;  /* 0x0000007e8d7e723e */ /* 0x000fe200048070ff */
[-C--:B------:R-:W-:Y:S01]  /*8620*/  FMUL.FTZ R44, R44, R11.reuse ;  /* 0x0000000b2c2c7220 */ /* 0x080fe20000410000 */
[----:B------:R-:W-:Y:S01]  /*8630*/  F2FP.SATFINITE.E4M3.F32.PACK_AB_MERGE_C R106, R145, R106, RZ ;  /* 0x0000006a916a723e */ /* 0x000fe200048070ff */
[-C--:B------:R-:W-:Y:S01]  /*8640*/  FMUL.FTZ R45, R45, R11.reuse ;  /* 0x0000000b2d2d7220 */ /* 0x080fe20000410000 */
[----:B------:R-:W-:Y:S01]  /*8650*/  F2FP.SATFINITE.E4M3.F32.PACK_AB_MERGE_C R110, R151, R110, RZ ;  /* 0x0000006e976e723e */ /* 0x000fe200048070ff */
[----:B------:R-:W-:Y:S01]  /*8660*/  FMUL.FTZ R48, R48, R11 ;  /* 0x0000000b30307220 */ /* 0x000fe20000410000 */
        /* <DEDUP_REMOVED lines=8> */
[----:B------:R-:W-:Y:S01]  /*86f0*/  F2FP.SATFINITE.E4M3.F32.PACK_AB_MERGE_C R99, R164, R97, R99 ;  /* 0x00000061a463723e */ /* 0x000fe20004807063 */
[-C--:B------:R-:W-:Y:S01]  /*8700*/  FMUL.FTZ R57, R57, R11.reuse ;  /* 0x0000000b39397220 */ /* 0x080fe20000410000 */
[----:B------:R-:W-:Y:S01]  /*8710*/  R2UR UR56, R3 ;  /* 0x00000000033872ca */ /* 0x000fe200000e0000 */
[-C--:B------:R-:W-:Y:S01]  /*8720*/  FMUL.FTZ R60, R60, R11.reuse ;  /* 0x0000000b3c3c7220 */ /* 0x080fe20000410000 */
[----:B------:R-:W-:Y:S01]  /*8730*/  F2FP.SATFINITE.E4M3.F32.PACK_AB_MERGE_C R184, R13, R12, R14 ;  /* 0x0000000c0db8723e */ /* 0x000fe2000480700e */
[----:B------:R-:W-:Y:S01]  /*8740*/  FMUL.FTZ R61, R61, R11 ;  /* 0x0000000b3d3d7220 */ /* 0x000fe20000410000 */
[----:B------:R-:W-:Y:S01]  /*8750*/  F2FP.SATFINITE.E4M3.F32.PACK_AB_MERGE_C R172, R182, R111, R113 ;  /* 0x0000006fb6ac723e */ /* 0x000fe20004807071 */
[----:B------:R-:W-:Y:S01]  /*8760*/  FMUL.FTZ R64, R64, R11 ;  /* 0x0000000b40407220 */ /* 0x000fe20000410000 */
[----:B------:R-:W-:Y:S01]  /*8770*/  F2FP.SATFINITE.E4M3.F32.PACK_AB_MERGE_C R174, R186, R115, R117 ;  /* 0x00000073baae723e */ /* 0x000fe20004807075 */
[-C--:B------:R-:W-:Y:S01]  /*8780*/  FMUL.FTZ R65, R65, R11.reuse ;  /* 0x0000000b41417220 */ /* 0x080fe20000410000 */
        /* <DEDUP_REMOVED lines=9> */
[----:B------:R-:W-:Y:S01]  /*8820*/  FMUL.FTZ R85, R85, R11 ;  /* 0x0000000b55557220 */ /* 0x000fe20000410000 */
        /* <DEDUP_REMOVED lines=32> */
[----:B------:R-:W-:Y:S01]  /*8a30*/  F2FP.SATFINITE.E4M3.F32.PACK_AB_MERGE_C R185, R16, R21, R18 ;  /* 0x0000001510b9723e */ /* 0x000fe20004807012 */
[----:B------:R-:W-:Y:S01]  /*8a40*/  IMAD.MOV.U32 R13, RZ, RZ, R8 ;  /* 0x000000ffff0d7224 */ /* 0x000fe200078e0008 */
[----:B------:R-:W-:Y:S01]  /*8a50*/  F2FP.SATFINITE.E4M3.F32.PACK_AB_MERGE_C R187, R152, R123, R125 ;  /* 0x0000007b98bb723e */ /* 0x000fe2000480707d */
[----:B------:R-:W-:Y:S01]  /*8a60*/  IMAD.MOV.U32 R11, RZ, RZ, R10 ;  /* 0x000000ffff0b7224 */ /* 0x000fe200078e000a */
[----:B------:R-:W-:Y:S01]  /*8a70*/  F2FP.SATFINITE.E4M3.F32.PACK_AB_MERGE_C R180, R156, R93, R95 ;  /* 0x0000005d9cb4723e */ /* 0x000fe2000480705f */
[----:B------:R-:W-:Y:S01]  /*8a80*/  IMAD.MOV.U32 R186, RZ, RZ, R22 ;  /* 0x000000ffffba7224 */ /* 0x000fe200078e0016 */
[----:B------:R-:W-:Y:S01]  /*8a90*/  F2FP.SATFINITE.E4M3.F32.PACK_AB_MERGE_C R181, R136, R127, R129 ;  /* 0x0000007f88b5723e */ /* 0x000fe20004807081 */
[----:B------:R-:W-:Y:S01]  /*8aa0*/  IMAD.MOV.U32 R176, RZ, RZ, R105 ;  /* 0x000000ffffb07224 */ /* 0x000fe200078e0069 */
[----:B------:R-:W-:-:S02]  /*8ab0*/  F2FP.SATFINITE.E4M3.F32.PACK_AB_MERGE_C R183, R140, R131, R133 ;  /* 0x000000838cb7723e */ /* 0x000fc40004807085 */
[----:B------:R-:W-:Y:S02]  /*8ac0*/  F2FP.SATFINITE.E4M3.F32.PACK_AB_MERGE_C R177, R135, R120, R122 ;  /* 0x0000007887b1723e */ /* 0x000fe4000480707a */
[----:B------:R-:W-:Y:S02]  /*8ad0*/  F2FP.SATFINITE.E4M3.F32.PACK_AB_MERGE_C R178, R178, R107, R109 ;  /* 0x0000006bb2b2723e */ /* 0x000fe4000480706d */
[----:B------:R-:W-:Y:S02]  /*8ae0*/  F2FP.SATFINITE.E4M3.F32.PACK_AB_MERGE_C R179, R139, R124, R126 ;  /* 0x0000007c8bb3723e */ /* 0x000fe4000480707e */
[----:B------:R-:W-:Y:S02]  /*8af0*/  F2FP.SATFINITE.E4M3.F32.PACK_AB_MERGE_C R173, R143, R104, R106 ;  /* 0x000000688fad723e */ /* 0x000fe4000480706a */
[----:B------:R-:W-:Y:S02]  /*8b00*/  F2FP.SATFINITE.E4M3.F32.PACK_AB_MERGE_C R175, R147, R108, R110 ;  /* 0x0000006c93af723e */ /* 0x000fe4000480706e */
[----:B------:R-:W-:-:S02]  /*8b10*/  F2FP.SATFINITE.E4M3.F32.PACK_AB_MERGE_C R168, R190, R119, R121 ;  /* 0x00000077bea8723e */ /* 0x000fc40004807079 */
[----:B------:R-:W-:Y:S02]  /*8b20*/  F2FP.SATFINITE.E4M3.F32.PACK_AB_MERGE_C R169, R149, R88, R19 ;  /* 0x0000005895a9723e */ /* 0x000fe40004807013 */
[----:B------:R-:W-:Y:S02]  /*8b30*/  F2FP.SATFINITE.E4M3.F32.PACK_AB_MERGE_C R170, R194, R15, R17 ;  /* 0x0000000fc2aa723e */ /* 0x000fe40004807011 */
[----:B------:R-:W-:Y:S02]  /*8b40*/  F2FP.SATFINITE.E4M3.F32.PACK_AB_MERGE_C R171, R171, R96, R23 ;  /* 0x00000060abab723e */ /* 0x000fe40004807017 */
[----:B------:R-:W-:Y:S01]  /*8b50*/  MOV R182, R99 ;  /* 0x0000006300b67202 */ /* 0x000fe20000000f00 */
[----:B------:R-:W-:Y:S06]  /*8b60*/  @P1 BRA `(.L_x_29) ;  /* 0xffffffc800281947 */ /* 0x000fec000383ffff */
.L_x_18:
[----:B------:R-:W-:Y:S06]  /*8b70*/  BAR.ARV 0x8, 0x180 ;  /* 0x0206000000007b1d */ /* 0x000fec0000002000 */
[----:B------:R-:W-:Y:S05]  /*8b80*/  @!P0 BRA `(.L_x_30) ;  /* 0x0000000000048947 */ /* 0x000fea0003800000 */
[----:B------:R-:W-:Y:S01]  /*8b90*/  BPT.TRAP 0x1 ;  /* 0x000000040000795c */ /* 0x000fe20000300000 */
.L_x_30:
[----:B------:R-:W-:Y:S01]  /*8ba0*/  R2UR UR9, R3 ;  /* 0x00000000030972ca */ /* 0x000fe200000e0000 */
[----:B------:R-:W-:-:S05]  /*8bb0*/  IMAD.U32 R0, RZ, RZ, UR58 ;  /* 0x0000003aff007e24 */ /* 0x000fca000f8e00ff */
[----:B------:R-:W-:-:S07]  /*8bc0*/  SHF.L.U32 R0, R0, 0x1f, RZ ;  /* 0x0000001f00007819 */ /* 0x000fce00000006ff */
[----:B------:R-:W-:-:S09]  /*8bd0*/  ULEA UR9, UR9, UR36, 0x3 ;  /* 0x0000002409097291 */ /* 0x000fd2000f8e183f */
[----:B------:R0:W1:Y:S01]  /*8be0*/  SYNCS.PHASECHK.TRANS64.TRYWAIT P1, [UR9+0x29850], R0 ;  /* 0x02985000ff0075a7 */ /* 0x0000620008020149 */
[----:B------:R-:W-:Y:S05]  /*8bf0*/  @!P0 BRA `(.L_x_31) ;  /* 0x0000000000048947 */ /* 0x000fea0003800000 */
[----:B------:R-:W-:Y:S01]  /*8c00*/  BPT.TRAP 0x1 ;  /* 0x000000040000795c */ /* 0x000fe20000300000 */
.L_x_31:
[----:B-1----:R-:W-:Y:S05]  /*8c10*/  @P1 BRA `(.L_x_32) ;  /* 0x0000000000081947 */ /* 0x002fea0003800000 */
[----:B------:R-:W1:Y:S02]  /*8c20*/  SYNCS.PHASECHK.TRANS64.TRYWAIT P1, [UR9+0x29850], R0 ;  /* 0x02985000ff0075a7 */ /* 0x000e640008020149 */
[----:B-1----:R-:W-:Y:S05]  /*8c30*/  @!P1 BRA `(.L_x_33) ;  /* 0x0000007c00049947 */ /* 0x002fea0003800000 */
.L_x_32:
[----:B------:R-:W-:Y:S01]  /*8c40*/  UIADD3 UR36, UR36, 0x400, URZ ;  /* 0x0000040024247890 */ /* 0x000fe2000fffe03f */
[----:B------:R-:W-:Y:S01]  /*8c50*/  R2UR UR4, R3 ;  /* 0x00000000030472ca */ /* 0x000fe200000e0000 */
[----:B------:R-:W-:Y:S01]  /*8c60*/  WARPGROUP.ARRIVE ;  /* 0x00000000000079c5 */ /* 0x000fe20000000000 */
[----:B------:R-:W-:Y:S01]  /*8c70*/  UMOV UR7, 0xc0000010 ;  /* 0xc000001000077882 */ /* 0x000fe20000000000 */
[----:B------:R-:W-:Y:S01]  /*8c80*/  USHF.R.U32.HI UR36, URZ, 0x4, UR36 ;  /* 0x000000043f247899 */ /* 0x000fe20008011624 */
[----:B------:R-:W-:Y:S01]  /*8c90*/  IMAD.MOV.U32 R4, RZ, RZ, 0x3f800000 ;  /* 0x3f800000ff047424 */ /* 0x000fe200078e00ff */
[----:B------:R-:W-:Y:S02]  /*8ca0*/  ULDC.64 UR10, c[0x0][0x9a0] ;  /* 0x00026800000a7ab9 */ /* 0x000fe40000000a00 */
[----:B------:R-:W-:Y:S02]  /*8cb0*/  ULOP3.LUT UR36, UR36, 0x3fff, URZ, 0xc0, !UPT ;  /* 0x00003fff24247892 */ /* 0x000fe4000f8ec03f */
[----:B------:R-:W-:-:S02]  /*8cc0*/  UISETP.NE.U32.AND UP0, UPT, UR10, URZ, UPT ;  /* 0x0000003f0a00728c */ /* 0x000fc4000bf05070 */
[----:B------:R-:W-:Y:S02]  /*8cd0*/  ULOP3.LUT UR8, UR36, 0x10000, URZ, 0xfc, !UPT ;  /* 0x0001000024087892 */ /* 0x000fe4000f8efc3f */
[----:B------:R-:W-:Y:S02]  /*8ce0*/  UISETP.NE.AND.EX UP0, UPT, UR11, URZ, UPT, UP0 ;  /* 0x0000003f0b00728c */ /* 0x000fe4000bf05300 */
[----:B------:R-:W-:-:S04]  /*8cf0*/  UIMAD UR8, UR4, 0x500, UR8 ;  /* 0x00000500040878a4 */ /* 0x000fc8000f8e0208 */
[----:B------:R-:W-:Y:S01]  /*8d00*/  UIADD3 UR4, UR8, 0x100, URZ ;  /* 0x0000010008047890 */ /* 0x000fe2000fffe03f */
[----:B------:R-:W-:Y:S02]  /*8d10*/  PLOP3.LUT P1, PT, PT, PT, UP0, 0x80, 0x0 ;  /* 0x000000000000781c */ /* 0x000fe40003f2f008 */
[----:B------:R-:W-:-:S06]  /*8d20*/  UMOV UR6, UR8 ;  /* 0x0000000800067c82 */ /* 0x000fcc0008000000 */
[----:B------:R-:W-:Y:S01]  /*8d30*/  QGMMA.64x128x32.F32.E4M3.E4M3 R24, R184, gdesc[UR4], R24, gsb0 ;  /* 0x01e00004b8187df3 */ /* 0x000fe20008000818 */
[----:B------:R-:W-:Y:S01]  /*8d40*/  UMOV UR7, 0xc0000010 ;  /* 0xc000001000077882 */ /* 0x000fe20000000000 */
[----:B------:R-:W-:Y:S01]  /*8d50*/  UMOV UR6, UR4 ;  /* 0x0000000400067c82 */ /* 0x000fe20008000000 */
[----:B------:R-:W-:Y:S02]  /*8d60*/  @UP0 ULDC.64 UR12, c[0x0][0x9c8] ;  /* 0x00027200000c0ab9 */ /* 0x000fe40000000a00 */
[----:B------:R-:W-:Y:S01]  /*8d70*/  @UP0 UIMAD.WIDE.U32 UR4, UR48, UR12, URZ ;  /* 0x0000000c300402a5 */ /* 0x000fe2000f8e003f */
[----:B------:R-:W-:Y:S02]  /*8d80*/  WARPGROUP.DEPBAR.LE gsb0, 0x0 ;  /* 0x00008000000079c5 */ /* 0x000fe40000010000 */
[----:B------:R-:W-:-:S06]  /*8d90*/  WARPGROUP.ARRIVE ;  /* 0x00000000000079c5 */ /* 0x000fcc0000000000 */
[----:B------:R-:W-:Y:S01]  /*8da0*/  QGMMA.64x128x32.F32.E4M3.E4M3 R24, R180, gdesc[UR4], R24, gsb0 ;  /* 0x01e00004b4187df3 */ /* 0x000fe20008000818 */
[----:B------:R-:W-:Y:S02]  /*8db0*/  @UP0 UIMAD UR6, UR37, UR12, URZ ;  /* 0x0000000c250602a4 */ /* 0x000fe4000f8e023f */
[----:B------:R-:W-:Y:S02]  /*8dc0*/  @UP0 USHF.R.S32.HI UR7, URZ, 0x1f, UR50 ;  /* 0x0000001f3f070899 */ /* 0x000fe40008011432 */
[----:B------:R-:W-:-:S03]  /*8dd0*/  @UP0 UIMAD UR6, UR48, UR13, UR6 ;  /* 0x0000000d300602a4 */ /* 0x000fc6000f8e0206 */
[----:B------:R-:W-:Y:S01]  /*8de0*/  @UP0 ULDC.64 UR12, c[0x0][0x9d0] ;  /* 0x00027400000c0ab9 */ /* 0x000fe20000000a00 */
[----:B------:R-:W-:Y:S02]  /*8df0*/  @UP0 UIADD3 UR5, UR5, UR6, URZ ;  /* 0x0000000605050290 */ /* 0x000fe4000fffe03f */
[----:B------:R-:W-:Y:S02]  /*8e00*/  @UP0 UIMAD UR6, UR7, UR12, URZ ;  /* 0x0000000c070602a4 */ /* 0x000fe4000f8e023f */
[----:B------:R-:W-:Y:S02]  /*8e10*/  @UP0 UIMAD.WIDE.U32 UR4, UR50, UR12, UR4 ;  /* 0x0000000c320402a5 */ /* 0x000fe4000f8e0004 */
[----:B------:R-:W-:-:S04]  /*8e20*/  @UP0 UIMAD UR6, UR50, UR13, UR6 ;  /* 0x0000000d320602a4 */ /* 0x000fc8000f8e0206 */
[----:B------:R-:W-:Y:S02]  /*8e30*/  @UP0 UIADD3 UR5, UR5, UR6, URZ ;  /* 0x0000000605050290 */ /* 0x000fe4000fffe03f */
[----:B------:R-:W-:-:S04]  /*8e40*/  @UP0 ULEA UR6, UP1, UR4, UR10, 0x2 ;  /* 0x0000000a04060291 */ /* 0x000fc8000f82103f */
[----:B------:R-:W-:Y:S02]  /*8e50*/  @UP0 ULEA.HI.X UR7, UR4, UR11, UR5, 0x2, UP1 ;  /* 0x0000000b04070291 */ /* 0x000fe400088f1405 */
[----:B------:R-:W-:Y:S01]  /*8e60*/  UIADD3 UR4, UR8, 0x200, URZ ;  /* 0x0000020008047890 */ /* 0x000fe2000fffe03f */
[----:B------:R-:W-:-:S03]  /*8e70*/  IMAD.U32 R2, RZ, RZ, UR6 ;  /* 0x00000006ff027e24 */ /* 0x000fc6000f8e00ff */
[----:B------:R-:W-:Y:S01]  /*8e80*/  IMAD.U32 R3, RZ, RZ, UR7 ;  /* 0x00000007ff037e24 */ /* 0x000fe2000f8e00ff */
[----:B------:R-:W-:Y:S02]  /*8e90*/  UMOV UR7, 0xc0000010 ;  /* 0xc000001000077882 */ /* 0x000fe40000000000 */
[----:B------:R-:W-:Y:S02]  /*8ea0*/  UMOV UR6, UR4 ;  /* 0x0000000400067c82 */ /* 0x000fe40008000000 */
[----:B------:R2:W3:Y:S01]  /*8eb0*/  @P1 LDG.E R4, desc[UR54][R2.64] ;  /* 0x0000003602041981 */ /* 0x0004e2000c1e1900 */
[----:B------:R-:W-:Y:S01]  /*8ec0*/  UIADD3 UR4, UR8, 0x300, URZ ;  /* 0x0000030008047890 */ /* 0x000fe2000fffe03f */
[----:B------:R-:W-:Y:S02]  /*8ed0*/  WARPGROUP.DEPBAR.LE gsb0, 0x0 ;  /* 0x00008000000079c5 */ /* 0x000fe40000010000 */
[----:B------:R-:W-:-:S06]  /*8ee0*/  WARPGROUP.ARRIVE ;  /* 0x00000000000079c5 */ /* 0x000fcc0000000000 */
[----:B------:R-:W-:Y:S01]  /*8ef0*/  QGMMA.64x128x32.F32.E4M3.E4M3 R24, R176, gdesc[UR4], R24, gsb0 ;  /* 0x01e00004b0187df3 */ /* 0x000fe20008000818 */
[----:B------:R-:W-:Y:S01]  /*8f00*/  UMOV UR6, UR4 ;  /* 0x0000000400067c82 */ /* 0x000fe20008000000 */
[----:B------:R-:W-:Y:S01]  /*8f10*/  UMOV UR7, 0xc0000010 ;  /* 0xc000001000077882 */ /* 0x000fe20000000000 */
[----:B------:R-:W-:Y:S01]  /*8f20*/  UIADD3 UR8, UR8, 0x400, URZ ;  /* 0x0000040008087890 */ /* 0x000fe2000fffe03f */
[----:B-1----:R-:W1:Y:S04]  /*8f30*/  SHFL.BFLY PT, R5, R6, 0x2, 0x1f ;  /* 0x0c401f0006057f89 */ /* 0x002e6800000e0000 */
[----:B------:R-:W4:Y:S01]  /*8f40*/  SHFL.BFLY PT, R12, R7, 0x2, 0x1f ;  /* 0x0c401f00070c7f89 */ /* 0x000f2200000e0000 */
[----:B------:R-:W-:Y:S02]  /*8f50*/  WARPGROUP.DEPBAR.LE gsb0, 0x0 ;  /* 0x00008000000079c5 */ /* 0x000fe40000010000 */
[----:B------:R-:W-:-:S06]  /*8f60*/  WARPGROUP.ARRIVE ;  /* 0x00000000000079c5 */ /* 0x000fcc0000000000 */
[----:B------:R-:W-:Y:S01]  /*8f70*/  QGMMA.64x128x32.F32.E4M3.E4M3 R24, R172, gdesc[UR4], R24, gsb0 ;  /* 0x01e00004ac187df3 */ /* 0x000fe20008000818 */
[----:B------:R-:W-:Y:S01]  /*8f80*/  UMOV UR6, UR8 ;  /* 0x0000000800067c82 */ /* 0x000fe20008000000 */
[----:B------:R-:W-:Y:S01]  /*8f90*/  UMOV UR7, 0xc0000010 ;  /* 0xc000001000077882 */ /* 0x000fe20000000000 */
[----:B-1----:R-:W-:Y:S01]  /*8fa0*/  FADD.FTZ R5, R5, R6 ;  /* 0x0000000605057221 */ /* 0x002fe20000010000 */
[----:B----4-:R-:W-:-:S04]  /*8fb0*/  FADD.FTZ R12, R12, R7 ;  /* 0x000000070c0c7221 */ /* 0x010fc80000010000 */
[----:B0-----:R-:W0:Y:S04]  /*8fc0*/  SHFL.BFLY PT, R0, R5, 0x1, 0x1f ;  /* 0x0c201f0005007f89 */ /* 0x001e2800000e0000 */
[----:B--2---:R-:W1:Y:S01]  /*8fd0*/  SHFL.BFLY PT, R3, R12, 0x1, 0x1f ;  /* 0x0c201f000c037f89 */ /* 0x004e6200000e0000 */
[----:B------:R-:W-:Y:S01]  /*8fe0*/  MOV R7, RZ ;  /* 0x000000ff00077202 */ /* 0x000fe20000000f00 */
[----:B0-----:R-:W-:Y:S01]  /*8ff0*/  FADD.FTZ R13, R5, R0 ;  /* 0x00000000050d7221 */ /* 0x001fe20000010000 */
[----:B-1----:R-:W-:-:S04]  /*9000*/  FADD.FTZ R14, R12, R3 ;  /* 0x000000030c0e7221 */ /* 0x002fc80000010000 */
[C---:B------:R-:W-:Y:S01]  /*9010*/  FSETP.NE.FTZ.AND P1, PT, R13.reuse, RZ, PT ;  /* 0x000000ff0d00720b */ /* 0x040fe20003f35000 */
[----:B------:R-:W-:Y:S01]  /*9020*/  FMUL.FTZ R15, R13, 0.00390625 ;  /* 0x3b8000000d0f7820 */ /* 0x000fe20000410000 */
[----:B------:R-:W-:-:S04]  /*9030*/  FMUL.FTZ R6, R14, 0.00390625 ;  /* 0x3b8000000e067820 */ /* 0x000fc80000410000 */
[----:B------:R-:W-:Y:S02]  /*9040*/  FSETP.NE.FTZ.AND P2, PT, R15, RZ, PT ;  /* 0x000000ff0f00720b */ /* 0x000fe40003f55000 */
[----:B------:R-:W-:-:S05]  /*9050*/  FSETP.NE.FTZ.AND P3, PT, R6, RZ, PT ;  /* 0x000000ff0600720b */ /* 0x000fca0003f75000 */
[----:B------:R-:W-:Y:S01]  /*9060*/  @P1 MUFU.RCP R7, R13 ;  /* 0x0000000d00071308 */ /* 0x000fe20000001000 */
[----:B------:R-:W-:Y:S01]  /*9070*/  FSETP.NE.FTZ.AND P1, PT, R14, RZ, PT ;  /* 0x000000ff0e00720b */ /* 0x000fe20003f35000 */
[----:B------:R-:W-:Y:S01]  /*9080*/  IMAD.MOV.U32 R11, RZ, RZ, RZ ;  /* 0x000000ffff0b7224 */ /* 0x000fe200078e00ff */
[----:B------:R-:W-:Y:S02]  /*9090*/  WARPGROUP.DEPBAR.LE gsb0, 0x0 ;  /* 0x00008000000079c5 */ /* 0x000fe40000010000 */
[----:B------:R-:W-:-:S06]  /*90a0*/  WARPGROUP.ARRIVE ;  /* 0x00000000000079c5 */ /* 0x000fcc0000000000 */
[----:B------:R-:W-:Y:S01]  /*90b0*/  QGMMA.64x128x32.F32.E4M3.E4M3 R24, R168, gdesc[UR4], R24, gsb0 ;  /* 0x01e00004a8187df3 */ /* 0x000fe20008000818 */
[----:B------:R-:W0:Y:S08]  /*90c0*/  @P2 MUFU.LG2 R2, R15 ;  /* 0x0000000f00022308 */ /* 0x000e300000000c00 */
[----:B------:R-:W1:Y:S08]  /*90d0*/  @P3 MUFU.LG2 R6, R6 ;  /* 0x0000000600063308 */ /* 0x000e700000000c00 */
[----:B------:R-:W2:Y:S01]  /*90e0*/  @P1 MUFU.RCP R11, R14 ;  /* 0x0000000e000b1308 */ /* 0x000ea20000001000 */
[C---:B------:R-:W-:Y:S01]  /*90f0*/  @P2 FMUL.FTZ R5, R9.reuse, 0.69314718246459960938 ;  /* 0x3f31721809052820 */ /* 0x040fe20000410000 */
[----:B0-----:R-:W-:Y:S01]  /*9100*/  @P2 FMUL.FTZ R2, R2, 0.69314718246459960938 ;  /* 0x3f31721802022820 */ /* 0x001fe20000410000 */
[----:B------:R-:W-:Y:S01]  /*9110*/  @P3 FMUL.FTZ R12, R9, 0.69314718246459960938 ;  /* 0x3f317218090c3820 */ /* 0x000fe20000410000 */
[----:B------:R-:W-:-:S02]  /*9120*/  IMAD.MOV.U32 R0, RZ, RZ, -0x800000 ;  /* 0xff800000ff007424 */ /* 0x000fc400078e00ff */
[----:B------:R-:W-:Y:S01]  /*9130*/  @P2 FFMA.FTZ R0, R5, R10, R2 ;  /* 0x0000000a05002223 */ /* 0x000fe20000010002 */
[----:B-1----:R-:W-:Y:S01]  /*9140*/  @P3 FMUL.FTZ R9, R6, 0.69314718246459960938 ;  /* 0x3f31721806093820 */ /* 0x002fe20000410000 */
[----:B------:R-:W-:Y:S02]  /*9150*/  IMAD.MOV.U32 R3, RZ, RZ, -0x800000 ;  /* 0xff800000ff037424 */ /* 0x000fe400078e00ff */
[----:B---3--:R-:W-:Y:S01]  /*9160*/  FMUL.FTZ R2, R7, R4 ;  /* 0x0000000407027220 */ /* 0x008fe20000410000 */
[----:B------:R-:W-:Y:S01]  /*9170*/  @P3 FFMA.FTZ R3, R12, R8, R9 ;  /* 0x000000080c033223 */ /* 0x000fe20000010009 */
[----:B--2---:R-:W-:Y:S01]  /*9180*/  FMUL.FTZ R4, R11, R4 ;  /* 0x000000040b047220 */ /* 0x004fe20000410000 */
[----:B------:R-:W-:Y:S02]  /*9190*/  WARPGROUP.DEPBAR.LE gsb0, 0x0 ;  /* 0x00008000000079c5 */ /* 0x000fe40000010000 */
[----:B------:R-:W-:Y:S05]  /*91a0*/  @!P0 BRA `(.L_x_34) ;  /* 0x0000000000048947 */ /* 0x000fea0003800000 */
[----:B------:R-:W-:Y:S01]  /*91b0*/  BPT.TRAP 0x1 ;  /* 0x000000040000795c */ /* 0x000fe20000300000 */
.L_x_34:
[----:B------:R-:W-:Y:S01]  /*91c0*/  UIADD3 UR4, UR9, 0x29860, URZ ;  /* 0x0002986009047890 */ /* 0x000fe2000fffe03f */
[-C--:B------:R-:W-:Y:S01]  /*91d0*/  FMUL.FTZ R7, R24, R2.reuse ;  /* 0x0000000218077220 */ /* 0x080fe20000410000 */
[-C--:B------:R-:W-:Y:S01]  /*91e0*/  FMUL.FTZ R9, R29, R2.reuse ;  /* 0x000000021d097220 */ /* 0x080fe20000410000 */
[-C--:B------:R-:W-:Y:S01]  /*91f0*/  FMUL.FTZ R10, R32, R2.reuse ;  /* 0x00000002200a7220 */ /* 0x080fe20000410000 */
[----:B------:R-:W-:Y:S01]  /*9200*/  UPRMT UR4, UR51, 0x654, UR4 ;  /* 0x0000065433047896 */ /* 0x000fe20008000004 */
        /* <DEDUP_REMOVED lines=8> */
[----:B------:R-:W-:Y:S01]  /*9290*/  SYNCS.ARRIVE.TRANS64.RED.A1T0 RZ, [UR4], RZ ;  /* 0x000000ffffff79a7 */ /* 0x000fe20008100404 */
        /* <DEDUP_REMOVED lines=47> */
[----:B------:R-:W-:Y:S01]  /*9590*/  PLOP3.LUT P0, PT, PT, PT, PT, 0x8, 0x0 ;  /* 0x000000000000781c */ /* 0x000fe20003f0e170 */
[-C--:B------:R-:W-:Y:S01]  /*95a0*/  FMUL.FTZ R70, R70, R4.reuse ;  /* 0x0000000446467220 */ /* 0x080fe20000410000 */
[-C--:B------:R-:W-:Y:S01]  /*95b0*/  FMUL.FTZ R67, R67, R4.reuse ;  /* 0x0000000443437220 */ /* 0x080fe20000410000 */
[-C--:B------:R-:W-:Y:S01]  /*95c0*/  FMUL.FTZ R78, R78, R4.reuse ;  /* 0x000000044e4e7220 */ /* 0x080fe20000410000 */
[-C--:B------:R-:W-:Y:S01]  /*95d0*/  FMUL.FTZ R75, R75, R4.reuse ;  /* 0x000000044b4b7220 */ /* 0x080fe20000410000 */
[-C--:B------:R-:W-:Y:S01]  /*95e0*/  FMUL.FTZ R86, R86, R4.reuse ;  /* 0x0000000456567220 */ /* 0x080fe20000410000 */
[----:B------:R-:W-:-:S07]  /*95f0*/  FMUL.FTZ R83, R83, R4 ;  /* 0x0000000453537220 */ /* 0x000fce0000410000 */
.L_x_10:
[----:B------:R-:W-:Y:S05]  /*9600*/  @P0 BRA `(.L_x_35) ;  /* 0x00000020006c0947 */ /* 0x000fea0003800000 */
[----:B------:R-:W0:Y:S01]  /*9610*/  S2R R25, SR_TID.X ;  /* 0x0000000000197919 */ /* 0x000e220000002100 */
[----:B------:R-:W-:Y:S01]  /*9620*/  ULDC.64 UR4, c[0x4][0x40] ;  /* 0x0100100000047ab9 */ /* 0x000fe20000000a00 */
[----:B------:R-:W-:Y:S01]  /*9630*/  ULDC.64 UR8, c[0x0][0xbd0] ;  /* 0x0002f40000087ab9 */ /* 0x000fe20000000a00 */
[----:B------:R-:W-:Y:S01]  /*9640*/  USHF.R.S32.HI UR7, URZ, 0x1f, UR50 ;  /* 0x0000001f3f077899 */ /* 0x000fe20008011432 */
[----:B------:R-:W-:Y:S01]  /*9650*/  ULDC.64 UR10, c[0x0][0xb38] ;  /* 0x0002ce00000a7ab9 */ /* 0x000fe20000000a00 */
[----:B0-----:R-:W-:-:S05]  /*9660*/  IMAD.SHL.U32 R2, R25, 0x4, RZ ;  /* 0x0000000419027824 */ /* 0x001fca00078e00ff */
[----:B------:R-:W-:Y:S01]  /*9670*/  LOP3.LUT R2, R2, 0xc, RZ, 0xc0, !PT ;  /* 0x0000000c02027812 */ /* 0x000fe200078ec0ff */
[----:B------:R-:W-:Y:S03]  /*9680*/  BAR.SYNC.DEFER_BLOCKING 0x1, 0x100 ;  /* 0x0044000000007b1d */ /* 0x000fe60000010000 */
[----:B------:R-:W-:-:S05]  /*9690*/  IADD3 R4, P0, R2, UR4, RZ ;  /* 0x0000000402047c10 */ /* 0x000fca000ff1e0ff */
[----:B------:R-:W-:-:S06]  /*96a0*/  IMAD.X R5, RZ, RZ, UR5, P0 ;  /* 0x00000005ff057e24 */ /* 0x000fcc00080e06ff */
[----:B------:R0:W2:Y:S01]  /*96b0*/  LDG.E.CONSTANT R5, desc[UR54][R4.64] ;  /* 0x0000003604057981 */ /* 0x0000a2000c1e9900 */
[C---:B------:R-:W-:Y:S01]  /*96c0*/  LOP3.LUT P0, R2, R25.reuse, 0x3, RZ, 0xc0, !PT ;  /* 0x0000000319027812 */ /* 0x040fe2000780c0ff */
[----:B------:R-:W-:Y:S01]  /*96d0*/  UIMAD.WIDE.U32 UR4, UR50, UR8, URZ ;  /* 0x00000008320472a5 */ /* 0x000fe2000f8e003f */
[----:B------:R-:W-:Y:S01]  /*96e0*/  IADD3 R25, R25, -0x80, RZ ;  /* 0xffffff8019197810 */ /* 0x000fe20007ffe0ff */
[----:B------:R-:W-:Y:S01]  /*96f0*/  UIMAD UR6, UR7, UR8, URZ ;  /* 0x00000008070672a4 */ /* 0x000fe2000f8e023f */
[----:B------:R-:W-:Y:S01]  /*9700*/  ISETP.EQ.OR P0, PT, R2, 0x3, !P0 ;  /* 0x000000030200780c */ /* 0x000fe20004702670 */
[----:B------:R-:W-:Y:S01]  /*9710*/  UIMAD UR8, UR7, UR10, URZ ;  /* 0x0000000a070872a4 */ /* 0x000fe2000f8e023f */
[----:B------:R-:W-:Y:S01]  /*9720*/  BSSY B0, `(.L_x_36) ;  /* 0x000018f000007945 */ /* 0x000fe20003800000 */
[----:B------:R-:W-:Y:S01]  /*9730*/  MOV R32, UR4 ;  /* 0x0000000400207c02 */ /* 0x000fe20008000f00 */
[----:B------:R-:W-:Y:S01]  /*9740*/  UIMAD UR9, UR50, UR9, UR6 ;  /* 0x00000009320972a4 */ /* 0x000fe2000f8e0206 */
[----:B0-----:R-:W-:Y:S01]  /*9750*/  SHF.R.S32.HI R4, RZ, 0x1f, R25 ;  /* 0x0000001fff047819 */ /* 0x001fe20000011419 */
[----:B------:R-:W-:Y:S01]  /*9760*/  UIMAD.WIDE.U32 UR6, UR50, UR10, URZ ;  /* 0x0000000a320672a5 */ /* 0x000fe2000f8e003f */
[----:B------:R-:W-:Y:S01]  /*9770*/  SEL R108, R6, R9, P0 ;  /* 0x00000009066c7207 */ /* 0x000fe20000000000 */
[----:B------:R-:W0:Y:S01]  /*9780*/  S2UR UR4, SR_CTAID.Y ;  /* 0x00000000000479c3 */ /* 0x000e220000002600 */
[----:B------:R-:W-:Y:S01]  /*9790*/  LEA.HI R2, R4, R25, RZ, 0x7 ;  /* 0x0000001904027211 */ /* 0x000fe200078f38ff */
[----:B------:R-:W-:Y:S01]  /*97a0*/  UIADD3 UR9, UR5, UR9, URZ ;  /* 0x0000000905097290 */ /* 0x000fe2000fffe03f */
[----:B------:R-:W-:Y:S01]  /*97b0*/  SEL R119, R9, R6, P0 ;  /* 0x0000000609777207 */ /* 0x000fe20000000000 */
[----:B------:R-:W-:Y:S01]  /*97c0*/  UIMAD UR8, UR50, UR11, UR8 ;  /* 0x0000000b320872a4 */ /* 0x000fe2000f8e0208 */
[----:B------:R-:W-:Y:S01]  /*97d0*/  LOP3.LUT R6, R2, 0xffffff80, RZ, 0xc0, !PT ;  /* 0xffffff8002067812 */ /* 0x000fe200078ec0ff */
[----:B------:R-:W-:Y:S01]  /*97e0*/  IMAD.U32 R45, RZ, RZ, UR7 ;  /* 0x00000007ff2d7e24 */ /* 0x000fe2000f8e00ff */
[----:B------:R-:W-:Y:S01]  /*97f0*/  SEL R104, R36, R11, P0 ;  /* 0x0000000b24687207 */ /* 0x000fe20000000000 */
[----:B------:R-:W-:Y:S01]  /*9800*/  UIADD3 UR8, UR7, UR8, URZ ;  /* 0x0000000807087290 */ /* 0x000fe2000fffe03f */
[----:B------:R-:W-:Y:S01]  /*9810*/  SEL R115, R11, R36, P0 ;  /* 0x000000240b737207 */ /* 0x000fe20000000000 */
[----:B------:R-:W-:Y:S01]  /*9820*/  IMAD.IADD R64, R25, 0x1, -R6 ;  /* 0x0000000119407824 */ /* 0x000fe200078e0a06 */
[----:B------:R-:W-:-:S02]  /*9830*/  SEL R16, R10, R33, P0 ;  /* 0x000000210a107207 */ /* 0x000fc40000000000 */
[----:B------:R-:W-:Y:S01]  /*9840*/  SEL R113, R33, R10, P0 ;  /* 0x0000000a21717207 */ /* 0x000fe20000000000 */
[----:B------:R-:W-:Y:S01]  /*9850*/  IMAD.U32 R33, RZ, RZ, UR5 ;  /* 0x00000005ff217e24 */ /* 0x000fe2000f8e00ff */
[----:B------:R-:W-:Y:S01]  /*9860*/  SHF.R.S32.HI R11, RZ, 0x1f, R64 ;  /* 0x0000001fff0b7819 */ /* 0x000fe20000011440 */
[----:B------:R-:W-:Y:S01]  /*9870*/  IMAD.U32 R33, RZ, RZ, UR9 ;  /* 0x00000009ff217e24 */ /* 0x000fe2000f8e00ff */
[----:B------:R-:W-:Y:S01]  /*9880*/  LEA.HI R4, R4, R25, RZ, 0x2 ;  /* 0x0000001904047211 */ /* 0x000fe200078f10ff */
[----:B------:R-:W-:Y:S01]  /*9890*/  IMAD.U32 R45, RZ, RZ, UR8 ;  /* 0x00000008ff2d7e24 */ /* 0x000fe2000f8e00ff */
[----:B------:R-:W-:Y:S01]  /*98a0*/  LEA.HI R10, R11, R64, RZ, 0x2 ;  /* 0x000000400b0a7211 */ /* 0x000fe200078f10ff */
[----:B------:R-:W-:Y:S01]  /*98b0*/  ULDC.64 UR8, c[0x0][0xb28] ;  /* 0x0002ca0000087ab9 */ /* 0x000fe20000000a00 */
[----:B------:R-:W-:Y:S02]  /*98c0*/  SEL R100, R12, R41, P0 ;  /* 0x000000290c647207 */ /* 0x000fe40000000000 */
[----:B------:R-:W-:-:S02]  /*98d0*/  SEL R109, R41, R12, P0 ;  /* 0x0000000c296d7207 */ /* 0x000fc40000000000 */
[----:B------:R-:W-:Y:S02]  /*98e0*/  SEL R48, R26, R27, P0 ;  /* 0x0000001b1a307207 */ /* 0x000fe40000000000 */
[----:B------:R-:W-:Y:S02]  /*98f0*/  SEL R89, R27, R26, P0 ;  /* 0x0000001a1b597207 */ /* 0x000fe40000000000 */
[----:B------:R-:W-:Y:S02]  /*9900*/  SEL R26, R74, R75, P0 ;  /* 0x0000004b4a1a7207 */ /* 0x000fe40000000000 */
[----:B------:R-:W-:Y:S02]  /*9910*/  SEL R41, R75, R74, P0 ;  /* 0x0000004a4b297207 */ /* 0x000fe40000000000 */
[----:B------:R-:W-:Y:S01]  /*9920*/  SEL R106, R7, R8, P0 ;  /* 0x00000008076a7207 */ /* 0x000fe20000000000 */
[----:B------:R-:W1:Y:S01]  /*9930*/  S2R R74, SR_CTAID.X ;  /* 0x00000000004a7919 */ /* 0x000e620000002500 */
[----:B------:R-:W-:-:S02]  /*9940*/  SEL R117, R8, R7, P0 ;  /* 0x0000000708757207 */ /* 0x000fc40000000000 */
[----:B------:R-:W-:Y:S02]  /*9950*/  LOP3.LUT R6, R4, 0xfffffffc, RZ, 0xc0, !PT ;  /* 0xfffffffc04067812 */ /* 0x000fe400078ec0ff */
[--C-:B------:R-:W-:Y:S02]  /*9960*/  SHF.R.S32.HI R4, RZ, 0x2, R10.reuse ;  /* 0x00000002ff047819 */ /* 0x100fe4000001140a */
[----:B------:R-:W-:Y:S01]  /*9970*/  SHF.R.S32.HI R7, RZ, 0x1f, R10 ;  /* 0x0000001fff077819 */ /* 0x000fe2000001140a */
[----:B------:R-:W-:Y:S01]  /*9980*/  IMAD.IADD R8, R25, 0x1, -R6 ;  /* 0x0000000119087824 */ /* 0x000fe200078e0a06 */
[----:B------:R-:W-:Y:S02]  /*9990*/  SHF.R.S32.HI R9, RZ, 0x7, R2 ;  /* 0x00000007ff097819 */ /* 0x000fe40000011402 */
[----:B------:R-:W-:Y:S02]  /*99a0*/  LEA.HI R7, R7, R4, RZ, 0x3 ;  /* 0x0000000407077211 */ /* 0x000fe400078f18ff */
[----:B------:R-:W-:-:S02]  /*99b0*/  SEL R98, R52, R15, P0 ;  /* 0x0000000f34627207 */ /* 0x000fc40000000000 */
[----:B------:R-:W-:Y:S02]  /*99c0*/  SEL R107, R15, R52, P0 ;  /* 0x000000340f6b7207 */ /* 0x000fe40000000000 */
[----:B------:R-:W-:Y:S02]  /*99d0*/  SEL R72, R24, R81, P0 ;  /* 0x0000005118487207 */ /* 0x000fe40000000000 */
[----:B------:R-:W-:Y:S02]  /*99e0*/  SEL R93, R81, R24, P0 ;  /* 0x00000018515d7207 */ /* 0x000fe40000000000 */
[----:B------:R-:W-:Y:S02]  /*99f0*/  SEL R102, R44, R13, P0 ;  /* 0x0000000d2c667207 */ /* 0x000fe40000000000 */
[----:B------:R-:W-:Y:S01]  /*9a00*/  SEL R111, R13, R44, P0 ;  /* 0x0000002c0d6f7207 */ /* 0x000fe20000000000 */
[----:B------:R-:W-:Y:S01]  /*9a10*/  IMAD.U32 R44, RZ, RZ, UR6 ;  /* 0x00000006ff2c7e24 */ /* 0x000fe2000f8e00ff */
[----:B------:R-:W-:Y:S01]  /*9a20*/  SEL R52, R34, R35, P0 ;  /* 0x0000002322347207 */ /* 0x000fe20000000000 */
[----:B------:R-:W-:Y:S01]  /*9a30*/  ULDC.64 UR6, c[0x0][0xb48] ;  /* 0x0002d20000067ab9 */ /* 0x000fe20000000a00 */
[----:B------:R-:W-:-:S02]  /*9a40*/  SEL R81, R35, R34, P0 ;  /* 0x0000002223517207 */ /* 0x000fc40000000000 */
[----:B------:R-:W-:Y:S02]  /*9a50*/  LEA.HI R2, R2, R9, RZ, 0x1 ;  /* 0x0000000902027211 */ /* 0x000fe400078f08ff */
[----:B------:R-:W-:Y:S02]  /*9a60*/  LOP3.LUT R7, R7, 0xfffffff8, RZ, 0xc0, !PT ;  /* 0xfffffff807077812 */ /* 0x000fe400078ec0ff */
[----:B------:R-:W-:Y:S02]  /*9a70*/  SEL R34, R86, R87, P0 ;  /* 0x0000005756227207 */ /* 0x000fe40000000000 */
[----:B------:R-:W-:Y:S01]  /*9a80*/  SEL R13, R87, R86, P0 ;  /* 0x00000056570d7207 */ /* 0x000fe20000000000 */
[----:B------:R-:W-:Y:S01]  /*9a90*/  IMAD.IADD R7, R4, 0x1, -R7 ;  /* 0x0000000104077824 */ /* 0x000fe200078e0a07 */
[----:B------:R-:W-:Y:S01]  /*9aa0*/  LEA.HI R6, R11, R64, RZ, 0x5 ;  /* 0x000000400b067211 */ /* 0x000fe200078f28ff */
[----:B------:R-:W3:Y:S01]  /*9ab0*/  LDC R87, c[0x0][0xbe8] ;  /* 0x0002fa00ff577b82 */ /* 0x000ee20000000800 */
[----:B------:R-:W-:-:S02]  /*9ac0*/  LOP3.LUT R2, R2, 0x3fffffe, RZ, 0xc0, !PT ;  /* 0x03fffffe02027812 */ /* 0x000fc400078ec0ff */
[----:B------:R-:W-:Y:S02]  /*9ad0*/  SHF.R.S32.HI R6, RZ, 0x5, R6 ;  /* 0x00000005ff067819 */ /* 0x000fe40000011406 */
[----:B------:R-:W-:Y:S01]  /*9ae0*/  LEA.HI R4, R8, R8, RZ, 0x1 ;  /* 0x0000000808047211 */ /* 0x000fe200078f08ff */
[----:B------:R-:W-:Y:S01]  /*9af0*/  IMAD.IADD R2, R9, 0x1, -R2 ;  /* 0x0000000109027824 */ /* 0x000fe200078e0a02 */
[----:B------:R-:W-:Y:S01]  /*9b00*/  SEL R96, R14, R49, P0 ;  /* 0x000000310e607207 */ /* 0x000fe20000000000 */
[----:B------:R-:W-:Y:S01]  /*9b10*/  IMAD R7, R6, 0x10, R7 ;  /* 0x0000001006077824 */ /* 0x000fe200078e0207 */
[----:B------:R-:W-:Y:S02]  /*9b20*/  LOP3.LUT R9, R4, 0x1ffffffe, RZ, 0xc0, !PT ;  /* 0x1ffffffe04097812 */ /* 0x000fe400078ec0ff */
[----:B------:R-:W-:Y:S01]  /*9b30*/  SEL R105, R49, R14, P0 ;  /* 0x0000000e31697207 */ /* 0x000fe20000000000 */
[----:B------:R-:W-:Y:S01]  /*9b40*/  IMAD R2, R2, 0x40, R7 ;  /* 0x0000004002027824 */ /* 0x000fe200078e0207 */
[----:B------:R-:W-:-:S02]  /*9b50*/  SEL R14, R30, R31, P0 ;  /* 0x0000001f1e0e7207 */ /* 0x000fc40000000000 */
[----:B------:R-:W-:Y:S02]  /*9b60*/  IADD3 R9, R8, -R9, RZ ;  /* 0x8000000908097210 */ /* 0x000fe40007ffe0ff */
[----:B------:R-:W-:Y:S02]  /*9b70*/  SEL R92, R17, R18, P0 ;  /* 0x00000012115c7207 */ /* 0x000fe40000000000 */
[----:B------:R-:W-:Y:S01]  /*9b80*/  SEL R101, R18, R17, P0 ;  /* 0x0000001112657207 */ /* 0x000fe20000000000 */
[----:B------:R-:W-:Y:S01]  /*9b90*/  IMAD R9, R9, 0x8, R2 ;  /* 0x0000000809097824 */ /* 0x000fe200078e0202 */
[----:B------:R-:W-:Y:S02]  /*9ba0*/  SEL R18, R38, R39, P0 ;  /* 0x0000002726127207 */ /* 0x000fe40000000000 */
[----:B------:R-:W-:Y:S02]  /*9bb0*/  SEL R85, R39, R38, P0 ;  /* 0x0000002627557207 */ /* 0x000fe40000000000 */
[----:B------:R-:W-:-:S02]  /*9bc0*/  SEL R56, R46, R47, P0 ;  /* 0x0000002f2e387207 */ /* 0x000fc40000000000 */
[----:B------:R-:W-:Y:S02]  /*9bd0*/  SEL R77, R47, R46, P0 ;  /* 0x0000002e2f4d7207 */ /* 0x000fe40000000000 */
[----:B------:R-:W-:Y:S02]  /*9be0*/  SEL R12, R50, R51, P0 ;  /* 0x00000033320c7207 */ /* 0x000fe40000000000 */
[----:B------:R-:W-:Y:S02]  /*9bf0*/  SEL R38, R66, R67, P0 ;  /* 0x0000004342267207 */ /* 0x000fe40000000000 */
[----:B------:R-:W-:Y:S01]  /*9c00*/  SEL R47, R67, R66, P0 ;  /* 0x00000042432f7207 */ /* 0x000fe20000000000 */
[----:B-1----:R-:W-:Y:S01]  /*9c10*/  IMAD R66, R74, 0x80, R2 ;  /* 0x000000804a427824 */ /* 0x002fe200078e0202 */
[----:B------:R-:W-:Y:S01]  /*9c20*/  LOP3.LUT R7, R10, 0x7ffffffc, RZ, 0xc0, !PT ;  /* 0x7ffffffc0a077812 */ /* 0x000fe200078ec0ff */
[----:B------:R-:W-:Y:S01]  /*9c30*/  IMAD R74, R74, 0x80, R9 ;  /* 0x000000804a4a7824 */ /* 0x000fe200078e0209 */
[----:B------:R-:W-:-:S02]  /*9c40*/  SEL R88, R20, R65, P0 ;  /* 0x0000004114587207 */ /* 0x000fc40000000000 */
[----:B------:R-:W-:Y:S02]  /*9c50*/  SEL R97, R65, R20, P0 ;  /* 0x0000001441617207 */ /* 0x000fe40000000000 */
[----:B------:R-:W-:Y:S02]  /*9c60*/  SEL R46, R54, R55, P0 ;  /* 0x00000037362e7207 */ /* 0x000fe40000000000 */
[----:B------:R-:W-:Y:S02]  /*9c70*/  SEL R61, R55, R54, P0 ;  /* 0x00000036373d7207 */ /* 0x000fe40000000000 */
[----:B------:R-:W-:Y:S02]  /*9c80*/  SEL R90, R68, R21, P0 ;  /* 0x00000015445a7207 */ /* 0x000fe40000000000 */
[----:B------:R-:W-:Y:S02]  /*9c90*/  SEL R99, R21, R68, P0 ;  /* 0x0000004415637207 */ /* 0x000fe40000000000 */
[----:B------:R-:W-:-:S02]  /*9ca0*/  SEL R20, R84, R29, P0 ;  /* 0x0000001d54147207 */ /* 0x000fc40000000000 */
[----:B---3--:R-:W-:Y:S02]  /*9cb0*/  ISETP.NE.AND P2, PT, R87, 0x1, PT ;  /* 0x000000015700780c */ /* 0x008fe40003f45270 */
[----:B------:R-:W-:Y:S02]  /*9cc0*/  SEL R68, R22, R73, P0 ;  /* 0x0000004916447207 */ /* 0x000fe40000000000 */
[----:B------:R-:W-:Y:S02]  /*9cd0*/  SEL R69, R73, R22, P0 ;  /* 0x0000001649457207 */ /* 0x000fe40000000000 */
[----:B------:R-:W-:Y:S02]  /*9ce0*/  SEL R80, R76, R23, P0 ;  /* 0x000000174c507207 */ /* 0x000fe40000000000 */
[----:B------:R-:W-:Y:S02]  /*9cf0*/  SEL R94, R60, R19, P0 ;  /* 0x000000133c5e7207 */ /* 0x000fe40000000000 */
[----:B------:R-:W-:-:S02]  /*9d00*/  SEL R103, R19, R60, P0 ;  /* 0x0000003c13677207 */ /* 0x000fc40000000000 */
[----:B------:R-:W-:Y:S02]  /*9d10*/  SEL R73, R29, R84, P0 ;  /* 0x000000541d497207 */ /* 0x000fe40000000000 */
[----:B------:R-:W-:Y:S02]  /*9d20*/  SEL R95, R23, R76, P0 ;  /* 0x0000004c175f7207 */ /* 0x000fe40000000000 */
[----:B------:R-:W-:Y:S01]  /*9d30*/  SEL R60, R42, R43, P0 ;  /* 0x0000002b2a3c7207 */ /* 0x000fe20000000000 */
[----:B------:R-:W0:Y:S01]  /*9d40*/  LDC R76, c[0x0][0xc50] ;  /* 0x00031400ff4c7b82 */ /* 0x000e220000000800 */
[----:B------:R-:W-:Y:S02]  /*9d50*/  SEL R29, R43, R42, P0 ;  /* 0x0000002a2b1d7207 */ /* 0x000fe40000000000 */
[----:B------:R-:W-:Y:S02]  /*9d60*/  SEL R91, R31, R30, P0 ;  /* 0x0000001e1f5b7207 */ /* 0x000fe40000000000 */
[----:B------:R-:W-:-:S02]  /*9d70*/  SEL R65, R51, R50, P0 ;  /* 0x0000003233417207 */ /* 0x000fc40000000000 */
[----:B------:R-:W-:Y:S02]  /*9d80*/  SEL R42, R58, R59, P0 ;  /* 0x0000003b3a2a7207 */ /* 0x000fe40000000000 */
        /* <DEDUP_REMOVED lines=8> */
[----:B------:R-:W1:Y:S01]  /*9e10*/  @P2 LDC R83, c[0x0][0xbf0] ;  /* 0x0002fc00ff532b82 */ /* 0x000e620000000800 */
[C---:B------:R-:W-:Y:S01]  /*9e20*/  LOP3.LUT P1, RZ, R64.reuse, 0x3, RZ, 0xc0, !PT ;  /* 0x0000000340ff7812 */ /* 0x040fe2000782c0ff */
[----:B------:R-:W-:Y:S01]  /*9e30*/  IMAD.IADD R64, R64, 0x1, -R7 ;  /* 0x0000000140407824 */ /* 0x000fe200078e0a07 */
[----:B------:R-:W-:-:S05]  /*9e40*/  SEL R43, R71, R70, P0 ;  /* 0x00000046472b7207 */ /* 0x000fca0000000000 */
[----:B------:R-:W3:Y:S01]  /*9e50*/  @P2 LDC R82, c[0x0][0xbf0] ;  /* 0x0002fc00ff522b82 */ /* 0x000ee20000000800 */
[----:B--2---:R2:W-:Y:S04]  /*9e60*/  SHFL.IDX PT, R49, R14, R5, 0x1c1f ;  /* 0x001c1f050e317589 */ /* 0x0045e800000e0000 */
[----:B------:R-:W-:Y:S04]  /*9e70*/  SHFL.IDX PT, R8, R34, R5, 0x1c1f ;  /* 0x001c1f0522087589 */ /* 0x000fe800000e0000 */
[----:B------:R-:W-:Y:S01]  /*9e80*/  SHFL.IDX PT, R10, R106, R5, 0x1c1f ;  /* 0x001c1f056a0a7589 */ /* 0x000fe200000e0000 */
[----:B--2---:R-:W-:-:S03]  /*9e90*/  LOP3.LUT R14, R5, 0x2, RZ, 0x3c, !PT ;  /* 0x00000002050e7812 */ /* 0x004fc600078e3cff */
[----:B------:R-:W-:Y:S04]  /*9ea0*/  SHFL.IDX PT, R54, R12, R5, 0x1c1f ;  /* 0x001c1f050c367589 */ /* 0x000fe800000e0000 */
[----:B------:R-:W2:Y:S04]  /*9eb0*/  SHFL.IDX PT, R13, R13, R14, 0x1c1f ;  /* 0x001c1f0e0d0d7589 */ /* 0x000ea800000e0000 */
[----:B------:R-:W4:Y:S04]  /*9ec0*/  SHFL.IDX PT, R9, R117, R14, 0x1c1f ;  /* 0x001c1f0e75097589 */ /* 0x000f2800000e0000 */
[----:B------:R-:W-:Y:S04]  /*9ed0*/  SHFL.IDX PT, R11, R108, R5, 0x1c1f ;  /* 0x001c1f056c0b7589 */ /* 0x000fe800000e0000 */
[----:B------:R-:W5:Y:S04]  /*9ee0*/  SHFL.IDX PT, R12, R119, R14, 0x1c1f ;  /* 0x001c1f0e770c7589 */ /* 0x000f6800000e0000 */
[----:B------:R-:W-:Y:S04]  /*9ef0*/  SHFL.IDX PT, R16, R16, R5, 0x1c1f ;  /* 0x001c1f0510107589 */ /* 0x000fe800000e0000 */
[----:B------:R-:W0:Y:S04]  /*9f00*/  SHFL.IDX PT, R17, R113, R14, 0x1c1f ;  /* 0x001c1f0e71117589 */ /* 0x000e2800000e0000 */
[----:B------:R-:W-:Y:S01]  /*9f10*/  SHFL.IDX PT, R22, R100, R5, 0x1c1f ;  /* 0x001c1f0564167589 */ /* 0x000fe200000e0000 */
[----:B--2---:R-:W-:-:S03]  /*9f20*/  SEL R7, R8, R13, P0 ;  /* 0x0000000d08077207 */ /* 0x004fc60000000000 */
[----:B------:R-:W-:Y:S04]  /*9f30*/  SHFL.IDX PT, R53, R18, R5, 0x1c1f ;  /* 0x001c1f0512357589 */ /* 0x000fe800000e0000 */
[----:B------:R-:W-:Y:S04]  /*9f40*/  SHFL.IDX PT, R23, R109, R14, 0x1c1f ;  /* 0x001c1f0e6d177589 */ /* 0x000fe800000e0000 */
[----:B------:R-:W-:Y:S04]  /*9f50*/  SHFL.IDX PT, R15, R104, R5, 0x1c1f ;  /* 0x001c1f05680f7589 */ /* 0x000fe800000e0000 */
[----:B------:R-:W-:Y:S04]  /*9f60*/  SHFL.IDX PT, R30, R92, R5, 0x1c1f ;  /* 0x001c1f055c1e7589 */ /* 0x000fe800000e0000 */
[----:B------:R-:W-:Y:S04]  /*9f70*/  SHFL.IDX PT, R50, R20, R5, 0x1c1f ;  /* 0x001c1f0514327589 */ /* 0x000fe800000e0000 */
[----:B------:R-:W2:Y:S04]  /*9f80*/  SHFL.IDX PT, R18, R115, R14, 0x1c1f ;  /* 0x001c1f0e73127589 */ /* 0x000ea800000e0000 */
[----:B------:R-:W1:Y:S04]  /*9f90*/  SHFL.IDX PT, R31, R101, R14, 0x1c1f ;  /* 0x001c1f0e651f7589 */ /* 0x000e6800000e0000 */
[----:B------:R-:W-:Y:S04]  /*9fa0*/  SHFL.IDX PT, R19, R102, R5, 0x1c1f ;  /* 0x001c1f0566137589 */ /* 0x000fe800000e0000 */
[----:B------:R-:W-:Y:S04]  /*9fb0*/  SHFL.IDX PT, R63, R80, R5, 0x1c1f ;  /* 0x001c1f05503f7589 */ /* 0x000fe800000e0000 */
[----:B------:R-:W3:Y:S04]  /*9fc0*/  SHFL.IDX PT, R20, R111, R14, 0x1c1f ;  /* 0x001c1f0e6f147589 */ /* 0x000ee800000e0000 */
[----:B------:R-:W-:Y:S04]  /*9fd0*/  SHFL.IDX PT, R24, R96, R5, 0x1c1f ;  /* 0x001c1f0560187589 */ /* 0x000fe800000e0000 */
[----:B------:R-:W-:Y:S04]  /*9fe0*/  SHFL.IDX PT, R27, R94, R5, 0x1c1f ;  /* 0x001c1f055e1b7589 */ /* 0x000fe800000e0000 */
[----:B------:R-:W-:Y:S04]  /*9ff0*/  SHFL.IDX PT, R21, R105, R14, 0x1c1f ;  /* 0x001c1f0e69157589 */ /* 0x000fe800000e0000 */
[----:B------:R-:W3:Y:S04]  /*a000*/  SHFL.IDX PT, R34, R103, R14, 0x1c1f ;  /* 0x001c1f0e67227589 */ /* 0x000ee800000e0000 */
[----:B------:R4:W-:Y:S04]  /*a010*/  SHFL.IDX PT, R80, R85, R14, 0x1c1f ;  /* 0x001c1f0e55507589 */ /* 0x0009e800000e0000 */
[----:B------:R-:W-:Y:S04]  /*a020*/  SHFL.IDX PT, R6, R26, R5, 0x1c1f ;  /* 0x001c1f051a067589 */ /* 0x000fe800000e0000 */
[----:B------:R-:W-:Y:S01]  /*a030*/  SHFL.IDX PT, R25, R98, R5, 0x1c1f ;  /* 0x001c1f0562197589 */ /* 0x000fe200000e0000 */
[----:B----4-:R-:W4:Y:S03]  /*a040*/  LDC.64 R84, c[0x0][0xbd8] ;  /* 0x0002f600ff547b82 */ /* 0x010f260000000a00 */
[----:B------:R-:W-:Y:S04]  /*a050*/  SHFL.IDX PT, R26, R107, R14, 0x1c1f ;  /* 0x001c1f0e6b1a7589 */ /* 0x000fe800000e0000 */
[----:B------:R-:W-:Y:S04]  /*a060*/  SHFL.IDX PT, R2, R58, R5, 0x1c1f ;  /* 0x001c1f053a027589 */ /* 0x000fe800000e0000 */
[----:B------:R-:W-:Y:S04]  /*a070*/  SHFL.IDX PT, R51, R88, R5, 0x1c1f ;  /* 0x001c1f0558337589 */ /* 0x000fe800000e0000 */
[----:B------:R-:W4:Y:S04]  /*a080*/  SHFL.IDX PT, R58, R97, R14, 0x1c1f ;  /* 0x001c1f0e613a7589 */ /* 0x000f2800000e0000 */
[----:B------:R-:W-:Y:S04]  /*a090*/  SHFL.IDX PT, R35, R90, R5, 0x1c1f ;  /* 0x001c1f055a237589 */ /* 0x000fe800000e0000 */
[----:B------:R-:W4:Y:S04]  /*a0a0*/  SHFL.IDX PT, R62, R99, R14, 0x1c1f ;  /* 0x001c1f0e633e7589 */ /* 0x000f2800000e0000 */
[----:B------:R5:W-:Y:S04]  /*a0b0*/  SHFL.IDX PT, R67, R77, R14, 0x1c1f ;  /* 0x001c1f0e4d437589 */ /* 0x000be800000e0000 */
[----:B------:R-:W-:Y:S04]  /*a0c0*/  SHFL.IDX PT, R68, R68, R5, 0x1c1f ;  /* 0x001c1f0544447589 */ /* 0x000fe800000e0000 */
[----:B------:R-:W4:Y:S01]  /*a0d0*/  SHFL.IDX PT, R69, R69, R14, 0x1c1f ;  /* 0x001c1f0e45457589 */ /* 0x000f2200000e0000 */
[----:B-----5:R-:W5:Y:S03]  /*a0e0*/  @P2 LDC R77, c[0x0][0xbec] ;  /* 0x0002fb00ff4d2b82 */ /* 0x020f660000000800 */
[----:B------:R0:W-:Y:S04]  /*a0f0*/  SHFL.IDX PT, R79, R89, R14, 0x1c1f ;  /* 0x001c1f0e594f7589 */ /* 0x0001e800000e0000 */
[----:B------:R-:W-:Y:S04]  /*a100*/  SHFL.IDX PT, R72, R72, R5, 0x1c1f ;  /* 0x001c1f0548487589 */ /* 0x000fe800000e0000 */
[----:B------:R-:W-:Y:S01]  /*a110*/  SHFL.IDX PT, R48, R48, R5, 0x1c1f ;  /* 0x001c1f0530307589 */ /* 0x000fe200000e0000 */
[----:B0-----:R-:W0:Y:S03]  /*a120*/  LDC.64 R88, c[0x0][0xb40] ;  /* 0x0002d000ff587b82 */ /* 0x001e260000000a00 */
[----:B------:R-:W-:Y:S04]  /*a130*/  SHFL.IDX PT, R52, R52, R5, 0x1c1f ;  /* 0x001c1f0534347589 */ /* 0x000fe800000e0000 */
[----:B------:R-:W-:Y:S04]  /*a140*/  SHFL.IDX PT, R60, R60, R5, 0x1c1f ;  /* 0x001c1f053c3c7589 */ /* 0x000fe800000e0000 */
[----:B------:R-:W-:Y:S04]  /*a150*/  SHFL.IDX PT, R56, R56, R5, 0x1c1f ;  /* 0x001c1f0538387589 */ /* 0x000fe800000e0000 */
[----:B------:R-:W-:Y:S04]  /*a160*/  SHFL.IDX PT, R46, R46, R5, 0x1c1f ;  /* 0x001c1f052e2e7589 */ /* 0x000fe800000e0000 */
[----:B------:R-:W-:Y:S04]  /*a170*/  SHFL.IDX PT, R42, R42, R5, 0x1c1f ;  /* 0x001c1f052a2a7589 */ /* 0x000fe800000e0000 */
[----:B------:R-:W-:Y:S01]  /*a180*/  SHFL.IDX PT, R40, R40, R5, 0x1c1f ;  /* 0x001c1f0528287589 */ /* 0x000fe200000e0000 */
[----:B0-----:R-:W-:-:S03]  /*a190*/  IMAD.WIDE.U32 R44, R88, UR48, R44 ;  /* 0x00000030582c7c25 */ /* 0x001fc6000f8e002c */
[----:B------:R-:W-:Y:S04]  /*a1a0*/  SHFL.IDX PT, R38, R38, R5, 0x1c1f ;  /* 0x001c1f0526267589 */ /* 0x000fe800000e0000 */
[----:B------:R-:W-:Y:S04]  /*a1b0*/  SHFL.IDX PT, R36, R36, R5, 0x1c1f ;  /* 0x001c1f0524247589 */ /* 0x000fe800000e0000 */
[----:B------:R0:W-:Y:S04]  /*a1c0*/  SHFL.IDX PT, R4, R28, R5, 0x1c1f ;  /* 0x001c1f051c047589 */ /* 0x0001e800000e0000 */
[----:B------:R-:W5:Y:S04]  /*a1d0*/  SHFL.IDX PT, R70, R95, R14, 0x1c1f ;  /* 0x001c1f0e5f467589 */ /* 0x000f6800000e0000 */
[----:B------:R-:W-:Y:S01]  /*a1e0*/  SHFL.IDX PT, R73, R73, R14, 0x1c1f ;  /* 0x001c1f0e49497589 */ /* 0x000fe200000e0000 */
[----:B0-----:R-:W-:-:S02]  /*a1f0*/  SEL R5, R13, R8, P0 ;  /* 0x000000080d057207 */ /* 0x001fc40000000000 */
[----:B------:R-:W-:Y:S01]  /*a200*/  SEL R8, R10, R9, P0 ;  /* 0x000000090a087207 */ /* 0x000fe20000000000 */
[----:B------:R-:W0:Y:S01]  /*a210*/  SHFL.IDX PT, R75, R93, R14, 0x1c1f ;  /* 0x001c1f0e5d4b7589 */ /* 0x000e2200000e0000 */
[----:B------:R-:W-:Y:S02]  /*a220*/  SEL R10, R9, R10, P0 ;  /* 0x0000000a090a7207 */ /* 0x000fe40000000000 */
[----:B------:R-:W-:Y:S01]  /*a230*/  SEL R9, R11, R12, P0 ;  /* 0x0000000c0b097207 */ /* 0x000fe20000000000 */
[----:B------:R1:W0:Y:S01]  /*a240*/  SHFL.IDX PT, R78, R91, R14, 0x1c1f ;  /* 0x001c1f0e5b4e7589 */ /* 0x00022200000e0000 */
[----:B------:R-:W-:Y:S02]  /*a250*/  SEL R11, R12, R11, P0 ;  /* 0x0000000b0c0b7207 */ /* 0x000fe40000000000 */
[----:B------:R-:W-:Y:S01]  /*a260*/  SEL R12, R16, R17, P0 ;  /* 0x00000011100c7207 */ /* 0x000fe20000000000 */
[----:B------:R-:W0:Y:S01]  /*a270*/  SHFL.IDX PT, R81, R81, R14, 0x1c1f ;  /* 0x001c1f0e51517589 */ /* 0x000e2200000e0000 */
[----:B------:R-:W-:-:S02]  /*a280*/  SEL R16, R17, R16, P0 ;  /* 0x0000001011107207 */ /* 0x000fc40000000000 */
[----:B--2---:R-:W-:Y:S01]  /*a290*/  SEL R13, R15, R18, P0 ;  /* 0x000000120f0d7207 */ /* 0x004fe20000000000 */
[----:B------:R2:W-:Y:S01]  /*a2a0*/  SHFL.IDX PT, R71, R29, R14, 0x1c1f ;  /* 0x001c1f0e1d477589 */ /* 0x0005e200000e0000 */
[----:B------:R-:W-:Y:S01]  /*a2b0*/  SEL R17, R18, R15, P0 ;  /* 0x0000000f12117207 */ /* 0x000fe20000000000 */
[----:B-1----:R-:W1:Y:S01]  /*a2c0*/  @P2 LDC R91, c[0x0][0xbec] ;  /* 0x0002fb00ff5b2b82 */ /* 0x002e620000000800 */
[----:B------:R-:W-:Y:S01]  /*a2d0*/  SEL R28, R30, R31, P0 ;  /* 0x0000001f1e1c7207 */ /* 0x000fe20000000000 */
[----:B------:R-:W-:Y:S01]  /*a2e0*/  SHFL.IDX PT, R61, R61, R14, 0x1c1f ;  /* 0x001c1f0e3d3d7589 */ /* 0x000fe200000e0000 */
[----:B---3--:R-:W-:Y:S02]  /*a2f0*/  SEL R15, R19, R20, P0 ;  /* 0x00000014130f7207 */ /* 0x008fe40000000000 */
[----:B------:R-:W-:Y:S01]  /*a300*/  SEL R30, R31, R30, P0 ;  /* 0x0000001e1f1e7207 */ /* 0x000fe20000000000 */
[----:B------:R-:W-:Y:S01]  /*a310*/  SHFL.IDX PT, R65, R65, R14, 0x1c1f ;  /* 0x001c1f0e41417589 */ /* 0x000fe200000e0000 */
[----:B------:R-:W-:-:S02]  /*a320*/  SEL R31, R34, R27, P0 ;  /* 0x0000001b221f7207 */ /* 0x000fc40000000000 */
[----:B--2---:R-:W-:Y:S01]  /*a330*/  SEL R29, R27, R34, P0 ;  /* 0x000000221b1d7207 */ /* 0x004fe20000000000 */
[----:B------:R-:W-:Y:S01]  /*a340*/  SHFL.IDX PT, R55, R55, R14, 0x1c1f ;  /* 0x001c1f0e37377589 */ /* 0x000fe200000e0000 */
[----:B----4-:R-:W-:Y:S01]  /*a350*/  IMAD R34, R84, UR37, RZ ;  /* 0x0000002554227c24 */ /* 0x010fe2000f8e02ff */
[----:B------:R-:W-:Y:S02]  /*a360*/  SEL R18, R51, R58, P0 ;  /* 0x0000003a33127207 */ /* 0x000fe40000000000 */
[----:B------:R-:W-:Y:S01]  /*a370*/  SHFL.IDX PT, R57, R57, R14, 0x1c1f ;  /* 0x001c1f0e39397589 */ /* 0x000fe200000e0000 */
[----:B------:R-:W-:-:S03]  /*a380*/  SEL R27, R62, R35, P0 ;  /* 0x000000233e1b7207 */ /* 0x000fc60000000000 */
[----:B------:R-:W-:Y:S04]  /*a390*/  SHFL.IDX PT, R43, R43, R14, 0x1c1f ;  /* 0x001c1f0e2b2b7589 */ /* 0x000fe800000e0000 */
[----:B------:R-:W-:Y:S01]  /*a3a0*/  SHFL.IDX PT, R47, R47, R14, 0x1c1f ;  /* 0x001c1f0e2f2f7589 */ /* 0x000fe200000e0000 */
[----:B-1----:R-:W-:-:S03]  /*a3b0*/  @P2 IMAD.HI.U32 R91, R74, R91, RZ ;  /* 0x0000005b4a5b2227 */ /* 0x002fc600078e00ff */
[----:B------:R-:W-:Y:S04]  /*a3c0*/  SHFL.IDX PT, R37, R37, R14, 0x1c1f ;  /* 0x001c1f0e25257589 */ /* 0x000fe800000e0000 */
[----:B------:R-:W-:Y:S04]  /*a3d0*/  SHFL.IDX PT, R41, R41, R14, 0x1c1f ;  /* 0x001c1f0e29297589 */ /* 0x000fe800000e0000 */
[----:B------:R1:W-:Y:S02]  /*a3e0*/  SHFL.IDX PT, R39, R39, R14, 0x1c1f ;  /* 0x001c1f0e27277589 */ /* 0x0003e400000e0000 */
[----:B-1----:R-:W-:-:S02]  /*a3f0*/  SEL R14, R22, R23, P0 ;  /* 0x00000017160e7207 */ /* 0x002fc40000000000 */
[----:B------:R-:W-:Y:S02]  /*a400*/  SEL R22, R23, R22, P0 ;  /* 0x0000001617167207 */ /* 0x000fe40000000000 */
[----:B------:R-:W-:Y:S02]  /*a410*/  SEL R23, R20, R19, P0 ;  /* 0x0000001314177207 */ /* 0x000fe40000000000 */
[----:B------:R-:W-:Y:S02]  /*a420*/  SEL R20, R24, R21, P0 ;  /* 0x0000001518147207 */ /* 0x000fe40000000000 */
[----:B------:R-:W-:Y:S02]  /*a430*/  SEL R24, R21, R24, P0 ;  /* 0x0000001815187207 */ /* 0x000fe40000000000 */
[----:B------:R-:W-:Y:S02]  /*a440*/  SEL R21, R25, R26, P0 ;  /* 0x0000001a19157207 */ /* 0x000fe40000000000 */
[----:B------:R-:W-:-:S02]  /*a450*/  SEL R25, R26, R25, P0 ;  /* 0x000000191a197207 */ /* 0x000fc40000000000 */
[----:B------:R-:W-:Y:S01]  /*a460*/  SEL R26, R58, R51, P0 ;  /* 0x000000333a1a7207 */ /* 0x000fe20000000000 */
[----:B------:R-:W-:Y:S01]  /*a470*/  IMAD R51, R85, UR48, R34 ;  /* 0x0000003055337c24 */ /* 0x000fe2000f8e0222 */
[----:B------:R-:W-:Y:S01]  /*a480*/  SEL R19, R35, R62, P0 ;  /* 0x0000003e23137207 */ /* 0x000fe20000000000 */
[----:B------:R-:W-:Y:S01]  /*a490*/  IMAD.WIDE.U32 R58, R84, UR48, R32 ;  /* 0x00000030543a7c25 */ /* 0x000fe2000f8e0020 */
[----:B------:R-:W-:Y:S02]  /*a4a0*/  SEL R32, R68, R69, P0 ;  /* 0x0000004544207207 */ /* 0x000fe40000000000 */
[----:B------:R-:W-:Y:S01]  /*a4b0*/  SEL R34, R69, R68, P0 ;  /* 0x0000004445227207 */ /* 0x000fe20000000000 */
[----:B-----5:R-:W-:Y:S01]  /*a4c0*/  @P2 IMAD.HI.U32 R62, R74, R77, RZ ;  /* 0x0000004d4a3e2227 */ /* 0x020fe200078e00ff */
[----:B------:R-:W-:Y:S02]  /*a4d0*/  IADD3 R69, RZ, -UR50, RZ ;  /* 0x80000032ff457c10 */ /* 0x000fe4000fffe0ff */
[----:B------:R-:W-:Y:S01]  /*a4e0*/  SEL R33, R63, R70, P0 ;  /* 0x000000463f217207 */ /* 0x000fe20000000000 */
[----:B------:R-:W-:Y:S01]  /*a4f0*/  IMAD.IADD R59, R59, 0x1, R51 ;  /* 0x000000013b3b7824 */ /* 0x000fe200078e0233 */
[----:B------:R-:W-:Y:S01]  /*a500*/  SEL R35, R70, R63, P0 ;  /* 0x0000003f46237207 */ /* 0x000fe20000000000 */
[----:B------:R-:W-:Y:S01]  /*a510*/  IMAD.MOV.U32 R51, RZ, RZ, R74 ;  /* 0x000000ffff337224 */ /* 0x000fe200078e004a */
[----:B------:R-:W-:Y:S01]  /*a520*/  @P2 SHF.R.U32.HI R51, RZ, R83, R62 ;  /* 0x00000053ff332219 */ /* 0x000fe2000001163e */
[----:B------:R-:W-:Y:S01]  /*a530*/  IMAD R83, R76, R69, UR4 ;  /* 0x000000044c537e24 */ /* 0x000fe2000f8e0245 */
[----:B------:R-:W-:Y:S01]  /*a540*/  ULDC.64 UR4, c[0x0][0xbe0] ;  /* 0x0002f80000047ab9 */ /* 0x000fe20000000a00 */
[----:B------:R-:W-:-:S02]  /*a550*/  IMAD R68, R88, UR37, RZ ;  /* 0x0000002558447c24 */ /* 0x000fc4000f8e02ff */
[----:B------:R-:W-:Y:S01]  /*a560*/  IMAD.MOV.U32 R62, RZ, RZ, R44 ;  /* 0x000000ffff3e7224 */ /* 0x000fe200078e002c */
[----:B------:R-:W-:Y:S01]  /*a570*/  SHF.R.S32.HI R70, RZ, 0x1f, R83 ;  /* 0x0000001fff467819 */ /* 0x000fe20000011453 */
[----:B------:R-:W-:Y:S02]  /*a580*/  IMAD R63, R89, UR48, R68 ;  /* 0x00000030593f7c24 */ /* 0x000fe4000f8e0244 */
[----:B------:R-:W-:Y:S01]  /*a590*/  IMAD.MOV.U32 R69, RZ, RZ, R74 ;  /* 0x000000ffff457224 */ /* 0x000fe200078e004a */
[----:B------:R-:W-:Y:S01]  /*a5a0*/  @P2 SHF.R.U32.HI R69, RZ, R82, R91 ;  /* 0x00000052ff452219 */ /* 0x000fe2000001165b */
[----:B------:R-:W-:Y:S02]  /*a5b0*/  IMAD.IADD R63, R45, 0x1, R63 ;  /* 0x000000012d3f7824 */ /* 0x000fe400078e023f */
[C---:B------:R-:W-:Y:S02]  /*a5c0*/  IMAD R45, R70.reuse, UR4, RZ ;  /* 0x00000004462d7c24 */ /* 0x040fe4000f8e02ff */
[----:B------:R-:W-:-:S02]  /*a5d0*/  IMAD R70, R70, UR6, RZ ;  /* 0x0000000646467c24 */ /* 0x000fc4000f8e02ff */
[C---:B------:R-:W-:Y:S02]  /*a5e0*/  IMAD R68, R83.reuse, UR5, R45 ;  /* 0x0000000553447c24 */ /* 0x040fe4000f8e022d */
[----:B------:R-:W-:Y:S01]  /*a5f0*/  IMAD.WIDE.U32 R44, R83, UR4, R58 ;  /* 0x00000004532c7c25 */ /* 0x000fe2000f8e003a */
[----:B------:R-:W-:-:S03]  /*a600*/  ULDC.64 UR4, c[0x0][0xb30] ;  /* 0x0002cc0000047ab9 */ /* 0x000fc60000000a00 */
[----:B------:R-:W-:Y:S01]  /*a610*/  IMAD.WIDE.U32 R58, R83, UR6, R62 ;  /* 0x00000006533a7c25 */ /* 0x000fe2000f8e003e */
[----:B------:R-:W-:Y:S02]  /*a620*/  SHF.R.S32.HI R63, RZ, 0x1f, R51 ;  /* 0x0000001fff3f7819 */ /* 0x000fe40000011433 */
[----:B------:R-:W-:Y:S01]  /*a630*/  IADD3 R44, P2, R51, R44, RZ ;  /* 0x0000002c332c7210 */ /* 0x000fe20007f5e0ff */
[----:B------:R-:W-:Y:S01]  /*a640*/  IMAD R77, R83, UR7, R70 ;  /* 0x00000007534d7c24 */ /* 0x000fe2000f8e0246 */
[--C-:B------:R-:W-:Y:S01]  /*a650*/  SHF.R.S32.HI R62, RZ, 0x1f, R69.reuse ;  /* 0x0000001fff3e7819 */ /* 0x100fe20000011445 */
[----:B------:R-:W-:Y:S01]  /*a660*/  IMAD.MOV R70, RZ, RZ, -R69 ;  /* 0x000000ffff467224 */ /* 0x000fe200078e0a45 */
[----:B------:R-:W-:Y:S01]  /*a670*/  IADD3 R51, -R51, RZ, RZ ;  /* 0x000000ff33337210 */ /* 0x000fe20007ffe1ff */
[----:B------:R-:W-:Y:S01]  /*a680*/  IMAD.IADD R59, R59, 0x1, R77 ;  /* 0x000000013b3b7824 */ /* 0x000fe200078e024d */
[----:B------:R-:W-:Y:S01]  /*a690*/  IADD3.X R45, R63, R45, R68, P2, !PT ;  /* 0x0000002d3f2d7210 */ /* 0x000fe200017fe444 */
[----:B------:R-:W-:Y:S01]  /*a6a0*/  IMAD R62, R62, UR4, RZ ;  /* 0x000000043e3e7c24 */ /* 0x000fe2000f8e02ff */
[----:B------:R-:W-:Y:S01]  /*a6b0*/  ULDC.64 UR6, c[0x0][0xbc8] ;  /* 0x0002f20000067ab9 */ /* 0x000fe20000000a00 */
[----:B------:R-:W-:-:S02]  /*a6c0*/  IMAD R51, R87, R51, R74 ;  /* 0x0000003357337224 */ /* 0x000fc400078e024a */
[----:B------:R-:W-:Y:S01]  /*a6d0*/  IMAD R63, R87, R70, R74 ;  /* 0x00000046573f7224 */ /* 0x000fe200078e024a */
[----:B------:R-:W-:Y:S01]  /*a6e0*/  IADD3 R70, R66, 0x8, RZ ;  /* 0x0000000842467810 */ /* 0x000fe20007ffe0ff */
[C---:B------:R-:W-:Y:S01]  /*a6f0*/  IMAD R77, R69.reuse, UR5, R62 ;  /* 0x00000005454d7c24 */ /* 0x040fe2000f8e023e */
[----:B------:R-:W-:Y:S01]  /*a700*/  SHF.R.S32.HI R62, RZ, 0x1f, R51 ;  /* 0x0000001fff3e7819 */ /* 0x000fe20000011433 */
[----:B------:R-:W-:Y:S01]  /*a710*/  IMAD.WIDE.U32 R58, R69, UR4, R58 ;  /* 0x00000004453a7c25 */ /* 0x000fe2000f8e003a */
[----:B------:R-:W-:Y:S01]  /*a720*/  SHF.R.S32.HI R68, RZ, 0x1f, R63 ;  /* 0x0000001fff447819 */ /* 0x000fe2000001143f */
[----:B------:R-:W1:Y:S01]  /*a730*/  S2UR UR5, SR_CgaCtaId ;  /* 0x00000000000579c3 */ /* 0x000e620000008800 */
[----:B------:R-:W-:Y:S01]  /*a740*/  UMOV UR4, 0x400 ;  /* 0x0000040000047882 */ /* 0x000fe20000000000 */
[----:B------:R-:W-:Y:S02]  /*a750*/  IMAD R62, R62, UR6, RZ ;  /* 0x000000063e3e7c24 */ /* 0x000fe4000f8e02ff */
[----:B------:R-:W-:-:S02]  /*a760*/  IMAD R68, R68, UR8, RZ ;  /* 0x0000000844447c24 */ /* 0x000fc4000f8e02ff */
[----:B------:R-:W-:Y:S02]  /*a770*/  IMAD.IADD R59, R59, 0x1, R77 ;  /* 0x000000013b3b7824 */ /* 0x000fe400078e024d */
[----:B------:R-:W-:Y:S01]  /*a780*/  IMAD R77, R51, UR7, R62 ;  /* 0x00000007334d7c24 */ /* 0x000fe2000f8e023e */
[----:B0-----:R-:W-:Y:S01]  /*a790*/  SEL R62, R75, R72, P0 ;  /* 0x000000484b3e7207 */ /* 0x001fe20000000000 */
[----:B------:R-:W-:Y:S01]  /*a7a0*/  IMAD.WIDE.U32 R44, R51, UR6, R44 ;  /* 0x00000006332c7c25 */ /* 0x000fe2000f8e002c */
[----:B------:R-:W-:-:S03]  /*a7b0*/  ULDC.64 UR6, c[0x0][0xba8] ;  /* 0x0002ea0000067ab9 */ /* 0x000fc60000000a00 */
[C---:B------:R-:W-:Y:S02]  /*a7c0*/  IMAD R83, R63.reuse, UR9, R68 ;  /* 0x000000093f537c24 */ /* 0x040fe4000f8e0244 */
[----:B------:R-:W-:Y:S01]  /*a7d0*/  IMAD.WIDE.U32 R68, R63, UR8, R58 ;  /* 0x000000083f447c25 */ /* 0x000fe2000f8e003a */
[----:B------:R-:W-:Y:S01]  /*a7e0*/  SEL R58, R72, R75, P0 ;  /* 0x0000004b483a7207 */ /* 0x000fe20000000000 */
[----:B------:R-:W-:Y:S01]  /*a7f0*/  ULDC.64 UR8, c[0x0][0xb00] ;  /* 0x0002c00000087ab9 */ /* 0x000fe20000000a00 */
[----:B------:R-:W-:Y:S01]  /*a800*/  LEA R72, P2, R44, UR6, 0x2 ;  /* 0x000000062c487c11 */ /* 0x000fe2000f8410ff */
[----:B------:R-:W-:Y:S01]  /*a810*/  IMAD.IADD R51, R45, 0x1, R77 ;  /* 0x000000012d337824 */ /* 0x000fe200078e024d */
[----:B------:R-:W-:Y:S01]  /*a820*/  ULDC UR6, c[0x0][0xa88] ;  /* 0x0002a20000067ab9 */ /* 0x000fe20000000800 */
[----:B------:R-:W-:Y:S01]  /*a830*/  IMAD.IADD R45, R69, 0x1, R83 ;  /* 0x00000001452d7824 */ /* 0x000fe200078e0253 */
[----:B------:R-:W-:Y:S01]  /*a840*/  LEA R82, P3, R68, UR8, 0x2 ;  /* 0x0000000844527c11 */ /* 0x000fe2000f8610ff */
[----:B------:R-:W-:Y:S01]  /*a850*/  SHFL.IDX PT, R74, R72, RZ, 0x1c1f ;  /* 0x001c1fff484a7589 */ /* 0x000fe200000e0000 */
[----:B------:R-:W-:Y:S01]  /*a860*/  LEA.HI.X R51, R44, UR7, R51, 0x2, P2 ;  /* 0x000000072c337c11 */ /* 0x000fe200090f1433 */
[----:B-1----:R-:W-:Y:S01]  /*a870*/  ULEA UR4, UR5, UR4, 0x18 ;  /* 0x0000000405047291 */ /* 0x002fe2000f8ec03f */
[----:B------:R-:W-:Y:S01]  /*a880*/  IMAD R83, R87, UR6, RZ ;  /* 0x0000000657537c24 */ /* 0x000fe2000f8e02ff */
[----:B------:R-:W-:Y:S01]  /*a890*/  SHFL.IDX PT, R76, R72, 0x1, 0x1c1f ;  /* 0x003c1f00484c7f89 */ /* 0x000fe200000e0000 */
[----:B------:R-:W-:Y:S01]  /*a8a0*/  LEA.HI.X R84, R68, UR9, R45, 0x2, P3 ;  /* 0x0000000944547c11 */ /* 0x000fe200098f142d */
[----:B------:R-:W-:Y:S01]  /*a8b0*/  UIADD3 UR4, UR4, 0x29820, URZ ;  /* 0x0002982004047890 */ /* 0x000fe2000fffe03f */
[----:B------:R-:W-:Y:S01]  /*a8c0*/  SEL R59, R50, R73, P0 ;  /* 0x00000049323b7207 */ /* 0x000fe20000000000 */
[----:B------:R-:W0:Y:S01]  /*a8d0*/  SHFL.IDX PT, R75, R51, RZ, 0x1c1f ;  /* 0x001c1fff334b7589 */ /* 0x000e2200000e0000 */
[-C--:B------:R-:W-:Y:S01]  /*a8e0*/  ISETP.GE.OR P2, PT, R66, R83.reuse, P1 ;  /* 0x000000534200720c */ /* 0x080fe20000f46670 */
[----:B------:R-:W-:Y:S01]  /*a8f0*/  UPRMT UR4, URZ, 0x654, UR4 ;  /* 0x000006543f047896 */ /* 0x000fe20008000004 */
[-C--:B------:R-:W-:Y:S01]  /*a900*/  ISETP.GE.OR P1, PT, R70, R83.reuse, P1 ;  /* 0x000000534600720c */ /* 0x080fe20000f26670 */
[----:B------:R1:W2:Y:S01]  /*a910*/  SHFL.IDX PT, R77, R51, 0x1, 0x1c1f ;  /* 0x003c1f00334d7f89 */ /* 0x0002a200000e0000 */
[----:B------:R-:W-:-:S02]  /*a920*/  ISETP.GE.AND P3, PT, R66, R83, PT ;  /* 0x000000534200720c */ /* 0x000fc40003f66270 */
[----:B------:R-:W-:Y:S01]  /*a930*/  SEL R63, R73, R50, P0 ;  /* 0x00000032493f7207 */ /* 0x000fe20000000000 */
[----:B------:R3:W4:Y:S01]  /*a940*/  SHFL.IDX PT, R68, R82, RZ, 0x1c1f ;  /* 0x001c1fff52447589 */ /* 0x00072200000e0000 */
[----:B------:R-:W-:Y:S01]  /*a950*/  SEL R44, R48, R79, P0 ;  /* 0x0000004f302c7207 */ /* 0x000fe20000000000 */
[----:B------:R-:W-:Y:S01]  /*a960*/  IMAD.SHL.U32 R73, R64, 0x2, RZ ;  /* 0x0000000240497824 */ /* 0x000fe200078e00ff */
[----:B------:R-:W-:Y:S01]  /*a970*/  SYNCS.ARRIVE.TRANS64.RED.A1T0 RZ, [UR4], RZ ;  /* 0x000000ffffff79a7 */ /* 0x000fe20008100404 */
[----:B------:R3:W3:Y:S01]  /*a980*/  SHFL.IDX PT, R69, R84, RZ, 0x1c1f ;  /* 0x001c1fff54457589 */ /* 0x0006e200000e0000 */
[----:B------:R-:W-:Y:S02]  /*a990*/  SEL R45, R49, R78, P0 ;  /* 0x0000004e312d7207 */ /* 0x000fe40000000000 */
[----:B------:R-:W-:Y:S02]  /*a9a0*/  SEL R50, R52, R81, P0 ;  /* 0x0000005134327207 */ /* 0x000fe40000000000 */
[----:B-1----:R-:W-:-:S02]  /*a9b0*/  SEL R51, R53, R80, P0 ;  /* 0x0000005035337207 */ /* 0x002fc40000000000 */
[----:B------:R-:W-:Y:S02]  /*a9c0*/  SEL R48, R79, R48, P0 ;  /* 0x000000304f307207 */ /* 0x000fe40000000000 */
[----:B------:R-:W-:Y:S02]  /*a9d0*/  SEL R49, R78, R49, P0 ;  /* 0x000000314e317207 */ /* 0x000fe40000000000 */
[----:B------:R-:W-:Y:S01]  /*a9e0*/  SEL R52, R81, R52, P0 ;  /* 0x0000003451347207 */ /* 0x000fe20000000000 */
[----:B0-----:R0:W-:Y:S01]  /*a9f0*/  @!P2 ST.E desc[UR54][R74.64], R0 ;  /* 0x000000004a00a985 */ /* 0x0011e2000c101936 */
[----:B------:R-:W-:-:S03]  /*aa00*/  SEL R53, R80, R53, P0 ;  /* 0x0000003550357207 */ /* 0x000fc60000000000 */
[----:B--2---:R0:W-:Y:S01]  /*aa10*/  @!P1 ST.E desc[UR54][R76.64], R3 ;  /* 0x000000034c009985 */ /* 0x0041e2000c101936 */
[----:B------:R-:W-:Y:S05]  /*aa20*/  @P3 BRA `(.L_x_37) ;  /* 0x0000000400783947 */ /* 0x000fea0003800000 */
[C---:B0-----:R-:W-:Y:S01]  /*aa30*/  VIADD R3, R73.reuse, 0x10 ;  /* 0x0000001049037836 */ /* 0x041fe20000000000 */
[----:B------:R-:W-:Y:S01]  /*aa40*/  ULDC UR4, c[0x0][0xac8] ;  /* 0x0002b20000047ab9 */ /* 0x000fe20000000800 */
[C---:B------:R-:W-:Y:S01]  /*aa50*/  VIADD R0, R73.reuse, 0x8 ;  /* 0x0000000849007836 */ /* 0x040fe20000000000 */
[C---:B------:R-:W-:Y:S01]  /*aa60*/  ISETP.GE.AND P2, PT, R73.reuse, UR4, PT ;  /* 0x0000000449007c0c */ /* 0x040fe2000bf46270 */
[----:B------:R-:W-:Y:S01]  /*aa70*/  VIADD R64, R73, 0x18 ;  /* 0x0000001849407836 */ /* 0x000fe20000000000 */
[----:B------:R-:W-:Y:S01]  /*aa80*/  ISETP.GE.AND P4, PT, R3, UR4, PT ;  /* 0x0000000403007c0c */ /* 0x000fe2000bf86270 */
[C---:B------:R-:W-:Y:S01]  /*aa90*/  VIADD R66, R73.reuse, 0x20 ;  /* 0x0000002049427836 */ /* 0x040fe20000000000 */
[----:B------:R-:W-:Y:S01]  /*aaa0*/  ISETP.GE.AND P3, PT, R0, UR4, PT ;  /* 0x0000000400007c0c */ /* 0x000fe2000bf66270 */
[----:B------:R-:W-:Y:S01]  /*aab0*/  VIADD R72, R73, 0x38 ;  /* 0x0000003849487836 */ /* 0x000fe20000000000 */
[----:B------:R-:W-:-:S04]  /*aac0*/  ISETP.GE.AND P1, PT, R64, UR4, PT ;  /* 0x0000000440007c0c */ /* 0x000fc8000bf26270 */
[----:B------:R-:W-:-:S03]  /*aad0*/  ISETP.GE.AND P5, PT, R72, UR4, PT ;  /* 0x0000000448007c0c */ /* 0x000fc6000bfa6270 */
[--C-:B---34-:R-:W-:Y:S02]  /*aae0*/  @!P2 IMAD.WIDE R74, R73, 0x4, R68.reuse ;  /* 0x00000004494aa825 */ /* 0x118fe400078e0244 */
[----:B------:R-:W-:Y:S02]  /*aaf0*/  @!P4 LEA.HI R3, R3, R3, RZ, 0x1 ;  /* 0x000000030303c211 */ /* 0x000fe400078f08ff */
[----:B------:R-:W-:Y:S01]  /*ab00*/  @!P3 LEA.HI R0, R0, R0, RZ, 0x1 ;  /* 0x000000000000b211 */ /* 0x000fe200078f08ff */
[----:B------:R0:W-:Y:S01]  /*ab10*/  @!P2 ST.E.64 desc[UR54][R74.64], R8 ;  /* 0x000000084a00a985 */ /* 0x0001e2000c101b36 */
[----:B------:R-:W-:Y:S02]  /*ab20*/  @!P4 LOP3.LUT R3, R3, 0xfffffffe, RZ, 0xc0, !PT ;  /* 0xfffffffe0303c812 */ /* 0x000fe400078ec0ff */
[----:B------:R-:W-:Y:S02]  /*ab30*/  @!P3 LOP3.LUT R77, R0, 0xfffffffe, RZ, 0xc0, !PT ;  /* 0xfffffffe004db812 */ /* 0x000fe400078ec0ff */
[----:B------:R-:W-:Y:S01]  /*ab40*/  @!P1 LEA.HI R64, R64, R64, RZ, 0x1 ;  /* 0x0000004040409211 */ /* 0x000fe200078f08ff */
[----:B------:R-:W-:Y:S01]  /*ab50*/  @!P4 IMAD.WIDE R78, R3, 0x4, R68 ;  /* 0x00000004034ec825 */ /* 0x000fe200078e0244 */
[----:B------:R-:W-:-:S02]  /*ab60*/  ISETP.GE.AND P2, PT, R66, UR4, PT ;  /* 0x0000000442007c0c */ /* 0x000fc4000bf46270 */
[----:B------:R-:W-:Y:S01]  /*ab70*/  IADD3 R0, R73, 0x28, RZ ;  /* 0x0000002849007810 */ /* 0x000fe20007ffe0ff */
[----:B------:R-:W-:Y:S01]  /*ab80*/  @!P3 IMAD.WIDE R76, R77, 0x4, R68 ;  /* 0x000000044d4cb825 */ /* 0x000fe200078e0244 */
[----:B------:R-:W-:-:S03]  /*ab90*/  @!P5 LEA.HI R72, R72, R72, RZ, 0x1 ;  /* 0x000000484848d211 */ /* 0x000fc600078f08ff */
[C---:B------:R-:W-:Y:S01]  /*aba0*/  VIADD R3, R73.reuse, 0x30 ;  /* 0x0000003049037836 */ /* 0x040fe20000000000 */
[----:B0-----:R-:W-:Y:S01]  /*abb0*/  @!P1 LOP3.LUT R9, R64, 0xfffffffe, RZ, 0xc0, !PT ;  /* 0xfffffffe40099812 */ /* 0x001fe200078ec0ff */
[----:B------:R0:W-:Y:S01]  /*abc0*/  @!P3 ST.E.64 desc[UR54][R76.64], R10 ;  /* 0x0000000a4c00b985 */ /* 0x0001e2000c101b36 */
[----:B------:R-:W-:Y:S01]  /*abd0*/  ISETP.GE.AND P3, PT, R0, UR4, PT ;  /* 0x0000000400007c0c */ /* 0x000fe2000bf66270 */
[----:B------:R-:W-:Y:S01]  /*abe0*/  VIADD R74, R73, 0x40 ;  /* 0x00000040494a7836 */ /* 0x000fe20000000000 */
[----:B------:R-:W-:Y:S01]  /*abf0*/  ISETP.GE.AND P6, PT, R3, UR4, PT ;  /* 0x0000000403007c0c */ /* 0x000fe2000bfc6270 */
[----:B------:R-:W-:Y:S01]  /*ac00*/  @!P1 IMAD.WIDE R8, R9, 0x4, R68 ;  /* 0x0000000409089825 */ /* 0x000fe200078e0244 */
[----:B------:R1:W-:Y:S01]  /*ac10*/  @!P4 ST.E.64 desc[UR54][R78.64], R12 ;  /* 0x0000000c4e00c985 */ /* 0x0003e2000c101b36 */
[----:B------:R-:W-:Y:S02]  /*ac20*/  @!P2 LEA.HI R66, R66, R66, RZ, 0x1 ;  /* 0x000000424242a211 */ /* 0x000fe400078f08ff */
[----:B------:R-:W-:Y:S01]  /*ac30*/  VIADD R64, R73, 0x48 ;  /* 0x0000004849407836 */ /* 0x000fe20000000000 */
[----:B------:R-:W-:Y:S01]  /*ac40*/  ISETP.GE.AND P4, PT, R74, UR4, PT ;  /* 0x000000044a007c0c */ /* 0x000fe2000bf86270 */
[----:B------:R2:W-:Y:S03]  /*ac50*/  @!P1 ST.E.64 desc[UR54][R8.64], R16 ;  /* 0x0000001008009985 */ /* 0x0005e6000c101b36 */
[----:B------:R-:W-:-:S02]  /*ac60*/  ISETP.GE.AND P1, PT, R64, UR4, PT ;  /* 0x0000000440007c0c */ /* 0x000fc4000bf26270 */
[----:B0-----:R-:W-:Y:S02]  /*ac70*/  @!P2 LOP3.LUT R11, R66, 0xfffffffe, RZ, 0xc0, !PT ;  /* 0xfffffffe420ba812 */ /* 0x001fe400078ec0ff */
[----:B------:R-:W-:Y:S02]  /*ac80*/  @!P6 LEA.HI R3, R3, R3, RZ, 0x1 ;  /* 0x000000030303e211 */ /* 0x000fe400078f08ff */
[----:B------:R-:W-:Y:S01]  /*ac90*/  @!P3 LEA.HI R0, R0, R0, RZ, 0x1 ;  /* 0x000000000000b211 */ /* 0x000fe200078f08ff */
[--C-:B------:R-:W-:Y:S01]  /*aca0*/  @!P2 IMAD.WIDE R10, R11, 0x4, R68.reuse ;  /* 0x000000040b0aa825 */ /* 0x100fe200078e0244 */
[----:B------:R-:W-:Y:S02]  /*acb0*/  @!P6 LOP3.LUT R3, R3, 0xfffffffe, RZ, 0xc0, !PT ;  /* 0xfffffffe0303e812 */ /* 0x000fe400078ec0ff */
[----:B-1----:R-:W-:Y:S01]  /*acc0*/  @!P3 LOP3.LUT R13, R0, 0xfffffffe, RZ, 0xc0, !PT ;  /* 0xfffffffe000db812 */ /* 0x002fe200078ec0ff */
[----:B------:R-:W-:Y:S01]  /*acd0*/  VIADD R0, R73, 0x50 ;  /* 0x0000005049007836 */ /* 0x000fe20000000000 */
[----:B------:R-:W-:Y:S01]  /*ace0*/  @!P4 LEA.HI R74, R74, R74, RZ, 0x1 ;  /* 0x0000004a4a4ac211 */ /* 0x000fe200078f08ff */
[--C-:B--2---:R-:W-:Y:S01]  /*acf0*/  @!P6 IMAD.WIDE R8, R3, 0x4, R68.reuse ;  /* 0x000000040308e825 */ /* 0x104fe200078e0244 */
[----:B------:R-:W-:Y:S01]  /*ad00*/  @!P1 LEA.HI R64, R64, R64, RZ, 0x1 ;  /* 0x0000004040409211 */ /* 0x000fe200078f08ff */
[----:B------:R0:W-:Y:S01]  /*ad10*/  @!P2 ST.E.64 desc[UR54][R10.64], R14 ;  /* 0x0000000e0a00a985 */ /* 0x0001e2000c101b36 */
[----:B------:R-:W-:Y:S01]  /*ad20*/  @!P5 LOP3.LUT R17, R72, 0xfffffffe, RZ, 0xc0, !PT ;  /* 0xfffffffe4811d812 */ /* 0x000fe200078ec0ff */
[----:B------:R-:W-:Y:S01]  /*ad30*/  @!P3 IMAD.WIDE R12, R13, 0x4, R68 ;  /* 0x000000040d0cb825 */ /* 0x000fe200078e0244 */
[----:B------:R-:W-:-:S03]  /*ad40*/  @!P4 LOP3.LUT R3, R74, 0xfffffffe, RZ, 0xc0, !PT ;  /* 0xfffffffe4a03c812 */ /* 0x000fc600078ec0ff */
[--C-:B------:R-:W-:Y:S01]  /*ad50*/  @!P5 IMAD.WIDE R16, R17, 0x4, R68.reuse ;  /* 0x000000041110d825 */ /* 0x100fe200078e0244 */
[----:B------:R1:W-:Y:S04]  /*ad60*/  @!P3 ST.E.64 desc[UR54][R12.64], R22 ;  /* 0x000000160c00b985 */ /* 0x0003e8000c101b36 */
[----:B------:R2:W-:Y:S01]  /*ad70*/  @!P6 ST.E.64 desc[UR54][R8.64], R20 ;  /* 0x000000140800e985 */ /* 0x0005e2000c101b36 */
[----:B0-----:R-:W-:Y:S01]  /*ad80*/  @!P1 LOP3.LUT R15, R64, 0xfffffffe, RZ, 0xc0, !PT ;  /* 0xfffffffe400f9812 */ /* 0x001fe200078ec0ff */
[----:B------:R-:W-:Y:S02]  /*ad90*/  @!P4 IMAD.WIDE R10, R3, 0x4, R68 ;  /* 0x00000004030ac825 */ /* 0x000fe400078e0244 */
[----:B------:R-:W-:Y:S01]  /*ada0*/  @!P5 ST.E.64 desc[UR54][R16.64], R24 ;  /* 0x000000181000d985 */ /* 0x000fe2000c101b36 */
[C---:B------:R-:W-:Y:S01]  /*adb0*/  IADD3 R3, R73.reuse, 0x58, RZ ;  /* 0x0000005849037810 */ /* 0x040fe20007ffe0ff */
[----:B------:R-:W-:-:S02]  /*adc0*/  VIADD R14, R73, 0x60 ;  /* 0x00000060490e7836 */ /* 0x000fc40000000000 */
[----:B------:R0:W-:Y:S01]  /*add0*/  @!P4 ST.E.64 desc[UR54][R10.64], R28 ;  /* 0x0000001c0a00c985 */ /* 0x0001e2000c101b36 */
[----:B-1----:R-:W-:Y:S01]  /*ade0*/  @!P1 IMAD.WIDE R12, R15, 0x4, R68 ;  /* 0x000000040f0c9825 */ /* 0x002fe200078e0244 */
[----:B------:R-:W-:Y:S02]  /*adf0*/  ISETP.GE.AND P2, PT, R3, UR4, PT ;  /* 0x0000000403007c0c */ /* 0x000fe4000bf46270 */
[----:B------:R-:W-:Y:S01]  /*ae00*/  ISETP.GE.AND P3, PT, R14, UR4, PT ;  /* 0x000000040e007c0c */ /* 0x000fe2000bf66270 */
[C---:B------:R-:W-:Y:S01]  /*ae10*/  VIADD R15, R73.reuse, 0x68 ;  /* 0x00000068490f7836 */ /* 0x040fe20000000000 */
[----:B------:R1:W-:Y:S01]  /*ae20*/  @!P1 ST.E.64 desc[UR54][R12.64], R30 ;  /* 0x0000001e0c009985 */ /* 0x0003e2000c101b36 */
[C---:B--2---:R-:W-:Y:S01]  /*ae30*/  VIADD R9, R73.reuse, 0x78 ;  /* 0x0000007849097836 */ /* 0x044fe20000000000 */
[----:B------:R-:W-:Y:S01]  /*ae40*/  ISETP.GE.AND P1, PT, R0, UR4, PT ;  /* 0x0000000400007c0c */ /* 0x000fe2000bf26270 */
[----:B------:R-:W-:Y:S01]  /*ae50*/  VIADD R8, R73, 0x70 ;  /* 0x0000007049087836 */ /* 0x000fe20000000000 */
[----:B------:R-:W-:-:S02]  /*ae60*/  ISETP.GE.AND P4, PT, R15, UR4, PT ;  /* 0x000000040f007c0c */ /* 0x000fc4000bf86270 */
[----:B------:R-:W-:Y:S02]  /*ae70*/  ISETP.GE.AND P6, PT, R9, UR4, PT ;  /* 0x0000000409007c0c */ /* 0x000fe4000bfc6270 */
[----:B------:R-:W-:Y:S02]  /*ae80*/  ISETP.GE.AND P5, PT, R8, UR4, PT ;  /* 0x0000000408007c0c */ /* 0x000fe4000bfa6270 */
[----:B------:R-:W-:Y:S02]  /*ae90*/  @!P2 LEA.HI R3, R3, R3, RZ, 0x1 ;  /* 0x000000030303a211 */ /* 0x000fe400078f08ff */
[----:B------:R-:W-:Y:S02]  /*aea0*/  @!P3 LEA.HI R14, R14, R14, RZ, 0x1 ;  /* 0x0000000e0e0eb211 */ /* 0x000fe400078f08ff */
[----:B------:R-:W-:Y:S02]  /*aeb0*/  @!P2 LOP3.LUT R3, R3, 0xfffffffe, RZ, 0xc0, !PT ;  /* 0xfffffffe0303a812 */ /* 0x000fe400078ec0ff */
[----:B------:R-:W-:-:S02]  /*aec0*/  @!P1 LEA.HI R0, R0, R0, RZ, 0x1 ;  /* 0x0000000000009211 */ /* 0x000fc400078f08ff */
[----:B------:R-:W-:Y:S02]  /*aed0*/  @!P4 LEA.HI R15, R15, R15, RZ, 0x1 ;  /* 0x0000000f0f0fc211 */ /* 0x000fe400078f08ff */
[----:B0-----:R-:W-:Y:S02]  /*aee0*/  @!P6 LEA.HI R10, R9, R9, RZ, 0x1 ;  /* 0x00000009090ae211 */ /* 0x001fe400078f08ff */
[----:B------:R-:W-:Y:S02]  /*aef0*/  @!P5 LEA.HI R8, R8, R8, RZ, 0x1 ;  /* 0x000000080808d211 */ /* 0x000fe400078f08ff */
[----:B------:R-:W-:Y:S02]  /*af00*/  @!P1 LOP3.LUT R9, R0, 0xfffffffe, RZ, 0xc0, !PT ;  /* 0xfffffffe00099812 */ /* 0x000fe400078ec0ff */
[----:B-1----:R-:W-:Y:S02]  /*af10*/  @!P3 LOP3.LUT R13, R14, 0xfffffffe, RZ, 0xc0, !PT ;  /* 0xfffffffe0e0db812 */ /* 0x002fe400078ec0ff */
[----:B------:R-:W-:-:S02]  /*af20*/  @!P4 LOP3.LUT R15, R15, 0xfffffffe, RZ, 0xc0, !PT ;  /* 0xfffffffe0f0fc812 */ /* 0x000fc400078ec0ff */
[----:B------:R-:W-:Y:S01]  /*af30*/  @!P5 LOP3.LUT R17, R8, 0xfffffffe, RZ, 0xc0, !PT ;  /* 0xfffffffe0811d812 */ /* 0x000fe200078ec0ff */
[----:B------:R-:W-:Y:S01]  /*af40*/  @!P1 IMAD.WIDE R8, R9, 0x4, R68 ;  /* 0x0000000409089825 */ /* 0x000fe200078e0244 */
[----:B------:R-:W-:-:S03]  /*af50*/  @!P6 LOP3.LUT R21, R10, 0xfffffffe, RZ, 0xc0, !PT ;  /* 0xfffffffe0a15e812 */ /* 0x000fc600078ec0ff */
[--C-:B------:R-:W-:Y:S01]  /*af60*/  @!P2 IMAD.WIDE R10, R3, 0x4, R68.reuse ;  /* 0x00000004030aa825 */ /* 0x100fe200078e0244 */
[----:B------:R1:W-:Y:S03]  /*af70*/  @!P1 ST.E.64 desc[UR54][R8.64], R18 ;  /* 0x0000001208009985 */ /* 0x0003e6000c101b36 */
[--C-:B------:R-:W-:Y:S01]  /*af80*/  @!P3 IMAD.WIDE R12, R13, 0x4, R68.reuse ;  /* 0x000000040d0cb825 */ /* 0x100fe200078e0244 */
[----:B------:R1:W-:Y:S03]  /*af90*/  @!P2 ST.E.64 desc[UR54][R10.64], R26 ;  /* 0x0000001a0a00a985 */ /* 0x0003e6000c101b36 */
[--C-:B------:R-:W-:Y:S01]  /*afa0*/  @!P4 IMAD.WIDE R14, R15, 0x4, R68.reuse ;  /* 0x000000040f0ec825 */ /* 0x100fe200078e0244 */
[----:B------:R1:W-:Y:S03]  /*afb0*/  @!P3 ST.E.64 desc[UR54][R12.64], R32 ;  /* 0x000000200c00b985 */ /* 0x0003e6000c101b36 */
[--C-:B------:R-:W-:Y:S01]  /*afc0*/  @!P5 IMAD.WIDE R16, R17, 0x4, R68.reuse ;  /* 0x000000041110d825 */ /* 0x100fe200078e0244 */
[----:B------:R1:W-:Y:S03]  /*afd0*/  @!P4 ST.E.64 desc[UR54][R14.64], R34 ;  /* 0x000000220e00c985 */ /* 0x0003e6000c101b36 */
[----:B------:R-:W-:Y:S01]  /*afe0*/  @!P6 IMAD.WIDE R68, R21, 0x4, R68 ;  /* 0x000000041544e825 */ /* 0x000fe200078e0244 */
[----:B------:R1:W-:Y:S04]  /*aff0*/  @!P5 ST.E.64 desc[UR54][R16.64], R58 ;  /* 0x0000003a1000d985 */ /* 0x0003e8000c101b36 */
[----:B------:R1:W-:Y:S02]  /*b000*/  @!P6 ST.E.64 desc[UR54][R68.64], R62 ;  /* 0x0000003e4400e985 */ /* 0x0003e4000c101b36 */
.L_x_37:
[----:B------:R-:W-:Y:S05]  /*b010*/  BSYNC B0 ;  /* 0x0000000000007941 */ /* 0x000fea0003800000 */
.L_x_36:
[----:B------:R-:W-:Y:S01]  /*b020*/  ISETP.GE.AND P1, PT, R70, R83, PT ;  /* 0x000000534600720c */ /* 0x000fe20003f26270 */
[----:B-1----:R1:W2:Y:S01]  /*b030*/  SHFL.IDX PT, R35, R84, 0x1, 0x1c1f ;  /* 0x003c1f0054237f89 */ /* 0x0022a200000e0000 */
[----:B------:R-:W-:Y:S02]  /*b040*/  SEL R30, R6, R41, P0 ;  /* 0x00000029061e7207 */ /* 0x000fe40000000000 */
[----:B------:R-:W-:Y:S01]  /*b050*/  SEL R32, R41, R6, P0 ;  /* 0x0000000629207207 */ /* 0x000fe20000000000 */
[----:B------:R1:W0:Y:S01]  /*b060*/  SHFL.IDX PT, R34, R82, 0x1, 0x1c1f ;  /* 0x003c1f0052227f89 */ /* 0x00022200000e0000 */
        /* <DEDUP_REMOVED lines=19> */
[----:B------:R-:W-:Y:S01]  /*b1a0*/  SEL R4, R39, R4, P0 ;  /* 0x0000000427047207 */ /* 0x000fe20000000000 */
[----:B012---:R-:W-:Y:S06]  /*b1b0*/  @P1 BRA `(.L_x_8) ;  /* 0x00000054003c1947 */ /* 0x007fec0003800000 */
[C---:B------:R-:W-:Y:S01]  /*b1c0*/  VIADD R0, R73.reuse, 0x8 ;  /* 0x0000000849007836 */ /* 0x040fe20000000000 */
[----:B------:R-:W-:Y:S01]  /*b1d0*/  ULDC UR4, c[0x0][0xac8] ;  /* 0x0002b20000047ab9 */ /* 0x000fe20000000800 */
[C---:B------:R-:W-:Y:S01]  /*b1e0*/  IADD3 R10, R73.reuse, 0x10, RZ ;  /* 0x00000010490a7810 */ /* 0x040fe20007ffe0ff */
[C---:B------:R-:W-:Y:S01]  /*b1f0*/  VIADD R11, R73.reuse, 0x18 ;  /* 0x00000018490b7836 */ /* 0x040fe20000000000 */
[C---:B------:R-:W-:Y:S01]  /*b200*/  ISETP.GE.AND P0, PT, R73.reuse, UR4, PT ;  /* 0x0000000449007c0c */ /* 0x040fe2000bf06270 */
[C---:B------:R-:W-:Y:S01]  /*b210*/  VIADD R12, R73.reuse, 0x20 ;  /* 0x00000020490c7836 */ /* 0x040fe20000000000 */
[----:B------:R-:W-:Y:S01]  /*b220*/  ISETP.GE.AND P4, PT, R0, UR4, PT ;  /* 0x0000000400007c0c */ /* 0x000fe2000bf86270 */
[C---:B------:R-:W-:Y:S01]  /*b230*/  VIADD R36, R73.reuse, 0x28 ;  /* 0x0000002849247836 */ /* 0x040fe20000000000 */
[----:B------:R-:W-:Y:S01]  /*b240*/  ISETP.GE.AND P1, PT, R10, UR4, PT ;  /* 0x000000040a007c0c */ /* 0x000fe2000bf26270 */
[----:B------:R-:W-:Y:S01]  /*b250*/  VIADD R37, R73, 0x30 ;  /* 0x0000003049257836 */ /* 0x000fe20000000000 */
[----:B------:R-:W-:Y:S01]  /*b260*/  ISETP.GE.AND P2, PT, R11, UR4, PT ;  /* 0x000000040b007c0c */ /* 0x000fe2000bf46270 */
[----:B------:R-:W-:Y:S01]  /*b270*/  VIADD R38, R73, 0x38 ;  /* 0x0000003849267836 */ /* 0x000fe20000000000 */
[----:B------:R-:W-:-:S02]  /*b280*/  ISETP.GE.AND P3, PT, R12, UR4, PT ;  /* 0x000000040c007c0c */ /* 0x000fc4000bf66270 */
[----:B------:R-:W-:-:S03]  /*b290*/  ISETP.GE.AND P5, PT, R36, UR4, PT ;  /* 0x0000000424007c0c */ /* 0x000fc6000bfa6270 */
[--C-:B------:R-:W-:Y:S02]  /*b2a0*/  @!P0 IMAD.WIDE R2, R73, 0x4, R34.reuse ;  /* 0x0000000449028825 */ /* 0x100fe400078e0222 */
[----:B------:R-:W-:Y:S02]  /*b2b0*/  @!P4 LEA.HI R0, R0, R0, RZ, 0x1 ;  /* 0x000000000000c211 */ /* 0x000fe400078f08ff */
[----:B------:R-:W-:Y:S01]  /*b2c0*/  @!P1 LEA.HI R10, R10, R10, RZ, 0x1 ;  /* 0x0000000a0a0a9211 */ /* 0x000fe200078f08ff */
[----:B------:R0:W-:Y:S01]  /*b2d0*/  @!P0 ST.E.64 desc[UR54][R2.64], R44 ;  /* 0x0000002c02008985 */ /* 0x0001e2000c101b36 */
[----:B------:R-:W-:Y:S02]  /*b2e0*/  @!P4 LOP3.LUT R9, R0, 0xfffffffe, RZ, 0xc0, !PT ;  /* 0xfffffffe0009c812 */ /* 0x000fe400078ec0ff */
[----:B------:R-:W-:Y:S02]  /*b2f0*/  ISETP.GE.AND P0, PT, R38, UR4, PT ;  /* 0x0000000426007c0c */ /* 0x000fe4000bf06270 */
[----:B------:R-:W-:Y:S01]  /*b300*/  @!P2 LEA.HI R0, R11, R11, RZ, 0x1 ;  /* 0x0000000b0b00a211 */ /* 0x000fe200078f08ff */
[----:B------:R-:W-:Y:S01]  /*b310*/  @!P4 IMAD.WIDE R8, R9, 0x4, R34 ;  /* 0x000000040908c825 */ /* 0x000fe200078e0222 */
[----:B------:R-:W-:-:S02]  /*b320*/  @!P1 LOP3.LUT R11, R10, 0xfffffffe, RZ, 0xc0, !PT ;  /* 0xfffffffe0a0b9812 */ /* 0x000fc400078ec0ff */
[----:B------:R-:W-:Y:S02]  /*b330*/  @!P2 LOP3.LUT R13, R0, 0xfffffffe, RZ, 0xc0, !PT ;  /* 0xfffffffe000da812 */ /* 0x000fe400078ec0ff */
[----:B------:R1:W-:Y:S01]  /*b340*/  @!P4 ST.E.64 desc[UR54][R8.64], R48 ;  /* 0x000000300800c985 */ /* 0x0003e2000c101b36 */
[----:B------:R-:W-:Y:S02]  /*b350*/  ISETP.GE.AND P4, PT, R37, UR4, PT ;  /* 0x0000000425007c0c */ /* 0x000fe4000bf86270 */
[----:B------:R-:W-:Y:S01]  /*b360*/  @!P3 LEA.HI R12, R12, R12, RZ, 0x1 ;  /* 0x0000000c0c0cb211 */ /* 0x000fe200078f08ff */
[--C-:B0-----:R-:W-:Y:S01]  /*b370*/  @!P1 IMAD.WIDE R2, R11, 0x4, R34.reuse ;  /* 0x000000040b029825 */ /* 0x101fe200078e0222 */
[----:B------:R-:W-:Y:S02]  /*b380*/  @!P5 LEA.HI R36, R36, R36, RZ, 0x1 ;  /* 0x000000242424d211 */ /* 0x000fe400078f08ff */
[----:B------:R-:W-:Y:S02]  /*b390*/  @!P3 LOP3.LUT R11, R12, 0xfffffffe, RZ, 0xc0, !PT ;  /* 0xfffffffe0c0bb812 */ /* 0x000fe400078ec0ff */
[----:B------:R-:W-:Y:S01]  /*b3a0*/  @!P0 LEA.HI R38, R38, R38, RZ, 0x1 ;  /* 0x0000002626268211 */ /* 0x000fe200078f08ff */
[----:B------:R0:W-:Y:S01]  /*b3b0*/  @!P1 ST.E.64 desc[UR54][R2.64], R50 ;  /* 0x0000003202009985 */ /* 0x0001e2000c101b36 */
[----:B------:R-:W-:Y:S01]  /*b3c0*/  IADD3 R0, R73, 0x40, RZ ;  /* 0x0000004049007810 */ /* 0x000fe20007ffe0ff */
[----:B------:R-:W-:Y:S01]  /*b3d0*/  @!P3 IMAD.WIDE R10, R11, 0x4, R34 ;  /* 0x000000040b0ab825 */ /* 0x000fe200078e0222 */
[----:B------:R-:W-:-:S02]  /*b3e0*/  @!P0 LOP3.LUT R39, R38, 0xfffffffe, RZ, 0xc0, !PT ;  /* 0xfffffffe26278812 */ /* 0x000fc400078ec0ff */
[----:B------:R-:W-:Y:S01]  /*b3f0*/  @!P4 LEA.HI R37, R37, R37, RZ, 0x1 ;  /* 0x000000252525c211 */ /* 0x000fe200078f08ff */
[--C-:B-1----:R-:W-:Y:S01]  /*b400*/  @!P2 IMAD.WIDE R8, R13, 0x4, R34.reuse ;  /* 0x000000040d08a825 */ /* 0x102fe200078e0222 */
[----:B------:R-:W-:Y:S02]  /*b410*/  @!P5 LOP3.LUT R13, R36, 0xfffffffe, RZ, 0xc0, !PT ;  /* 0xfffffffe240dd812 */ /* 0x000fe400078ec0ff */
[----:B------:R-:W-:Y:S01]  /*b420*/  @!P4 LOP3.LUT R37, R37, 0xfffffffe, RZ, 0xc0, !PT ;  /* 0xfffffffe2525c812 */ /* 0x000fe200078ec0ff */
[----:B------:R-:W-:Y:S01]  /*b430*/  VIADD R36, R73, 0x48 ;  /* 0x0000004849247836 */ /* 0x000fe20000000000 */
[----:B------:R1:W-:Y:S01]  /*b440*/  @!P2 ST.E.64 desc[UR54][R8.64], R52 ;  /* 0x000000340800a985 */ /* 0x0003e2000c101b36 */
[--C-:B------:R-:W-:Y:S01]  /*b450*/  @!P5 IMAD.WIDE R12, R13, 0x4, R34.reuse ;  /* 0x000000040d0cd825 */ /* 0x100fe200078e0222 */
[----:B------:R-:W-:Y:S02]  /*b460*/  ISETP.GE.AND P1, PT, R0, UR4, PT ;  /* 0x0000000400007c0c */ /* 0x000fe4000bf26270 */
[----:B------:R2:W-:Y:S01]  /*b470*/  @!P3 ST.E.64 desc[UR54][R10.64], R14 ;  /* 0x0000000e0a00b985 */ /* 0x0005e2000c101b36 */
[----:B0-----:R-:W-:Y:S01]  /*b480*/  @!P4 IMAD.WIDE R2, R37, 0x4, R34 ;  /* 0x000000042502c825 */ /* 0x001fe200078e0222 */
[----:B------:R-:W-:-:S02]  /*b490*/  ISETP.GE.AND P2, PT, R36, UR4, PT ;  /* 0x0000000424007c0c */ /* 0x000fc4000bf46270 */
[----:B------:R0:W-:Y:S04]  /*b4a0*/  @!P5 ST.E.64 desc[UR54][R12.64], R16 ;  /* 0x000000100c00d985 */ /* 0x0001e8000c101b36 */
[----:B------:R-:W-:Y:S01]  /*b4b0*/  @!P4 ST.E.64 desc[UR54][R2.64], R18 ;  /* 0x000000120200c985 */ /* 0x000fe2000c101b36 */
[----:B-1----:R-:W-:Y:S02]  /*b4c0*/  @!P0 IMAD.WIDE R8, R39, 0x4, R34 ;  /* 0x0000000427088825 */ /* 0x002fe400078e0222 */
[----:B------:R-:W-:Y:S02]  /*b4d0*/  @!P1 LEA.HI R0, R0, R0, RZ, 0x1 ;  /* 0x0000000000009211 */ /* 0x000fe400078f08ff */
[C---:B--2---:R-:W-:Y:S01]  /*b4e0*/  VIADD R10, R73.reuse, 0x50 ;  /* 0x00000050490a7836 */ /* 0x044fe20000000000 */
[----:B------:R1:W-:Y:S01]  /*b4f0*/  @!P0 ST.E.64 desc[UR54][R8.64], R20 ;  /* 0x0000001408008985 */ /* 0x0003e2000c101b36 */
[C---:B------:R-:W-:Y:S01]  /*b500*/  VIADD R14, R73.reuse, 0x68 ;  /* 0x00000068490e7836 */ /* 0x040fe20000000000 */
[C---:B------:R-:W-:Y:S01]  /*b510*/  IADD3 R15, R73.reuse, 0x70, RZ ;  /* 0x00000070490f7810 */ /* 0x040fe20007ffe0ff */
[C---:B0-----:R-:W-:Y:S01]  /*b520*/  VIADD R12, R73.reuse, 0x58 ;  /* 0x00000058490c7836 */ /* 0x041fe20000000000 */
[----:B------:R-:W-:Y:S01]  /*b530*/  ISETP.GE.AND P3, PT, R10, UR4, PT ;  /* 0x000000040a007c0c */ /* 0x000fe2000bf66270 */
[C---:B------:R-:W-:Y:S01]  /*b540*/  VIADD R13, R73.reuse, 0x60 ;  /* 0x00000060490d7836 */ /* 0x040fe20000000000 */
[----:B------:R-:W-:Y:S01]  /*b550*/  ISETP.GE.AND P5, PT, R14, UR4, PT ;  /* 0x000000040e007c0c */ /* 0x000fe2000bfa6270 */
[----:B------:R-:W-:Y:S01]  /*b560*/  VIADD R73, R73, 0x78 ;  /* 0x0000007849497836 */ /* 0x000fe20000000000 */
[----:B------:R-:W-:-:S02]  /*b570*/  ISETP.GE.AND P0, PT, R12, UR4, PT ;  /* 0x000000040c007c0c */ /* 0x000fc4000bf06270 */
[----:B------:R-:W-:Y:S02]  /*b580*/  ISETP.GE.AND P4, PT, R13, UR4, PT ;  /* 0x000000040d007c0c */ /* 0x000fe4000bf86270 */
[----:B------:R-:W-:Y:S02]  /*b590*/  ISETP.GE.AND P6, PT, R15, UR4, PT ;  /* 0x000000040f007c0c */ /* 0x000fe4000bfc6270 */
[----:B------:R-:W-:Y:S02]  /*b5a0*/  @!P2 LEA.HI R36, R36, R36, RZ, 0x1 ;  /* 0x000000242424a211 */ /* 0x000fe400078f08ff */
[----:B------:R-:W-:Y:S02]  /*b5b0*/  @!P1 LOP3.LUT R11, R0, 0xfffffffe, RZ, 0xc0, !PT ;  /* 0xfffffffe000b9812 */ /* 0x000fe400078ec0ff */
[----:B------:R-:W-:Y:S02]  /*b5c0*/  @!P3 LEA.HI R10, R10, R10, RZ, 0x1 ;  /* 0x0000000a0a0ab211 */ /* 0x000fe400078f08ff */
[----:B-1----:R-:W-:Y:S01]  /*b5d0*/  @!P2 LOP3.LUT R9, R36, 0xfffffffe, RZ, 0xc0, !PT ;  /* 0xfffffffe2409a812 */ /* 0x002fe200078ec0ff */
[----:B------:R-:W-:Y:S01]  /*b5e0*/  @!P1 IMAD.WIDE R2, R11, 0x4, R34 ;  /* 0x000000040b029825 */ /* 0x000fe200078e0222 */
[----:B------:R-:W-:-:S02]  /*b5f0*/  @!P0 LEA.HI R12, R12, R12, RZ, 0x1 ;  /* 0x0000000c0c0c8211 */ /* 0x000fc400078f08ff */
[----:B------:R-:W-:Y:S01]  /*b600*/  @!P4 LEA.HI R0, R13, R13, RZ, 0x1 ;  /* 0x0000000d0d00c211 */ /* 0x000fe200078f08ff */
[--C-:B------:R-:W-:Y:S01]  /*b610*/  @!P2 IMAD.WIDE R8, R9, 0x4, R34.reuse ;  /* 0x000000040908a825 */ /* 0x100fe200078e0222 */
[----:B------:R-:W-:Y:S01]  /*b620*/  @!P5 LEA.HI R14, R14, R14, RZ, 0x1 ;  /* 0x0000000e0e0ed211 */ /* 0x000fe200078f08ff */
[----:B------:R0:W-:Y:S01]  /*b630*/  @!P1 ST.E.64 desc[UR54][R2.64], R22 ;  /* 0x0000001602009985 */ /* 0x0001e2000c101b36 */
[----:B------:R-:W-:Y:S02]  /*b640*/  @!P3 LOP3.LUT R11, R10, 0xfffffffe, RZ, 0xc0, !PT ;  /* 0xfffffffe0a0bb812 */ /* 0x000fe400078ec0ff */
[----:B------:R-:W-:Y:S01]  /*b650*/  @!P6 LEA.HI R16, R15, R15, RZ, 0x1 ;  /* 0x0000000f0f10e211 */ /* 0x000fe200078f08ff */
[----:B------:R1:W-:Y:S01]  /*b660*/  @!P2 ST.E.64 desc[UR54][R8.64], R24 ;  /* 0x000000180800a985 */ /* 0x0003e2000c101b36 */
[----:B------:R-:W-:Y:S01]  /*b670*/  @!P0 LOP3.LUT R13, R12, 0xfffffffe, RZ, 0xc0, !PT ;  /* 0xfffffffe0c0d8812 */ /* 0x000fe200078ec0ff */
[----:B------:R-:W-:Y:S01]  /*b680*/  @!P3 IMAD.WIDE R10, R11, 0x4, R34 ;  /* 0x000000040b0ab825 */ /* 0x000fe200078e0222 */
[----:B------:R-:W-:-:S02]  /*b690*/  @!P4 LOP3.LUT R15, R0, 0xfffffffe, RZ, 0xc0, !PT ;  /* 0xfffffffe000fc812 */ /* 0x000fc400078ec0ff */
[----:B------:R-:W-:Y:S01]  /*b6a0*/  @!P5 LOP3.LUT R17, R14, 0xfffffffe, RZ, 0xc0, !PT ;  /* 0xfffffffe0e11d812 */ /* 0x000fe200078ec0ff */
[--C-:B------:R-:W-:Y:S01]  /*b6b0*/  @!P0 IMAD.WIDE R12, R13, 0x4, R34.reuse ;  /* 0x000000040d0c8825 */ /* 0x100fe200078e0222 */
[----:B------:R-:W-:Y:S01]  /*b6c0*/  @!P6 LOP3.LUT R19, R16, 0xfffffffe, RZ, 0xc0, !PT ;  /* 0xfffffffe1013e812 */ /* 0x000fe200078ec0ff */
[----:B------:R2:W-:Y:S02]  /*b6d0*/  @!P3 ST.E.64 desc[UR54][R10.64], R26 ;  /* 0x0000001a0a00b985 */ /* 0x0005e4000c101b36 */
[--C-:B0-----:R-:W-:Y:S02]  /*b6e0*/  @!P4 IMAD.WIDE R2, R15, 0x4, R34.reuse ;  /* 0x000000040f02c825 */ /* 0x101fe400078e0222 */
[----:B------:R2:W-:Y:S01]  /*b6f0*/  @!P0 ST.E.64 desc[UR54][R12.64], R28 ;  /* 0x0000001c0c008985 */ /* 0x0005e2000c101b36 */
[----:B------:R-:W-:Y:S01]  /*b700*/  ISETP.GE.AND P0, PT, R73, UR4, PT ;  /* 0x0000000449007c0c */ /* 0x000fe2000bf06270 */
[--C-:B-1----:R-:W-:Y:S02]  /*b710*/  @!P5 IMAD.WIDE R8, R17, 0x4, R34.reuse ;  /* 0x000000041108d825 */ /* 0x102fe400078e0222 */
[----:B------:R2:W-:Y:S02]  /*b720*/  @!P4 ST.E.64 desc[UR54][R2.64], R30 ;  /* 0x0000001e0200c985 */ /* 0x0005e4000c101b36 */
[----:B------:R-:W-:-:S02]  /*b730*/  @!P6 IMAD.WIDE R14, R19, 0x4, R34 ;  /* 0x00000004130ee825 */ /* 0x000fc400078e0222 */
[----:B------:R2:W-:Y:S04]  /*b740*/  @!P5 ST.E.64 desc[UR54][R8.64], R32 ;  /* 0x000000200800d985 */ /* 0x0005e8000c101b36 */
[----:B------:R2:W-:Y:S02]  /*b750*/  @!P6 ST.E.64 desc[UR54][R14.64], R6 ;  /* 0x000000060e00e985 */ /* 0x0005e4000c101b36 */
[----:B------:R-:W-:Y:S05]  /*b760*/  @P0 BRA `(.L_x_8) ;  /* 0x0000004c00d00947 */ /* 0x000fea0003800000 */
[----:B------:R-:W-:-:S04]  /*b770*/  LEA.HI R73, R73, R73, RZ, 0x1 ;  /* 0x0000004949497211 */ /* 0x000fc800078f08ff */
[----:B--2---:R-:W-:-:S05]  /*b780*/  LOP3.LUT R3, R73, 0xfffffffe, RZ, 0xc0, !PT ;  /* 0xfffffffe49037812 */ /* 0x004fca00078ec0ff */
[----:B------:R-:W-:-:S05]  /*b790*/  IMAD.WIDE R2, R3, 0x4, R34 ;  /* 0x0000000403027825 */ /* 0x000fca00078e0222 */
[----:B------:R1:W-:Y:S01]  /*b7a0*/  ST.E.64 desc[UR54][R2.64], R4 ;  /* 0x0000000402007985 */ /* 0x0003e2000c101b36 */
[----:B------:R-:W-:Y:S05]  /*b7b0*/  BRA `(.L_x_8) ;  /* 0x0000004c00bc7947 */ /* 0x000fea0003800000 */
.L_x_35:
[----:B------:R-:W0:Y:S02]  /*b7c0*/  S2R R0, SR_TID.X ;  /* 0x0000000000007919 */ /* 0x000e240000002100 */
[----:B0-----:R-:W-:-:S05]  /*b7d0*/  VIADD R2, R0, 0xffffff80 ;  /* 0xffffff8000027836 */ /* 0x001fca0000000000 */
[----:B------:R-:W-:-:S13]  /*b7e0*/  ISETP.GT.AND P0, PT, R2, 0x7f, PT ;  /* 0x0000007f0200780c */ /* 0x000fda0003f04270 */
[----:B------:R-:W-:Y:S05]  /*b7f0*/  @P0 BRA `(.L_x_8) ;  /* 0x0000004c00ac0947 */ /* 0x000fea0003800000 */
[----:B------:R-:W0:Y:S01]  /*b800*/  S2R R3, SR_CTAID.X ;  /* 0x0000000000037919 */ /* 0x000e220000002500 */
[----:B------:R-:W1:Y:S01]  /*b810*/  LDC R6, c[0x0][0xbe8] ;  /* 0x0002fa00ff067b82 */ /* 0x000e620000000800 */
[----:B------:R-:W-:Y:S01]  /*b820*/  ULDC UR4, c[0x0][0xa88] ;  /* 0x0002a20000047ab9 */ /* 0x000fe20000000800 */
[----:B0-----:R-:W-:Y:S02]  /*b830*/  IMAD R0, R3, 0x80, R0 ;  /* 0x0000008003007824 */ /* 0x001fe400078e0200 */
[----:B-1----:R-:W-:Y:S02]  /*b840*/  IMAD R3, R6, UR4, RZ ;  /* 0x0000000406037c24 */ /* 0x002fe4000f8e02ff */
[----:B------:R-:W-:-:S05]  /*b850*/  VIADD R0, R0, 0xffffff80 ;  /* 0xffffff8000007836 */ /* 0x000fca0000000000 */
[----:B------:R-:W-:-:S13]  /*b860*/  ISETP.GE.AND P0, PT, R0, R3, PT ;  /* 0x000000030000720c */ /* 0x000fda0003f06270 */
[----:B------:R-:W-:Y:S05]  /*b870*/  @P0 BRA `(.L_x_8) ;  /* 0x0000004c008c0947 */ /* 0x000fea0003800000 */
[----:B------:R-:W-:Y:S01]  /*b880*/  ISETP.NE.AND P0, PT, R6, 0x1, PT ;  /* 0x000000010600780c */ /* 0x000fe20003f05270 */
[----:B------:R-:W0:Y:S01]  /*b890*/  LDC.64 R10, c[0x0][0xbd8] ;  /* 0x0002f600ff0a7b82 */ /* 0x000e220000000a00 */
[----:B------:R-:W-:Y:S01]  /*b8a0*/  USHF.R.S32.HI UR6, URZ, 0x1f, UR50 ;  /* 0x0000001f3f067899 */ /* 0x000fe20008011432 */
[----:B------:R-:W-:Y:S01]  /*b8b0*/  IMAD.MOV.U32 R5, RZ, RZ, R0 ;  /* 0x000000ffff057224 */ /* 0x000fe200078e0000 */
[----:B------:R-:W-:Y:S02]  /*b8c0*/  ULDC.64 UR8, c[0x0][0xbd0] ;  /* 0x0002f40000087ab9 */ /* 0x000fe40000000a00 */
[----:B------:R-:W-:Y:S02]  /*b8d0*/  UIMAD UR6, UR6, UR8, URZ ;  /* 0x00000008060672a4 */ /* 0x000fe4000f8e023f */
[----:B------:R-:W-:Y:S01]  /*b8e0*/  UIMAD.WIDE.U32 UR4, UR50, UR8, URZ ;  /* 0x00000008320472a5 */ /* 0x000fe2000f8e003f */
[----:B------:R-:W1:Y:S01]  /*b8f0*/  S2UR UR7, SR_CTAID.Y ;  /* 0x00000000000779c3 */ /* 0x000e620000002600 */
[----:B------:R-:W-:-:S04]  /*b900*/  UIMAD UR6, UR50, UR9, UR6 ;  /* 0x00000009320672a4 */ /* 0x000fc8000f8e0206 */
[----:B------:R-:W-:Y:S01]  /*b910*/  UIADD3 UR6, UR5, UR6, URZ ;  /* 0x0000000605067290 */ /* 0x000fe2000fffe03f */
[----:B------:R-:W-:Y:S01]  /*b920*/  MOV R2, UR4 ;  /* 0x0000000400027c02 */ /* 0x000fe20008000f00 */
[----:B------:R-:W-:Y:S01]  /*b930*/  IMAD.U32 R3, RZ, RZ, UR5 ;  /* 0x00000005ff037e24 */ /* 0x000fe2000f8e00ff */
[----:B------:R-:W2:Y:S01]  /*b940*/  @P0 LDC R7, c[0x0][0xbec] ;  /* 0x0002fb00ff070b82 */ /* 0x000ea20000000800 */
[----:B------:R-:W-:Y:S02]  /*b950*/  ULDC.64 UR4, c[0x0][0xbe0] ;  /* 0x0002f80000047ab9 */ /* 0x000fe40000000a00 */
[----:B------:R-:W-:-:S05]  /*b960*/  IMAD.U32 R3, RZ, RZ, UR6 ;  /* 0x00000006ff037e24 */ /* 0x000fca000f8e00ff */
[----:B------:R-:W3:Y:S01]  /*b970*/  @P0 LDC R9, c[0x0][0xbf0] ;  /* 0x0002fc00ff090b82 */ /* 0x000ee20000000800 */
[C---:B0-----:R-:W-:Y:S02]  /*b980*/  IMAD R12, R10.reuse, UR37, RZ ;  /* 0x000000250a0c7c24 */ /* 0x041fe4000f8e02ff */
[----:B------:R-:W-:-:S04]  /*b990*/  IMAD.WIDE.U32 R2, R10, UR48, R2 ;  /* 0x000000300a027c25 */ /* 0x000fc8000f8e0002 */
[----:B------:R-:W-:Y:S01]  /*b9a0*/  IMAD R11, R11, UR48, R12 ;  /* 0x000000300b0b7c24 */ /* 0x000fe2000f8e020c */
[----:B------:R-:W1:Y:S03]  /*b9b0*/  LDC R8, c[0x0][0xc50] ;  /* 0x00031400ff087b82 */ /* 0x000e660000000800 */
[----:B------:R-:W-:Y:S02]  /*b9c0*/  IMAD.IADD R3, R11, 0x1, R3 ;  /* 0x000000010b037824 */ /* 0x000fe400078e0203 */
[----:B--2---:R-:W-:-:S04]  /*b9d0*/  @P0 IMAD.HI.U32 R4, R0, R7, RZ ;  /* 0x0000000700040227 */ /* 0x004fc800078e00ff */
[----:B------:R-:W-:Y:S01]  /*b9e0*/  IMAD R7, RZ, RZ, -UR50 ;  /* 0x80000032ff077e24 */ /* 0x000fe2000f8e02ff */
[----:B---3--:R-:W-:-:S03]  /*b9f0*/  @P0 SHF.R.U32.HI R5, RZ, R9, R4 ;  /* 0x00000009ff050219 */ /* 0x008fc60000011604 */
[----:B-1----:R-:W-:Y:S02]  /*ba00*/  IMAD R9, R8, R7, UR7 ;  /* 0x0000000708097e24 */ /* 0x002fe4000f8e0207 */
[----:B------:R-:W-:Y:S02]  /*ba10*/  IMAD.MOV R7, RZ, RZ, -R5 ;  /* 0x000000ffff077224 */ /* 0x000fe400078e0a05 */
[----:B------:R-:W-:Y:S01]  /*ba20*/  IMAD.WIDE.U32 R2, R9, UR4, R2 ;  /* 0x0000000409027c25 */ /* 0x000fe2000f8e0002 */
[----:B------:R-:W-:-:S03]  /*ba30*/  SHF.R.S32.HI R4, RZ, 0x1f, R9 ;  /* 0x0000001fff047819 */ /* 0x000fc60000011409 */
[----:B------:R-:W-:Y:S01]  /*ba40*/  IMAD R7, R6, R7, R0 ;  /* 0x0000000706077224 */ /* 0x000fe200078e0200 */
[----:B------:R-:W-:Y:S01]  /*ba50*/  IADD3 R2, P0, R5, R2, RZ ;  /* 0x0000000205027210 */ /* 0x000fe20007f1e0ff */
[----:B------:R-:W-:-:S03]  /*ba60*/  IMAD R4, R4, UR4, RZ ;  /* 0x0000000404047c24 */ /* 0x000fc6000f8e02ff */
[----:B------:R-:W-:Y:S01]  /*ba70*/  SHF.R.S32.HI R0, RZ, 0x1f, R7 ;  /* 0x0000001fff007819 */ /* 0x000fe20000011407 */
[----:B------:R-:W-:Y:S01]  /*ba80*/  IMAD R4, R9, UR5, R4 ;  /* 0x0000000509047c24 */ /* 0x000fe2000f8e0204 */
[----:B------:R-:W-:Y:S01]  /*ba90*/  SHF.R.S32.HI R9, RZ, 0x1f, R5 ;  /* 0x0000001fff097819 */ /* 0x000fe20000011405 */
[----:B------:R-:W-:Y:S02]  /*baa0*/  ULDC.64 UR4, c[0x0][0xbc8] ;  /* 0x0002f20000047ab9 */ /* 0x000fe40000000a00 */
[----:B------:R-:W-:Y:S01]  /*bab0*/  IMAD R0, R0, UR4, RZ ;  /* 0x0000000400007c24 */ /* 0x000fe2000f8e02ff */
[----:B------:R-:W-:-:S03]  /*bac0*/  IADD3.X R3, R9, R3, R4, P0, !PT ;  /* 0x0000000309037210 */ /* 0x000fc600007fe404 */
[C---:B------:R-:W-:Y:S02]  /*bad0*/  IMAD R5, R7.reuse, UR5, R0 ;  /* 0x0000000507057c24 */ /* 0x040fe4000f8e0200 */
[----:B------:R-:W-:Y:S01]  /*bae0*/  IMAD.WIDE.U32 R2, R7, UR4, R2 ;  /* 0x0000000407027c25 */ /* 0x000fe2000f8e0002 */
[----:B------:R-:W-:-:S04]  /*baf0*/  ULDC.64 UR4, c[0x0][0xba8] ;  /* 0x0002ea0000047ab9 */ /* 0x000fc80000000a00 */
[----:B------:R-:W-:Y:S02]  /*bb00*/  IADD3 R3, R3, R5, RZ ;  /* 0x0000000503037210 */ /* 0x000fe40007ffe0ff */
[----:B------:R-:W-:-:S04]  /*bb10*/  LEA R4, P0, R2, UR4, 0x2 ;  /* 0x0000000402047c11 */ /* 0x000fc8000f8010ff */
[----:B------:R-:W-:Y:S01]  /*bb20*/  LEA.HI.X R5, R2, UR5, R3, 0x2, P0 ;  /* 0x0000000502057c11 */ /* 0x000fe200080f1403 */
[----:B------:R-:W-:-:S05]  /*bb30*/  IMAD.MOV.U32 R3, RZ, RZ, -0x800000 ;  /* 0xff800000ff037424 */ /* 0x000fca00078e00ff */
[----:B------:R0:W-:Y:S01]  /*bb40*/  STG.E desc[UR54][R4.64], R3 ;  /* 0x0000000304007986 */ /* 0x0001e2000c101936 */
[----:B------:R-:W-:Y:S05]  /*bb50*/  BRA `(.L_x_8) ;  /* 0x0000004800d47947 */ /* 0x000fea0003800000 */
.L_x_6:
[----:B------:R-:W-:-:S08]  /*bb60*/  NOP ;  /* 0x0000000000007918 */ /* 0x000fd00000000000 */
[----:B------:R-:W0:-:S00]  /*bb70*/  USETMAXREG.DEALLOC.CTAPOOL 0x28 ;  /* 0x00000028000079c8 */ /* 0x000e0000080e0500 */
[----:B0-----:R-:W-:Y:S01]  /*bb80*/  LOP3.LUT R22, R0, 0x3, RZ, 0xc0, !PT ;  /* 0x0000000300167812 */ /* 0x001fe200078ec0ff */
[----:B------:R-:W0:Y:S05]  /*bb90*/  S2R R18, SR_CTAID.Z ;  /* 0x0000000000127919 */ /* 0x000e2a0000002700 */
[----:B------:R-:W1:Y:S01]  /*bba0*/  S2UR UR6, SR_CTAID.Y ;  /* 0x00000000000679c3 */ /* 0x000e620000002600 */
[----:B------:R-:W2:Y:S02]  /*bbb0*/  SHFL.IDX PT, R0, R22, RZ, 0x1f ;  /* 0x00001fff16007589 */ /* 0x000ea400000e0000 */
[----:B--2---:R-:W-:-:S13]  /*bbc0*/  ISETP.NE.AND P0, PT, R0, RZ, PT ;  /* 0x000000ff0000720c */ /* 0x004fda0003f05270 */
[----:B01----:R-:W-:Y:S05]  /*bbd0*/  @!P0 BRA `(.L_x_38) ;  /* 0x0000000000288947 */ /* 0x003fea0003800000 */
[----:B------:R-:W-:Y:S01]  /*bbe0*/  ULDC UR7, c[0x0][0xc50] ;  /* 0x0003140000077ab9 */ /* 0x000fe20000000800 */
[----:B------:R-:W-:Y:S01]  /*bbf0*/  UMOV UR40, UR6 ;  /* 0x0000000600287c82 */ /* 0x000fe20008000000 */
[----:B------:R-:W-:-:S06]  /*bc00*/  UISETP.NE.AND UP0, UPT, UR7, 0x1, UPT ;  /* 0x000000010700788c */ /* 0x000fcc000bf05270 */
[----:B------:R-:W-:-:S13]  /*bc10*/  PLOP3.LUT P0, PT, PT, PT, UP0, 0x80, 0x0 ;  /* 0x000000000000781c */ /* 0x000fda0003f0f008 */
[----:B------:R-:W-:Y:S05]  /*bc20*/  @!P0 BRA `(.L_x_39) ;  /* 0x0000000000308947 */ /* 0x000fea0003800000 */
[----:B------:R-:W-:Y:S01]  /*bc30*/  ULDC UR4, c[0x0][0xc54] ;  /* 0x0003150000047ab9 */ /* 0x000fe20000000800 */
[----:B------:R-:W-:Y:S01]  /*bc40*/  ULDC UR40, c[0x0][0xc58] ;  /* 0x0003160000287ab9 */ /* 0x000fe20000000800 */
[----:B------:R-:W-:-:S04]  /*bc50*/  UIMAD.WIDE.U32 UR4, UR6, UR4, URZ ;  /* 0x00000004060472a5 */ /* 0x000fc8000f8e003f */
[----:B------:R-:W-:Y:S01]  /*bc60*/  USHF.R.U32.HI UR40, URZ, UR40, UR5 ;  /* 0x000000283f287299 */ /* 0x000fe20008011605 */
[----:B------:R-:W-:Y:S11]  /*bc70*/  BRA `(.L_x_39) ;  /* 0x00000000001c7947 */ /* 0x000ff60003800000 */
.L_x_38:
[----:B------:R-:W-:Y:S01]  /*bc80*/  ULDC UR7, c[0x0][0xc50] ;  /* 0x0003140000077ab9 */ /* 0x000fe20000000800 */
[----:B------:R-:W-:Y:S01]  /*bc90*/  UMOV UR40, UR6 ;  /* 0x0000000600287c82 */ /* 0x000fe20008000000 */
[----:B------:R-:W-:-:S11]  /*bca0*/  UISETP.NE.AND UP0, UPT, UR7, 0x1, UPT ;  /* 0x000000010700788c */ /* 0x000fd6000bf05270 */
[----:B------:R-:W-:Y:S01]  /*bcb0*/  @UP0 ULDC UR4, c[0x0][0xc54] ;  /* 0x0003150000040ab9 */ /* 0x000fe20000000800 */
[----:B------:R-:W-:Y:S01]  /*bcc0*/  @UP0 ULDC UR8, c[0x0][0xc58] ;  /* 0x0003160000080ab9 */ /* 0x000fe20000000800 */
[----:B------:R-:W-:-:S04]  /*bcd0*/  UIMAD.WIDE.U32 UR4, UR6, UR4, URZ ;  /* 0x00000004060472a5 */ /* 0x000fc8000f8e003f */
[----:B------:R-:W-:-:S12]  /*bce0*/  @UP0 USHF.R.U32.HI UR40, URZ, UR8, UR5 ;  /* 0x000000083f280299 */ /* 0x000fd80008011605 */
.L_x_39:
[----:B------:R-:W-:Y:S01]  /*bcf0*/  ISETP.GE.AND P0, PT, R18, RZ, PT ;  /* 0x000000ff1200720c */ /* 0x000fe20003f06270 */
[----:B------:R-:W-:Y:S01]  /*bd00*/  UIADD3 UR4, -UR40, URZ, URZ ;  /* 0x0000003f28047290 */ /* 0x000fe2000fffe13f */
[----:B------:R-:W-:Y:S02]  /*bd10*/  IMAD.MOV.U32 R0, RZ, RZ, 0x1 ;  /* 0x00000001ff007424 */ /* 0x000fe400078e00ff */
[----:B------:R-:W-:Y:S01]  /*bd20*/  IMAD.MOV.U32 R2, RZ, RZ, RZ ;  /* 0x000000ffff027224 */ /* 0x000fe200078e00ff */
[----:B------:R-:W-:Y:S01]  /*bd30*/  UIMAD UR6, UR7, UR4, UR6 ;  /* 0x00000004070672a4 */ /* 0x000fe2000f8e0206 */
[----:B------:R-:W-:-:S07]  /*bd40*/  IMAD.MOV.U32 R3, RZ, RZ, 0x1 ;  /* 0x00000001ff037424 */ /* 0x000fce00078e00ff */
[----:B------:R-:W-:Y:S05]  /*bd50*/  @!P0 BRA `(.L_x_40) ;  /* 0x0000004400848947 */ /* 0x000fea0003800000 */
[----:B------:R-:W0:Y:S01]  /*bd60*/  LDC.64 R2, c[0x0][0xa28] ;  /* 0x00028a00ff027b82 */ /* 0x000e220000000a00 */
[----:B------:R-:W-:Y:S01]  /*bd70*/  ULDC.64 UR4, c[0x0][0x418] ;  /* 0x0001060000047ab9 */ /* 0x000fe20000000a00 */
[----:B------:R-:W-:Y:S01]  /*bd80*/  ULDC UR36, c[0x0][0x2f0] ;  /* 0x0000bc0000247ab9 */ /* 0x000fe20000000800 */
[----:B------:R-:W-:Y:S02]  /*bd90*/  MOV R17, RZ ;  /* 0x000000ff00117202 */ /* 0x000fe40000000f00 */
[----:B0-----:R-:W-:-:S04]  /*bda0*/  ISETP.NE.U32.AND P0, PT, R2, RZ, PT ;  /* 0x000000ff0200720c */ /* 0x001fc80003f05070 */
[----:B------:R-:W-:Y:S01]  /*bdb0*/  ISETP.NE.AND.EX P0, PT, R3, RZ, PT, P0 ;  /* 0x000000ff0300720c */ /* 0x000fe20003f05300 */
[----:B------:R-:W-:-:S03]  /*bdc0*/  UISETP.NE.U32.AND UP0, UPT, UR4, URZ, UPT ;  /* 0x0000003f0400728c */ /* 0x000fc6000bf05070 */
[----:B------:R-:W-:-:S09]  /*bdd0*/  ULDC UR4, c[0x0][0x424] ;  /* 0x0001090000047ab9 */ /* 0x000fd20000000800 */
[----:B------:R-:W0:Y:S01]  /*bde0*/  @P0 LDC.64 R2, c[0x0][0xa28] ;  /* 0x00028a00ff020b82 */ /* 0x000e220000000a00 */
[----:B------:R-:W-:-:S04]  /*bdf0*/  UISETP.NE.AND.EX UP0, UPT, UR5, URZ, UPT, UP0 ;  /* 0x0000003f0500728c */ /* 0x000fc8000bf05300 */
[----:B------:R-:W-:-:S04]  /*be00*/  USEL UR4, UR4, 0x1, UP0 ;  /* 0x0000000104047887 */ /* 0x000fc80008000000 */
[----:B------:R-:W-:Y:S01]  /*be10*/  UIMAD UR36, UR4, UR36, URZ ;  /* 0x00000024042472a4 */ /* 0x000fe2000f8e023f */
[----:B------:R-:W1:Y:S03]  /*be20*/  S2R R29, SR_CTAID.X ;  /* 0x00000000001d7919 */ /* 0x000e660000002500 */
[----:B------:R-:W-:Y:S02]  /*be30*/  UISETP.GE.AND UP0, UPT, UR36, 0x1, UPT ;  /* 0x000000012400788c */ /* 0x000fe4000bf06270 */
[----:B------:R-:W-:Y:S01]  /*be40*/  UIADD3 UR4, UR36, 0x9f, URZ ;  /* 0x0000009f24047890 */ /* 0x000fe2000fffe03f */
[----:B0-----:R-:W-:-:S05]  /*be50*/  @P0 IMAD.WIDE R2, R18, 0x4, R2 ;  /* 0x0000000412020825 */ /* 0x001fca00078e0202 */
[----:B------:R0:W5:Y:S01]  /*be60*/  @P0 LDG.E R17, desc[UR54][R2.64] ;  /* 0x0000003602110981 */ /* 0x000162000c1e1900 */
[----:B------:R-:W-:Y:S01]  /*be70*/  PLOP3.LUT P0, PT, PT, PT, UP0, 0x80, 0x0 ;  /* 0x000000000000781c */ /* 0x000fe20003f0f008 */
[----:B------:R-:W-:Y:S02]  /*be80*/  UIMAD.WIDE UR4, UR4, 0x66666667, URZ ;  /* 0x66666667040478a5 */ /* 0x000fe4000f8e023f */
[----:B------:R-:W-:Y:S02]  /*be90*/  ULOP3.LUT UR44, UR6, 0xffff, URZ, 0xc0, !UPT ;  /* 0x0000ffff062c7892 */ /* 0x000fe4000f8ec03f */
[----:B------:R-:W-:Y:S01]  /*bea0*/  USHF.R.U32.HI UR41, URZ, 0x1f, UR5 ;  /* 0x0000001f3f297899 */ /* 0x000fe20008011605 */
[----:B------:R-:W-:-:S03]  /*beb0*/  UMOV UR38, URZ ;  /* 0x0000003f00267c82 */ /* 0x000fc60008000000 */
[----:B------:R-:W-:-:S04]  /*bec0*/  ULEA.HI.SX32 UR41, UR5, UR41, 0x1a ;  /* 0x0000002905297291 */ /* 0x000fc8000f8fd23f */
[----:B01----:R-:W-:Y:S08]  /*bed0*/  @!P0 BRA `(.L_x_41) ;  /* 0x0000000000848947 */ /* 0x003ff00003800000 */
[----:B------:R-:W-:Y:S01]  /*bee0*/  USHF.R.U32.HI UR6, URZ, 0x10, UR6 ;  /* 0x000000103f067899 */ /* 0x000fe20008011606 */
[----:B------:R-:W-:-:S03]  /*bef0*/  UMOV UR4, URZ ;  /* 0x0000003f00047c82 */ /* 0x000fc60008000000 */
[----:B------:R-:W-:-:S11]  /*bf00*/  UISETP.NE.AND UP0, UPT, UR6, URZ, UPT ;  /* 0x0000003f0600728c */ /* 0x000fd6000bf05270 */
[----:B------:R-:W-:Y:S02]  /*bf10*/  @!UP0 ULDC UR6, c[0x0][0x9f0] ;  /* 0x00027c0000068ab9 */ /* 0x000fe40000000800 */
[----:B------:R-:W-:Y:S01]  /*bf20*/  IABS R2, UR6 ;  /* 0x0000000600027c13 */ /* 0x000fe20008000000 */
[----:B------:R-:W-:Y:S02]  /*bf30*/  UIADD3 UR7, UR41, -0x1, UR6 ;  /* 0xffffffff29077890 */ /* 0x000fe4000fffe006 */
[----:B------:R-:W-:Y:S02]  /*bf40*/  IABS R5, UR6 ;  /* 0x0000000600057c13 */ /* 0x000fe40008000000 */
[----:B------:R-:W-:Y:S02]  /*bf50*/  R2UR UR10, R2 ;  /* 0x00000000020a72ca */ /* 0x000fe400000e0000 */
[----:B------:R-:W-:Y:S01]  /*bf60*/  IABS R4, UR7 ;  /* 0x0000000700047c13 */ /* 0x000fe20008000000 */
[----:B------:R-:W-:-:S03]  /*bf70*/  ULOP3.LUT UR7, UR7, UR6, URZ, 0x3c, !UPT ;  /* 0x0000000607077292 */ /* 0x000fc6000f8e3c3f */
[----:B------:R-:W-:-:S07]  /*bf80*/  R2UR UR9, R4 ;  /* 0x00000000040972ca */ /* 0x000fce00000e0000 */
[----:B------:R-:W0:Y:S08]  /*bf90*/  I2F.RP R2, UR10 ;  /* 0x0000000a00027d06 */ /* 0x000e300008209400 */
[----:B0-----:R-:W0:Y:S02]  /*bfa0*/  MUFU.RCP R2, R2 ;  /* 0x0000000200027308 */ /* 0x001e240000001000 */
[----:B0-----:R-:W-:-:S02]  /*bfb0*/  VIADD R3, R2, 0xffffffe ;  /* 0x0ffffffe02037836 */ /* 0x001fc40000000000 */
[----:B------:R-:W-:-:S04]  /*bfc0*/  IMAD.MOV R2, RZ, RZ, -R5 ;  /* 0x000000ffff027224 */ /* 0x000fc800078e0a05 */
        /* <DEDUP_REMOVED lines=14> */
[----:B------:R-:W-:Y:S02]  /*c0b0*/  UISETP.NE.AND UP0, UPT, UR6, URZ, UPT ;  /* 0x0000003f0600728c */ /* 0x000fe4000bf05270 */
[----:B------:R-:W-:-:S09]  /*c0c0*/  @!UP1 UIADD3 UR5, -UR5, URZ, URZ ;  /* 0x0000003f05059290 */ /* 0x000fd2000fffe13f */
[----:B------:R-:W-:-:S07]  /*c0d0*/  @!UP0 ULOP3.LUT UR5, URZ, UR6, URZ, 0x33, !UPT ;  /* 0x000000063f058292 */ /* 0x000fce000f8e333f */
[----:B------:R-:W-:-:S05]  /*c0e0*/  UMOV UR38, UR5 ;  /* 0x0000000500267c82 */ /* 0x000fca0008000000 */
.L_x_41:
[----:B------:R-:W-:Y:S02]  /*c0f0*/  UIMAD UR45, UR44, UR38, URZ ;  /* 0x000000262c2d72a4 */ /* 0x000fe4000f8e023f */
[----:B------:R-:W-:-:S04]  /*c100*/  IMAD.U32 R3, RZ, RZ, UR38 ;  /* 0x00000026ff037e24 */ /* 0x000fc8000f8e00ff */
[----:B------:R-:W-:-:S05]  /*c110*/  IMAD.U32 R2, RZ, RZ, UR45 ;  /* 0x0000002dff027e24 */ /* 0x000fca000f8e00ff */
[----:B------:R-:W-:Y:S01]  /*c120*/  VIADDMNMX R2, R2, R3, UR41, PT ;  /* 0x0000002902027e46 */ /* 0x000fe2000b800103 */
[----:B------:R-:W-:-:S03]  /*c130*/  IMAD.MOV.U32 R3, RZ, RZ, 0x1 ;  /* 0x00000001ff037424 */ /* 0x000fc600078e00ff */
[----:B------:R-:W-:Y:S02]  /*c140*/  R2UR UR46, R2 ;  /* 0x00000000022e72ca */ /* 0x000fe400000e0000 */
[----:B------:R-:W-:-:S11]  /*c150*/  MOV R2, RZ ;  /* 0x000000ff00027202 */ /* 0x000fd60000000f00 */
[----:B------:R-:W-:-:S06]  /*c160*/  UISETP.GT.AND UP0, UPT, UR46, UR45, UPT ;  /* 0x0000002d2e00728c */ /* 0x000fcc000bf04270 */
[----:B------:R-:W-:-:S13]  /*c170*/  PLOP3.LUT P0, PT, PT, PT, UP0, 0x80, 0x0 ;  /* 0x000000000000781c */ /* 0x000fda0003f0f008 */
[----:B------:R-:W-:Y:S05]  /*c180*/  @!P0 BRA `(.L_x_40) ;  /* 0x0000004000788947 */ /* 0x000fea0003800000 */
[----:B------:R-:W0:Y:S01]  /*c190*/  S2UR UR4, SR_CgaCtaId ;  /* 0x00000000000479c3 */ /* 0x000e220000008800 */
[----:B------:R-:W-:-:S04]  /*c1a0*/  MOV R0, 0x400 ;  /* 0x0000040000007802 */ /* 0x000fc80000000f00 */
[----:B------:R-:W-:-:S13]  /*c1b0*/  R2UR UR42, R0 ;  /* 0x00000000002a72ca */ /* 0x000fda00000e0000 */
[----:B0-----:R-:W-:-:S04]  /*c1c0*/  ULEA UR42, UR4, UR42, 0x18 ;  /* 0x0000002a042a7291 */ /* 0x001fc8000f8ec03f */
[----:B------:R-:W-:-:S04]  /*c1d0*/  UIADD3 UR4, UR42, 0x1a400, URZ ;  /* 0x0001a4002a047890 */ /* 0x000fc8000fffe03f */
[----:B------:R-:W-:-:S06]  /*c1e0*/  ULOP3.LUT UP0, URZ, UR4, 0x1bf, URZ, 0xc0, !UPT ;  /* 0x000001bf043f7892 */ /* 0x000fcc000f80c03f */
[----:B------:R-:W-:-:S13]  /*c1f0*/  PLOP3.LUT P0, PT, PT, PT, UP0, 0x80, 0x0 ;  /* 0x000000000000781c */ /* 0x000fda0003f0f008 */
[----:B------:R-:W-:Y:S05]  /*c200*/  @!P0 BRA `(.L_x_42) ;  /* 0x0000000000408947 */ /* 0x000fea0003800000 */
[----:B------:R-:W-:Y:S01]  /*c210*/  MOV R2, 0x0 ;  /* 0x0000000000027802 */ /* 0x000fe20000000f00 */
[----:B------:R-:W-:Y:S01]  /*c220*/  ULDC.64 UR4, c[0x4][0xc8] ;  /* 0x0100320000047ab9 */ /* 0x000fe20000000a00 */
[----:B------:R-:W-:Y:S01]  /*c230*/  ULDC.64 UR6, c[0x4][0xd0] ;  /* 0x0100340000067ab9 */ /* 0x000fe20000000a00 */
[----:B------:R-:W-:Y:S01]  /*c240*/  IMAD.U32 R4, RZ, RZ, UR4 ;  /* 0x00000004ff047e24 */ /* 0x000fe2000f8e00ff */
[----:B------:R-:W-:Y:S01]  /*c250*/  MOV R7, UR7 ;  /* 0x0000000700077c02 */ /* 0x000fe20008000f00 */
[----:B------:R-:W-:Y:S01]  /*c260*/  IMAD.U32 R5, RZ, RZ, UR5 ;  /* 0x00000005ff057e24 */ /* 0x000fe2000f8e00ff */
[----:B------:R-:W0:Y:S01]  /*c270*/  LDC.64 R2, c[0x4][R2] ;  /* 0x0100000002027b82 */ /* 0x000e220000000a00 */
[----:B------:R-:W-:Y:S01]  /*c280*/  ULDC.64 UR4, c[0x4][0x8] ;  /* 0x0100020000047ab9 */ /* 0x000fe20000000a00 */
[----:B------:R-:W-:Y:S01]  /*c290*/  IMAD.U32 R6, RZ, RZ, UR6 ;  /* 0x00000006ff067e24 */ /* 0x000fe2000f8e00ff */
[----:B------:R-:W-:Y:S01]  /*c2a0*/  MOV R13, RZ ;  /* 0x000000ff000d7202 */ /* 0x000fe20000000f00 */
[----:B------:R-:W-:-:S02]  /*c2b0*/  IMAD.U32 R10, RZ, RZ, UR4 ;  /* 0x00000004ff0a7e24 */ /* 0x000fc4000f8e00ff */
[----:B------:R-:W-:Y:S02]  /*c2c0*/  IMAD.U32 R11, RZ, RZ, UR5 ;  /* 0x00000005ff0b7e24 */ /* 0x000fe4000f8e00ff */
[----:B------:R-:W-:Y:S02]  /*c2d0*/  IMAD.MOV.U32 R8, RZ, RZ, 0x70 ;  /* 0x00000070ff087424 */ /* 0x000fe400078e00ff */
[----:B------:R-:W-:-:S07]  /*c2e0*/  IMAD.MOV.U32 R12, RZ, RZ, 0x1 ;  /* 0x00000001ff0c7424 */ /* 0x000fce00078e00ff */
[----:B------:R-:W-:-:S07]  /*c2f0*/  LEPC R20, `(.L_x_42) ;  /* 0x000000001014794e */ /* 0x000fce0000000000 */
[----:B0----5:R-:W-:Y:S05]  /*c300*/  CALL.ABS.NOINC R2 ;  /* 0x0000000002007343 */ /* 0x021fea0003c00000 */
.L_x_42:
[----:B------:R-:W-:-:S06]  /*c310*/  UIADD3 UR4, UR42, 0xa400, URZ ;  /* 0x0000a4002a047890 */ /* 0x000fcc000fffe03f */
[----:B------:R-:W-:-:S05]  /*c320*/  IMAD.U32 R16, RZ, RZ, UR4 ;  /* 0x00000004ff107e24 */ /* 0x000fca000f8e00ff */
[----:B------:R-:W-:-:S13]  /*c330*/  LOP3.LUT P0, RZ, R16, 0x3ff, RZ, 0xc0, !PT ;  /* 0x000003ff10ff7812 */ /* 0x000fda000780c0ff */
        /* <DEDUP_REMOVED lines=17> */
.L_x_43:
[----:B------:R-:W-:-:S04]  /*c450*/  UIADD3 UR4, UR42, 0x400, URZ ;  /* 0x000004002a047890 */ /* 0x000fc8000fffe03f */
[----:B------:R-:W-:-:S06]  /*c460*/  ULOP3.LUT UP0, URZ, UR4, 0x9f, URZ, 0xc0, !UPT ;  /* 0x0000009f043f7892 */ /* 0x000fcc000f80c03f */
[----:B------:R-:W-:-:S13]  /*c470*/  PLOP3.LUT P0, PT, PT, PT, UP0, 0x80, 0x0 ;  /* 0x000000000000781c */ /* 0x000fda0003f0f008 */
[----:B------:R-:W-:Y:S05]  /*c480*/  @!P0 BRA `(.L_x_44) ;  /* 0x0000000000408947 */ /* 0x000fea0003800000 */
[----:B------:R-:W-:Y:S01]  /*c490*/  MOV R2, 0x0 ;  /* 0x0000000000027802 */ /* 0x000fe20000000f00 */
[----:B------:R-:W-:Y:S01]  /*c4a0*/  ULDC.64 UR4, c[0x4][0xc8] ;  /* 0x0100320000047ab9 */ /* 0x000fe20000000a00 */
[----:B------:R-:W-:Y:S01]  /*c4b0*/  ULDC.64 UR6, c[0x4][0xd0] ;  /* 0x0100340000067ab9 */ /* 0x000fe20000000a00 */
[----:B------:R-:W-:Y:S02]  /*c4c0*/  IMAD.U32 R4, RZ, RZ, UR4 ;  /* 0x00000004ff047e24 */ /* 0x000fe4000f8e00ff */
[----:B------:R-:W-:Y:S01]  /*c4d0*/  IMAD.U32 R5, RZ, RZ, UR5 ;  /* 0x00000005ff057e24 */ /* 0x000fe2000f8e00ff */
[----:B------:R-:W0:Y:S01]  /*c4e0*/  LDC.64 R2, c[0x4][R2] ;  /* 0x0100000002027b82 */ /* 0x000e220000000a00 */
[----:B------:R-:W-:Y:S01]  /*c4f0*/  ULDC.64 UR4, c[0x4][0x18] ;  /* 0x0100060000047ab9 */ /* 0x000fe20000000a00 */
[----:B------:R-:W-:Y:S01]  /*c500*/  IMAD.U32 R6, RZ, RZ, UR6 ;  /* 0x00000006ff067e24 */ /* 0x000fe2000f8e00ff */
[----:B------:R-:W-:Y:S01]  /*c510*/  MOV R10, UR4 ;  /* 0x00000004000a7c02 */ /* 0x000fe20008000f00 */
[----:B------:R-:W-:-:S02]  /*c520*/  IMAD.U32 R7, RZ, RZ, UR7 ;  /* 0x00000007ff077e24 */ /* 0x000fc4000f8e00ff */
[----:B------:R-:W-:Y:S02]  /*c530*/  IMAD.U32 R11, RZ, RZ, UR5 ;  /* 0x00000005ff0b7e24 */ /* 0x000fe4000f8e00ff */
[----:B------:R-:W-:Y:S02]  /*c540*/  IMAD.MOV.U32 R8, RZ, RZ, 0x70 ;  /* 0x00000070ff087424 */ /* 0x000fe400078e00ff */
[----:B------:R-:W-:Y:S02]  /*c550*/  IMAD.MOV.U32 R12, RZ, RZ, 0x1 ;  /* 0x00000001ff0c7424 */ /* 0x000fe400078e00ff */
[----:B------:R-:W-:-:S07]  /*c560*/  IMAD.MOV.U32 R13, RZ, RZ, RZ ;  /* 0x000000ffff0d7224 */ /* 0x000fce00078e00ff */
[----:B------:R-:W-:-:S07]  /*c570*/  LEPC R20, `(.L_x_44) ;  /* 0x000000001014794e */ /* 0x000fce0000000000 */
[----:B0----5:R-:W-:Y:S05]  /*c580*/  CALL.ABS.NOINC R2 ;  /* 0x0000000002007343 */ /* 0x021fea0003c00000 */
.L_x_44:
[----:B------:R-:W-:-:S13]  /*c590*/  LOP3.LUT P6, RZ, R16, 0x3ff, RZ, 0xc0, !PT ;  /* 0x000003ff10ff7812 */ /* 0x000fda00078cc0ff */
[----:B------:R-:W-:Y:S05]  /*c5a0*/  @!P6 BRA `(.L_x_45) ;  /* 0x000000000040e947 */ /* 0x000fea0003800000 */
[----:B------:R-:W-:Y:S01]  /*c5b0*/  MOV R2, 0x0 ;  /* 0x0000000000027802 */ /* 0x000fe20000000f00 */
[----:B------:R-:W-:Y:S01]  /*c5c0*/  ULDC.64 UR4, c[0x4][0xc8] ;  /* 0x0100320000047ab9 */ /* 0x000fe20000000a00 */
[----:B------:R-:W-:Y:S01]  /*c5d0*/  ULDC.64 UR6, c[0x4][0xd0] ;  /* 0x0100340000067ab9 */ /* 0x000fe20000000a00 */
[----:B------:R-:W-:Y:S01]  /*c5e0*/  MOV R4, UR4 ;  /* 0x0000000400047c02 */ /* 0x000fe20008000f00 */
[----:B------:R-:W-:Y:S01]  /*c5f0*/  IMAD.U32 R5, RZ, RZ, UR5 ;  /* 0x00000005ff057e24 */ /* 0x000fe2000f8e00ff */
[----:B------:R-:W-:Y:S01]  /*c600*/  ULDC.64 UR4, c[0x4][0x20] ;  /* 0x0100080000047ab9 */ /* 0x000fe20000000a00 */
[----:B------:R-:W0:Y:S01]  /*c610*/  LDC.64 R2, c[0x4][R2] ;  /* 0x0100000002027b82 */ /* 0x000e220000000a00 */
[----:B------:R-:W-:Y:S01]  /*c620*/  IMAD.U32 R6, RZ, RZ, UR6 ;  /* 0x00000006ff067e24 */ /* 0x000fe2000f8e00ff */
[----:B------:R-:W-:Y:S01]  /*c630*/  MOV R11, UR5 ;  /* 0x00000005000b7c02 */ /* 0x000fe20008000f00 */
[----:B------:R-:W-:Y:S02]  /*c640*/  IMAD.U32 R7, RZ, RZ, UR7 ;  /* 0x00000007ff077e24 */ /* 0x000fe4000f8e00ff */
[----:B------:R-:W-:-:S02]  /*c650*/  IMAD.U32 R10, RZ, RZ, UR4 ;  /* 0x00000004ff0a7e24 */ /* 0x000fc4000f8e00ff */
[----:B------:R-:W-:Y:S02]  /*c660*/  IMAD.MOV.U32 R8, RZ, RZ, 0x70 ;  /* 0x00000070ff087424 */ /* 0x000fe400078e00ff */
[----:B------:R-:W-:Y:S02]  /*c670*/  IMAD.MOV.U32 R12, RZ, RZ, 0x1 ;  /* 0x00000001ff0c7424 */ /* 0x000fe400078e00ff */
[----:B------:R-:W-:-:S07]  /*c680*/  IMAD.MOV.U32 R13, RZ, RZ, RZ ;  /* 0x000000ffff0d7224 */ /* 0x000fce00078e00ff */
[----:B------:R-:W-:-:S07]  /*c690*/  LEPC R20, `(.L_x_45) ;  /* 0x000000001014794e */ /* 0x000fce0000000000 */
[----:B0----5:R-:W-:Y:S05]  /*c6a0*/  CALL.ABS.NOINC R2 ;  /* 0x0000000002007343 */ /* 0x021fea0003c00000 */
.L_x_45:
[----:B------:R-:W0:Y:S01]  /*c6b0*/  LDC.64 R2, c[0x0][0x9f8] ;  /* 0x00027e00ff027b82 */ /* 0x000e220000000a00 */
[----:B------:R-:W-:-:S07]  /*c6c0*/  IMAD.MOV.U32 R30, RZ, RZ, R18 ;  /* 0x000000ffff1e7224 */ /* 0x000fce00078e0012 */
[----:B------:R-:W1:Y:S01]  /*c6d0*/  LDC R20, c[0x0][0x430] ;  /* 0x00010c00ff147b82 */ /* 0x000e620000000800 */
[----:B------:R-:W-:Y:S01]  /*c6e0*/  SHF.L.U32 R19, R31, 0x4, RZ ;  /* 0x000000041f137819 */ /* 0x000fe200000006ff */
[----:B------:R-:W-:Y:S01]  /*c6f0*/  ULDC UR4, c[0x0][0x2f4] ;  /* 0x0000bd0000047ab9 */ /* 0x000fe20000000800 */
[----:B------:R-:W-:Y:S01]  /*c700*/  ULDC UR5, c[0x0][0x320] ;  /* 0x0000c80000057ab9 */ /* 0x000fe20000000800 */
[----:B0-----:R-:W-:-:S04]  /*c710*/  ISETP.NE.U32.AND P0, PT, R2, RZ, PT ;  /* 0x000000ff0200720c */ /* 0x001fc80003f05070 */
[----:B------:R-:W-:-:S13]  /*c720*/  ISETP.NE.AND.EX P0, PT, R3, RZ, PT, P0 ;  /* 0x000000ff0300720c */ /* 0x000fda0003f05300 */
[----:B------:R-:W0:Y:S01]  /*c730*/  @P0 LDC.64 R2, c[0x0][0x9f8] ;  /* 0x00027e00ff020b82 */ /* 0x000e220000000a00 */
[----:B------:R-:W-:Y:S02]  /*c740*/  LOP3.LUT R35, R19, 0x30, RZ, 0xc0, !PT ;  /* 0x0000003013237812 */ /* 0x000fe400078ec0ff */
[----:B-1----:R-:W-:Y:S02]  /*c750*/  ISETP.NE.AND P2, PT, R20, 0x1, PT ;  /* 0x000000011400780c */ /* 0x002fe40003f45270 */
[----:B------:R-:W-:Y:S01]  /*c760*/  LOP3.LUT R16, R16, 0xffffffef, RZ, 0xc0, !PT ;  /* 0xffffffef10107812 */ /* 0x000fe200078ec0ff */
[----:B0-----:R-:W-:-:S05]  /*c770*/  @P0 IMAD.WIDE R2, R18, 0x4, R2 ;  /* 0x0000000412020825 */ /* 0x001fca00078e0202 */
[----:B------:R0:W5:Y:S01]  /*c780*/  @P0 LDG.E R30, desc[UR54][R2.64] ;  /* 0x00000036021e0981 */ /* 0x000162000c1e1900 */
[C---:B------:R-:W-:Y:S01]  /*c790*/  ISETP.GE.AND P0, PT, R35.reuse, UR4, PT ;  /* 0x0000000423007c0c */ /* 0x040fe2000bf06270 */
[----:B------:R-:W-:Y:S01]  /*c7a0*/  UMOV UR6, 0xffffffff ;  /* 0xffffffff00067882 */ /* 0x000fe20000000000 */
[----:B------:R-:W-:Y:S01]  /*c7b0*/  LOP3.LUT R25, R35, 0x40, RZ, 0xfc, !PT ;  /* 0x0000004023197812 */ /* 0x000fe200078efcff */
[----:B------:R-:W-:Y:S01]  /*c7c0*/  IMAD.SHL.U32 R8, R31, 0x20, RZ ;  /* 0x000000201f087824 */ /* 0x000fe200078e00ff */
[----:B------:R-:W-:Y:S02]  /*c7d0*/  LOP3.LUT R27, R35, 0x80, RZ, 0xfc, !PT ;  /* 0x00000080231b7812 */ /* 0x000fe400078efcff */
[----:B------:R-:W-:Y:S02]  /*c7e0*/  ISETP.GE.AND P3, PT, R25, UR4, PT ;  /* 0x0000000419007c0c */ /* 0x000fe4000bf66270 */
[----:B------:R-:W-:Y:S02]  /*c7f0*/  ISETP.GE.AND P1, PT, R27, UR4, PT ;  /* 0x000000041b007c0c */ /* 0x000fe4000bf26270 */
[----:B------:R-:W-:-:S03]  /*c800*/  LOP3.LUT R18, R31, 0x7f, RZ, 0xc0, !PT ;  /* 0x0000007f1f127812 */ /* 0x000fc600078ec0ff */
[----:B------:R-:W-:Y:S02]  /*c810*/  @P0 LOP3.LUT R16, R16, 0x10, RZ, 0xfc, !PT ;  /* 0x0000001010100812 */ /* 0x000fe400078efcff */
[----:B------:R-:W-:Y:S02]  /*c820*/  ISETP.GE.AND P0, PT, R35, UR5, PT ;  /* 0x0000000523007c0c */ /* 0x000fe4000bf06270 */
[----:B------:R-:W-:Y:S02]  /*c830*/  LOP3.LUT R16, R16, 0xffffff7f, RZ, 0xc0, !PT ;  /* 0xffffff7f10107812 */ /* 0x000fe400078ec0ff */
[----:B------:R-:W-:Y:S02]  /*c840*/  SHF.R.U32.HI R28, RZ, 0x2, R18 ;  /* 0x00000002ff1c7819 */ /* 0x000fe40000011612 */
[----:B------:R-:W-:Y:S02]  /*c850*/  @P2 LOP3.LUT R16, R16, 0x80, RZ, 0xfc, !PT ;  /* 0x0000008010102812 */ /* 0x000fe400078efcff */
[----:B------:R-:W-:-:S02]  /*c860*/  LOP3.LUT R26, R28, 0x60, R8, 0xf8, !PT ;  /* 0x000000601c1a7812 */ /* 0x000fc400078ef808 */
[----:B------:R-:W-:-:S04]  /*c870*/  LOP3.LUT R16, R16, 0xfffffffd, RZ, 0xc0, !PT ;  /* 0xfffffffd10107812 */ /* 0x000fc800078ec0ff */
[----:B------:R-:W-:Y:S02]  /*c880*/  @P0 LOP3.LUT R16, R16, 0x2, RZ, 0xfc, !PT ;  /* 0x0000000210100812 */ /* 0x000fe400078efcff */
[----:B------:R-:W-:Y:S02]  /*c890*/  ISETP.GE.AND P0, PT, R25, UR5, PT ;  /* 0x0000000519007c0c */ /* 0x000fe4000bf06270 */
[----:B------:R-:W-:-:S04]  /*c8a0*/  LOP3.LUT R16, R16, 0xfffffff7, RZ, 0xc0, !PT ;  /* 0xfffffff710107812 */ /* 0x000fc800078ec0ff */
[----:B------:R-:W-:-:S04]  /*c8b0*/  @P3 LOP3.LUT R16, R16, 0x8, RZ, 0xfc, !PT ;  /* 0x0000000810103812 */ /* 0x000fc800078efcff */
[----:B------:R-:W-:-:S04]  /*c8c0*/  LOP3.LUT R16, R16, 0xfffffffe, RZ, 0xc0, !PT ;  /* 0xfffffffe10107812 */ /* 0x000fc800078ec0ff */
[----:B------:R-:W-:-:S04]  /*c8d0*/  LOP3.LUT R16, R16, 0xfffffffb, RZ, 0xc0, !PT ;  /* 0xfffffffb10107812 */ /* 0x000fc800078ec0ff */
[----:B------:R-:W-:-:S04]  /*c8e0*/  @P1 LOP3.LUT R16, R16, 0x4, RZ, 0xfc, !PT ;  /* 0x0000000410101812 */ /* 0x000fc800078efcff */
[----:B------:R-:W-:Y:S01]  /*c8f0*/  @P0 LOP3.LUT R16, R16, 0x1, RZ, 0xfc, !PT ;  /* 0x0000000110100812 */ /* 0x000fe200078efcff */
[----:B0-----:R-:W-:Y:S06]  /*c900*/  BRA.DIV UR6, `(.L_x_46) ;  /* 0x0000003e06e87947 */ /* 0x001fec000b800000 */
.L_x_100:
[----:B------:R-:W-:Y:S01]  /*c910*/  UMOV UR4, 0xa0 ;  /* 0x000000a000047882 */ /* 0x000fe20000000000 */
[----:B------:R-:W-:Y:S01]  /*c920*/  LOP3.LUT R15, R26, 0x80, RZ, 0xfc, !PT ;  /* 0x000000801a0f7812 */ /* 0x000fe200078efcff */
[----:B------:R-:W-:Y:S01]  /*c930*/  UIMAD UR4, UR46, UR4, -0xa0 ;  /* 0xffffff602e0474a4 */ /* 0x000fe2000f8e0204 */
[----:B------:R-:W0:Y:S01]  /*c940*/  @P2 LDC R2, c[0x0][0x434] ;  /* 0x00010d00ff022b82 */ /* 0x000e220000000800 */
[----:B-----5:R-:W-:-:S07]  /*c950*/  SHF.R.S32.HI R37, RZ, 0x1f, R30 ;  /* 0x0000001fff257819 */ /* 0x020fce000001141e */
[----:B------:R-:W1:Y:S01]  /*c960*/  @P2 LDC R3, c[0x0][0x438] ;  /* 0x00010e00ff032b82 */ /* 0x000e620000000800 */
[----:B------:R-:W-:Y:S01]  /*c970*/  VIADD R0, R15, UR4 ;  /* 0x000000040f007c36 */ /* 0x000fe20008000000 */
[----:B------:R-:W-:Y:S03]  /*c980*/  STL [R1+0xc], R15 ;  /* 0x00000c0f01007387 */ /* 0x000fe60000100800 */
[C---:B------:R-:W-:Y:S01]  /*c990*/  IMAD.IADD R9, R0.reuse, 0x1, R17 ;  /* 0x0000000100097824 */ /* 0x040fe200078e0211 */
[----:B------:R-:W-:-:S03]  /*c9a0*/  ISETP.GE.AND P0, PT, R0, UR36, PT ;  /* 0x0000002400007c0c */ /* 0x000fc6000bf06270 */
[----:B------:R-:W-:Y:S01]  /*c9b0*/  IMAD.MOV.U32 R12, RZ, RZ, R9 ;  /* 0x000000ffff0c7224 */ /* 0x000fe200078e0009 */
[----:B------:R-:W-:Y:S01]  /*c9c0*/  ISETP.GT.U32.OR P0, PT, R15, 0x9f, P0 ;  /* 0x0000009f0f00780c */ /* 0x000fe20000704470 */
[----:B0-----:R-:W-:-:S12]  /*c9d0*/  @P2 IMAD.HI.U32 R0, R9, R2, RZ ;  /* 0x0000000209002227 */ /* 0x001fd800078e00ff */
[----:B------:R-:W0:Y:S01]  /*c9e0*/  @!P0 LDC.64 R6, c[0x0][0x428] ;  /* 0x00010a00ff068b82 */ /* 0x000e220000000a00 */
[----:B-1----:R-:W-:-:S04]  /*c9f0*/  @P2 SHF.R.U32.HI R12, RZ, R3, R0 ;  /* 0x00000003ff0c2219 */ /* 0x002fc80000011600 */
[----:B------:R-:W-:Y:S02]  /*ca00*/  @!P0 SHF.R.S32.HI R3, RZ, 0x1f, R12 ;  /* 0x0000001fff038819 */ /* 0x000fe4000001140c */
[----:B------:R-:W-:Y:S01]  /*ca10*/  @!P0 MOV R2, R12 ;  /* 0x0000000c00028202 */ /* 0x000fe20000000f00 */
[----:B------:R-:W1:Y:S01]  /*ca20*/  @!P0 LDC.64 R4, c[0x0][0x418] ;  /* 0x00010600ff048b82 */ /* 0x000e620000000a00 */
[----:B0-----:R-:W-:-:S03]  /*ca30*/  @!P0 IMAD R0, R37, R6, RZ ;  /* 0x0000000625008224 */ /* 0x001fc600078e02ff */
[----:B------:R-:W-:-:S04]  /*ca40*/  @!P0 IMAD.WIDE.U32 R2, R30, R6, R2 ;  /* 0x000000061e028225 */ /* 0x000fc800078e0002 */
[----:B------:R-:W-:Y:S01]  /*ca50*/  @!P0 IMAD R7, R30, R7, R0 ;  /* 0x000000071e078224 */ /* 0x000fe200078e0200 */
[----:B-1----:R-:W-:-:S03]  /*ca60*/  @!P0 LEA R4, P1, R2, R4, 0x2 ;  /* 0x0000000402048211 */ /* 0x002fc600078210ff */
[----:B------:R-:W-:Y:S02]  /*ca70*/  @!P0 IMAD.IADD R0, R7, 0x1, R3 ;  /* 0x0000000107008824 */ /* 0x000fe400078e0203 */
[----:B------:R-:W0:Y:S03]  /*ca80*/  @P2 LDC R3, c[0x0][0x438] ;  /* 0x00010e00ff032b82 */ /* 0x000e260000000800 */
[----:B------:R-:W-:Y:S01]  /*ca90*/  @!P0 LEA.HI.X R5, R2, R5, R0, 0x2, P1 ;  /* 0x0000000502058211 */ /* 0x000fe200008f1400 */
[----:B------:R-:W-:-:S04]  /*caa0*/  VIADD R2, R26, UR4 ;  /* 0x000000041a027c36 */ /* 0x000fc80008000000 */
[----:B------:R-:W1:Y:S01]  /*cab0*/  @P2 LDC R0, c[0x0][0x434] ;  /* 0x00010d00ff002b82 */ /* 0x000e620000000800 */
[C---:B------:R-:W-:Y:S01]  /*cac0*/  ISETP.GE.AND P1, PT, R2.reuse, UR36, PT ;  /* 0x0000002402007c0c */ /* 0x040fe2000bf26270 */
[----:B------:R-:W-:-:S04]  /*cad0*/  IMAD.IADD R13, R2, 0x1, R17 ;  /* 0x00000001020d7824 */ /* 0x000fc800078e0211 */
[----:B------:R-:W-:-:S08]  /*cae0*/  IMAD.MOV.U32 R14, RZ, RZ, R13 ;  /* 0x000000ffff0e7224 */ /* 0x000fd000078e000d */
[----:B------:R-:W2:Y:S08]  /*caf0*/  @!P1 LDC.64 R10, c[0x0][0x428] ;  /* 0x00010a00ff0a9b82 */ /* 0x000eb00000000a00 */
[----:B------:R-:W3:Y:S01]  /*cb00*/  @!P1 LDC.64 R6, c[0x0][0x418] ;  /* 0x00010600ff069b82 */ /* 0x000ee20000000a00 */
[----:B-1----:R-:W-:-:S05]  /*cb10*/  @P2 IMAD.HI.U32 R0, R13, R0, RZ ;  /* 0x000000000d002227 */ /* 0x002fca00078e00ff */
[----:B0-----:R-:W-:-:S04]  /*cb20*/  @P2 SHF.R.U32.HI R14, RZ, R3, R0 ;  /* 0x00000003ff0e2219 */ /* 0x001fc80000011600 */
[----:B------:R-:W-:Y:S02]  /*cb30*/  @!P1 SHF.R.S32.HI R3, RZ, 0x1f, R14 ;  /* 0x0000001fff039819 */ /* 0x000fe4000001140e */
[----:B------:R-:W-:Y:S01]  /*cb40*/  @!P1 MOV R2, R14 ;  /* 0x0000000e00029202 */ /* 0x000fe20000000f00 */
[----:B--2---:R-:W-:-:S04]  /*cb50*/  @!P1 IMAD R0, R37, R10, RZ ;  /* 0x0000000a25009224 */ /* 0x004fc800078e02ff */
[----:B------:R-:W-:-:S04]  /*cb60*/  @!P1 IMAD.WIDE.U32 R2, R30, R10, R2 ;  /* 0x0000000a1e029225 */ /* 0x000fc800078e0002 */
[----:B------:R-:W-:Y:S01]  /*cb70*/  @!P1 IMAD R11, R30, R11, R0 ;  /* 0x0000000b1e0b9224 */ /* 0x000fe200078e0200 */
[----:B---3--:R-:W-:-:S03]  /*cb80*/  @!P1 LEA R6, P2, R2, R6, 0x2 ;  /* 0x0000000602069211 */ /* 0x008fc600078410ff */
[----:B------:R-:W-:-:S05]  /*cb90*/  @!P1 IMAD.IADD R0, R3, 0x1, R11 ;  /* 0x0000000103009824 */ /* 0x000fca00078e020b */
[----:B------:R-:W-:Y:S01]  /*cba0*/  @!P1 LEA.HI.X R7, R2, R7, R0, 0x2, P2 ;  /* 0x0000000702079211 */ /* 0x000fe200010f1400 */
[----:B------:R-:W-:Y:S02]  /*cbb0*/  IMAD.MOV.U32 R0, RZ, RZ, RZ ;  /* 0x000000ffff007224 */ /* 0x000fe400078e00ff */
[----:B------:R-:W-:-:S04]  /*cbc0*/  IMAD.MOV.U32 R33, RZ, RZ, 0x40 ;  /* 0x00000040ff217424 */ /* 0x000fc800078e00ff */
[----:B------:R0:W5:Y:S01]  /*cbd0*/  @!P0 LDG.E R0, desc[UR54][R4.64] ;  /* 0x0000003604008981 */ /* 0x000162000c1e1900 */
[----:B------:R-:W-:-:S04]  /*cbe0*/  LOP3.LUT P0, RZ, R31, 0x4, RZ, 0xc0, !PT ;  /* 0x000000041fff7812 */ /* 0x000fc8000780c0ff */
[----:B------:R-:W-:Y:S01]  /*cbf0*/  SEL R2, R33, 0xffffffc0, !P0 ;  /* 0xffffffc021027807 */ /* 0x000fe20004000000 */
[----:B0-----:R-:W-:-:S04]  /*cc00*/  IMAD.MOV.U32 R5, RZ, RZ, RZ ;  /* 0x000000ffff057224 */ /* 0x001fc800078e00ff */
[----:B------:R0:W-:Y:S01]  /*cc10*/  STL [R1+0x8], R2 ;  /* 0x0000080201007387 */ /* 0x0001e20000100800 */
[----:B------:R-:W-:-:S03]  /*cc20*/  IADD3 R10, -R12, RZ, RZ ;  /* 0x000000ff0c0a7210 */ /* 0x000fc60007ffe1ff */
[----:B------:R1:W5:Y:S02]  /*cc30*/  @!P1 LDG.E R5, desc[UR54][R6.64] ;  /* 0x0000003606059981 */ /* 0x000364000c1e1900 */
[----:B------:R-:W-:Y:S01]  /*cc40*/  IMAD R4, R20, R10, R9 ;  /* 0x0000000a14047224 */ /* 0x000fe200078e0209 */
[----:B------:R-:W-:Y:S01]  /*cc50*/  SHF.L.U32 R9, R31, 0x2, RZ ;  /* 0x000000021f097819 */ /* 0x000fe200000006ff */
[----:B------:R-:W-:Y:S01]  /*cc60*/  ULOP3.LUT UR4, UR39, 0x2, URZ, 0xfc, !UPT ;  /* 0x0000000227047892 */ /* 0x000fe2000f8efc3f */
[----:B------:R-:W-:Y:S01]  /*cc70*/  ISETP.GT.U32.AND P0, PT, R15, 0x9f, PT ;  /* 0x0000009f0f00780c */ /* 0x000fe20003f04070 */
[----:B0-----:R-:W-:Y:S01]  /*cc80*/  IMAD.MOV R2, RZ, RZ, -R14 ;  /* 0x000000ffff027224 */ /* 0x001fe200078e0a0e */
[----:B------:R-:W-:Y:S01]  /*cc90*/  LOP3.LUT R16, R16, 0xffffffdf, RZ, 0xc0, !PT ;  /* 0xffffffdf10107812 */ /* 0x000fe200078ec0ff */
[----:B------:R-:W-:Y:S01]  /*cca0*/  IMAD.U32 R32, RZ, RZ, UR40 ;  /* 0x00000028ff207e24 */ /* 0x000fe2000f8e00ff */
[C---:B------:R-:W-:Y:S01]  /*ccb0*/  LOP3.LUT R12, R31.reuse, 0x10, RZ, 0xc0, !PT ;  /* 0x000000101f0c7812 */ /* 0x040fe200078ec0ff */
[----:B------:R-:W-:Y:S01]  /*ccc0*/  IMAD.U32 R11, RZ, RZ, UR46 ;  /* 0x0000002eff0b7e24 */ /* 0x000fe2000f8e00ff */
[----:B-1----:R-:W-:Y:S01]  /*ccd0*/  SHF.R.U32.HI R7, RZ, 0x5, R18 ;  /* 0x00000005ff077819 */ /* 0x002fe20000011612 */
[----:B------:R-:W-:Y:S01]  /*cce0*/  IMAD R6, R20, R2, R13 ;  /* 0x0000000214067224 */ /* 0x000fe200078e020d */
[----:B------:R-:W-:Y:S01]  /*ccf0*/  SHF.R.S32.HI R32, RZ, 0x1f, R32 ;  /* 0x0000001fff207819 */ /* 0x000fe20000011420 */
[----:B------:R-:W-:-:S02]  /*cd00*/  IMAD.SHL.U32 R2, R31, 0x80, RZ ;  /* 0x000000801f027824 */ /* 0x000fc400078e00ff */
[----:B------:R-:W-:Y:S02]  /*cd10*/  IMAD.SHL.U32 R36, R7, 0x200, RZ ;  /* 0x0000020007247824 */ /* 0x000fe400078e00ff */
[----:B------:R-:W-:Y:S01]  /*cd20*/  @P0 LOP3.LUT R16, R16, 0x20, RZ, 0xfc, !PT ;  /* 0x0000002010100812 */ /* 0x000fe200078efcff */
[----:B------:R-:W-:Y:S01]  /*cd30*/  VIADD R11, R11, 0xffffffff ;  /* 0xffffffff0b0b7836 */ /* 0x000fe20000000000 */
[----:B------:R-:W-:Y:S02]  /*cd40*/  LOP3.LUT R10, R2, 0x380, RZ, 0xc0, !PT ;  /* 0x00000380020a7812 */ /* 0x000fe400078ec0ff */
[----:B------:R-:W-:-:S03]  /*cd50*/  LOP3.LUT R16, R16, 0xffffffbf, RZ, 0xc0, !PT ;  /* 0xffffffbf10107812 */ /* 0x000fc600078ec0ff */
[----:B------:R-:W-:-:S05]  /*cd60*/  IMAD R10, R7, 0x10, R10 ;  /* 0x00000010070a7824 */ /* 0x000fca00078e020a */
[----:B------:R-:W-:Y:S01]  /*cd70*/  LOP3.LUT R3, R10, 0x70, R19, 0x78, !PT ;  /* 0x000000700a037812 */ /* 0x000fe200078e7813 */
[----:B------:R-:W-:-:S03]  /*cd80*/  IMAD.U32 R10, RZ, RZ, UR4 ;  /* 0x00000004ff0a7e24 */ /* 0x000fc6000f8e00ff */
[----:B------:R-:W-:Y:S02]  /*cd90*/  LOP3.LUT R3, R3, 0xc00, R2, 0xf8, !PT ;  /* 0x00000c0003037812 */ /* 0x000fe400078ef802 */
[----:B------:R-:W-:Y:S02]  /*cda0*/  LOP3.LUT R2, R8, 0x80, RZ, 0xc0, !PT ;  /* 0x0000008008027812 */ /* 0x000fe400078ec0ff */
[----:B------:R-:W-:Y:S01]  /*cdb0*/  ISETP.NE.AND P0, PT, R10, 0x3, PT ;  /* 0x000000030a00780c */ /* 0x000fe20003f05270 */
[----:B------:R0:W-:Y:S01]  /*cdc0*/  STL [R1+0x4], R3 ;  /* 0x0000040301007387 */ /* 0x0001e20000100800 */
[----:B------:R-:W-:-:S04]  /*cdd0*/  LOP3.LUT R2, R2, 0x10, R31, 0xf8, !PT ;  /* 0x0000001002027812 */ /* 0x000fc800078ef81f */
[----:B------:R-:W-:Y:S02]  /*cde0*/  LOP3.LUT R2, R2, 0x10, R9, 0x78, !PT ;  /* 0x0000001002027812 */ /* 0x000fe400078e7809 */
[----:B0-----:R-:W-:-:S05]  /*cdf0*/  LOP3.LUT R3, R36, 0x60, R8, 0xf8, !PT ;  /* 0x0000006024037812 */ /* 0x001fca00078ef808 */
[----:B------:R-:W-:Y:S02]  /*ce00*/  @P0 LOP3.LUT R16, R16, 0x40, RZ, 0xfc, !PT ;  /* 0x0000004010100812 */ /* 0x000fe400078efcff */
[----:B------:R-:W-:-:S04]  /*ce10*/  LOP3.LUT R3, R3, 0x100, R8, 0xf8, !PT ;  /* 0x0000010003037812 */ /* 0x000fc800078ef808 */
[----:B------:R-:W-:-:S05]  /*ce20*/  LOP3.LUT R2, R3, R2, RZ, 0xfc, !PT ;  /* 0x0000000203027212 */ /* 0x000fca00078efcff */
[----:B------:R0:W-:Y:S01]  /*ce30*/  STL [R1], R2 ;  /* 0x0000000201007387 */ /* 0x0001e20000100800 */
[----:B------:R-:W-:Y:S05]  /*ce40*/  @!P0 BRA `(.L_x_47) ;  /* 0x0000000000048947 */ /* 0x000fea0003800000 */
[----:B------:R-:W-:Y:S01]  /*ce50*/  BPT.TRAP 0x1 ;  /* 0x000000040000795c */ /* 0x000fe20000300000 */
.L_x_47:
[----:B0-----:R-:W-:Y:S02]  /*ce60*/  MOV R2, 0x1 ;  /* 0x0000000100027802 */ /* 0x001fe40000000f00 */
[----:B------:R-:W-:Y:S02]  /*ce70*/  SHF.R.S32.HI R21, RZ, 0x1f, R6 ;  /* 0x0000001fff157819 */ /* 0x000fe40000011406 */
[----:B------:R-:W-:-:S04]  /*ce80*/  SHF.L.U32 R3, R2, 0x1f, RZ ;  /* 0x0000001f02037819 */ /* 0x000fc800000006ff */
[----:B------:R-:W0:Y:S02]  /*ce90*/  SYNCS.PHASECHK.TRANS64.TRYWAIT P0, [UR42+0x29880], R3 ;  /* 0x02988003ff0075a7 */ /* 0x000e24000800016a */
[----:B0-----:R-:W-:Y:S05]  /*cea0*/  @!P0 BRA `(.L_x_48) ;  /* 0x0000003800a08947 */ /* 0x001fea0003800000 */
.L_x_101:
[----:B------:R-:W-:Y:S01]  /*ceb0*/  ULDC.64 UR4, c[0x0][0x328] ;  /* 0x0000ca0000047ab9 */ /* 0x000fe20000000a00 */
[----:B------:R-:W-:Y:S01]  /*cec0*/  IMAD.SHL.U32 R13, R31, 0x10, RZ ;  /* 0x000000101f0d7824 */ /* 0x000fe200078e00ff */
[----:B------:R-:W-:Y:S01]  /*ced0*/  LOP3.LUT R8, R8, 0x380, RZ, 0xc0, !PT ;  /* 0x0000038008087812 */ /* 0x000fe200078ec0ff */
[----:B------:R-:W-:Y:S01]  /*cee0*/  IMAD R10, R21, UR4, RZ ;  /* 0x00000004150a7c24 */ /* 0x000fe2000f8e02ff */
[----:B-----5:R-:W-:Y:S01]  /*cef0*/  SHF.R.S32.HI R22, RZ, 0x1f, R5 ;  /* 0x0000001fff167819 */ /* 0x020fe20000011405 */
[----:B0-----:R-:W-:Y:S01]  /*cf00*/  IMAD.WIDE.U32 R2, R6, UR4, RZ ;  /* 0x0000000406027c25 */ /* 0x001fe2000f8e00ff */
[----:B------:R-:W-:Y:S01]  /*cf10*/  LOP3.LUT R8, R8, 0x30, R13, 0xf8, !PT ;  /* 0x0000003008087812 */ /* 0x000fe200078ef80d */
[----:B------:R-:W-:Y:S01]  /*cf20*/  ULDC.64 UR6, c[0x0][0x338] ;  /* 0x0000ce0000067ab9 */ /* 0x000fe20000000a00 */
[----:B------:R-:W-:Y:S01]  /*cf30*/  SHF.R.S32.HI R23, RZ, 0x1f, R4 ;  /* 0x0000001fff177819 */ /* 0x000fe20000011404 */
[----:B------:R-:W-:Y:S01]  /*cf40*/  IMAD R10, R6, UR5, R10 ;  /* 0x00000005060a7c24 */ /* 0x000fe2000f8e020a */
[----:B------:R-:W-:Y:S01]  /*cf50*/  LOP3.LUT R8, R8, 0x70, R9, 0x78, !PT ;  /* 0x0000007008087812 */ /* 0x000fe200078e7809 */
[----:B------:R-:W-:Y:S01]  /*cf60*/  IMAD R9, R22, UR6, RZ ;  /* 0x0000000616097c24 */ /* 0x000fe2000f8e02ff */
[----:B------:R-:W-:Y:S01]  /*cf70*/  SHF.R.S32.HI R24, RZ, 0x1f, R0 ;  /* 0x0000001fff187819 */ /* 0x000fe20000011400 */
[----:B------:R-:W-:Y:S01]  /*cf80*/  IMAD.IADD R3, R3, 0x1, R10 ;  /* 0x0000000103037824 */ /* 0x000fe200078e020a */
[----:B------:R-:W-:Y:S01]  /*cf90*/  ISETP.NE.AND P1, PT, R12, RZ, PT ;  /* 0x000000ff0c00720c */ /* 0x000fe20003f25270 */
[C---:B------:R-:W-:Y:S01]  /*cfa0*/  IMAD R9, R5.reuse, UR7, R9 ;  /* 0x0000000705097c24 */ /* 0x040fe2000f8e0209 */
[----:B------:R-:W-:Y:S01]  /*cfb0*/  SHF.R.U32.HI R31, RZ, 0x2, R31 ;  /* 0x00000002ff1f7819 */ /* 0x000fe2000001161f */
[----:B------:R-:W-:Y:S01]  /*cfc0*/  IMAD.WIDE.U32 R2, R5, UR6, R2 ;  /* 0x0000000605027c25 */ /* 0x000fe2000f8e0002 */
[----:B------:R-:W-:-:S03]  /*cfd0*/  SEL R33, R33, 0xffffffc0, !P1 ;  /* 0xffffffc021217807 */ /* 0x000fc60004800000 */
[----:B------:R-:W-:Y:S02]  /*cfe0*/  IMAD R10, R23, UR4, RZ ;  /* 0x00000004170a7c24 */ /* 0x000fe4000f8e02ff */
[----:B------:R-:W-:Y:S01]  /*cff0*/  IMAD R7, R7, 0x400, R8 ;  /* 0x0000040007077824 */ /* 0x000fe200078e0208 */
[----:B------:R-:W-:Y:S01]  /*d000*/  MOV R8, R2 ;  /* 0x0000000200087202 */ /* 0x000fe20000000f00 */
[----:B------:R-:W-:Y:S02]  /*d010*/  IMAD.IADD R9, R3, 0x1, R9 ;  /* 0x0000000103097824 */ /* 0x000fe400078e0209 */
[C---:B------:R-:W-:Y:S02]  /*d020*/  IMAD R10, R4.reuse, UR5, R10 ;  /* 0x00000005040a7c24 */ /* 0x040fe4000f8e020a */
[----:B------:R-:W-:Y:S01]  /*d030*/  IMAD.WIDE.U32 R2, R4, UR4, RZ ;  /* 0x0000000404027c25 */ /* 0x000fe2000f8e00ff */
[----:B------:R-:W-:-:S03]  /*d040*/  ULDC.64 UR4, c[0x0][0x330] ;  /* 0x0000cc0000047ab9 */ /* 0x000fc60000000a00 */
[----:B------:R-:W-:Y:S02]  /*d050*/  IMAD.IADD R3, R3, 0x1, R10 ;  /* 0x0000000103037824 */ /* 0x000fe400078e020a */
[----:B------:R-:W-:Y:S02]  /*d060*/  IMAD R10, R24, UR6, RZ ;  /* 0x00000006180a7c24 */ /* 0x000fe4000f8e02ff */
[----:B------:R-:W-:Y:S01]  /*d070*/  IMAD.WIDE.U32 R2, R0, UR6, R2 ;  /* 0x0000000600027c25 */ /* 0x000fe2000f8e0002 */
[----:B------:R-:W-:-:S03]  /*d080*/  R2UR UR6, R32 ;  /* 0x00000000200672ca */ /* 0x000fc600000e0000 */
[----:B------:R-:W-:-:S04]  /*d090*/  IMAD R10, R0, UR7, R10 ;  /* 0x00000007000a7c24 */ /* 0x000fc8000f8e020a */
[----:B------:R-:W-:Y:S02]  /*d0a0*/  IMAD.IADD R3, R3, 0x1, R10 ;  /* 0x0000000103037824 */ /* 0x000fe400078e020a */
[----:B------:R-:W-:-:S04]  /*d0b0*/  IMAD.U32 R10, RZ, RZ, UR4 ;  /* 0x00000004ff0a7e24 */ /* 0x000fc8000f8e00ff */
[----:B------:R-:W-:Y:S01]  /*d0c0*/  UIMAD UR4, UR6, UR4, URZ ;  /* 0x00000004060472a4 */ /* 0x000fe2000f8e023f */
[----:B------:R-:W-:Y:S02]  /*d0d0*/  IMAD.WIDE.U32 R8, R10, UR40, R8 ;  /* 0x000000280a087c25 */ /* 0x000fe4000f8e0008 */
[----:B------:R-:W-:Y:S01]  /*d0e0*/  ULDC.64 UR6, c[0x0][0x318] ;  /* 0x0000c60000067ab9 */ /* 0x000fe20000000a00 */
[----:B------:R-:W-:Y:S01]  /*d0f0*/  UIMAD UR4, UR40, UR5, UR4 ;  /* 0x00000005280472a4 */ /* 0x000fe2000f8e0204 */
[----:B------:R-:W-:Y:S01]  /*d100*/  IMAD.U32 R19, RZ, RZ, UR7 ;  /* 0x00000007ff137e24 */ /* 0x000fe2000f8e00ff */
[----:B------:R-:W-:Y:S01]  /*d110*/  IADD3 R18, P0, R8, UR6, RZ ;  /* 0x0000000608127c10 */ /* 0x000fe2000ff1e0ff */
[----:B------:R-:W-:-:S03]  /*d120*/  IMAD.WIDE.U32 R2, R10, UR40, R2 ;  /* 0x000000280a027c25 */ /* 0x000fc6000f8e0002 */
[----:B------:R-:W-:Y:S02]  /*d130*/  IADD3.X R10, R19, UR4, R9, P0, !PT ;  /* 0x00000004130a7c10 */ /* 0x000fe400087fe409 */
[----:B------:R-:W-:Y:S02]  /*d140*/  MOV R9, 0xffffff60 ;  /* 0xffffff6000097802 */ /* 0x000fe40000000f00 */
[----:B------:R-:W-:-:S03]  /*d150*/  IADD3 R20, P0, R2, UR6, RZ ;  /* 0x0000000602147c10 */ /* 0x000fc6000ff1e0ff */
[----:B------:R-:W-:Y:S01]  /*d160*/  IMAD R9, R11, R9, UR36 ;  /* 0x000000240b097e24 */ /* 0x000fe2000f8e0209 */
[----:B------:R-:W-:Y:S01]  /*d170*/  IADD3.X R19, R19, UR4, R3, P0, !PT ;  /* 0x0000000413137c10 */ /* 0x000fe200087fe403 */
[----:B------:R-:W-:Y:S02]  /*d180*/  UMOV UR4, 0xffffffff ;  /* 0xffffffff00047882 */ /* 0x000fe40000000000 */
[----:B------:R-:W-:-:S05]  /*d190*/  IMAD.IADD R9, R9, 0x1, -R28 ;  /* 0x0000000109097824 */ /* 0x000fca00078e0a1c */
[----:B------:R-:W-:Y:S01]  /*d1a0*/  ISETP.GE.AND P4, PT, R9, 0x1, PT ;  /* 0x000000010900780c */ /* 0x000fe20003f86270 */
[----:B------:R-:W-:-:S12]  /*d1b0*/  BRA.DIV UR4, `(.L_x_49) ;  /* 0x0000003604fc7947 */ /* 0x000fd8000b800000 */
[----:B------:R-:W0:Y:S01]  /*d1c0*/  SHFL.IDX PT, R2, R18, RZ, 0x1c1f ;  /* 0x001c1fff12027589 */ /* 0x000e2200000e0000 */
[C---:B------:R-:W-:Y:S01]  /*d1d0*/  LOP3.LUT P5, RZ, R16.reuse, 0x2, RZ, 0xc0, !PT ;  /* 0x0000000210ff7812 */ /* 0x040fe200078ac0ff */
[----:B------:R-:W-:Y:S01]  /*d1e0*/  VIADD R8, R7, UR42 ;  /* 0x0000002a07087c36 */ /* 0x000fe20008000000 */
[----:B------:R-:W-:Y:S01]  /*d1f0*/  LOP3.LUT P6, RZ, R16, 0x1, RZ, 0xc0, !PT ;  /* 0x0000000110ff7812 */ /* 0x000fe200078cc0ff */
[----:B------:R-:W1:Y:S01]  /*d200*/  SHFL.IDX PT, R3, R10, RZ, 0x1c1f ;  /* 0x001c1fff0a037589 */ /* 0x000e6200000e0000 */
[----:B------:R-:W-:Y:S01]  /*d210*/  ISETP.GE.AND P3, PT, R9, 0x21, PT ;  /* 0x000000210900780c */ /* 0x000fe20003f66270 */
[----:B------:R-:W-:Y:S01]  /*d220*/  IMAD.IADD R7, R33, 0x1, R8 ;  /* 0x0000000121077824 */ /* 0x000fe200078e0208 */
[C---:B------:R-:W-:Y:S01]  /*d230*/  ISETP.GE.AND P2, PT, R9.reuse, 0x41, PT ;  /* 0x000000410900780c */ /* 0x040fe20003f46270 */
[----:B------:R-:W-:Y:S01]  /*d240*/  SHFL.IDX PT, R19, R19, RZ, 0x1c1f ;  /* 0x001c1fff13137589 */ /* 0x000fe200000e0000 */
[----:B------:R-:W-:Y:S01]  /*d250*/  VIADD R34, R8, 0xa400 ;  /* 0x0000a40008227836 */ /* 0x000fe20000000000 */
[----:B------:R-:W-:-:S02]  /*d260*/  ISETP.GE.AND P1, PT, R9, 0x61, PT ;  /* 0x000000610900780c */ /* 0x000fc40003f26270 */
[----:B0-----:R-:W-:-:S05]  /*d270*/  IADD3 R2, P0, R35, R2, RZ ;  /* 0x0000000223027210 */ /* 0x001fca0007f1e0ff */
[----:B-1----:R-:W-:Y:S01]  /*d280*/  IMAD.X R3, RZ, RZ, R3, P0 ;  /* 0x000000ffff037224 */ /* 0x002fe200000e0603 */
[----:B------:R-:W-:-:S13]  /*d290*/  ISETP.LT.OR P0, PT, R9, 0x1, P5 ;  /* 0x000000010900780c */ /* 0x000fda0002f01670 */
[----:B------:R-:W-:Y:S01]  /*d2a0*/  LDGSTS.E.BYPASS.LTC128B.128 [R8+0xa400], desc[UR54][R2.64], !P0 ;  /* 0x0a40000002087fae */ /* 0x000fe2000c101d76 */
[----:B------:R-:W-:-:S13]  /*d2b0*/  ISETP.LT.OR P0, PT, R9, 0x1, P6 ;  /* 0x000000010900780c */ /* 0x000fda0003701670 */
[----:B------:R0:W-:Y:S04]  /*d2c0*/  LDGSTS.E.BYPASS.LTC128B.128 [R7+0xa400], desc[UR54][R2.64+0x40], !P0 ;  /* 0x0a40004002077fae */ /* 0x0001e8000c101d76 */
[----:B0-----:R-:W0:Y:S04]  /*d2d0*/  SHFL.IDX PT, R2, R18, 0x1, 0x1c1f ;  /* 0x003c1f0012027f89 */ /* 0x001e2800000e0000 */
[----:B------:R-:W1:Y:S01]  /*d2e0*/  SHFL.IDX PT, R3, R10, 0x1, 0x1c1f ;  /* 0x003c1f000a037f89 */ /* 0x000e6200000e0000 */
[----:B0-----:R-:W-:-:S04]  /*d2f0*/  IADD3 R2, P0, R35, R2, RZ ;  /* 0x0000000223027210 */ /* 0x001fc80007f1e0ff */
[----:B-1----:R-:W-:Y:S02]  /*d300*/  IADD3.X R3, RZ, R3, RZ, P0, !PT ;  /* 0x00000003ff037210 */ /* 0x002fe400007fe4ff */
[----:B------:R-:W-:-:S13]  /*d310*/  ISETP.LT.OR P0, PT, R9, 0x21, P5 ;  /* 0x000000210900780c */ /* 0x000fda0002f01670 */
[----:B------:R-:W-:Y:S01]  /*d320*/  LDGSTS.E.BYPASS.LTC128B.128 [R8+0xb400], desc[UR54][R2.64], !P0 ;  /* 0x0b40000002087fae */ /* 0x000fe2000c101d76 */
[----:B------:R-:W-:-:S13]  /*d330*/  ISETP.LT.OR P0, PT, R9, 0x21, P6 ;  /* 0x000000210900780c */ /* 0x000fda0003701670 */
[----:B------:R0:W-:Y:S04]  /*d340*/  LDGSTS.E.BYPASS.LTC128B.128 [R7+0xb400], desc[UR54][R2.64+0x40], !P0 ;  /* 0x0b40004002077fae */ /* 0x0001e8000c101d76 */
[----:B0-----:R-:W0:Y:S04]  /*d350*/  SHFL.IDX PT, R2, R18, 0x2, 0x1c1f ;  /* 0x005c1f0012027f89 */ /* 0x001e2800000e0000 */
[----:B------:R-:W1:Y:S04]  /*d360*/  SHFL.IDX PT, R3, R10, 0x2, 0x1c1f ;  /* 0x005c1f000a037f89 */ /* 0x000e6800000e0000 */
[----:B------:R-:W-:Y:S01]  /*d370*/  SHFL.IDX PT, R10, R10, 0x3, 0x1c1f ;  /* 0x007c1f000a0a7f89 */ /* 0x000fe200000e0000 */
[----:B0-----:R-:W-:-:S05]  /*d380*/  IADD3 R2, P0, R35, R2, RZ ;  /* 0x0000000223027210 */ /* 0x001fca0007f1e0ff */
[----:B-1----:R-:W-:Y:S01]  /*d390*/  IMAD.X R3, RZ, RZ, R3, P0 ;  /* 0x000000ffff037224 */ /* 0x002fe200000e0603 */
[----:B------:R-:W-:-:S13]  /*d3a0*/  ISETP.LT.OR P0, PT, R9, 0x41, P5 ;  /* 0x000000410900780c */ /* 0x000fda0002f01670 */
[----:B------:R-:W-:Y:S01]  /*d3b0*/  LDGSTS.E.BYPASS.LTC128B.128 [R8+0xc400], desc[UR54][R2.64], !P0 ;  /* 0x0c40000002087fae */ /* 0x000fe2000c101d76 */
[----:B------:R-:W-:-:S13]  /*d3c0*/  ISETP.LT.OR P0, PT, R9, 0x41, P6 ;  /* 0x000000410900780c */ /* 0x000fda0003701670 */
[----:B------:R0:W-:Y:S04]  /*d3d0*/  LDGSTS.E.BYPASS.LTC128B.128 [R7+0xc400], desc[UR54][R2.64+0x40], !P0 ;  /* 0x0c40004002077fae */ /* 0x0001e8000c101d76 */
[----:B0-----:R-:W0:Y:S02]  /*d3e0*/  SHFL.IDX PT, R2, R18, 0x3, 0x1c1f ;  /* 0x007c1f0012027f89 */ /* 0x001e2400000e0000 */
[----:B0-----:R-:W-:-:S05]  /*d3f0*/  IADD3 R2, P0, R35, R2, RZ ;  /* 0x0000000223027210 */ /* 0x001fca0007f1e0ff */
[----:B------:R-:W-:Y:S01]  /*d400*/  IMAD.X R3, RZ, RZ, R10, P0 ;  /* 0x000000ffff037224 */ /* 0x000fe200000e060a */
[C---:B------:R-:W-:Y:S02]  /*d410*/  ISETP.LT.OR P0, PT, R9.reuse, 0x61, P5 ;  /* 0x000000610900780c */ /* 0x040fe40002f01670 */
[----:B------:R-:W-:-:S11]  /*d420*/  ISETP.GE.AND P5, PT, R9, 0x81, PT ;  /* 0x000000810900780c */ /* 0x000fd60003fa6270 */
[----:B------:R-:W-:Y:S01]  /*d430*/  LDGSTS.E.BYPASS.LTC128B.128 [R8+0xd400], desc[UR54][R2.64], !P0 ;  /* 0x0d40000002087fae */ /* 0x000fe2000c101d76 */
[----:B------:R-:W-:-:S13]  /*d440*/  ISETP.LT.OR P0, PT, R9, 0x61, P6 ;  /* 0x000000610900780c */ /* 0x000fda0003701670 */
[----:B------:R0:W-:Y:S04]  /*d450*/  LDGSTS.E.BYPASS.LTC128B.128 [R7+0xd400], desc[UR54][R2.64+0x40], !P0 ;  /* 0x0d40004002077fae */ /* 0x0001e8000c101d76 */
[----:B0-----:R0:W1:Y:S02]  /*d460*/  SHFL.IDX PT, R2, R20, RZ, 0x1c1f ;  /* 0x001c1fff14027589 */ /* 0x00106400000e0000 */
.L_x_113:
[----:B-1----:R-:W-:Y:S02]  /*d470*/  IADD3 R2, P0, R35, R2, RZ ;  /* 0x0000000223027210 */ /* 0x002fe40007f1e0ff */
[----:B------:R-:W-:-:S03]  /*d480*/  LOP3.LUT P6, RZ, R16, 0x1, RZ, 0xc0, !PT ;  /* 0x0000000110ff7812 */ /* 0x000fc600078cc0ff */
[----:B------:R-:W-:Y:S01]  /*d490*/  IMAD.X R3, RZ, RZ, R19, P0 ;  /* 0x000000ffff037224 */ /* 0x000fe200000e0613 */
[----:B------:R-:W-:-:S04]  /*d4a0*/  LOP3.LUT P0, RZ, R16, 0x2, RZ, 0xc0, !PT ;  /* 0x0000000210ff7812 */ /* 0x000fc8000780c0ff */
[----:B------:R-:W-:-:S13]  /*d4b0*/  ISETP.LT.OR P0, PT, R9, 0x81, P0 ;  /* 0x000000810900780c */ /* 0x000fda0000701670 */
[----:B------:R-:W-:Y:S01]  /*d4c0*/  @!PT LDS RZ, [RZ] ;  /* 0x00000000fffff984 */ /* 0x000fe20000000800 */
[----:B------:R-:W-:Y:S01]  /*d4d0*/  @!PT LDS RZ, [RZ] ;  /* 0x00000000fffff984 */ /* 0x000fe20000000800 */
[----:B------:R-:W-:Y:S01]  /*d4e0*/  @!PT LDS RZ, [RZ] ;  /* 0x00000000fffff984 */ /* 0x000fe20000000800 */
[----:B------:R1:W-:Y:S01]  /*d4f0*/  LDGSTS.E.BYPASS.LTC128B.128 [R8+0xe400], desc[UR54][R2.64], !P0 ;  /* 0x0e40000002087fae */ /* 0x0003e2000c101d76 */
[----:B------:R-:W-:-:S13]  /*d500*/  ISETP.LT.OR P0, PT, R9, 0x81, P6 ;  /* 0x000000810900780c */ /* 0x000fda0003701670 */
[----:B------:R1:W-:Y:S01]  /*d510*/  LDGSTS.E.BYPASS.LTC128B.128 [R7+0xe400], desc[UR54][R2.64+0x40], !P0 ;  /* 0x0e40004002077fae */ /* 0x0003e2000c101d76 */
[----:B------:R-:W-:Y:S01]  /*d520*/  NOP ;  /* 0x0000000000007918 */ /* 0x000fe20000000000 */
[----:B------:R-:W-:Y:S02]  /*d530*/  SYNCS.ARRIVE.TRANS64.RED.A0T1 RZ, [UR42+0x29870], RZ ;  /* 0x029870ffffff79a7 */ /* 0x000fe4000820042a */
[----:B------:R-:W-:Y:S01]  /*d540*/  ARRIVES.LDGSTSBAR.64.TRANSCNT [UR42+0x29870] ;  /* 0x02987000ff0079b0 */ /* 0x000fe20008000aaa */
[----:B------:R-:W-:Y:S01]  /*d550*/  NOP ;  /* 0x0000000000007918 */ /* 0x000fe20000000000 */
[----:B------:R-:W-:-:S06]  /*d560*/  ULOP3.LUT UR4, UR39, 0x2, URZ, 0xfc, !UPT ;  /* 0x0000000227047892 */ /* 0x000fcc000f8efc3f */
[----:B------:R-:W-:-:S04]  /*d570*/  MOV R10, UR4 ;  /* 0x00000004000a7c02 */ /* 0x000fc80008000f00 */
[----:B------:R-:W-:-:S13]  /*d580*/  ISETP.NE.AND P6, PT, R10, 0x3, PT ;  /* 0x000000030a00780c */ /* 0x000fda0003fc5270 */
[----:B-1----:R-:W-:Y:S05]  /*d590*/  @!P6 BRA `(.L_x_50) ;  /* 0x000000000004e947 */ /* 0x002fea0003800000 */
[----:B------:R-:W-:Y:S01]  /*d5a0*/  BPT.TRAP 0x1 ;  /* 0x000000040000795c */ /* 0x000fe20000300000 */
.L_x_50:
[----:B------:R-:W-:Y:S01]  /*d5b0*/  SYNCS.ARRIVE.TRANS64.A1T0 RZ, [UR42+0x29870], RZ ;  /* 0x029870ffffff79a7 */ /* 0x000fe2000810002a */
[----:B------:R-:W-:Y:S05]  /*d5c0*/  @!P6 BRA `(.L_x_51) ;  /* 0x000000000004e947 */ /* 0x000fea0003800000 */
[----:B------:R-:W-:Y:S01]  /*d5d0*/  BPT.TRAP 0x1 ;  /* 0x000000040000795c */ /* 0x000fe20000300000 */
.L_x_51:
[----:B------:R-:W-:-:S05]  /*d5e0*/  IMAD.MOV.U32 R2, RZ, RZ, 0x1 ;  /* 0x00000001ff027424 */ /* 0x000fca00078e00ff */
[----:B------:R-:W-:-:S04]  /*d5f0*/  SHF.L.U32 R2, R2, 0x1f, RZ ;  /* 0x0000001f02027819 */ /* 0x000fc800000006ff */
[----:B------:R-:W1:Y:S02]  /*d600*/  SYNCS.PHASECHK.TRANS64.TRYWAIT P0, [UR42+0x29840], R2 ;  /* 0x02984002ff0075a7 */ /* 0x000e64000800016a */
[----:B-1----:R-:W-:Y:S05]  /*d610*/  @!P0 BRA `(.L_x_52) ;  /* 0x0000003800ac8947 */ /* 0x002fea0003800000 */
.L_x_114:
[----:B------:R-:W-:Y:S01]  /*d620*/  ULDC.64 UR8, c[0x0][0x300] ;  /* 0x0000c00000087ab9 */ /* 0x000fe20000000a00 */
[----:B------:R-:W-:Y:S01]  /*d630*/  ULDC.64 UR10, c[0x0][0x310] ;  /* 0x0000c400000a7ab9 */ /* 0x000fe20000000a00 */
[----:B------:R-:W-:Y:S01]  /*d640*/  IMAD R21, R21, UR8, RZ ;  /* 0x0000000815157c24 */ /* 0x000fe2000f8e02ff */
[----:B------:R-:W-:Y:S01]  /*d650*/  R2UR UR6, R32 ;  /* 0x00000000200672ca */ /* 0x000fe200000e0000 */
[C---:B-1----:R-:W-:Y:S01]  /*d660*/  IMAD.WIDE.U32 R2, R6.reuse, UR8, RZ ;  /* 0x0000000806027c25 */ /* 0x042fe2000f8e00ff */
[----:B------:R-:W-:Y:S01]  /*d670*/  ULDC.64 UR4, c[0x0][0x308] ;  /* 0x0000c20000047ab9 */ /* 0x000fe20000000a00 */
[----:B------:R-:W1:Y:S02]  /*d680*/  S2R R10, SR_TID.X ;  /* 0x00000000000a7919 */ /* 0x000e640000002100 */
[----:B------:R-:W-:Y:S02]  /*d690*/  IMAD R21, R6, UR9, R21 ;  /* 0x0000000906157c24 */ /* 0x000fe4000f8e0215 */
[----:B------:R-:W-:Y:S01]  /*d6a0*/  IMAD R22, R22, UR10, RZ ;  /* 0x0000000a16167c24 */ /* 0x000fe2000f8e02ff */
[----:B------:R-:W2:Y:S01]  /*d6b0*/  S2R R11, SR_TID.X ;  /* 0x00000000000b7919 */ /* 0x000ea20000002100 */
[----:B------:R-:W-:-:S02]  /*d6c0*/  IMAD.IADD R3, R3, 0x1, R21 ;  /* 0x0000000103037824 */ /* 0x000fc400078e0215 */
[C---:B------:R-:W-:Y:S02]  /*d6d0*/  IMAD R7, R5.reuse, UR11, R22 ;  /* 0x0000000b05077c24 */ /* 0x040fe4000f8e0216 */
[----:B------:R-:W-:-:S04]  /*d6e0*/  IMAD.WIDE.U32 R2, R5, UR10, R2 ;  /* 0x0000000a05027c25 */ /* 0x000fc8000f8e0002 */
[----:B------:R-:W-:Y:S02]  /*d6f0*/  IMAD.IADD R3, R3, 0x1, R7 ;  /* 0x0000000103037824 */ /* 0x000fe400078e0207 */
[----:B------:R-:W-:Y:S01]  /*d700*/  IMAD.U32 R8, RZ, RZ, UR4 ;  /* 0x00000004ff087e24 */ /* 0x000fe2000f8e00ff */
[----:B------:R-:W-:Y:S01]  /*d710*/  UIMAD UR4, UR6, UR4, URZ ;  /* 0x00000004060472a4 */ /* 0x000fe2000f8e023f */
[----:B------:R-:W-:Y:S02]  /*d720*/  IMAD R23, R23, UR8, RZ ;  /* 0x0000000817177c24 */ /* 0x000fe4000f8e02ff */
[----:B------:R-:W-:Y:S01]  /*d730*/  IMAD.WIDE.U32 R2, R8, UR40, R2 ;  /* 0x0000002808027c25 */ /* 0x000fe2000f8e0002 */
[----:B------:R-:W-:Y:S01]  /*d740*/  ULDC.64 UR6, c[0x0][0x2e8] ;  /* 0x0000ba0000067ab9 */ /* 0x000fe20000000a00 */
[----:B------:R-:W-:Y:S01]  /*d750*/  UIMAD UR4, UR40, UR5, UR4 ;  /* 0x00000005280472a4 */ /* 0x000fe2000f8e0204 */
[----:B------:R-:W-:Y:S01]  /*d760*/  MOV R7, UR7 ;  /* 0x0000000700077c02 */ /* 0x000fe20008000f00 */
[----:B------:R-:W-:Y:S01]  /*d770*/  IMAD R23, R4, UR9, R23 ;  /* 0x0000000904177c24 */ /* 0x000fe2000f8e0217 */
[----:B------:R-:W-:Y:S01]  /*d780*/  IADD3 R5, P0, R2, UR6, RZ ;  /* 0x0000000602057c10 */ /* 0x000fe2000ff1e0ff */
[----:B------:R-:W-:-:S02]  /*d790*/  IMAD R9, R24, UR10, RZ ;  /* 0x0000000a18097c24 */ /* 0x000fc4000f8e02ff */
[----:B------:R-:W-:Y:S01]  /*d7a0*/  IMAD.SHL.U32 R31, R31, 0x40, RZ ;  /* 0x000000401f1f7824 */ /* 0x000fe200078e00ff */
[----:B------:R-:W-:Y:S01]  /*d7b0*/  IADD3.X R6, R7, UR4, R3, P0, !PT ;  /* 0x0000000407067c10 */ /* 0x000fe200087fe403 */
[----:B------:R-:W-:Y:S01]  /*d7c0*/  IMAD.WIDE.U32 R2, R4, UR8, RZ ;  /* 0x0000000804027c25 */ /* 0x000fe2000f8e00ff */
[----:B-1----:R-:W-:-:S03]  /*d7d0*/  SHF.R.U32.HI R10, RZ, 0x3, R10 ;  /* 0x00000003ff0a7819 */ /* 0x002fc6000001160a */
[----:B------:R-:W-:Y:S01]  /*d7e0*/  IMAD.IADD R3, R3, 0x1, R23 ;  /* 0x0000000103037824 */ /* 0x000fe200078e0217 */
[----:B------:R-:W-:Y:S01]  /*d7f0*/  LOP3.LUT R31, R31, 0x40, RZ, 0xc0, !PT ;  /* 0x000000401f1f7812 */ /* 0x000fe200078ec0ff */
[C---:B------:R-:W-:Y:S02]  /*d800*/  IMAD R9, R0.reuse, UR11, R9 ;  /* 0x0000000b00097c24 */ /* 0x040fe4000f8e0209 */
[----:B------:R-:W-:-:S04]  /*d810*/  IMAD.WIDE.U32 R2, R0, UR10, R2 ;  /* 0x0000000a00027c25 */ /* 0x000fc8000f8e0002 */
[----:B------:R-:W-:Y:S02]  /*d820*/  IMAD.IADD R3, R3, 0x1, R9 ;  /* 0x0000000103037824 */ /* 0x000fe400078e0209 */
[----:B--2---:R-:W-:Y:S02]  /*d830*/  IMAD.SHL.U32 R11, R11, 0x10, RZ ;  /* 0x000000100b0b7824 */ /* 0x004fe400078e00ff */
[----:B------:R-:W-:-:S03]  /*d840*/  IMAD.WIDE.U32 R2, R8, UR40, R2 ;  /* 0x0000002808027c25 */ /* 0x000fc6000f8e0002 */
[----:B------:R-:W-:Y:S01]  /*d850*/  IADD3 R0, P0, R2, UR6, RZ ;  /* 0x0000000602007c10 */ /* 0x000fe2000ff1e0ff */
[----:B------:R-:W-:-:S03]  /*d860*/  IMAD.SHL.U32 R2, R10, 0x80, RZ ;  /* 0x000000800a027824 */ /* 0x000fc600078e00ff */
[----:B------:R-:W-:Y:S01]  /*d870*/  IADD3.X R7, R7, UR4, R3, P0, !PT ;  /* 0x0000000407077c10 */ /* 0x000fe200087fe403 */
[----:B------:R-:W-:Y:S01]  /*d880*/  UMOV UR4, 0xffffffff ;  /* 0xffffffff00047882 */ /* 0x000fe20000000000 */
[----:B------:R-:W-:Y:S02]  /*d890*/  LOP3.LUT R2, R2, 0x180, RZ, 0xc0, !PT ;  /* 0x0000018002027812 */ /* 0x000fe400078ec0ff */
[----:B------:R-:W-:Y:S02]  /*d8a0*/  SHF.L.U32 R3, R10, 0x4, RZ ;  /* 0x000000040a037819 */ /* 0x000fe400000006ff */
[----:B------:R-:W-:-:S04]  /*d8b0*/  LOP3.LUT R2, R2, 0x30, R11, 0xf8, !PT ;  /* 0x0000003002027812 */ /* 0x000fc800078ef80b */
[----:B------:R-:W-:-:S04]  /*d8c0*/  LOP3.LUT R2, R2, 0x30, R3, 0x78, !PT ;  /* 0x0000003002027812 */ /* 0x000fc800078e7803 */
[----:B------:R-:W-:Y:S01]  /*d8d0*/  IADD3 R36, R2, R36, R31 ;  /* 0x0000002402247210 */ /* 0x000fe20007ffe01f */
[----:B------:R-:W-:Y:S06]  /*d8e0*/  BRA.DIV UR4, `(.L_x_53) ;  /* 0x0000003a04187947 */ /* 0x000fec000b800000 */
[----:B------:R-:W1:Y:S01]  /*d8f0*/  SHFL.IDX PT, R14, R5, RZ, 0x1c1f ;  /* 0x001c1fff050e7589 */ /* 0x000e6200000e0000 */
[----:B------:R-:W-:Y:S01]  /*d900*/  P2R R4, PR, RZ, 0x20 ;  /* 0x00000020ff047803 */ /* 0x000fe20000000000 */
[----:B------:R-:W-:Y:S01]  /*d910*/  @P4 VIADD R9, R36, UR42 ;  /* 0x0000002a24094c36 */ /* 0x000fe20008000000 */
[C---:B------:R-:W-:Y:S01]  /*d920*/  LOP3.LUT P5, RZ, R16.reuse, 0x8, RZ, 0xc0, !PT ;  /* 0x0000000810ff7812 */ /* 0x040fe200078ac0ff */
[----:B------:R-:W2:Y:S01]  /*d930*/  SHFL.IDX PT, R2, R6, RZ, 0x1c1f ;  /* 0x001c1fff06027589 */ /* 0x000ea200000e0000 */
[----:B------:R-:W-:Y:S01]  /*d940*/  LOP3.LUT P6, RZ, R16, 0x4, RZ, 0xc0, !PT ;  /* 0x0000000410ff7812 */ /* 0x000fe200078cc0ff */
[----:B------:R-:W-:Y:S02]  /*d950*/  @P3 VIADD R21, R36, UR42 ;  /* 0x0000002a24153c36 */ /* 0x000fe40008000000 */
[----:B------:R-:W-:Y:S04]  /*d960*/  SHFL.IDX PT, R8, R6, 0x1, 0x1c1f ;  /* 0x003c1f0006087f89 */ /* 0x000fe800000e0000 */
[----:B------:R-:W-:Y:S01]  /*d970*/  SHFL.IDX PT, R7, R7, RZ, 0x1c1f ;  /* 0x001c1fff07077589 */ /* 0x000fe200000e0000 */
[----:B-1----:R-:W-:-:S05]  /*d980*/  @P4 IADD3 R14, P0, R35, R14, RZ ;  /* 0x0000000e230e4210 */ /* 0x002fca0007f1e0ff */
[----:B--2---:R-:W-:Y:S01]  /*d990*/  @P4 IMAD.X R3, RZ, RZ, R2, P0 ;  /* 0x000000ffff034224 */ /* 0x004fe200000e0602 */
[C---:B------:R-:W-:Y:S01]  /*d9a0*/  LOP3.LUT P0, RZ, R16.reuse, 0x10, RZ, 0xc0, !PT ;  /* 0x0000001010ff7812 */ /* 0x040fe2000780c0ff */
[----:B------:R-:W-:Y:S02]  /*d9b0*/  @P4 IMAD.MOV.U32 R2, RZ, RZ, R14 ;  /* 0x000000ffff024224 */ /* 0x000fe400078e000e */
[----:B------:R-:W1:Y:S10]  /*d9c0*/  SHFL.IDX PT, R14, R5, 0x1, 0x1c1f ;  /* 0x003c1f00050e7f89 */ /* 0x000e7400000e0000 */
[----:B------:R-:W-:Y:S04]  /*d9d0*/  @P4 LDGSTS.E.BYPASS.LTC128B.128 [R9+0x1a400], desc[UR54][R2.64], !P0 ;  /* 0x1a40000002094fae */ /* 0x000fe8000c101d76 */
[----:B------:R-:W-:Y:S04]  /*d9e0*/  @P4 LDGSTS.E.BYPASS.LTC128B.128 [R9+0x1cc00], desc[UR54][R2.64+0x40], !P5 ;  /* 0x1cc0004002094fae */ /* 0x000fe8000e901d76 */
[----:B------:R2:W-:Y:S01]  /*d9f0*/  @P4 LDGSTS.E.BYPASS.LTC128B.128 [R9+0x1f400], desc[UR54][R2.64+0x80], !P6 ;  /* 0x1f40008002094fae */ /* 0x0005e2000f101d76 */
[----:B------:R-:W-:-:S02]  /*da00*/  LOP3.LUT P4, RZ, R16, 0x10, RZ, 0xc0, !PT ;  /* 0x0000001010ff7812 */ /* 0x000fc4000788c0ff */
[----:B-1----:R-:W-:-:S04]  /*da10*/  @P3 IADD3 R14, P0, R35, R14, RZ ;  /* 0x0000000e230e3210 */ /* 0x002fc80007f1e0ff */
[----:B------:R-:W-:Y:S01]  /*da20*/  @P3 IADD3.X R19, RZ, R8, RZ, P0, !PT ;  /* 0x00000008ff133210 */ /* 0x000fe200007fe4ff */
[----:B--2---:R-:W-:Y:S01]  /*da30*/  @P3 IMAD.MOV.U32 R2, RZ, RZ, R14 ;  /* 0x000000ffff023224 */ /* 0x004fe200078e000e */
[----:B------:R-:W-:Y:S03]  /*da40*/  SHFL.IDX PT, R8, R6, 0x2, 0x1c1f ;  /* 0x005c1f0006087f89 */ /* 0x000fe600000e0000 */
[----:B------:R-:W-:Y:S01]  /*da50*/  @P3 IMAD.MOV.U32 R3, RZ, RZ, R19 ;  /* 0x000000ffff033224 */ /* 0x000fe200078e0013 */
[C---:B------:R-:W-:Y:S01]  /*da60*/  @P2 IADD3 R19, R36.reuse, UR42, RZ ;  /* 0x0000002a24132c10 */ /* 0x040fe2000fffe0ff */
[----:B------:R-:W1:Y:S04]  /*da70*/  SHFL.IDX PT, R14, R5, 0x2, 0x1c1f ;  /* 0x005c1f00050e7f89 */ /* 0x000e6800000e0000 */
[----:B------:R-:W-:Y:S04]  /*da80*/  @P3 LDGSTS.E.BYPASS.LTC128B.128 [R21+0x1ac00], desc[UR54][R2.64], !P4 ;  /* 0x1ac0000002153fae */ /* 0x000fe8000e101d76 */
[----:B------:R-:W-:Y:S04]  /*da90*/  @P3 LDGSTS.E.BYPASS.LTC128B.128 [R21+0x1d400], desc[UR54][R2.64+0x40], !P5 ;  /* 0x1d40004002153fae */ /* 0x000fe8000e901d76 */
[----:B------:R2:W-:Y:S01]  /*daa0*/  @P3 LDGSTS.E.BYPASS.LTC128B.128 [R21+0x1fc00], desc[UR54][R2.64+0x80], !P6 ;  /* 0x1fc0008002153fae */ /* 0x0005e2000f101d76 */
[----:B-1----:R-:W-:Y:S01]  /*dab0*/  @P2 IADD3 R14, P0, R35, R14, RZ ;  /* 0x0000000e230e2210 */ /* 0x002fe20007f1e0ff */
[----:B--2---:R-:W-:-:S04]  /*dac0*/  @P1 VIADD R21, R36, UR42 ;  /* 0x0000002a24151c36 */ /* 0x004fc80008000000 */
[----:B------:R-:W-:Y:S02]  /*dad0*/  @P2 IMAD.MOV.U32 R2, RZ, RZ, R14 ;  /* 0x000000ffff022224 */ /* 0x000fe400078e000e */
[----:B------:R-:W1:Y:S01]  /*dae0*/  SHFL.IDX PT, R14, R5, 0x3, 0x1c1f ;  /* 0x007c1f00050e7f89 */ /* 0x000e6200000e0000 */
[----:B------:R-:W-:-:S03]  /*daf0*/  @P2 IMAD.X R9, RZ, RZ, R8, P0 ;  /* 0x000000ffff092224 */ /* 0x000fc600000e0608 */
[----:B------:R-:W2:Y:S01]  /*db00*/  SHFL.IDX PT, R8, R6, 0x3, 0x1c1f ;  /* 0x007c1f0006087f89 */ /* 0x000ea200000e0000 */
[----:B------:R-:W-:-:S05]  /*db10*/  @P2 IMAD.MOV.U32 R3, RZ, RZ, R9 ;  /* 0x000000ffff032224 */ /* 0x000fca00078e0009 */
[----:B------:R-:W-:Y:S04]  /*db20*/  @P2 LDGSTS.E.BYPASS.LTC128B.128 [R19+0x1b400], desc[UR54][R2.64], !P4 ;  /* 0x1b40000002132fae */ /* 0x000fe8000e101d76 */
[----:B------:R-:W-:Y:S04]  /*db30*/  @P2 LDGSTS.E.BYPASS.LTC128B.128 [R19+0x1dc00], desc[UR54][R2.64+0x40], !P5 ;  /* 0x1dc0004002132fae */ /* 0x000fe8000e901d76 */
[----:B------:R3:W-:Y:S01]  /*db40*/  @P2 LDGSTS.E.BYPASS.LTC128B.128 [R19+0x20400], desc[UR54][R2.64+0x80], !P6 ;  /* 0x2040008002132fae */ /* 0x0007e2000f101d76 */
[----:B-1----:R-:W-:-:S05]  /*db50*/  @P1 IADD3 R14, P0, R35, R14, RZ ;  /* 0x0000000e230e1210 */ /* 0x002fca0007f1e0ff */
[----:B--2---:R-:W-:Y:S01]  /*db60*/  @P1 IMAD.X R9, RZ, RZ, R8, P0 ;  /* 0x000000ffff091224 */ /* 0x004fe200000e0608 */
[----:B---3--:R-:W-:Y:S02]  /*db70*/  @P1 MOV R2, R14 ;  /* 0x0000000e00021202 */ /* 0x008fe40000000f00 */
[----:B------:R1:W2:Y:S01]  /*db80*/  SHFL.IDX PT, R14, R0, RZ, 0x1c1f ;  /* 0x001c1fff000e7589 */ /* 0x0002a200000e0000 */
[----:B------:R-:W-:-:S05]  /*db90*/  @P1 IMAD.MOV.U32 R3, RZ, RZ, R9 ;  /* 0x000000ffff031224 */ /* 0x000fca00078e0009 */
[----:B------:R1:W-:Y:S04]  /*dba0*/  @P1 LDGSTS.E.BYPASS.LTC128B.128 [R21+0x1bc00], desc[UR54][R2.64], !P4 ;  /* 0x1bc0000002151fae */ /* 0x0003e8000e101d76 */
[----:B------:R1:W-:Y:S01]  /*dbb0*/  @P1 LDGSTS.E.BYPASS.LTC128B.128 [R21+0x1e400], desc[UR54][R2.64+0x40], !P5 ;  /* 0x1e40004002151fae */ /* 0x0003e2000e901d76 */
[----:B------:R-:W-:-:S03]  /*dbc0*/  ISETP.NE.AND P5, PT, R4, RZ, PT ;  /* 0x000000ff0400720c */ /* 0x000fc60003fa5270 */
[----:B------:R1:W-:Y:S10]  /*dbd0*/  @P1 LDGSTS.E.BYPASS.LTC128B.128 [R21+0x20c00], desc[UR54][R2.64+0x80], !P6 ;  /* 0x20c0008002151fae */ /* 0x0003f4000f101d76 */
.L_x_126:
[----:B------:R-:W-:Y:S04]  /*dbe0*/  BSSY B0, `(.L_x_54) ;  /* 0x000000e000007945 */ /* 0x000fe80003800000 */
[----:B------:R-:W-:Y:S05]  /*dbf0*/  @!P5 BRA `(.L_x_55) ;  /* 0x000000000030d947 */ /* 0x000fea0003800000 */
[----:B------:R-:W-:Y:S01]  /*dc00*/  LOP3.LUT P3, RZ, R16, 0x10, RZ, 0xc0, !PT ;  /* 0x0000001010ff7812 */ /* 0x000fe2000786c0ff */
[----:B------:R-:W-:Y:S01]  /*dc10*/  VIADD R5, R36, UR42 ;  /* 0x0000002a24057c36 */ /* 0x000fe20008000000 */
[C---:B------:R-:W-:Y:S02]  /*dc20*/  LOP3.LUT P2, RZ, R16.reuse, 0x8, RZ, 0xc0, !PT ;  /* 0x0000000810ff7812 */ /* 0x040fe4000784c0ff */
[----:B------:R-:W-:Y:S02]  /*dc30*/  LOP3.LUT P1, RZ, R16, 0x4, RZ, 0xc0, !PT ;  /* 0x0000000410ff7812 */ /* 0x000fe4000782c0ff */
[----:B-12---:R-:W-:-:S05]  /*dc40*/  IADD3 R2, P0, R35, R14, RZ ;  /* 0x0000000e23027210 */ /* 0x006fca0007f1e0ff */
[----:B------:R-:W-:-:S05]  /*dc50*/  IMAD.X R3, RZ, RZ, R7, P0 ;  /* 0x000000ffff037224 */ /* 0x000fca00000e0607 */
[----:B------:R-:W-:Y:S01]  /*dc60*/  @!PT LDS RZ, [RZ] ;  /* 0x00000000fffff984 */ /* 0x000fe20000000800 */
[----:B------:R-:W-:Y:S01]  /*dc70*/  @!PT LDS RZ, [RZ] ;  /* 0x00000000fffff984 */ /* 0x000fe20000000800 */
[----:B------:R-:W-:Y:S01]  /*dc80*/  @!PT LDS RZ, [RZ] ;  /* 0x00000000fffff984 */ /* 0x000fe20000000800 */
[----:B------:R3:W-:Y:S04]  /*dc90*/  LDGSTS.E.BYPASS.LTC128B.128 [R5+0x1c400], desc[UR54][R2.64], !P3 ;  /* 0x1c40000002057fae */ /* 0x0007e8000d901d76 */
[----:B------:R3:W-:Y:S04]  /*dca0*/  LDGSTS.E.BYPASS.LTC128B.128 [R5+0x1ec00], desc[UR54][R2.64+0x40], !P2 ;  /* 0x1ec0004002057fae */ /* 0x0007e8000d101d76 */
[----:B------:R3:W-:Y:S02]  /*dcb0*/  LDGSTS.E.BYPASS.LTC128B.128 [R5+0x21400], desc[UR54][R2.64+0x80], !P1 ;  /* 0x2140008002057fae */ /* 0x0007e4000c901d76 */
.L_x_55:
[----:B------:R-:W-:Y:S05]  /*dcc0*/  BSYNC B0 ;  /* 0x0000000000007941 */ /* 0x000fea0003800000 */
.L_x_54:
[----:B------:R-:W-:Y:S01]  /*dcd0*/  NOP ;  /* 0x0000000000007918 */ /* 0x000fe20000000000 */
[----:B------:R-:W-:Y:S01]  /*dce0*/  SYNCS.ARRIVE.TRANS64.RED.A0T1 RZ, [UR42+0x29830], RZ ;  /* 0x029830ffffff79a7 */ /* 0x000fe2000820042a */
[----:B------:R-:W-:Y:S01]  /*dcf0*/  ARRIVES.LDGSTSBAR.64.TRANSCNT [UR42+0x29830] ;  /* 0x02983000ff0079b0 */ /* 0x000fe20008000aaa */
[----:B------:R-:W-:Y:S01]  /*dd00*/  NOP ;  /* 0x0000000000007918 */ /* 0x000fe20000000000 */
[----:B------:R-:W-:-:S06]  /*dd10*/  ULOP3.LUT UR4, UR39, 0x2, URZ, 0xfc, !UPT ;  /* 0x0000000227047892 */ /* 0x000fcc000f8efc3f */
[----:B-1-3--:R-:W-:-:S05]  /*dd20*/  IMAD.U32 R2, RZ, RZ, UR4 ;  /* 0x00000004ff027e24 */ /* 0x00afca000f8e00ff */
[----:B------:R-:W-:-:S13]  /*dd30*/  ISETP.NE.AND P0, PT, R2, 0x3, PT ;  /* 0x000000030200780c */ /* 0x000fda0003f05270 */
[----:B------:R-:W-:Y:S05]  /*dd40*/  @!P0 BRA `(.L_x_56) ;  /* 0x0000000000048947 */ /* 0x000fea0003800000 */
[----:B------:R-:W-:Y:S01]  /*dd50*/  BPT.TRAP 0x1 ;  /* 0x000000040000795c */ /* 0x000fe20000300000 */
.L_x_56:
[----:B------:R-:W-:Y:S01]  /*dd60*/  SYNCS.ARRIVE.TRANS64.A1T0 RZ, [UR42+0x29830], RZ ;  /* 0x029830ffffff79a7 */ /* 0x000fe2000810002a */
[----:B------:R-:W-:Y:S05]  /*dd70*/  WARPSYNC.ALL ;  /* 0x0000000000007948 */ /* 0x000fea0003800000 */
[----:B------:R-:W1:Y:S01]  /*dd80*/  S2R R19, SR_CTAID.Z ;  /* 0x0000000000137919 */ /* 0x000e620000002700 */
[----:B------:R-:W-:Y:S01]  /*dd90*/  UIADD3 UR5, UR42, 0x14400, URZ ;  /* 0x000144002a057890 */ /* 0x000fe2000fffe03f */
[----:B------:R-:W-:Y:S01]  /*dda0*/  R2UR UR4, R32 ;  /* 0x00000000200472ca */ /* 0x000fe200000e0000 */
[----:B------:R-:W-:Y:S02]  /*ddb0*/  ULDC.64 UR6, c[0x0][0x2d8] ;  /* 0x0000b60000067ab9 */ /* 0x000fe40000000a00 */
[----:B------:R-:W-:-:S02]  /*ddc0*/  ULOP3.LUT UP0, URZ, UR5, 0x1bf, URZ, 0xc0, !UPT ;  /* 0x000001bf053f7892 */ /* 0x000fc4000f80c03f */
[----:B------:R-:W-:Y:S01]  /*ddd0*/  UIMAD.WIDE.U32 UR36, UR40, UR6, URZ ;  /* 0x00000006282472a5 */ /* 0x000fe2000f8e003f */
[----:B------:R-:W-:Y:S03]  /*dde0*/  BAR.SYNC.DEFER_BLOCKING 0x8, 0x180 ;  /* 0x0206000000007b1d */ /* 0x000fe60000010000 */
[----:B------:R-:W-:-:S04]  /*ddf0*/  PLOP3.LUT P0, PT, PT, PT, UP0, 0x80, 0x0 ;  /* 0x000000000000781c */ /* 0x000fc80003f0f008 */
[----:B------:R-:W-:-:S04]  /*de00*/  UIMAD UR4, UR4, UR6, URZ ;  /* 0x00000006040472a4 */ /* 0x000fc8000f8e023f */
[----:B------:R-:W-:-:S04]  /*de10*/  UIMAD UR4, UR40, UR7, UR4 ;  /* 0x00000007280472a4 */ /* 0x000fc8000f8e0204 */
[----:B------:R-:W-:Y:S01]  /*de20*/  UIADD3 UR43, UR37, UR4, URZ ;  /* 0x00000004252b7290 */ /* 0x000fe2000fffe03f */
[----:B-1----:R-:W-:Y:S01]  /*de30*/  SHF.R.S32.HI R18, RZ, 0x1f, R19 ;  /* 0x0000001fff127819 */ /* 0x002fe20000011413 */
[----:B------:R-:W-:Y:S10]  /*de40*/  @!P0 BRA `(.L_x_57) ;  /* 0x0000000000408947 */ /* 0x000ff40003800000 */
[----:B------:R-:W-:Y:S01]  /*de50*/  MOV R2, 0x0 ;  /* 0x0000000000027802 */ /* 0x000fe20000000f00 */
[----:B------:R-:W-:Y:S01]  /*de60*/  ULDC.64 UR6, c[0x4][0xc8] ;  /* 0x0100320000067ab9 */ /* 0x000fe20000000a00 */
[----:B------:R-:W-:Y:S01]  /*de70*/  ULDC.64 UR8, c[0x4][0xd0] ;  /* 0x0100340000087ab9 */ /* 0x000fe20000000a00 */
[----:B------:R-:W-:Y:S01]  /*de80*/  ULDC.64 UR4, c[0x4][0x28] ;  /* 0x01000a0000047ab9 */ /* 0x000fe20000000a00 */
[----:B------:R-:W-:Y:S01]  /*de90*/  MOV R4, UR6 ;  /* 0x0000000600047c02 */ /* 0x000fe20008000f00 */
[----:B------:R-:W-:Y:S01]  /*dea0*/  IMAD.U32 R5, RZ, RZ, UR7 ;  /* 0x00000007ff057e24 */ /* 0x000fe2000f8e00ff */
[----:B------:R-:W1:Y:S01]  /*deb0*/  LDC.64 R2, c[0x4][R2] ;  /* 0x0100000002027b82 */ /* 0x000e620000000a00 */
[----:B------:R-:W-:Y:S01]  /*dec0*/  IMAD.U32 R6, RZ, RZ, UR8 ;  /* 0x00000008ff067e24 */ /* 0x000fe2000f8e00ff */
[----:B------:R-:W-:Y:S01]  /*ded0*/  MOV R11, UR5 ;  /* 0x00000005000b7c02 */ /* 0x000fe20008000f00 */
[----:B------:R-:W-:Y:S02]  /*dee0*/  IMAD.U32 R7, RZ, RZ, UR9 ;  /* 0x00000009ff077e24 */ /* 0x000fe4000f8e00ff */
[----:B------:R-:W-:-:S02]  /*def0*/  IMAD.U32 R10, RZ, RZ, UR4 ;  /* 0x00000004ff0a7e24 */ /* 0x000fc4000f8e00ff */
[----:B------:R-:W-:Y:S02]  /*df00*/  IMAD.MOV.U32 R8, RZ, RZ, 0x70 ;  /* 0x00000070ff087424 */ /* 0x000fe400078e00ff */
[----:B------:R-:W-:Y:S02]  /*df10*/  IMAD.MOV.U32 R12, RZ, RZ, 0x1 ;  /* 0x00000001ff0c7424 */ /* 0x000fe400078e00ff */
[----:B------:R-:W-:-:S07]  /*df20*/  IMAD.MOV.U32 R13, RZ, RZ, RZ ;  /* 0x000000ffff0d7224 */ /* 0x000fce00078e00ff */
[----:B0-----:R-:W-:-:S07]  /*df30*/  LEPC R20, `(.L_x_57) ;  /* 0x000000001014794e */ /* 0x001fce0000000000 */
[----:B-12---:R-:W-:Y:S05]  /*df40*/  CALL.ABS.NOINC R2 ;  /* 0x0000000002007343 */ /* 0x006fea0003c00000 */
.L_x_57:
[----:B------:R-:W1:Y:S01]  /*df50*/  LDC R0, c[0x0][0x448] ;  /* 0x00011200ff007b82 */ /* 0x000e620000000800 */
[----:B------:R-:W-:Y:S01]  /*df60*/  IMAD R7, R29, 0x80, R26 ;  /* 0x000000801d077824 */ /* 0x000fe200078e021a */
[----:B------:R-:W-:Y:S01]  /*df70*/  ULDC.64 UR4, c[0x0][0x2e0] ;  /* 0x0000b80000047ab9 */ /* 0x000fe20000000a00 */
[----:B------:R-:W-:Y:S02]  /*df80*/  IMAD.U32 R4, RZ, RZ, UR36 ;  /* 0x00000024ff047e24 */ /* 0x000fe4000f8e00ff */
[----:B------:R-:W-:Y:S01]  /*df90*/  IMAD R18, R18, UR4, RZ ;  /* 0x0000000412127c24 */ /* 0x000fe2000f8e02ff */
[----:B------:R-:W-:Y:S01]  /*dfa0*/  MOV R9, R7 ;  /* 0x0000000700097202 */ /* 0x000fe20000000f00 */
[----:B------:R-:W-:Y:S02]  /*dfb0*/  IMAD.U32 R5, RZ, RZ, UR37 ;  /* 0x00000025ff057e24 */ /* 0x000fe4000f8e00ff */
[----:B------:R-:W-:Y:S01]  /*dfc0*/  IMAD R5, R19, UR5, R18 ;  /* 0x0000000513057c24 */ /* 0x000fe2000f8e0212 */
[----:B-1----:R-:W-:-:S13]  /*dfd0*/  ISETP.NE.AND P0, PT, R0, 0x1, PT ;  /* 0x000000010000780c */ /* 0x002fda0003f05270 */
[----:B------:R-:W1:Y:S08]  /*dfe0*/  @P0 LDC R2, c[0x0][0x44c] ;  /* 0x00011300ff020b82 */ /* 0x000e700000000800 */
[----:B------:R-:W3:Y:S01]  /*dff0*/  @P0 LDC R3, c[0x0][0x450] ;  /* 0x00011400ff030b82 */ /* 0x000ee20000000800 */
[----:B-1----:R-:W-:-:S05]  /*e000*/  @P0 IMAD.HI.U32 R2, R7, R2, RZ ;  /* 0x0000000207020227 */ /* 0x002fca00078e00ff */
[----:B---3--:R-:W-:Y:S01]  /*e010*/  @P0 SHF.R.U32.HI R9, RZ, R3, R2 ;  /* 0x00000003ff090219 */ /* 0x008fe20000011602 */
[----:B------:R-:W-:Y:S02]  /*e020*/  IMAD.U32 R3, RZ, RZ, UR43 ;  /* 0x0000002bff037e24 */ /* 0x000fe4000f8e00ff */
[----:B------:R-:W-:Y:S01]  /*e030*/  IMAD.MOV.U32 R2, RZ, RZ, R4 ;  /* 0x000000ffff027224 */ /* 0x000fe200078e0004 */
[----:B------:R-:W-:-:S03]  /*e040*/  SHF.R.S32.HI R4, RZ, 0x1f, R9 ;  /* 0x0000001fff047819 */ /* 0x000fc60000011409 */
[----:B------:R-:W-:Y:S01]  /*e050*/  IMAD.WIDE.U32 R2, R19, UR4, R2 ;  /* 0x0000000413027c25 */ /* 0x000fe2000f8e0002 */
[----:B------:R-:W-:-:S03]  /*e060*/  ULDC.64 UR4, c[0x0][0x2d0] ;  /* 0x0000b40000047ab9 */ /* 0x000fc60000000a00 */
[----:B------:R-:W-:Y:S01]  /*e070*/  IMAD R4, R4, UR4, RZ ;  /* 0x0000000404047c24 */ /* 0x000fe2000f8e02ff */
[----:B------:R-:W-:-:S03]  /*e080*/  IADD3 R3, R3, R5, RZ ;  /* 0x0000000503037210 */ /* 0x000fc60007ffe0ff */
[C---:B------:R-:W-:Y:S02]  /*e090*/  IMAD R5, R9.reuse, UR5, R4 ;  /* 0x0000000509057c24 */ /* 0x040fe4000f8e0204 */
[----:B------:R-:W-:Y:S02]  /*e0a0*/  IMAD.MOV R4, RZ, RZ, -R9 ;  /* 0x000000ffff047224 */ /* 0x000fe400078e0a09 */
[----:B------:R-:W-:Y:S01]  /*e0b0*/  IMAD.WIDE.U32 R2, R9, UR4, R2 ;  /* 0x0000000409027c25 */ /* 0x000fe2000f8e0002 */
[----:B------:R-:W-:-:S03]  /*e0c0*/  ULDC.64 UR4, c[0x0][0x2c8] ;  /* 0x0000b20000047ab9 */ /* 0x000fc60000000a00 */
[----:B------:R-:W-:Y:S02]  /*e0d0*/  IMAD R7, R0, R4, R7 ;  /* 0x0000000400077224 */ /* 0x000fe400078e0207 */
[----:B------:R-:W-:-:S03]  /*e0e0*/  IMAD.IADD R3, R3, 0x1, R5 ;  /* 0x0000000103037824 */ /* 0x000fc600078e0205 */
[----:B------:R-:W-:Y:S01]  /*e0f0*/  SHF.R.S32.HI R4, RZ, 0x1f, R7 ;  /* 0x0000001fff047819 */ /* 0x000fe20000011407 */
[----:B------:R-:W-:-:S04]  /*e100*/  IMAD.WIDE.U32 R2, R7, UR4, R2 ;  /* 0x0000000407027c25 */ /* 0x000fc8000f8e0002 */
[----:B------:R-:W-:-:S04]  /*e110*/  IMAD R4, R4, UR4, RZ ;  /* 0x0000000404047c24 */ /* 0x000fc8000f8e02ff */
[----:B------:R-:W-:Y:S01]  /*e120*/  IMAD R5, R7, UR5, R4 ;  /* 0x0000000507057c24 */ /* 0x000fe2000f8e0204 */
[----:B------:R-:W-:Y:S02]  /*e130*/  ULDC.64 UR4, c[0x0][0x280] ;  /* 0x0000a00000047ab9 */ /* 0x000fe40000000a00 */
[----:B------:R-:W-:Y:S01]  /*e140*/  IADD3 R4, P0, R2, UR4, RZ ;  /* 0x0000000402047c10 */ /* 0x000fe2000ff1e0ff */
[----:B------:R-:W-:Y:S02]  /*e150*/  ULDC UR4, c[0x0][0x2b8] ;  /* 0x0000ae0000047ab9 */ /* 0x000fe40000000800 */
[----:B------:R-:W-:Y:S02]  /*e160*/  ISETP.GE.AND P2, PT, R25, UR4, PT ;  /* 0x0000000419007c0c */ /* 0x000fe4000bf46270 */
[----:B------:R-:W-:Y:S01]  /*e170*/  IADD3.X R5, R3, UR5, R5, P0, !PT ;  /* 0x0000000503057c10 */ /* 0x000fe200087fe405 */
[----:B------:R-:W-:Y:S01]  /*e180*/  UMOV UR5, 0xffffffff ;  /* 0xffffffff00057882 */ /* 0x000fe20000000000 */
[----:B------:R-:W-:-:S02]  /*e190*/  ISETP.GE.AND P1, PT, R27, UR4, PT ;  /* 0x000000041b007c0c */ /* 0x000fc4000bf26270 */
[----:B------:R-:W-:Y:S01]  /*e1a0*/  ISETP.GE.AND P3, PT, R35, UR4, PT ;  /* 0x0000000423007c0c */ /* 0x000fe2000bf66270 */
[----:B------:R-:W-:-:S12]  /*e1b0*/  BRA.DIV UR5, `(.L_x_58) ;  /* 0x0000003605b07947 */ /* 0x000fd8000b800000 */
[----:B--2---:R-:W1:Y:S01]  /*e1c0*/  SHFL.IDX PT, R14, R4, RZ, 0x1c1f ;  /* 0x001c1fff040e7589 */ /* 0x004e6200000e0000 */
[----:B------:R-:W-:Y:S01]  /*e1d0*/  ULDC UR4, c[0x0][0x288] ;  /* 0x0000a20000047ab9 */ /* 0x000fe20000000800 */
[----:B------:R-:W-:Y:S02]  /*e1e0*/  IMAD R29, R29, 0x80, R28 ;  /* 0x000000801d1d7824 */ /* 0x000fe400078e021c */
[----:B------:R-:W2:Y:S01]  /*e1f0*/  SHFL.IDX PT, R2, R5, RZ, 0x1c1f ;  /* 0x001c1fff05027589 */ /* 0x000ea200000e0000 */
[----:B------:R-:W-:Y:S02]  /*e200*/  IMAD R0, R0, UR4, RZ ;  /* 0x0000000400007c24 */ /* 0x000fe4000f8e02ff */
[C---:B------:R-:W-:Y:S01]  /*e210*/  VIADD R7, R29.reuse, 0x20 ;  /* 0x000000201d077836 */ /* 0x040fe20000000000 */
[----:B------:R-:W-:Y:S02]  /*e220*/  SHFL.IDX PT, R6, R5, 0x1, 0x1c1f ;  /* 0x003c1f0005067f89 */ /* 0x000fe400000e0000 */
[----:B------:R-:W-:-:S13]  /*e230*/  ISETP.GE.AND P0, PT, R29, R0, PT ;  /* 0x000000001d00720c */ /* 0x000fda0003f06270 */
[----:B------:R-:W-:Y:S02]  /*e240*/  @!P0 IADD3 R9, R36, UR42, RZ ;  /* 0x0000002a24098c10 */ /* 0x000fe4000fffe0ff */
[----:B-1----:R-:W-:-:S05]  /*e250*/  @!P0 IADD3 R14, P4, R35, R14, RZ ;  /* 0x0000000e230e8210 */ /* 0x002fca0007f9e0ff */
[----:B--2---:R-:W-:Y:S02]  /*e260*/  @!P0 IMAD.X R3, RZ, RZ, R2, P4 ;  /* 0x000000ffff038224 */ /* 0x004fe400020e0602 */
[----:B------:R-:W-:Y:S02]  /*e270*/  @!P0 IMAD.MOV.U32 R2, RZ, RZ, R14 ;  /* 0x000000ffff028224 */ /* 0x000fe400078e000e */
[----:B------:R-:W1:Y:S04]  /*e280*/  SHFL.IDX PT, R14, R4, 0x1, 0x1c1f ;  /* 0x003c1f00040e7f89 */ /* 0x000e6800000e0000 */
[----:B------:R-:W-:Y:S04]  /*e290*/  @!P0 LDGSTS.E.BYPASS.LTC128B.128 [R9+0x14400], desc[UR54][R2.64], !P3 ;  /* 0x1440000002098fae */ /* 0x000fe8000d901d76 */
[----:B------:R-:W-:Y:S04]  /*e2a0*/  @!P0 LDGSTS.E.BYPASS.LTC128B.128 [R9+0x16400], desc[UR54][R2.64+0x40], !P2 ;  /* 0x1640004002098fae */ /* 0x000fe8000d101d76 */
[----:B------:R2:W-:Y:S01]  /*e2b0*/  @!P0 LDGSTS.E.BYPASS.LTC128B.128 [R9+0x18400], desc[UR54][R2.64+0x80], !P1 ;  /* 0x1840008002098fae */ /* 0x0005e2000c901d76 */
[----:B------:R-:W-:-:S13]  /*e2c0*/  ISETP.GE.AND P0, PT, R7, R0, PT ;  /* 0x000000000700720c */ /* 0x000fda0003f06270 */
[----:B-1----:R-:W-:Y:S01]  /*e2d0*/  @!P0 IADD3 R14, P4, R35, R14, RZ ;  /* 0x0000000e230e8210 */ /* 0x002fe20007f9e0ff */
[----:B------:R-:W-:-:S03]  /*e2e0*/  @!P0 VIADD R19, R36, UR42 ;  /* 0x0000002a24138c36 */ /* 0x000fc60008000000 */
[----:B--2---:R-:W-:Y:S01]  /*e2f0*/  @!P0 MOV R2, R14 ;  /* 0x0000000e00028202 */ /* 0x004fe20000000f00 */
[----:B------:R-:W-:Y:S01]  /*e300*/  @!P0 IMAD.X R7, RZ, RZ, R6, P4 ;  /* 0x000000ffff078224 */ /* 0x000fe200020e0606 */
[----:B------:R-:W1:Y:S03]  /*e310*/  SHFL.IDX PT, R14, R4, 0x2, 0x1c1f ;  /* 0x005c1f00040e7f89 */ /* 0x000e6600000e0000 */
[----:B------:R-:W-:Y:S01]  /*e320*/  @!P0 IMAD.MOV.U32 R3, RZ, RZ, R7 ;  /* 0x000000ffff038224 */ /* 0x000fe200078e0007 */
[----:B------:R-:W2:Y:S01]  /*e330*/  SHFL.IDX PT, R6, R5, 0x2, 0x1c1f ;  /* 0x005c1f0005067f89 */ /* 0x000ea200000e0000 */
[----:B------:R-:W-:-:S03]  /*e340*/  VIADD R7, R29, 0x40 ;  /* 0x000000401d077836 */ /* 0x000fc60000000000 */
[----:B------:R-:W-:Y:S04]  /*e350*/  @!P0 LDGSTS.E.BYPASS.LTC128B.128 [R19+0x14c00], desc[UR54][R2.64], !P3 ;  /* 0x14c0000002138fae */ /* 0x000fe8000d901d76 */
[----:B------:R-:W-:Y:S04]  /*e360*/  @!P0 LDGSTS.E.BYPASS.LTC128B.128 [R19+0x16c00], desc[UR54][R2.64+0x40], !P2 ;  /* 0x16c0004002138fae */ /* 0x000fe8000d101d76 */
[----:B------:R3:W-:Y:S01]  /*e370*/  @!P0 LDGSTS.E.BYPASS.LTC128B.128 [R19+0x18c00], desc[UR54][R2.64+0x80], !P1 ;  /* 0x18c0008002138fae */ /* 0x0007e2000c901d76 */
[----:B------:R-:W-:-:S13]  /*e380*/  ISETP.GE.AND P0, PT, R7, R0, PT ;  /* 0x000000000700720c */ /* 0x000fda0003f06270 */
[----:B-1----:R-:W-:Y:S01]  /*e390*/  @!P0 IADD3 R14, P4, R35, R14, RZ ;  /* 0x0000000e230e8210 */ /* 0x002fe20007f9e0ff */
[----:B------:R-:W-:-:S03]  /*e3a0*/  @!P0 VIADD R9, R36, UR42 ;  /* 0x0000002a24098c36 */ /* 0x000fc60008000000 */
[----:B---3--:R-:W-:Y:S01]  /*e3b0*/  @!P0 MOV R2, R14 ;  /* 0x0000000e00028202 */ /* 0x008fe20000000f00 */
[----:B--2---:R-:W-:Y:S01]  /*e3c0*/  @!P0 IMAD.X R7, RZ, RZ, R6, P4 ;  /* 0x000000ffff078224 */ /* 0x004fe200020e0606 */
[----:B------:R1:W2:Y:S03]  /*e3d0*/  SHFL.IDX PT, R14, R4, 0x3, 0x1c1f ;  /* 0x007c1f00040e7f89 */ /* 0x0002a600000e0000 */
[----:B------:R-:W-:Y:S01]  /*e3e0*/  @!P0 IMAD.MOV.U32 R3, RZ, RZ, R7 ;  /* 0x000000ffff038224 */ /* 0x000fe200078e0007 */
[----:B------:R1:W3:Y:S04]  /*e3f0*/  SHFL.IDX PT, R6, R5, 0x3, 0x1c1f ;  /* 0x007c1f0005067f89 */ /* 0x0002e800000e0000 */
[----:B------:R1:W-:Y:S04]  /*e400*/  @!P0 LDGSTS.E.BYPASS.LTC128B.128 [R9+0x15400], desc[UR54][R2.64], !P3 ;  /* 0x1540000002098fae */ /* 0x0003e8000d901d76 */
[----:B------:R1:W-:Y:S04]  /*e410*/  @!P0 LDGSTS.E.BYPASS.LTC128B.128 [R9+0x17400], desc[UR54][R2.64+0x40], !P2 ;  /* 0x1740004002098fae */ /* 0x0003e8000d101d76 */
[----:B------:R1:W-:Y:S02]  /*e420*/  @!P0 LDGSTS.E.BYPASS.LTC128B.128 [R9+0x19400], desc[UR54][R2.64+0x80], !P1 ;  /* 0x1940008002098fae */ /* 0x0003e4000c901d76 */
.L_x_135:
[----:B------:R-:W-:Y:S01]  /*e430*/  VIADD R29, R29, 0x60 ;  /* 0x000000601d1d7836 */ /* 0x000fe20000000000 */
[----:B------:R-:W-:Y:S04]  /*e440*/  BSSY B0, `(.L_x_59) ;  /* 0x000000c000007945 */ /* 0x000fe80003800000 */
[----:B------:R-:W-:-:S13]  /*e450*/  ISETP.GE.AND P0, PT, R29, R0, PT ;  /* 0x000000001d00720c */ /* 0x000fda0003f06270 */
[----:B------:R-:W-:Y:S05]  /*e460*/  @P0 BRA `(.L_x_60) ;  /* 0x0000000000240947 */ /* 0x000fea0003800000 */
[----:B-12---:R-:W-:Y:S01]  /*e470*/  IADD3 R2, P0, R35, R14, RZ ;  /* 0x0000000e23027210 */ /* 0x006fe20007f1e0ff */
[----:B------:R-:W-:-:S04]  /*e480*/  VIADD R5, R36, UR42 ;  /* 0x0000002a24057c36 */ /* 0x000fc80008000000 */
[----:B---3--:R-:W-:-:S05]  /*e490*/  IMAD.X R3, RZ, RZ, R6, P0 ;  /* 0x000000ffff037224 */ /* 0x008fca00000e0606 */
[----:B------:R-:W-:Y:S01]  /*e4a0*/  @!PT LDS RZ, [RZ] ;  /* 0x00000000fffff984 */ /* 0x000fe20000000800 */
[----:B------:R-:W-:Y:S01]  /*e4b0*/  @!PT LDS RZ, [RZ] ;  /* 0x00000000fffff984 */ /* 0x000fe20000000800 */
[----:B------:R-:W-:Y:S01]  /*e4c0*/  @!PT LDS RZ, [RZ] ;  /* 0x00000000fffff984 */ /* 0x000fe20000000800 */
[----:B------:R4:W-:Y:S04]  /*e4d0*/  LDGSTS.E.BYPASS.LTC128B.128 [R5+0x15c00], desc[UR54][R2.64], !P3 ;  /* 0x15c0000002057fae */ /* 0x0009e8000d901d76 */
[----:B------:R4:W-:Y:S04]  /*e4e0*/  LDGSTS.E.BYPASS.LTC128B.128 [R5+0x17c00], desc[UR54][R2.64+0x40], !P2 ;  /* 0x17c0004002057fae */ /* 0x0009e8000d101d76 */
[----:B------:R4:W-:Y:S02]  /*e4f0*/  LDGSTS.E.BYPASS.LTC128B.128 [R5+0x19c00], desc[UR54][R2.64+0x80], !P1 ;  /* 0x19c0008002057fae */ /* 0x0009e4000c901d76 */
.L_x_60:
[----:B------:R-:W-:Y:S05]  /*e500*/  BSYNC B0 ;  /* 0x0000000000007941 */ /* 0x000fea0003800000 */
.L_x_59:
[----:B------:R-:W-:Y:S01]  /*e510*/  NOP ;  /* 0x0000000000007918 */ /* 0x000fe20000000000 */
[----:B------:R-:W-:Y:S01]  /*e520*/  SYNCS.ARRIVE.TRANS64.RED.A0T1 RZ, [UR42+0x29800], RZ ;  /* 0x029800ffffff79a7 */ /* 0x000fe2000820042a */
[----:B------:R-:W-:Y:S01]  /*e530*/  MOV R0, 0x1 ;  /* 0x0000000100007802 */ /* 0x000fe20000000f00 */
[----:B------:R-:W-:Y:S03]  /*e540*/  ARRIVES.LDGSTSBAR.64.TRANSCNT [UR42+0x29800] ;  /* 0x02980000ff0079b0 */ /* 0x000fe60008000aaa */
[----:B------:R-:W-:Y:S01]  /*e550*/  SHF.L.U32 R0, R0, 0x1f, RZ ;  /* 0x0000001f00007819 */ /* 0x000fe200000006ff */
[----:B------:R-:W-:Y:S01]  /*e560*/  NOP ;  /* 0x0000000000007918 */ /* 0x000fe20000000000 */
[----:B------:R-:W-:Y:S02]  /*e570*/  SYNCS.ARRIVE.TRANS64.A1T0 RZ, [UR42+0x29800], RZ ;  /* 0x029800ffffff79a7 */ /* 0x000fe4000810002a */
[----:B------:R-:W5:Y:S02]  /*e580*/  SYNCS.PHASECHK.TRANS64.TRYWAIT P0, [UR42+0x29820], R0 ;  /* 0x02982000ff0075a7 */ /* 0x000f64000800016a */
[----:B-----5:R-:W-:Y:S05]  /*e590*/  @!P0 BRA `(.L_x_61) ;  /* 0x0000003800048947 */ /* 0x020fea0003800000 */
.L_x_136:
[----:B------:R-:W-:Y:S01]  /*e5a0*/  UIADD3 UR4, UR46, -0x2, URZ ;  /* 0xfffffffe2e047890 */ /* 0x000fe2000fffe03f */
[----:B------:R-:W-:-:S03]  /*e5b0*/  IMAD.MOV.U32 R29, RZ, RZ, 0x1 ;  /* 0x00000001ff1d7424 */ /* 0x000fc600078e00ff */
[----:B------:R-:W-:-:S06]  /*e5c0*/  UISETP.GE.AND UP0, UPT, UR4, UR45, UPT ;  /* 0x0000002d0400728c */ /* 0x000fcc000bf06270 */
[----:B------:R-:W-:-:S13]  /*e5d0*/  PLOP3.LUT P0, PT, PT, PT, UP0, 0x40, 0x0 ;  /* 0x000000000000781c */ /* 0x000fda0003f0e808 */
[----:B------:R-:W-:Y:S05]  /*e5e0*/  @P0 BRA `(.L_x_62) ;  /* 0x0000001400900947 */ /* 0x000fea0003800000 */
[----:B-1--4-:R-:W1:Y:S01]  /*e5f0*/  S2R R2, SR_TID.X ;  /* 0x0000000000027919 */ /* 0x012e620000002100 */
[----:B------:R-:W-:Y:S01]  /*e600*/  UIADD3 UR4, UR44, 0x1, URZ ;  /* 0x000000012c047890 */ /* 0x000fe2000fffe03f */
[----:B------:R-:W-:Y:S01]  /*e610*/  LOP3.LUT R3, RZ, UR41, RZ, 0x33, !PT ;  /* 0x00000029ff037c12 */ /* 0x000fe2000f8e33ff */
[----:B0-----:R-:W-:Y:S02]  /*e620*/  IMAD.MOV.U32 R20, RZ, RZ, 0x1 ;  /* 0x00000001ff147424 */ /* 0x001fe400078e00ff */
[----:B------:R-:W-:-:S06]  /*e630*/  UIMAD UR4, UR4, UR38, URZ ;  /* 0x00000026040472a4 */ /* 0x000fcc000f8e023f */
[----:B------:R-:W-:-:S04]  /*e640*/  LOP3.LUT R0, RZ, UR4, RZ, 0x33, !PT ;  /* 0x00000004ff007c12 */ /* 0x000fc8000f8e33ff */
[----:B------:R-:W-:-:S04]  /*e650*/  VIMNMX R3, R0, R3, !PT ;  /* 0x0000000300037248 */ /* 0x000fc80007fe0100 */
[----:B------:R-:W-:Y:S01]  /*e660*/  IADD3 R31, -R3, -0x2, RZ ;  /* 0xfffffffe031f7810 */ /* 0x000fe20007ffe1ff */
[----:B-1----:R-:W-:-:S05]  /*e670*/  IMAD.SHL.U32 R2, R2, 0x20, RZ ;  /* 0x0000002002027824 */ /* 0x002fca00078e00ff */
[----:B------:R-:W-:-:S04]  /*e680*/  LOP3.LUT R2, R2, 0x60, RZ, 0xc0, !PT ;  /* 0x0000006002027812 */ /* 0x000fc800078ec0ff */
[----:B------:R-:W-:-:S05]  /*e690*/  IADD3 R17, R2, R17, R28 ;  /* 0x0000001102117210 */ /* 0x000fca0007ffe01c */
[----:B------:R-:W-:Y:S01]  /*e6a0*/  VIADD R2, R17, 0xfffffe20 ;  /* 0xfffffe2011027836 */ /* 0x000fe20000000000 */
[----:B------:R-:W-:-:S03]  /*e6b0*/  MOV R17, RZ ;  /* 0x000000ff00117202 */ /* 0x000fc60000000f00 */
[----:B------:R-:W-:-:S07]  /*e6c0*/  IMAD R0, R3, -0xa0, R2 ;  /* 0xffffff6003007824 */ /* 0x000fce00078e0202 */
.L_x_77:
[----:B0-----:R-:W0:Y:S01]  /*e6d0*/  LDC R2, c[0x0][0x430] ;  /* 0x00010c00ff027b82 */ /* 0x001e220000000800 */
[----:B------:R-:W4:Y:S01]  /*e6e0*/  LDL R4, [R1+0xc] ;  /* 0x00000c0001047983 */ /* 0x000f220000100800 */
[----:B------:R-:W-:Y:S01]  /*e6f0*/  IMAD.MOV.U32 R5, RZ, RZ, R0 ;  /* 0x000000ffff057224 */ /* 0x000fe200078e0000 */
[----:B------:R-:W-:Y:S01]  /*e700*/  ULDC.64 UR4, c[0x0][0x428] ;  /* 0x00010a0000047ab9 */ /* 0x000fe20000000a00 */
[----:B------:R-:W-:Y:S01]  /*e710*/  ULDC.64 UR6, c[0x0][0x418] ;  /* 0x0001060000067ab9 */ /* 0x000fe20000000a00 */
[----:B------:R-:W-:Y:S02]  /*e720*/  IMAD R9, R37, UR4, RZ ;  /* 0x0000000425097c24 */ /* 0x000fe4000f8e02ff */
[----:B------:R-:W-:Y:S02]  /*e730*/  VIADD R11, R0, 0x80 ;  /* 0x00000080000b7836 */ /* 0x000fe40000000000 */
[----:B------:R-:W-:Y:S02]  /*e740*/  IMAD R9, R30, UR5, R9 ;  /* 0x000000051e097c24 */ /* 0x000fe4000f8e0209 */
[----:B------:R-:W-:Y:S01]  /*e750*/  VIADD R18, R17, 0x1 ;  /* 0x0000000111127836 */ /* 0x000fe20000000000 */
[----:B0-----:R-:W-:-:S13]  /*e760*/  ISETP.NE.AND P2, PT, R2, 0x1, PT ;  /* 0x000000010200780c */ /* 0x001fda0003f45270 */
[----:B------:R-:W0:Y:S08]  /*e770*/  @P2 LDC R3, c[0x0][0x434] ;  /* 0x00010d00ff032b82 */ /* 0x000e300000000800 */
[----:B------:R-:W1:Y:S01]  /*e780*/  @P2 LDC R7, c[0x0][0x438] ;  /* 0x00010e00ff072b82 */ /* 0x000e620000000800 */
[----:B0-----:R-:W-:-:S05]  /*e790*/  @P2 IMAD.HI.U32 R2, R0, R3, RZ ;  /* 0x0000000300022227 */ /* 0x001fca00078e00ff */
[----:B-1----:R-:W-:-:S04]  /*e7a0*/  @P2 SHF.R.U32.HI R5, RZ, R7, R2 ;  /* 0x00000007ff052219 */ /* 0x002fc80000011602 */
[--C-:B------:R-:W-:Y:S01]  /*e7b0*/  SHF.R.S32.HI R3, RZ, 0x1f, R5.reuse ;  /* 0x0000001fff037819 */ /* 0x100fe20000011405 */
[----:B------:R-:W-:-:S04]  /*e7c0*/  IMAD.MOV.U32 R2, RZ, RZ, R5 ;  /* 0x000000ffff027224 */ /* 0x000fc800078e0005 */
[----:B------:R-:W-:-:S04]  /*e7d0*/  IMAD.WIDE.U32 R2, R30, UR4, R2 ;  /* 0x000000041e027c25 */ /* 0x000fc8000f8e0002 */
[----:B------:R-:W-:Y:S01]  /*e7e0*/  IMAD.IADD R3, R9, 0x1, R3 ;  /* 0x0000000109037824 */ /* 0x000fe200078e0203 */
[----:B---3--:R-:W-:-:S04]  /*e7f0*/  LEA R6, P0, R2, UR6, 0x2 ;  /* 0x0000000602067c11 */ /* 0x008fc8000f8010ff */
[----:B------:R-:W-:Y:S02]  /*e800*/  LEA.HI.X R7, R2, UR7, R3, 0x2, P0 ;  /* 0x0000000702077c11 */ /* 0x000fe400080f1403 */
[----:B------:R-:W0:Y:S03]  /*e810*/  @P2 LDC R2, c[0x0][0x434] ;  /* 0x00010d00ff022b82 */ /* 0x000e260000000800 */
[----:B------:R-:W3:Y:S05]  /*e820*/  LDG.E R6, desc[UR54][R6.64] ;  /* 0x0000003606067981 */ /* 0x000eea000c1e1900 */
[----:B------:R-:W1:Y:S01]  /*e830*/  @P2 LDC R3, c[0x0][0x438] ;  /* 0x00010e00ff032b82 */ /* 0x000e620000000800 */
[----:B0-----:R-:W-:-:S05]  /*e840*/  @P2 IMAD.HI.U32 R2, R11, R2, RZ ;  /* 0x000000020b022227 */ /* 0x001fca00078e00ff */
[----:B-1----:R-:W-:Y:S01]  /*e850*/  @P2 SHF.R.U32.HI R11, RZ, R3, R2 ;  /* 0x00000003ff0b2219 */ /* 0x002fe20000011602 */
[----:B------:R-:W-:-:S06]  /*e860*/  ULOP3.LUT UR8, UR39, 0x2, URZ, 0xfc, !UPT ;  /* 0x0000000227087892 */ /* 0x000fcc000f8efc3f */
[----:B------:R-:W-:Y:S01]  /*e870*/  IMAD.U32 R10, RZ, RZ, UR8 ;  /* 0x00000008ff0a7e24 */ /* 0x000fe2000f8e00ff */
[----:B------:R-:W-:-:S04]  /*e880*/  IADD3 R31, R31, -0x1, RZ ;  /* 0xffffffff1f1f7810 */ /* 0x000fc80007ffe0ff */
[----:B------:R-:W-:Y:S02]  /*e890*/  ISETP.GT.AND P2, PT, R31, UR45, PT ;  /* 0x0000002d1f007c0c */ /* 0x000fe4000bf44270 */
[----:B----4-:R-:W-:-:S13]  /*e8a0*/  ISETP.GT.U32.AND P1, PT, R4, 0x9f, PT ;  /* 0x0000009f0400780c */ /* 0x010fda0003f24070 */
[----:B------:R-:W-:Y:S02]  /*e8b0*/  @!P1 SHF.R.S32.HI R3, RZ, 0x1f, R11 ;  /* 0x0000001fff039819 */ /* 0x000fe4000001140b */
[----:B------:R-:W-:-:S05]  /*e8c0*/  @!P1 MOV R2, R11 ;  /* 0x0000000b00029202 */ /* 0x000fca0000000f00 */
[----:B------:R-:W-:-:S04]  /*e8d0*/  @!P1 IMAD.WIDE.U32 R2, R30, UR4, R2 ;  /* 0x000000041e029c25 */ /* 0x000fc8000f8e0002 */
[----:B------:R-:W-:Y:S01]  /*e8e0*/  @!P1 IMAD.IADD R9, R9, 0x1, R3 ;  /* 0x0000000109099824 */ /* 0x000fe200078e0203 */
[----:B------:R-:W-:Y:S01]  /*e8f0*/  @!P1 LEA R8, P0, R2, UR6, 0x2 ;  /* 0x0000000602089c11 */ /* 0x000fe2000f8010ff */
[----:B------:R-:W-:-:S03]  /*e900*/  IMAD.MOV.U32 R4, RZ, RZ, RZ ;  /* 0x000000ffff047224 */ /* 0x000fc600078e00ff */
[----:B------:R-:W-:Y:S02]  /*e910*/  @!P1 LEA.HI.X R9, R2, UR7, R9, 0x2, P0 ;  /* 0x0000000702099c11 */ /* 0x000fe400080f1409 */
[----:B------:R-:W-:-:S03]  /*e920*/  ISETP.NE.AND P0, PT, R18, 0x2, PT ;  /* 0x000000021200780c */ /* 0x000fc60003f05270 */
[----:B------:R0:W5:Y:S01]  /*e930*/  @!P1 LDG.E R4, desc[UR54][R8.64] ;  /* 0x0000003608049981 */ /* 0x000162000c1e1900 */
[----:B------:R-:W-:Y:S02]  /*e940*/  ISETP.NE.AND P1, PT, R10, 0x3, PT ;  /* 0x000000030a00780c */ /* 0x000fe40003f25270 */
[----:B------:R-:W-:Y:S02]  /*e950*/  SEL R29, RZ, 0x1, P0 ;  /* 0x00000001ff1d7807 */ /* 0x000fe40000000000 */
[----:B------:R-:W-:Y:S02]  /*e960*/  SEL R18, R18, RZ, P0 ;  /* 0x000000ff12127207 */ /* 0x000fe40000000000 */
[----:B------:R-:W-:Y:S02]  /*e970*/  LOP3.LUT R29, R20, R29, RZ, 0x3c, !PT ;  /* 0x0000001d141d7212 */ /* 0x000fe400078e3cff */
[----:B---3--:R-:W-:-:S05]  /*e980*/  SHF.R.S32.HI R24, RZ, 0x1f, R6 ;  /* 0x0000001fff187819 */ /* 0x008fca0000011406 */
[----:B0-----:R-:W-:Y:S05]  /*e990*/  @!P1 BRA `(.L_x_63) ;  /* 0x0000000000049947 */ /* 0x001fea0003800000 */
[----:B------:R-:W-:Y:S01]  /*e9a0*/  BPT.TRAP 0x1 ;  /* 0x000000040000795c */ /* 0x000fe20000300000 */
.L_x_63:
[----:B------:R-:W-:Y:S02]  /*e9b0*/  LEA R10, R18, UR42, 0x3 ;  /* 0x0000002a120a7c11 */ /* 0x000fe4000f8e18ff */
[----:B------:R-:W-:-:S04]  /*e9c0*/  SHF.L.U32 R26, R29, 0x1f, RZ ;  /* 0x0000001f1d1a7819 */ /* 0x000fc800000006ff */
[----:B------:R-:W0:Y:S02]  /*e9d0*/  SYNCS.PHASECHK.TRANS64.TRYWAIT P0, [R10+URZ+0x29880], R26 ;  /* 0x0298801a0a0075a7 */ /* 0x000e24000800017f */
[----:B0-----:R-:W-:Y:S05]  /*e9e0*/  @!P0 BRA `(.L_x_64) ;  /* 0x0000003400088947 */ /* 0x001fea0003800000 */
.L_x_137:
[----:B------:R-:W-:Y:S01]  /*e9f0*/  ULDC UR4, c[0x0][0x430] ;  /* 0x00010c0000047ab9 */ /* 0x000fe20000000800 */
[----:B------:R-:W-:Y:S01]  /*ea00*/  ULDC.64 UR6, c[0x0][0x328] ;  /* 0x0000ca0000067ab9 */ /* 0x000fe20000000a00 */
[----:B------:R-:W-:Y:S01]  /*ea10*/  UIADD3 UR4, -UR4, URZ, URZ ;  /* 0x0000003f04047290 */ /* 0x000fe2000fffe13f */
[----:B-----5:R-:W-:Y:S02]  /*ea20*/  SHF.R.S32.HI R27, RZ, 0x1f, R4 ;  /* 0x0000001fff1b7819 */ /* 0x020fe40000011404 */
[C---:B------:R-:W-:Y:S02]  /*ea30*/  LOP3.LUT P3, RZ, R16.reuse, 0x2, RZ, 0xc0, !PT ;  /* 0x0000000210ff7812 */ /* 0x040fe4000786c0ff */
[----:B------:R-:W-:Y:S01]  /*ea40*/  LOP3.LUT P1, RZ, R16, 0x1, RZ, 0xc0, !PT ;  /* 0x0000000110ff7812 */ /* 0x000fe2000782c0ff */
[--C-:B------:R-:W-:Y:S02]  /*ea50*/  IMAD R7, R5, UR4, R0.reuse ;  /* 0x0000000405077c24 */ /* 0x100fe4000f8e0200 */
[----:B------:R-:W-:Y:S01]  /*ea60*/  IMAD R5, R11, UR4, R0 ;  /* 0x000000040b057c24 */ /* 0x000fe2000f8e0200 */
[----:B------:R-:W-:-:S02]  /*ea70*/  ULDC.64 UR4, c[0x0][0x338] ;  /* 0x0000ce0000047ab9 */ /* 0x000fc40000000a00 */
[----:B------:R-:W-:Y:S01]  /*ea80*/  SHF.R.S32.HI R19, RZ, 0x1f, R7 ;  /* 0x0000001fff137819 */ /* 0x000fe20000011407 */
[----:B------:R-:W-:Y:S02]  /*ea90*/  VIADD R5, R5, 0x80 ;  /* 0x0000008005057836 */ /* 0x000fe40000000000 */
[----:B------:R-:W-:Y:S02]  /*eaa0*/  IMAD R11, R24, UR4, RZ ;  /* 0x00000004180b7c24 */ /* 0x000fe4000f8e02ff */
[----:B------:R-:W-:Y:S01]  /*eab0*/  IMAD R2, R19, UR6, RZ ;  /* 0x0000000613027c24 */ /* 0x000fe2000f8e02ff */
[----:B------:R-:W-:Y:S01]  /*eac0*/  SHF.R.S32.HI R28, RZ, 0x1f, R5 ;  /* 0x0000001fff1c7819 */ /* 0x000fe20000011405 */
[----:B------:R-:W-:Y:S02]  /*ead0*/  IMAD R11, R6, UR5, R11 ;  /* 0x00000005060b7c24 */ /* 0x000fe4000f8e020b */
[C---:B------:R-:W-:Y:S02]  /*eae0*/  IMAD R9, R7.reuse, UR7, R2 ;  /* 0x0000000707097c24 */ /* 0x040fe4000f8e0202 */
[----:B------:R-:W-:-:S04]  /*eaf0*/  IMAD.WIDE.U32 R2, R7, UR6, RZ ;  /* 0x0000000607027c25 */ /* 0x000fc8000f8e00ff */
[----:B------:R-:W-:Y:S02]  /*eb00*/  IMAD.IADD R3, R3, 0x1, R9 ;  /* 0x0000000103037824 */ /* 0x000fe400078e0209 */
[----:B------:R-:W-:Y:S02]  /*eb10*/  IMAD R12, R28, UR6, RZ ;  /* 0x000000061c0c7c24 */ /* 0x000fe4000f8e02ff */
[----:B------:R-:W-:-:S04]  /*eb20*/  IMAD.WIDE.U32 R8, R6, UR4, R2 ;  /* 0x0000000406087c25 */ /* 0x000fc8000f8e0002 */
[C---:B------:R-:W-:Y:S02]  /*eb30*/  IMAD R12, R5.reuse, UR7, R12 ;  /* 0x00000007050c7c24 */ /* 0x040fe4000f8e020c */
[----:B------:R-:W-:Y:S01]  /*eb40*/  IMAD.WIDE.U32 R2, R5, UR6, RZ ;  /* 0x0000000605027c25 */ /* 0x000fe2000f8e00ff */
[----:B------:R-:W-:-:S03]  /*eb50*/  R2UR UR6, R32 ;  /* 0x00000000200672ca */ /* 0x000fc600000e0000 */
[----:B------:R-:W-:Y:S02]  /*eb60*/  IMAD.IADD R9, R9, 0x1, R11 ;  /* 0x0000000109097824 */ /* 0x000fe400078e020b */
[----:B------:R-:W-:Y:S02]  /*eb70*/  IMAD.IADD R3, R3, 0x1, R12 ;  /* 0x0000000103037824 */ /* 0x000fe400078e020c */
[----:B------:R-:W-:Y:S02]  /*eb80*/  IMAD R11, R27, UR4, RZ ;  /* 0x000000041b0b7c24 */ /* 0x000fe4000f8e02ff */
[----:B------:R-:W-:-:S04]  /*eb90*/  IMAD.WIDE.U32 R2, R4, UR4, R2 ;  /* 0x0000000404027c25 */ /* 0x000fc8000f8e0002 */
[----:B------:R-:W-:Y:S01]  /*eba0*/  IMAD R11, R4, UR5, R11 ;  /* 0x00000005040b7c24 */ /* 0x000fe2000f8e020b */
[----:B------:R-:W-:-:S04]  /*ebb0*/  ULDC.64 UR4, c[0x0][0x330] ;  /* 0x0000cc0000047ab9 */ /* 0x000fc80000000a00 */
[----:B------:R-:W-:Y:S01]  /*ebc0*/  IADD3 R3, R3, R11, RZ ;  /* 0x0000000b03037210 */ /* 0x000fe20007ffe0ff */
[----:B------:R-:W-:Y:S01]  /*ebd0*/  IMAD.U32 R11, RZ, RZ, UR4 ;  /* 0x00000004ff0b7e24 */ /* 0x000fe2000f8e00ff */
[----:B------:R-:W-:-:S03]  /*ebe0*/  UIMAD UR4, UR6, UR4, URZ ;  /* 0x00000004060472a4 */ /* 0x000fc6000f8e023f */
[C---:B------:R-:W-:Y:S01]  /*ebf0*/  IMAD.WIDE.U32 R8, R11.reuse, UR40, R8 ;  /* 0x000000280b087c25 */ /* 0x040fe2000f8e0008 */
[----:B------:R-:W-:Y:S01]  /*ec00*/  ULDC.64 UR6, c[0x0][0x318] ;  /* 0x0000c60000067ab9 */ /* 0x000fe20000000a00 */
[----:B------:R-:W-:Y:S02]  /*ec10*/  UIMAD UR4, UR40, UR5, UR4 ;  /* 0x00000005280472a4 */ /* 0x000fe4000f8e0204 */
[----:B------:R-:W-:Y:S01]  /*ec20*/  IMAD.U32 R23, RZ, RZ, UR7 ;  /* 0x00000007ff177e24 */ /* 0x000fe2000f8e00ff */
[----:B------:R-:W-:Y:S01]  /*ec30*/  IADD3 R22, P0, R8, UR6, RZ ;  /* 0x0000000608167c10 */ /* 0x000fe2000ff1e0ff */
[----:B------:R-:W-:-:S03]  /*ec40*/  IMAD.WIDE.U32 R2, R11, UR40, R2 ;  /* 0x000000280b027c25 */ /* 0x000fc6000f8e0002 */
[----:B------:R-:W-:Y:S02]  /*ec50*/  IADD3.X R25, R23, UR4, R9, P0, !PT ;  /* 0x0000000417197c10 */ /* 0x000fe400087fe409 */
[----:B------:R-:W-:-:S04]  /*ec60*/  IADD3 R8, P0, R2, UR6, RZ ;  /* 0x0000000602087c10 */ /* 0x000fc8000ff1e0ff */
[----:B------:R-:W-:Y:S01]  /*ec70*/  IADD3.X R23, R23, UR4, R3, P0, !PT ;  /* 0x0000000417177c10 */ /* 0x000fe200087fe403 */
[----:B------:R-:W-:-:S03]  /*ec80*/  UMOV UR4, 0xffffffff ;  /* 0xffffffff00047882 */ /* 0x000fc60000000000 */
[----:B------:R-:W-:Y:S05]  /*ec90*/  BRA.DIV UR4, `(.L_x_65) ;  /* 0x0000003204707947 */ /* 0x000fea000b800000 */
[----:B------:R-:W1:Y:S01]  /*eca0*/  SHFL.IDX PT, R2, R22, RZ, 0x1c1f ;  /* 0x001c1fff16027589 */ /* 0x000e6200000e0000 */
[----:B------:R-:W-:-:S03]  /*ecb0*/  IMAD R9, R18, 0x5000, R34 ;  /* 0x0000500012097824 */ /* 0x000fc600078e0222 */
[----:B------:R-:W3:Y:S01]  /*ecc0*/  SHFL.IDX PT, R3, R25, RZ, 0x1c1f ;  /* 0x001c1fff19037589 */ /* 0x000ee200000e0000 */
[----:B------:R-:W-:-:S03]  /*ecd0*/  IMAD.IADD R21, R33, 0x1, R9 ;  /* 0x0000000121157824 */ /* 0x000fc600078e0209 */
[----:B------:R-:W-:Y:S04]  /*ece0*/  SHFL.IDX PT, R23, R23, RZ, 0x1c1f ;  /* 0x001c1fff17177589 */ /* 0x000fe800000e0000 */
[----:B--2---:R-:W-:Y:S01]  /*ecf0*/  SHFL.IDX PT, R14, R8, RZ, 0x1c1f ;  /* 0x001c1fff080e7589 */ /* 0x004fe200000e0000 */
[----:B-1----:R-:W-:-:S05]  /*ed00*/  IADD3 R2, P0, R35, R2, RZ ;  /* 0x0000000223027210 */ /* 0x002fca0007f1e0ff */
[----:B---3--:R-:W-:-:S05]  /*ed10*/  IMAD.X R3, RZ, RZ, R3, P0 ;  /* 0x000000ffff037224 */ /* 0x008fca00000e0603 */
[----:B------:R-:W-:Y:S04]  /*ed20*/  LDGSTS.E.BYPASS.LTC128B.128 [R9], desc[UR54][R2.64], !P3 ;  /* 0x0000000002097fae */ /* 0x000fe8000d901d76 */
[----:B------:R1:W-:Y:S04]  /*ed30*/  LDGSTS.E.BYPASS.LTC128B.128 [R21], desc[UR54][R2.64+0x40], !P1 ;  /* 0x0000004002157fae */ /* 0x0003e8000c901d76 */
[----:B-1----:R-:W1:Y:S04]  /*ed40*/  SHFL.IDX PT, R2, R22, 0x1, 0x1c1f ;  /* 0x003c1f0016027f89 */ /* 0x002e6800000e0000 */
[----:B------:R-:W2:Y:S01]  /*ed50*/  SHFL.IDX PT, R3, R25, 0x1, 0x1c1f ;  /* 0x003c1f0019037f89 */ /* 0x000ea200000e0000 */
[----:B-1----:R-:W-:-:S04]  /*ed60*/  IADD3 R2, P0, R35, R2, RZ ;  /* 0x0000000223027210 */ /* 0x002fc80007f1e0ff */
[----:B--2---:R-:W-:-:S05]  /*ed70*/  IADD3.X R3, RZ, R3, RZ, P0, !PT ;  /* 0x00000003ff037210 */ /* 0x004fca00007fe4ff */
[----:B------:R-:W-:Y:S04]  /*ed80*/  LDGSTS.E.BYPASS.LTC128B.128 [R9+0x1000], desc[UR54][R2.64], !P3 ;  /* 0x0100000002097fae */ /* 0x000fe8000d901d76 */
[----:B------:R1:W-:Y:S04]  /*ed90*/  LDGSTS.E.BYPASS.LTC128B.128 [R21+0x1000], desc[UR54][R2.64+0x40], !P1 ;  /* 0x0100004002157fae */ /* 0x0003e8000c901d76 */
[----:B-1----:R-:W1:Y:S04]  /*eda0*/  SHFL.IDX PT, R2, R22, 0x2, 0x1c1f ;  /* 0x005c1f0016027f89 */ /* 0x002e6800000e0000 */
[----:B------:R-:W2:Y:S04]  /*edb0*/  SHFL.IDX PT, R3, R25, 0x2, 0x1c1f ;  /* 0x005c1f0019037f89 */ /* 0x000ea800000e0000 */
[----:B------:R-:W-:Y:S01]  /*edc0*/  SHFL.IDX PT, R25, R25, 0x3, 0x1c1f ;  /* 0x007c1f0019197f89 */ /* 0x000fe200000e0000 */
[----:B-1----:R-:W-:-:S05]  /*edd0*/  IADD3 R2, P0, R35, R2, RZ ;  /* 0x0000000223027210 */ /* 0x002fca0007f1e0ff */
[----:B--2---:R-:W-:-:S05]  /*ede0*/  IMAD.X R3, RZ, RZ, R3, P0 ;  /* 0x000000ffff037224 */ /* 0x004fca00000e0603 */
[----:B------:R-:W-:Y:S04]  /*edf0*/  LDGSTS.E.BYPASS.LTC128B.128 [R9+0x2000], desc[UR54][R2.64], !P3 ;  /* 0x0200000002097fae */ /* 0x000fe8000d901d76 */
[----:B------:R1:W-:Y:S04]  /*ee00*/  LDGSTS.E.BYPASS.LTC128B.128 [R21+0x2000], desc[UR54][R2.64+0x40], !P1 ;  /* 0x0200004002157fae */ /* 0x0003e8000c901d76 */
[----:B-1----:R-:W1:Y:S02]  /*ee10*/  SHFL.IDX PT, R2, R22, 0x3, 0x1c1f ;  /* 0x007c1f0016027f89 */ /* 0x002e6400000e0000 */
[----:B-1----:R-:W-:-:S05]  /*ee20*/  IADD3 R2, P0, R35, R2, RZ ;  /* 0x0000000223027210 */ /* 0x002fca0007f1e0ff */
[----:B------:R-:W-:-:S05]  /*ee30*/  IMAD.X R3, RZ, RZ, R25, P0 ;  /* 0x000000ffff037224 */ /* 0x000fca00000e0619 */
[----:B------:R1:W-:Y:S04]  /*ee40*/  LDGSTS.E.BYPASS.LTC128B.128 [R9+0x3000], desc[UR54][R2.64], !P3 ;  /* 0x0300000002097fae */ /* 0x0003e8000d901d76 */
[----:B------:R1:W-:Y:S02]  /*ee50*/  LDGSTS.E.BYPASS.LTC128B.128 [R21+0x3000], desc[UR54][R2.64+0x40], !P1 ;  /* 0x0300004002157fae */ /* 0x0003e4000c901d76 */
.L_x_149:
[----:B-1----:R-:W-:Y:S02]  /*ee60*/  IADD3 R2, P0, R35, R14, RZ ;  /* 0x0000000e23027210 */ /* 0x002fe40007f1e0ff */
[----:B------:R-:W-:-:S03]  /*ee70*/  R2UR UR4, R10 ;  /* 0x000000000a0472ca */ /* 0x000fc600000e0000 */
[----:B------:R-:W-:-:S05]  /*ee80*/  IMAD.X R3, RZ, RZ, R23, P0 ;  /* 0x000000ffff037224 */ /* 0x000fca00000e0617 */
[----:B------:R-:W-:Y:S01]  /*ee90*/  @!PT LDS RZ, [RZ] ;  /* 0x00000000fffff984 */ /* 0x000fe20000000800 */
[----:B------:R-:W-:Y:S01]  /*eea0*/  @!PT LDS RZ, [RZ] ;  /* 0x00000000fffff984 */ /* 0x000fe20000000800 */
[----:B------:R-:W-:Y:S01]  /*eeb0*/  @!PT LDS RZ, [RZ] ;  /* 0x00000000fffff984 */ /* 0x000fe20000000800 */
[----:B------:R1:W-:Y:S04]  /*eec0*/  LDGSTS.E.BYPASS.LTC128B.128 [R9+0x4000], desc[UR54][R2.64], !P3 ;  /* 0x0400000002097fae */ /* 0x0003e8000d901d76 */
[----:B------:R1:W-:Y:S01]  /*eed0*/  LDGSTS.E.BYPASS.LTC128B.128 [R21+0x4000], desc[UR54][R2.64+0x40], !P1 ;  /* 0x0400004002157fae */ /* 0x0003e2000c901d76 */
[----:B------:R-:W-:Y:S01]  /*eee0*/  NOP ;  /* 0x0000000000007918 */ /* 0x000fe20000000000 */
[----:B------:R-:W-:Y:S02]  /*eef0*/  SYNCS.ARRIVE.TRANS64.RED.A0T1 RZ, [UR4+0x29870], RZ ;  /* 0x029870ffffff79a7 */ /* 0x000fe40008200404 */
[----:B------:R-:W-:Y:S01]  /*ef00*/  ARRIVES.LDGSTSBAR.64.TRANSCNT [UR4+0x29870] ;  /* 0x02987000ff0079b0 */ /* 0x000fe20008000a84 */
[----:B------:R-:W-:Y:S01]  /*ef10*/  NOP ;  /* 0x0000000000007918 */ /* 0x000fe20000000000 */
[----:B------:R-:W-:-:S06]  /*ef20*/  ULOP3.LUT UR5, UR39, 0x2, URZ, 0xfc, !UPT ;  /* 0x0000000227057892 */ /* 0x000fcc000f8efc3f */
[----:B------:R-:W-:-:S05]  /*ef30*/  IMAD.U32 R11, RZ, RZ, UR5 ;  /* 0x00000005ff0b7e24 */ /* 0x000fca000f8e00ff */
[----:B------:R-:W-:-:S13]  /*ef40*/  ISETP.NE.AND P1, PT, R11, 0x3, PT ;  /* 0x000000030b00780c */ /* 0x000fda0003f25270 */
[----:B-1----:R-:W-:Y:S05]  /*ef50*/  @!P1 BRA `(.L_x_66) ;  /* 0x0000000000049947 */ /* 0x002fea0003800000 */
[----:B------:R-:W-:Y:S01]  /*ef60*/  BPT.TRAP 0x1 ;  /* 0x000000040000795c */ /* 0x000fe20000300000 */
.L_x_66:
[----:B------:R1:W-:Y:S01]  /*ef70*/  SYNCS.ARRIVE.TRANS64.A1T0 RZ, [R10+URZ+0x29870], RZ ;  /* 0x029870ff0aff79a7 */ /* 0x0003e2000810003f */
[----:B------:R-:W-:Y:S05]  /*ef80*/  @!P1 BRA `(.L_x_67) ;  /* 0x0000000000049947 */ /* 0x000fea0003800000 */
[----:B------:R-:W-:Y:S01]  /*ef90*/  BPT.TRAP 0x1 ;  /* 0x000000040000795c */ /* 0x000fe20000300000 */
.L_x_67:
[----:B------:R-:W2:Y:S02]  /*efa0*/  SYNCS.PHASECHK.TRANS64.TRYWAIT P0, [R10+URZ+0x29840], R26 ;  /* 0x0298401a0a0075a7 */ /* 0x000ea4000800017f */
[----:B--2---:R-:W-:Y:S05]  /*efb0*/  @!P0 BRA `(.L_x_68) ;  /* 0x0000003400188947 */ /* 0x004fea0003800000 */
.L_x_150:
[----:B------:R-:W-:Y:S01]  /*efc0*/  ULDC.64 UR8, c[0x0][0x300] ;  /* 0x0000c00000087ab9 */ /* 0x000fe20000000a00 */
[----:B------:R-:W-:Y:S01]  /*efd0*/  ULDC.64 UR10, c[0x0][0x310] ;  /* 0x0000c400000a7ab9 */ /* 0x000fe20000000a00 */
[----:B------:R-:W-:Y:S01]  /*efe0*/  IMAD R2, R19, UR8, RZ ;  /* 0x0000000813027c24 */ /* 0x000fe2000f8e02ff */
[----:B------:R-:W-:Y:S01]  /*eff0*/  R2UR UR6, R32 ;  /* 0x00000000200672ca */ /* 0x000fe200000e0000 */
[----:B------:R-:W-:Y:S01]  /*f000*/  ULDC.64 UR4, c[0x0][0x308] ;  /* 0x0000c20000047ab9 */ /* 0x000fe20000000a00 */
[----:B------:R-:W-:Y:S01]  /*f010*/  IMAD R28, R28, UR8, RZ ;  /* 0x000000081c1c7c24 */ /* 0x000fe2000f8e02ff */
[C---:B------:R-:W-:Y:S01]  /*f020*/  LOP3.LUT P4, RZ, R16.reuse, 0x10, RZ, 0xc0, !PT ;  /* 0x0000001010ff7812 */ /* 0x040fe2000788c0ff */
[C---:B------:R-:W-:Y:S01]  /*f030*/  IMAD R9, R7.reuse, UR9, R2 ;  /* 0x0000000907097c24 */ /* 0x040fe2000f8e0202 */
[C---:B------:R-:W-:Y:S01]  /*f040*/  LOP3.LUT P3, RZ, R16.reuse, 0x8, RZ, 0xc0, !PT ;  /* 0x0000000810ff7812 */ /* 0x040fe2000786c0ff */
[----:B------:R-:W-:Y:S01]  /*f050*/  IMAD.WIDE.U32 R2, R7, UR8, RZ ;  /* 0x0000000807027c25 */ /* 0x000fe2000f8e00ff */
[----:B------:R-:W-:-:S03]  /*f060*/  LOP3.LUT P1, RZ, R16, 0x4, RZ, 0xc0, !PT ;  /* 0x0000000410ff7812 */ /* 0x000fc6000782c0ff */
[----:B------:R-:W-:Y:S01]  /*f070*/  IMAD R7, R24, UR10, RZ ;  /* 0x0000000a18077c24 */ /* 0x000fe2000f8e02ff */
[----:B------:R-:W-:Y:S01]  /*f080*/  IADD3 R3, R3, R9, RZ ;  /* 0x0000000903037210 */ /* 0x000fe20007ffe0ff */
[----:B------:R-:W-:Y:S02]  /*f090*/  IMAD R27, R27, UR10, RZ ;  /* 0x0000000a1b1b7c24 */ /* 0x000fe4000f8e02ff */
[C---:B------:R-:W-:Y:S02]  /*f0a0*/  IMAD R7, R6.reuse, UR11, R7 ;  /* 0x0000000b06077c24 */ /* 0x040fe4000f8e0207 */
[----:B------:R-:W-:-:S04]  /*f0b0*/  IMAD.WIDE.U32 R2, R6, UR10, R2 ;  /* 0x0000000a06027c25 */ /* 0x000fc8000f8e0002 */
[----:B------:R-:W-:Y:S02]  /*f0c0*/  IMAD.IADD R3, R3, 0x1, R7 ;  /* 0x0000000103037824 */ /* 0x000fe400078e0207 */
[----:B------:R-:W-:Y:S01]  /*f0d0*/  IMAD.U32 R6, RZ, RZ, UR4 ;  /* 0x00000004ff067e24 */ /* 0x000fe2000f8e00ff */
[----:B------:R-:W-:Y:S01]  /*f0e0*/  UIMAD UR4, UR6, UR4, URZ ;  /* 0x00000004060472a4 */ /* 0x000fe2000f8e023f */
[----:B------:R-:W-:Y:S02]  /*f0f0*/  IMAD R7, R5, UR9, R28 ;  /* 0x0000000905077c24 */ /* 0x000fe4000f8e021c */
[----:B------:R-:W-:Y:S01]  /*f100*/  IMAD.WIDE.U32 R2, R6, UR40, R2 ;  /* 0x0000002806027c25 */ /* 0x000fe2000f8e0002 */
[----:B------:R-:W-:Y:S01]  /*f110*/  ULDC.64 UR6, c[0x0][0x2e8] ;  /* 0x0000ba0000067ab9 */ /* 0x000fe20000000a00 */
[----:B------:R-:W-:Y:S02]  /*f120*/  UIMAD UR4, UR40, UR5, UR4 ;  /* 0x00000005280472a4 */ /* 0x000fe4000f8e0204 */
[----:B------:R-:W-:Y:S01]  /*f130*/  IMAD.U32 R24, RZ, RZ, UR7 ;  /* 0x00000007ff187e24 */ /* 0x000fe2000f8e00ff */
[----:B------:R-:W-:Y:S01]  /*f140*/  IADD3 R19, P0, R2, UR6, RZ ;  /* 0x0000000602137c10 */ /* 0x000fe2000ff1e0ff */
[----:B------:R-:W-:-:S02]  /*f150*/  IMAD R27, R4, UR11, R27 ;  /* 0x0000000b041b7c24 */ /* 0x000fc4000f8e021b */
[----:B------:R-:W-:Y:S01]  /*f160*/  IMAD R23, R18, 0x7800, R36 ;  /* 0x0000780012177824 */ /* 0x000fe200078e0224 */
[----:B------:R-:W-:Y:S01]  /*f170*/  IADD3.X R21, R24, UR4, R3, P0, !PT ;  /* 0x0000000418157c10 */ /* 0x000fe200087fe403 */
[----:B------:R-:W-:-:S04]  /*f180*/  IMAD.WIDE.U32 R2, R5, UR8, RZ ;  /* 0x0000000805027c25 */ /* 0x000fc8000f8e00ff */
[----:B------:R-:W-:Y:S02]  /*f190*/  IMAD.IADD R3, R3, 0x1, R7 ;  /* 0x0000000103037824 */ /* 0x000fe400078e0207 */
[----:B------:R-:W-:-:S05]  /*f1a0*/  IMAD.WIDE.U32 R2, R4, UR10, R2 ;  /* 0x0000000a04027c25 */ /* 0x000fca000f8e0002 */
[----:B------:R-:W-:-:S03]  /*f1b0*/  IADD3 R3, R3, R27, RZ ;  /* 0x0000001b03037210 */ /* 0x000fc60007ffe0ff */
[----:B------:R-:W-:-:S03]  /*f1c0*/  IMAD.WIDE.U32 R2, R6, UR40, R2 ;  /* 0x0000002806027c25 */ /* 0x000fc6000f8e0002 */
[----:B------:R-:W-:-:S04]  /*f1d0*/  IADD3 R22, P0, R2, UR6, RZ ;  /* 0x0000000602167c10 */ /* 0x000fc8000ff1e0ff */
[----:B------:R-:W-:Y:S01]  /*f1e0*/  IADD3.X R24, R24, UR4, R3, P0, !PT ;  /* 0x0000000418187c10 */ /* 0x000fe200087fe403 */
[----:B------:R-:W-:-:S03]  /*f1f0*/  UMOV UR4, 0xffffffff ;  /* 0xffffffff00047882 */ /* 0x000fc60000000000 */
[----:B------:R-:W-:Y:S05]  /*f200*/  BRA.DIV UR4, `(.L_x_69) ;  /* 0x0000003204987947 */ /* 0x000fea000b800000 */
[----:B------:R-:W3:Y:S01]  /*f210*/  SHFL.IDX PT, R14, R19, RZ, 0x1c1f ;  /* 0x001c1fff130e7589 */ /* 0x000ee200000e0000 */
[----:B------:R-:W-:-:S03]  /*f220*/  IADD3 R23, R23, UR42, RZ ;  /* 0x0000002a17177c10 */ /* 0x000fc6000fffe0ff */
[----:B------:R-:W4:Y:S04]  /*f230*/  SHFL.IDX PT, R3, R21, RZ, 0x1c1f ;  /* 0x001c1fff15037589 */ /* 0x000f2800000e0000 */
[----:B------:R-:W-:Y:S01]  /*f240*/  SHFL.IDX PT, R24, R24, RZ, 0x1c1f ;  /* 0x001c1fff18187589 */ /* 0x000fe200000e0000 */
[----:B---3--:R-:W-:-:S03]  /*f250*/  IADD3 R8, P0, R35, R14, RZ ;  /* 0x0000000e23087210 */ /* 0x008fc60007f1e0ff */
[----:B------:R-:W3:Y:S02]  /*f260*/  SHFL.IDX PT, R14, R19, 0x1, 0x1c1f ;  /* 0x003c1f00130e7f89 */ /* 0x000ee400000e0000 */
[----:B----4-:R-:W-:Y:S02]  /*f270*/  IMAD.X R9, RZ, RZ, R3, P0 ;  /* 0x000000ffff097224 */ /* 0x010fe400000e0603 */
[----:B------:R-:W4:Y:S04]  /*f280*/  SHFL.IDX PT, R3, R21, 0x1, 0x1c1f ;  /* 0x003c1f0015037f89 */ /* 0x000f2800000e0000 */
[----:B------:R0:W-:Y:S04]  /*f290*/  LDGSTS.E.BYPASS.LTC128B.128 [R23+0x1a400], desc[UR54][R8.64], !P4 ;  /* 0x1a40000008177fae */ /* 0x0001e8000e101d76 */
[----:B------:R0:W-:Y:S04]  /*f2a0*/  LDGSTS.E.BYPASS.LTC128B.128 [R23+0x1cc00], desc[UR54][R8.64+0x40], !P3 ;  /* 0x1cc0004008177fae */ /* 0x0001e8000d901d76 */
[----:B------:R0:W-:Y:S01]  /*f2b0*/  LDGSTS.E.BYPASS.LTC128B.128 [R23+0x1f400], desc[UR54][R8.64+0x80], !P1 ;  /* 0x1f40008008177fae */ /* 0x0001e2000c901d76 */
[----:B---3--:R-:W-:-:S03]  /*f2c0*/  IADD3 R6, P0, R35, R14, RZ ;  /* 0x0000000e23067210 */ /* 0x008fc60007f1e0ff */
[----:B------:R-:W3:Y:S02]  /*f2d0*/  SHFL.IDX PT, R14, R19, 0x2, 0x1c1f ;  /* 0x005c1f00130e7f89 */ /* 0x000ee400000e0000 */
[----:B----4-:R-:W-:Y:S02]  /*f2e0*/  IMAD.X R7, RZ, RZ, R3, P0 ;  /* 0x000000ffff077224 */ /* 0x010fe400000e0603 */
[----:B------:R-:W4:Y:S04]  /*f2f0*/  SHFL.IDX PT, R3, R21, 0x2, 0x1c1f ;  /* 0x005c1f0015037f89 */ /* 0x000f2800000e0000 */
[----:B------:R-:W-:Y:S04]  /*f300*/  SHFL.IDX PT, R21, R21, 0x3, 0x1c1f ;  /* 0x007c1f0015157f89 */ /* 0x000fe800000e0000 */
[----:B------:R0:W-:Y:S04]  /*f310*/  LDGSTS.E.BYPASS.LTC128B.128 [R23+0x1ac00], desc[UR54][R6.64], !P4 ;  /* 0x1ac0000006177fae */ /* 0x0001e8000e101d76 */
[----:B------:R0:W-:Y:S04]  /*f320*/  LDGSTS.E.BYPASS.LTC128B.128 [R23+0x1d400], desc[UR54][R6.64+0x40], !P3 ;  /* 0x1d40004006177fae */ /* 0x0001e8000d901d76 */
[----:B------:R0:W-:Y:S01]  /*f330*/  LDGSTS.E.BYPASS.LTC128B.128 [R23+0x1fc00], desc[UR54][R6.64+0x80], !P1 ;  /* 0x1fc0008006177fae */ /* 0x0001e2000c901d76 */
[----:B---3--:R-:W-:-:S03]  /*f340*/  IADD3 R4, P0, R35, R14, RZ ;  /* 0x0000000e23047210 */ /* 0x008fc60007f1e0ff */
[----:B------:R-:W3:Y:S02]  /*f350*/  SHFL.IDX PT, R14, R19, 0x3, 0x1c1f ;  /* 0x007c1f00130e7f89 */ /* 0x000ee400000e0000 */
[----:B----4-:R-:W-:-:S05]  /*f360*/  IMAD.X R5, RZ, RZ, R3, P0 ;  /* 0x000000ffff057224 */ /* 0x010fca00000e0603 */
[----:B------:R0:W-:Y:S04]  /*f370*/  LDGSTS.E.BYPASS.LTC128B.128 [R23+0x1b400], desc[UR54][R4.64], !P4 ;  /* 0x1b40000004177fae */ /* 0x0001e8000e101d76 */
[----:B------:R0:W-:Y:S04]  /*f380*/  LDGSTS.E.BYPASS.LTC128B.128 [R23+0x1dc00], desc[UR54][R4.64+0x40], !P3 ;  /* 0x1dc0004004177fae */ /* 0x0001e8000d901d76 */
[----:B------:R0:W-:Y:S01]  /*f390*/  LDGSTS.E.BYPASS.LTC128B.128 [R23+0x20400], desc[UR54][R4.64+0x80], !P1 ;  /* 0x2040008004177fae */ /* 0x0001e2000c901d76 */
[----:B---3--:R-:W-:-:S03]  /*f3a0*/  IADD3 R2, P0, R35, R14, RZ ;  /* 0x0000000e23027210 */ /* 0x008fc60007f1e0ff */
[----:B------:R0:W3:Y:S02]  /*f3b0*/  SHFL.IDX PT, R14, R22, RZ, 0x1c1f ;  /* 0x001c1fff160e7589 */ /* 0x0000e400000e0000 */
[----:B------:R-:W-:-:S05]  /*f3c0*/  IMAD.X R3, RZ, RZ, R21, P0 ;  /* 0x000000ffff037224 */ /* 0x000fca00000e0615 */
[----:B------:R0:W-:Y:S04]  /*f3d0*/  LDGSTS.E.BYPASS.LTC128B.128 [R23+0x1bc00], desc[UR54][R2.64], !P4 ;  /* 0x1bc0000002177fae */ /* 0x0001e8000e101d76 */
[----:B------:R0:W-:Y:S04]  /*f3e0*/  LDGSTS.E.BYPASS.LTC128B.128 [R23+0x1e400], desc[UR54][R2.64+0x40], !P3 ;  /* 0x1e40004002177fae */ /* 0x0001e8000d901d76 */
[----:B------:R0:W-:Y:S02]  /*f3f0*/  LDGSTS.E.BYPASS.LTC128B.128 [R23+0x20c00], desc[UR54][R2.64+0x80], !P1 ;  /* 0x20c0008002177fae */ /* 0x0001e4000c901d76 */
.L_x_162:
[----:B0--3--:R-:W-:Y:S02]  /*f400*/  IADD3 R2, P0, R35, R14, RZ ;  /* 0x0000000e23027210 */ /* 0x009fe40007f1e0ff */
[----:B------:R-:W-:-:S03]  /*f410*/  R2UR UR4, R10 ;  /* 0x000000000a0472ca */ /* 0x000fc600000e0000 */
[----:B------:R-:W-:-:S05]  /*f420*/  IMAD.X R3, RZ, RZ, R24, P0 ;  /* 0x000000ffff037224 */ /* 0x000fca00000e0618 */
[----:B------:R-:W-:Y:S01]  /*f430*/  @!PT LDS RZ, [RZ] ;  /* 0x00000000fffff984 */ /* 0x000fe20000000800 */
[----:B------:R-:W-:Y:S01]  /*f440*/  @!PT LDS RZ, [RZ] ;  /* 0x00000000fffff984 */ /* 0x000fe20000000800 */
[----:B------:R-:W-:Y:S01]  /*f450*/  @!PT LDS RZ, [RZ] ;  /* 0x00000000fffff984 */ /* 0x000fe20000000800 */
[----:B------:R0:W-:Y:S04]  /*f460*/  LDGSTS.E.BYPASS.LTC128B.128 [R23+0x1c400], desc[UR54][R2.64], !P4 ;  /* 0x1c40000002177fae */ /* 0x0001e8000e101d76 */
        /* <DEDUP_REMOVED lines=9> */
[----:B0-----:R-:W-:Y:S05]  /*f500*/  @!P1 BRA `(.L_x_70) ;  /* 0x0000000000049947 */ /* 0x001fea0003800000 */
[----:B------:R-:W-:Y:S01]  /*f510*/  BPT.TRAP 0x1 ;  /* 0x000000040000795c */ /* 0x000fe20000300000 */
.L_x_70:
[----:B------:R-:W-:Y:S01]  /*f520*/  IMAD.U32 R2, RZ, RZ, UR39 ;  /* 0x00000027ff027e24 */ /* 0x000fe2000f8e00ff */
[----:B------:R0:W-:Y:S04]  /*f530*/  SYNCS.ARRIVE.TRANS64.A1T0 RZ, [R10+URZ+0x29830], RZ ;  /* 0x029830ff0aff79a7 */ /* 0x0001e8000810003f */
[----:B------:R-:W-:-:S04]  /*f540*/  LOP3.LUT R2, R2, 0x1, RZ, 0xfc, !PT ;  /* 0x0000000102027812 */ /* 0x000fc800078efcff */
[----:B------:R-:W-:-:S13]  /*f550*/  ISETP.NE.AND P1, PT, R2, 0x3, PT ;  /* 0x000000030200780c */ /* 0x000fda0003f25270 */
[----:B0-----:R-:W-:Y:S05]  /*f560*/  @!P1 BRA `(.L_x_71) ;  /* 0x0000000000049947 */ /* 0x001fea0003800000 */
[----:B------:R-:W-:Y:S01]  /*f570*/  BPT.TRAP 0x1 ;  /* 0x000000040000795c */ /* 0x000fe20000300000 */
.L_x_71:
[----:B------:R-:W-:Y:S02]  /*f580*/  LOP3.LUT R2, R20, 0x1, RZ, 0x3c, !PT ;  /* 0x0000000114027812 */ /* 0x000fe400078e3cff */
[----:B------:R-:W-:Y:S02]  /*f590*/  LEA R19, R17, UR42, 0x3 ;  /* 0x0000002a11137c11 */ /* 0x000fe4000f8e18ff */
[----:B------:R-:W-:-:S04]  /*f5a0*/  SHF.L.U32 R2, R2, 0x1f, RZ ;  /* 0x0000001f02027819 */ /* 0x000fc800000006ff */
[----:B------:R-:W0:Y:S02]  /*f5b0*/  SYNCS.PHASECHK.TRANS64.TRYWAIT P0, [R19+URZ+0x29870], R2 ;  /* 0x02987002130075a7 */ /* 0x000e24000800017f */
[----:B0-----:R-:W-:Y:S05]  /*f5c0*/  @!P0 BRA `(.L_x_72) ;  /* 0x0000003400148947 */ /* 0x001fea0003800000 */
.L_x_163:
[----:B------:R-:W-:-:S06]  /*f5d0*/  ULOP3.LUT UR4, UR39, 0x2, URZ, 0xfc, !UPT ;  /* 0x0000000227047892 */ /* 0x000fcc000f8efc3f */
[----:B------:R-:W-:-:S05]  /*f5e0*/  IMAD.U32 R3, RZ, RZ, UR4 ;  /* 0x00000004ff037e24 */ /* 0x000fca000f8e00ff */
[----:B------:R-:W-:-:S13]  /*f5f0*/  ISETP.NE.AND P0, PT, R3, 0x3, PT ;  /* 0x000000030300780c */ /* 0x000fda0003f05270 */
[----:B------:R-:W-:Y:S05]  /*f600*/  @!P0 BRA `(.L_x_73) ;  /* 0x0000000000048947 */ /* 0x000fea0003800000 */
[----:B------:R-:W-:Y:S01]  /*f610*/  BPT.TRAP 0x1 ;  /* 0x000000040000795c */ /* 0x000fe20000300000 */
.L_x_73:
[----:B0-----:R-:W-:Y:S01]  /*f620*/  SHF.L.U32 R2, R20, 0x1f, RZ ;  /* 0x0000001f14027819 */ /* 0x001fe200000006ff */
[----:B-12---:R-:W-:-:S03]  /*f630*/  IMAD R10, R17, 0x5000, RZ ;  /* 0x00005000110a7824 */ /* 0x006fc600078e02ff */
[----:B------:R-:W0:Y:S02]  /*f640*/  SYNCS.PHASECHK.TRANS64.TRYWAIT P0, [R19+URZ+0x29860], R2 ;  /* 0x02986002130075a7 */ /* 0x000e24000800017f */
[----:B0-----:R-:W-:Y:S05]  /*f650*/  @!P0 BRA `(.L_x_74) ;  /* 0x0000003400048947 */ /* 0x001fea0003800000 */
.L_x_164:
[----:B------:R-:W2:Y:S04]  /*f660*/  LDL R3, [R1+0x4] ;  /* 0x0000040001037983 */ /* 0x000ea80000100800 */
[----:B------:R-:W3:Y:S04]  /*f670*/  LDL R4, [R1+0x8] ;  /* 0x0000080001047983 */ /* 0x000ee80000100800 */
[----:B------:R-:W4:Y:S01]  /*f680*/  LDL R11, [R1] ;  /* 0x00000000010b7983 */ /* 0x000f220000100800 */
[----:B------:R-:W-:Y:S05]  /*f690*/  WARPSYNC.ALL ;  /* 0x0000000000007948 */ /* 0x000fea0003800000 */
[----:B------:R-:W-:-:S06]  /*f6a0*/  ULOP3.LUT UR4, UR39, 0x2, URZ, 0xfc, !UPT ;  /* 0x0000000227047892 */ /* 0x000fcc000f8efc3f */
[----:B------:R-:W-:-:S05]  /*f6b0*/  IMAD.U32 R28, RZ, RZ, UR4 ;  /* 0x00000004ff1c7e24 */ /* 0x000fca000f8e00ff */
[----:B------:R-:W-:Y:S02]  /*f6c0*/  ISETP.NE.AND P0, PT, R28, 0x3, PT ;  /* 0x000000031c00780c */ /* 0x000fe40003f05270 */
[----:B--2---:R-:W-:-:S04]  /*f6d0*/  LOP3.LUT R3, R10, R3, RZ, 0xfc, !PT ;  /* 0x000000030a037212 */ /* 0x004fc800078efcff */
[----:B0-----:R-:W-:Y:S01]  /*f6e0*/  IADD3 R2, R3, UR42, RZ ;  /* 0x0000002a03027c10 */ /* 0x001fe2000fffe0ff */
[----:B------:R-:W0:Y:S01]  /*f6f0*/  LDSM.16.MT88.4 R12, [R3+UR42+0xa400] ;  /* 0x00a4002a030c783b */ /* 0x000e220008004200 */
[----:B----4-:R-:W-:-:S03]  /*f700*/  LOP3.LUT R17, R10, R11, RZ, 0xfc, !PT ;  /* 0x0000000b0a117212 */ /* 0x010fc600078efcff */
[----:B---3--:R-:W-:Y:S02]  /*f710*/  IMAD.IADD R2, R4, 0x1, R2 ;  /* 0x0000000104027824 */ /* 0x008fe400078e0202 */
[----:B------:R-:W-:-:S03]  /*f720*/  VIADD R17, R17, UR42 ;  /* 0x0000002a11117c36 */ /* 0x000fc60008000000 */
[----:B------:R-:W1:Y:S01]  /*f730*/  LDSM.16.MT88.4 R4, [R2+0xa400] ;  /* 0x00a400000204783b */ /* 0x000e620000004200 */
[C-C-:B0-----:R-:W-:Y:S02]  /*f740*/  PRMT R8, R12.reuse, 0x6420, R13.reuse ;  /* 0x000064200c087816 */ /* 0x141fe4000000000d */
[----:B------:R-:W-:Y:S02]  /*f750*/  PRMT R9, R12, 0x7531, R13 ;  /* 0x000075310c097816 */ /* 0x000fe4000000000d */
[C-C-:B------:R-:W-:Y:S02]  /*f760*/  PRMT R10, R14.reuse, 0x6420, R15.reuse ;  /* 0x000064200e0a7816 */ /* 0x140fe4000000000f */
[----:B------:R-:W-:Y:S02]  /*f770*/  PRMT R11, R14, 0x7531, R15 ;  /* 0x000075310e0b7816 */ /* 0x000fe4000000000f */
[C-C-:B-1----:R-:W-:Y:S02]  /*f780*/  PRMT R20, R4.reuse, 0x6420, R5.reuse ;  /* 0x0000642004147816 */ /* 0x142fe40000000005 */
[----:B------:R-:W-:Y:S01]  /*f790*/  PRMT R21, R4, 0x7531, R5 ;  /* 0x0000753104157816 */ /* 0x000fe20000000005 */
[----:B------:R-:W-:Y:S01]  /*f7a0*/  STSM.16.M88.4 [R17+0x400], R8 ;  /* 0x0004000811007844 */ /* 0x000fe20000000200 */
[----:B------:R-:W-:-:S02]  /*f7b0*/  PRMT R22, R6, 0x6420, R7 ;  /* 0x0000642006167816 */ /* 0x000fc40000000007 */
[----:B------:R-:W-:-:S05]  /*f7c0*/  PRMT R23, R6, 0x7531, R7 ;  /* 0x0000753106177816 */ /* 0x000fca0000000007 */
[----:B------:R-:W-:Y:S04]  /*f7d0*/  STSM.16.M88.4 [R17+0xc00], R20 ;  /* 0x000c001411007844 */ /* 0x000fe80000000200 */
[----:B------:R-:W0:Y:S04]  /*f7e0*/  LDSM.16.MT88.4 R4, [R3+UR42+0xb400] ;  /* 0x00b4002a0304783b */ /* 0x000e280008004200 */
[----:B------:R-:W1:Y:S01]  /*f7f0*/  LDSM.16.MT88.4 R8, [R2+0xb400] ;  /* 0x00b400000208783b */ /* 0x000e620000004200 */
[C-C-:B0-----:R-:W-:Y:S02]  /*f800*/  PRMT R12, R4.reuse, 0x6420, R5.reuse ;  /* 0x00006420040c7816 */ /* 0x141fe40000000005 */
[----:B------:R-:W-:-:S02]  /*f810*/  PRMT R13, R4, 0x7531, R5 ;  /* 0x00007531040d7816 */ /* 0x000fc40000000005 */
[C-C-:B------:R-:W-:Y:S02]  /*f820*/  PRMT R14, R6.reuse, 0x6420, R7.reuse ;  /* 0x00006420060e7816 */ /* 0x140fe40000000007 */
[----:B------:R-:W-:Y:S02]  /*f830*/  PRMT R15, R6, 0x7531, R7 ;  /* 0x00007531060f7816 */ /* 0x000fe40000000007 */
[C-C-:B-1----:R-:W-:Y:S02]  /*f840*/  PRMT R24, R8.reuse, 0x6420, R9.reuse ;  /* 0x0000642008187816 */ /* 0x142fe40000000009 */
[----:B------:R-:W-:Y:S01]  /*f850*/  PRMT R25, R8, 0x7531, R9 ;  /* 0x0000753108197816 */ /* 0x000fe20000000009 */
[----:B------:R-:W-:Y:S01]  /*f860*/  STSM.16.M88.4 [R17+0x1400], R12 ;  /* 0x0014000c11007844 */ /* 0x000fe20000000200 */
[C-C-:B------:R-:W-:Y:S02]  /*f870*/  PRMT R26, R10.reuse, 0x6420, R11.reuse ;  /* 0x000064200a1a7816 */ /* 0x140fe4000000000b */
        /* <DEDUP_REMOVED lines=34> */
[----:B------:R0:W-:Y:S01]  /*faa0*/  STSM.16.M88.4 [R17+0x4400], R12 ;  /* 0x0044000c11007844 */ /* 0x0001e20000000200 */
[C-C-:B------:R-:W-:Y:S02]  /*fab0*/  PRMT R6, R10.reuse, 0x6420, R11.reuse ;  /* 0x000064200a067816 */ /* 0x140fe4000000000b */
[----:B------:R-:W-:-:S05]  /*fac0*/  PRMT R7, R10, 0x7531, R11 ;  /* 0x000075310a077816 */ /* 0x000fca000000000b */
[----:B------:R0:W-:Y:S01]  /*fad0*/  STSM.16.M88.4 [R17+0x4c00], R4 ;  /* 0x004c000411007844 */ /* 0x0001e20000000200 */
[----:B------:R-:W-:Y:S01]  /*fae0*/  @!PT LDS RZ, [RZ] ;  /* 0x00000000fffff984 */ /* 0x000fe20000000800 */
[----:B------:R-:W-:Y:S01]  /*faf0*/  @!PT LDS RZ, [RZ] ;  /* 0x00000000fffff984 */ /* 0x000fe20000000800 */
[----:B------:R-:W-:Y:S01]  /*fb00*/  @!PT LDS RZ, [RZ] ;  /* 0x00000000fffff984 */ /* 0x000fe20000000800 */
[----:B------:R-:W-:Y:S01]  /*fb10*/  @!PT LDS RZ, [RZ] ;  /* 0x00000000fffff984 */ /* 0x000fe20000000800 */
[----:B------:R1:W-:Y:S06]  /*fb20*/  MEMBAR.ALL.CTA ;  /* 0x0000000000007992 */ /* 0x0003ec0000008000 */
[----:B-1----:R-:W1:Y:S01]  /*fb30*/  FENCE.VIEW.ASYNC.S ;  /* 0x00000000000073c6 */ /* 0x002e620000000000 */
[----:B------:R-:W-:Y:S05]  /*fb40*/  @!P0 BRA `(.L_x_75) ;  /* 0x0000000000048947 */ /* 0x000fea0003800000 */
[----:B------:R-:W-:Y:S01]  /*fb50*/  BPT.TRAP 0x1 ;  /* 0x000000040000795c */ /* 0x000fe20000300000 */
.L_x_75:
[----:B-1----:R1:W-:Y:S01]  /*fb60*/  SYNCS.ARRIVE.TRANS64.A1T0 RZ, [R19+URZ+0x29850], RZ ;  /* 0x029850ff13ff79a7 */ /* 0x0023e2000810003f */
[----:B------:R-:W-:Y:S06]  /*fb70*/  BAR.SYNC.DEFER_BLOCKING 0x2, 0x80 ;  /* 0x0082000000007b1d */ /* 0x000fec0000010000 */
[----:B------:R-:W-:Y:S05]  /*fb80*/  @!P1 BRA `(.L_x_76) ;  /* 0x0000000000049947 */ /* 0x000fea0003800000 */
[----:B------:R-:W-:Y:S01]  /*fb90*/  BPT.TRAP 0x1 ;  /* 0x000000040000795c */ /* 0x000fe20000300000 */
.L_x_76:
[----:B------:R-:W2:Y:S01]  /*fba0*/  S2R R2, SR_CgaCtaId ;  /* 0x0000000000027919 */ /* 0x000ea20000008800 */
[----:B-1----:R-:W-:Y:S01]  /*fbb0*/  VIADD R19, R19, 0x29880 ;  /* 0x0002988013137836 */ /* 0x002fe20000000000 */
[----:B------:R-:W-:Y:S01]  /*fbc0*/  IADD3 R0, R0, -0xa0, RZ ;  /* 0xffffff6000007810 */ /* 0x000fe20007ffe0ff */
[----:B0-----:R-:W-:Y:S02]  /*fbd0*/  IMAD.MOV.U32 R17, RZ, RZ, R18 ;  /* 0x000000ffff117224 */ /* 0x001fe400078e0012 */
[----:B------:R-:W-:Y:S01]  /*fbe0*/  IMAD.MOV.U32 R20, RZ, RZ, R29 ;  /* 0x000000ffff147224 */ /* 0x000fe200078e001d */
[----:B--2---:R-:W-:-:S04]  /*fbf0*/  PRMT R19, R2, 0x654, R19 ;  /* 0x0000065402137816 */ /* 0x004fc80000000013 */
[----:B------:R0:W-:Y:S01]  /*fc00*/  SYNCS.ARRIVE.TRANS64.RED.A1T0 RZ, [R19+URZ], RZ ;  /* 0x000000ff13ff79a7 */ /* 0x0001e2000810043f */
[----:B------:R-:W-:Y:S05]  /*fc10*/  @P2 BRA `(.L_x_77) ;  /* 0xffffffe800ac2947 */ /* 0x000fea000383ffff */
[----:B------:R-:W-:Y:S05]  /*fc20*/  BRA `(.L_x_78) ;  /* 0x0000000000047947 */ /* 0x000fea0003800000 */
.L_x_62:
[----:B------:R-:W-:-:S07]  /*fc30*/  IMAD.MOV.U32 R18, RZ, RZ, RZ ;  /* 0x000000ffff127224 */ /* 0x000fce00078e00ff */
.L_x_78:
[----:B------:R-:W-:-:S06]  /*fc40*/  ULOP3.LUT UR4, UR39, 0x1, URZ, 0xfc, !UPT ;  /* 0x0000000127047892 */ /* 0x000fcc000f8efc3f */
[----:B-1----:R-:W-:-:S05]  /*fc50*/  IMAD.U32 R0, RZ, RZ, UR4 ;  /* 0x00000004ff007e24 */ /* 0x002fca000f8e00ff */
[----:B------:R-:W-:-:S13]  /*fc60*/  ISETP.NE.AND P1, PT, R0, 0x3, PT ;  /* 0x000000030000780c */ /* 0x000fda0003f25270 */
[----:B------:R-:W-:Y:S05]  /*fc70*/  @!P1 BRA `(.L_x_79) ;  /* 0x0000000000049947 */ /* 0x000fea0003800000 */
[----:B------:R-:W-:Y:S01]  /*fc80*/  BPT.TRAP 0x1 ;  /* 0x000000040000795c */ /* 0x000fe20000300000 */
.L_x_79:
[----:B----4-:R-:W-:Y:S01]  /*fc90*/  LOP3.LUT R3, R29, 0x1, RZ, 0x3c, !PT ;  /* 0x000000011d037812 */ /* 0x010fe200078e3cff */
[----:B------:R-:W-:Y:S01]  /*fca0*/  BSSY B0, `(.L_x_80) ;  /* 0x0000005000007945 */ /* 0x000fe20003800000 */
[----:B------:R-:W-:Y:S02]  /*fcb0*/  LEA R16, R18, UR42, 0x3 ;  /* 0x0000002a12107c11 */ /* 0x000fe4000f8e18ff */
[----:B------:R-:W-:-:S04]  /*fcc0*/  SHF.L.U32 R3, R3, 0x1f, RZ ;  /* 0x0000001f03037819 */ /* 0x000fc800000006ff */
[----:B------:R-:W1:Y:S02]  /*fcd0*/  SYNCS.PHASECHK.TRANS64.TRYWAIT P0, [R16+URZ+0x29870], R3 ;  /* 0x02987003100075a7 */ /* 0x000e64000800017f */
[----:B-1----:R-:W-:Y:S05]  /*fce0*/  @!P0 BRA `(.L_x_81) ;  /* 0x0000002c00748947 */ /* 0x002fea0003800000 */
.L_x_165:
[----:B------:R-:W-:Y:S05]  /*fcf0*/  BSYNC B0 ;  /* 0x0000000000007941 */ /* 0x000fea0003800000 */
.L_x_80:
[----:B------:R-:W-:-:S06]  /*fd00*/  ULOP3.LUT UR4, UR39, 0x2, URZ, 0xfc, !UPT ;  /* 0x0000000227047892 */ /* 0x000fcc000f8efc3f */
[----:B------:R-:W-:-:S04]  /*fd10*/  MOV R0, UR4 ;  /* 0x0000000400007c02 */ /* 0x000fc80008000f00 */
[----:B------:R-:W-:-:S13]  /*fd20*/  ISETP.NE.AND P0, PT, R0, 0x3, PT ;  /* 0x000000030000780c */ /* 0x000fda0003f05270 */
[----:B------:R-:W-:Y:S05]  /*fd30*/  @!P0 BRA `(.L_x_82) ;  /* 0x0000000000048947 */ /* 0x000fea0003800000 */
[----:B------:R-:W-:Y:S01]  /*fd40*/  BPT.TRAP 0x1 ;  /* 0x000000040000795c */ /* 0x000fe20000300000 */
.L_x_82:
[----:B------:R-:W4:Y:S04]  /*fd50*/  LDL.LU R0, [R1+0x4] ;  /* 0x0000040001007983 */ /* 0x000f280000300800 */
[----:B------:R-:W5:Y:S01]  /*fd60*/  LDL.LU R4, [R1+0x8] ;  /* 0x0000080001047983 */ /* 0x000f620000300800 */
[----:B------:R-:W-:Y:S01]  /*fd70*/  SHF.L.U32 R5, R29, 0x1f, RZ ;  /* 0x0000001f1d057819 */ /* 0x000fe200000006ff */
[----:B-1----:R-:W-:-:S03]  /*fd80*/  IMAD R3, R18, 0x5000, RZ ;  /* 0x0000500012037824 */ /* 0x002fc600078e02ff */
[----:B------:R-:W1:Y:S02]  /*fd90*/  SYNCS.PHASECHK.TRANS64.TRYWAIT P0, [R16+URZ+0x29860], R5 ;  /* 0x02986005100075a7 */ /* 0x000e64000800017f */
[----:B----4-:R-:W-:-:S05]  /*fda0*/  LOP3.LUT R0, R3, R0, RZ, 0xfc, !PT ;  /* 0x0000000003007212 */ /* 0x010fca00078efcff */
[----:B------:R-:W-:-:S04]  /*fdb0*/  VIADD R2, R0, UR42 ;  /* 0x0000002a00027c36 */ /* 0x000fc80008000000 */
[----:B-----5:R-:W-:Y:S01]  /*fdc0*/  IMAD.IADD R2, R4, 0x1, R2 ;  /* 0x0000000104027824 */ /* 0x020fe200078e0202 */
[----:B-1----:R-:W-:Y:S06]  /*fdd0*/  @!P0 BRA `(.L_x_83) ;  /* 0x0000002c004c8947 */ /* 0x002fec0003800000 */
.L_x_166:
[----:B------:R-:W4:Y:S01]  /*fde0*/  LDL.LU R12, [R1] ;  /* 0x00000000010c7983 */ /* 0x000f220000300800 */
[----:B------:R-:W-:Y:S05]  /*fdf0*/  WARPSYNC.ALL ;  /* 0x0000000000007948 */ /* 0x000fea0003800000 */
[----:B------:R-:W5:Y:S01]  /*fe00*/  LDSM.16.MT88.4 R8, [R0+UR42+0xa400] ;  /* 0x00a4002a0008783b */ /* 0x000f620008004200 */
[----:B------:R-:W-:-:S03]  /*fe10*/  ULOP3.LUT UR4, UR39, 0x2, URZ, 0xfc, !UPT ;  /* 0x0000000227047892 */ /* 0x000fc6000f8efc3f */
[----:B-1-3--:R-:W1:Y:S03]  /*fe20*/  LDSM.16.MT88.4 R4, [R2+0xa400] ;  /* 0x00a400000204783b */ /* 0x00ae660000004200 */
[----:B------:R-:W-:-:S05]  /*fe30*/  IMAD.U32 R17, RZ, RZ, UR4 ;  /* 0x00000004ff117e24 */ /* 0x000fca000f8e00ff */
[----:B------:R-:W-:Y:S02]  /*fe40*/  ISETP.NE.AND P0, PT, R17, 0x3, PT ;  /* 0x000000031100780c */ /* 0x000fe40003f05270 */
[----:B-----5:R-:W-:Y:S02]  /*fe50*/  PRMT R13, R8, 0x7531, R9 ;  /* 0x00007531080d7816 */ /* 0x020fe40000000009 */
[C-C-:B--2---:R-:W-:Y:S02]  /*fe60*/  PRMT R14, R10.reuse, 0x6420, R11.reuse ;  /* 0x000064200a0e7816 */ /* 0x144fe4000000000b */
[----:B------:R-:W-:Y:S02]  /*fe70*/  PRMT R15, R10, 0x7531, R11 ;  /* 0x000075310a0f7816 */ /* 0x000fe4000000000b */
[C-C-:B-1----:R-:W-:Y:S02]  /*fe80*/  PRMT R10, R6.reuse, 0x6420, R7.reuse ;  /* 0x00006420060a7816 */ /* 0x142fe40000000007 */
[----:B------:R-:W-:-:S02]  /*fe90*/  PRMT R11, R6, 0x7531, R7 ;  /* 0x00007531060b7816 */ /* 0x000fc40000000007 */
[----:B----4-:R-:W-:Y:S02]  /*fea0*/  LOP3.LUT R3, R3, R12, RZ, 0xfc, !PT ;  /* 0x0000000c03037212 */ /* 0x010fe400078efcff */
[----:B------:R-:W-:Y:S02]  /*feb0*/  PRMT R12, R8, 0x6420, R9 ;  /* 0x00006420080c7816 */ /* 0x000fe40000000009 */
[C-C-:B------:R-:W-:Y:S01]  /*fec0*/  PRMT R8, R4.reuse, 0x6420, R5.reuse ;  /* 0x0000642004087816 */ /* 0x140fe20000000005 */
[----:B------:R-:W-:Y:S01]  /*fed0*/  VIADD R3, R3, UR42 ;  /* 0x0000002a03037c36 */ /* 0x000fe20008000000 */
[----:B------:R-:W-:-:S04]  /*fee0*/  PRMT R9, R4, 0x7531, R5 ;  /* 0x0000753104097816 */ /* 0x000fc80000000005 */
[----:B------:R-:W-:Y:S04]  /*fef0*/  STSM.16.M88.4 [R3+0x400], R12 ;  /* 0x0004000c03007844 */ /* 0x000fe80000000200 */
[----:B------:R-:W-:Y:S04]  /*ff00*/  STSM.16.M88.4 [R3+0xc00], R8 ;  /* 0x000c000803007844 */ /* 0x000fe80000000200 */
[----:B------:R-:W1:Y:S04]  /*ff10*/  LDSM.16.MT88.4 R12, [R0+UR42+0xb400] ;  /* 0x00b4002a000c783b */ /* 0x000e680008004200 */
[----:B------:R-:W2:Y:S01]  /*ff20*/  LDSM.16.MT88.4 R8, [R2+0xb400] ;  /* 0x00b400000208783b */ /* 0x000ea20000004200 */
[----:B-1----:R-:W-:-:S02]  /*ff30*/  PRMT R4, R12, 0x6420, R13 ;  /* 0x000064200c047816 */ /* 0x002fc4000000000d */
[----:B------:R-:W-:Y:S02]  /*ff40*/  PRMT R5, R12, 0x7531, R13 ;  /* 0x000075310c057816 */ /* 0x000fe4000000000d */
[C-C-:B------:R-:W-:Y:S02]  /*ff50*/  PRMT R6, R14.reuse, 0x6420, R15.reuse ;  /* 0x000064200e067816 */ /* 0x140fe4000000000f */
[----:B------:R-:W-:Y:S02]  /*ff60*/  PRMT R7, R14, 0x7531, R15 ;  /* 0x000075310e077816 */ /* 0x000fe4000000000f */
[C-C-:B--2---:R-:W-:Y:S02]  /*ff70*/  PRMT R12, R8.reuse, 0x6420, R9.reuse ;  /* 0x00006420080c7816 */ /* 0x144fe40000000009 */
[----:B------:R-:W-:Y:S01]  /*ff80*/  PRMT R13, R8, 0x7531, R9 ;  /* 0x00007531080d7816 */ /* 0x000fe20000000009 */
[----:B------:R-:W-:Y:S01]  /*ff90*/  STSM.16.M88.4 [R3+0x1400], R4 ;  /* 0x0014000403007844 */ /* 0x000fe20000000200 */
[----:B------:R-:W-:-:S02]  /*ffa0*/  PRMT R14, R10, 0x6420, R11 ;  /* 0x000064200a0e7816 */ /* 0x000fc4000000000b */
[----:B------:R-:W-:-:S05]  /*ffb0*/  PRMT R15, R10, 0x7531, R11 ;  /* 0x000075310a0f7816 */ /* 0x000fca000000000b */
[----:B------:R-:W-:Y:S04]  /*ffc0*/  STSM.16.M88.4 [R3+0x1c00], R12 ;  /* 0x001c000c03007844 */ /* 0x000fe80000000200 */
[----:B------:R-:W1:Y:S04]  /*ffd0*/  LDSM.16.MT88.4 R12, [R0+UR42+0xc400] ;  /* 0x00c4002a000c783b */ /* 0x000e680008004200 */
[----:B------:R-:W2:Y:S01]  /*ffe0*/  LDSM.16.MT88.4 R8, [R2+0xc400] ;  /* 0x00c400000208783b */ /* 0x000ea20000004200 */
[C-C-:B-1----:R-:W-:Y:S02]  /*fff0*/  PRMT R4, R12.reuse, 0x6420, R13.reuse ;  /* 0x000064200c047816 */ /* 0x142fe4000000000d */
[----:B------:R-:W-:-:S02]  /*10000*/  PRMT R5, R12, 0x7531, R13 ;  /* 0x000075310c057816 */ /* 0x000fc4000000000d */
[C-C-:B------:R-:W-:Y:S02]  /*10010*/  PRMT R6, R14.reuse, 0x6420, R15.reuse ;  /* 0x000064200e067816 */ /* 0x140fe4000000000f */
[----:B------:R-:W-:Y:S02]  /*10020*/  PRMT R7, R14, 0x7531, R15 ;  /* 0x000075310e077816 */ /* 0x000fe4000000000f */
[C-C-:B--2---:R-:W-:Y:S02]  /*10030*/  PRMT R12, R8.reuse, 0x6420, R9.reuse ;  /* 0x00006420080c7816 */ /* 0x144fe40000000009 */
[----:B------:R-:W-:Y:S01]  /*10040*/  PRMT R13, R8, 0x7531, R9 ;  /* 0x00007531080d7816 */ /* 0x000fe20000000009 */
[----:B------:R-:W-:Y:S01]  /*10050*/  STSM.16.M88.4 [R3+0x2400], R4 ;  /* 0x0024000403007844 */ /* 0x000fe20000000200 */
[C-C-:B------:R-:W-:Y:S02]  /*10060*/  PRMT R14, R10.reuse, 0x6420, R11.reuse ;  /* 0x000064200a0e7816 */ /* 0x140fe4000000000b */
        /* <DEDUP_REMOVED lines=31> */
[----:B--2---:R-:W2:Y:S01]  /*10260*/  FENCE.VIEW.ASYNC.S ;  /* 0x00000000000073c6 */ /* 0x004ea20000000000 */
[----:B------:R-:W-:Y:S05]  /*10270*/  @!P0 BRA `(.L_x_84) ;  /* 0x0000000000048947 */ /* 0x000fea0003800000 */
[----:B------:R-:W-:Y:S01]  /*10280*/  BPT.TRAP 0x1 ;  /* 0x000000040000795c */ /* 0x000fe20000300000 */
.L_x_84:
[----:B--2---:R2:W-:Y:S01]  /*10290*/  SYNCS.ARRIVE.TRANS64.A1T0 RZ, [R16+URZ+0x29850], RZ ;  /* 0x029850ff10ff79a7 */ /* 0x0045e2000810003f */
[----:B------:R-:W-:Y:S06]  /*102a0*/  BAR.SYNC.DEFER_BLOCKING 0x2, 0x80 ;  /* 0x0082000000007b1d */ /* 0x000fec0000010000 */
[----:B------:R-:W-:Y:S05]  /*102b0*/  @!P1 BRA `(.L_x_85) ;  /* 0x0000000000049947 */ /* 0x000fea0003800000 */
[----:B------:R-:W-:Y:S01]  /*102c0*/  BPT.TRAP 0x1 ;  /* 0x000000040000795c */ /* 0x000fe20000300000 */
.L_x_85:
[----:B------:R-:W3:Y:S01]  /*102d0*/  S2R R0, SR_CgaCtaId ;  /* 0x0000000000007919 */ /* 0x000ee20000008800 */
[----:B--2---:R-:W-:Y:S01]  /*102e0*/  IADD3 R16, R16, 0x29880, RZ ;  /* 0x0002988010107810 */ /* 0x004fe20007ffe0ff */
[----:B------:R-:W-:Y:S02]  /*102f0*/  VIADD R2, R18, 0x1 ;  /* 0x0000000112027836 */ /* 0x000fe40000000000 */
[----:B-1----:R-:W-:-:S03]  /*10300*/  IMAD.MOV.U32 R3, RZ, RZ, RZ ;  /* 0x000000ffff037224 */ /* 0x002fc600078e00ff */
[----:B------:R-:W-:-:S04]  /*10310*/  ISETP.NE.AND P0, PT, R2, 0x2, PT ;  /* 0x000000020200780c */ /* 0x000fc80003f05270 */
[----:B------:R-:W-:Y:S02]  /*10320*/  SEL R2, R2, RZ, P0 ;  /* 0x000000ff02027207 */ /* 0x000fe40000000000 */
[----:B---3--:R-:W-:Y:S02]  /*10330*/  PRMT R16, R0, 0x654, R16 ;  /* 0x0000065400107816 */ /* 0x008fe40000000010 */
[----:B------:R-:W-:Y:S02]  /*10340*/  SEL R0, RZ, 0x1, P0 ;  /* 0x00000001ff007807 */ /* 0x000fe40000000000 */
[----:B------:R1:W-:Y:S02]  /*10350*/  SYNCS.ARRIVE.TRANS64.RED.A1T0 RZ, [R16+URZ], RZ ;  /* 0x000000ff10ff79a7 */ /* 0x0003e4000810043f */
[----:B------:R-:W-:-:S07]  /*10360*/  LOP3.LUT R0, R29, R0, RZ, 0x3c, !PT ;  /* 0x000000001d007212 */ /* 0x000fce00078e3cff */
.L_x_40:
[----:B------:R-:W2:Y:S01]  /*10370*/  S2R R5, SR_CgaCtaId ;  /* 0x0000000000057919 */ /* 0x000ea20000008800 */
[----:B------:R-:W-:Y:S02]  /*10380*/  MOV R4, 0x400 ;  /* 0x0000040000047802 */ /* 0x000fe40000000f00 */
[----:B------:R-:W-:Y:S02]  /*10390*/  SHF.L.U32 R3, R3, 0x1f, RZ ;  /* 0x0000001f03037819 */ /* 0x000fe400000006ff */
[----:B--2---:R-:W-:-:S04]  /*103a0*/  LEA R6, R5, R4, 0x18 ;  /* 0x0000000405067211 */ /* 0x004fc800078ec0ff */
[----:B------:R-:W2:Y:S02]  /*103b0*/  SYNCS.PHASECHK.TRANS64.TRYWAIT P0, [R6+URZ+0x29820], R3 ;  /* 0x02982003060075a7 */ /* 0x000ea4000800017f */
[----:B--2---:R-:W-:Y:S05]  /*103c0*/  @!P0 BRA `(.L_x_86) ;  /* 0x0000002400e48947 */ /* 0x004fea0003800000 */
.L_x_167:
[----:B------:R-:W3:Y:S02]  /*103d0*/  S2R R4, SR_TID.X ;  /* 0x0000000000047919 */ /* 0x000ee40000002100 */
[----:B---3--:R-:W-:-:S04]  /*103e0*/  SHF.R.U32.HI R4, RZ, 0x5, R4 ;  /* 0x00000005ff047819 */ /* 0x008fc80000011604 */
[----:B------:R-:W-:-:S05]  /*103f0*/  LOP3.LUT R4, R4, 0x3, RZ, 0xc0, !PT ;  /* 0x0000000304047812 */ /* 0x000fca00078ec0ff */
[----:B--2---:R-:W2:Y:S02]  /*10400*/  SHFL.IDX PT, R3, R4, RZ, 0x1f ;  /* 0x00001fff04037589 */ /* 0x004ea400000e0000 */
[----:B--2---:R-:W-:-:S13]  /*10410*/  ISETP.NE.AND P0, PT, R3, RZ, PT ;  /* 0x000000ff0300720c */ /* 0x004fda0003f05270 */
[----:B------:R-:W-:Y:S05]  /*10420*/  @P0 BRA `(.L_x_8) ;  /* 0x0000000000a00947 */ /* 0x000fea0003800000 */
[----:B------:R-:W-:-:S13]  /*10430*/  ELECT P0, URZ, PT ;  /* 0x00000000003f782f */ /* 0x000fda0003800000 */
[----:B------:R-:W-:Y:S05]  /*10440*/  @!P0 BRA `(.L_x_8) ;  /* 0x0000000000988947 */ /* 0x000fea0003800000 */
[----:B------:R-:W-:-:S06]  /*10450*/  ULOP3.LUT UR4, UR39, 0x2, URZ, 0xfc, !UPT ;  /* 0x0000000227047892 */ /* 0x000fcc000f8efc3f */
[----:B------:R-:W-:-:S05]  /*10460*/  IMAD.U32 R3, RZ, RZ, UR4 ;  /* 0x00000004ff037e24 */ /* 0x000fca000f8e00ff */
[----:B------:R-:W-:-:S13]  /*10470*/  ISETP.NE.AND P0, PT, R3, 0x3, PT ;  /* 0x000000030300780c */ /* 0x000fda0003f05270 */
[----:B------:R-:W-:Y:S05]  /*10480*/  @!P0 BRA `(.L_x_87) ;  /* 0x0000000000048947 */ /* 0x000fea0003800000 */
[----:B------:R-:W-:Y:S01]  /*10490*/  BPT.TRAP 0x1 ;  /* 0x000000040000795c */ /* 0x000fe20000300000 */
.L_x_87:
[----:B------:R-:W-:Y:S01]  /*104a0*/  IMAD R5, R2, 0x8, R6 ;  /* 0x0000000802057824 */ /* 0x000fe200078e0206 */
[----:B------:R-:W-:Y:S02]  /*104b0*/  SHF.L.U32 R4, R0, 0x1f, RZ ;  /* 0x0000001f00047819 */ /* 0x000fe400000006ff */
[----:B------:R-:W-:Y:S02]  /*104c0*/  IADD3 R2, R2, 0x1, RZ ;  /* 0x0000000102027810 */ /* 0x000fe40007ffe0ff */
[----:B------:R-:W2:Y:S02]  /*104d0*/  SYNCS.PHASECHK.TRANS64.TRYWAIT P1, [R5+URZ+0x29840], R4 ;  /* 0x02984004050075a7 */ /* 0x000ea4000802017f */
[----:B------:R-:W-:-:S04]  /*104e0*/  ISETP.NE.AND P2, PT, R2, 0x2, PT ;  /* 0x000000020200780c */ /* 0x000fc80003f45270 */
[----:B------:R-:W-:Y:S01]  /*104f0*/  SEL R3, RZ, 0x1, P2 ;  /* 0x00000001ff037807 */ /* 0x000fe20001000000 */
[----:B--2---:R-:W-:Y:S08]  /*10500*/  @!P1 BRA `(.L_x_88) ;  /* 0x0000002400a89947 */ /* 0x004ff00003800000 */
.L_x_168:
[----:B------:R-:W-:Y:S02]  /*10510*/  SEL R2, R2, RZ, P2 ;  /* 0x000000ff02027207 */ /* 0x000fe40001000000 */
[----:B------:R-:W-:Y:S01]  /*10520*/  LOP3.LUT R0, R0, R3, RZ, 0x3c, !PT ;  /* 0x0000000300007212 */ /* 0x000fe200078e3cff */
[----:B------:R-:W-:Y:S06]  /*10530*/  @!P0 BRA `(.L_x_89) ;  /* 0x0000000000048947 */ /* 0x000fec0003800000 */
[----:B------:R-:W-:Y:S01]  /*10540*/  BPT.TRAP 0x1 ;  /* 0x000000040000795c */ /* 0x000fe20000300000 */
.L_x_89:
[----:B------:R-:W-:Y:S01]  /*10550*/  IMAD R3, R2, 0x8, R6 ;  /* 0x0000000802037824 */ /* 0x000fe200078e0206 */
[----:B------:R-:W-:-:S04]  /*10560*/  SHF.L.U32 R0, R0, 0x1f, RZ ;  /* 0x0000001f00007819 */ /* 0x000fc800000006ff */
[----:B------:R-:W3:Y:S02]  /*10570*/  SYNCS.PHASECHK.TRANS64.TRYWAIT P1, [R3+URZ+0x29840], R0 ;  /* 0x02984000030075a7 */ /* 0x000ee4000802017f */
[----:B---3--:R-:W-:Y:S05]  /*10580*/  @!P1 BRA `(.L_x_90) ;  /* 0x00000024009c9947 */ /* 0x008fea0003800000 */
.L_x_169:
[----:B------:R-:W-:Y:S05]  /*10590*/  @!P0 BRA `(.L_x_91) ;  /* 0x0000000000048947 */ /* 0x000fea0003800000 */
[----:B------:R-:W-:Y:S01]  /*105a0*/  BPT.TRAP 0x1 ;  /* 0x000000040000795c */ /* 0x000fe20000300000 */
.L_x_91:
[----:B------:R-:W4:Y:S02]  /*105b0*/  SYNCS.PHASECHK.TRANS64.TRYWAIT P1, [R5+URZ+0x29860], R4 ;  /* 0x02986004050075a7 */ /* 0x000f24000802017f */
[----:B----4-:R-:W-:Y:S05]  /*105c0*/  @!P1 BRA `(.L_x_92) ;  /* 0x0000002400a09947 */ /* 0x010fea0003800000 */
.L_x_170:
[----:B------:R-:W-:Y:S05]  /*105d0*/  @!P0 BRA `(.L_x_93) ;  /* 0x0000000000048947 */ /* 0x000fea0003800000 */
[----:B------:R-:W-:Y:S01]  /*105e0*/  BPT.TRAP 0x1 ;  /* 0x000000040000795c */ /* 0x000fe20000300000 */
.L_x_93:
[----:B------:R-:W0:Y:S02]  /*105f0*/  SYNCS.PHASECHK.TRANS64.TRYWAIT P1, [R3+URZ+0x29860], R0 ;  /* 0x02986000030075a7 */ /* 0x000e24000802017f */
[----:B0-----:R-:W-:Y:S05]  /*10600*/  @!P1 BRA `(.L_x_94) ;  /* 0x0000002400a49947 */ /* 0x001fea0003800000 */
.L_x_171:
[----:B------:R-:W-:Y:S05]  /*10610*/  @!P0 BRA `(.L_x_95) ;  /* 0x0000000000048947 */ /* 0x000fea0003800000 */
[----:B------:R-:W-:Y:S01]  /*10620*/  BPT.TRAP 0x1 ;  /* 0x000000040000795c */ /* 0x000fe20000300000 */
.L_x_95:
[----:B------:R-:W0:Y:S02]  /*10630*/  SYNCS.PHASECHK.TRANS64.TRYWAIT P1, [R5+URZ+0x29880], R4 ;  /* 0x02988004050075a7 */ /* 0x000e24000802017f */
[----:B0-----:R-:W-:Y:S05]  /*10640*/  @!P1 BRA `(.L_x_96) ;  /* 0x0000002400a89947 */ /* 0x001fea0003800000 */
.L_x_172:
[----:B------:R-:W-:Y:S05]  /*10650*/  @!P0 BRA `(.L_x_97) ;  /* 0x0000000000048947 */ /* 0x000fea0003800000 */
[----:B------:R-:W-:Y:S01]  /*10660*/  BPT.TRAP 0x1 ;  /* 0x000000040000795c */ /* 0x000fe20000300000 */
.L_x_97:
[----:B------:R0:W0:Y:S02]  /*10670*/  SYNCS.PHASECHK.TRANS64.TRYWAIT P0, [R3+URZ+0x29880], R0 ;  /* 0x02988000030075a7 */ /* 0x000024000800017f */
[----:B0-----:R-:W-:Y:S05]  /*10680*/  @!P0 NANOSLEEP.SYNCS 0x989680 ;  /* 0x009896800000895d */ /* 0x001fea0003900000 */
[----:B------:R-:W0:Y:S02]  /*10690*/  @!P0 SYNCS.PHASECHK.TRANS64 P0, [R3+URZ+0x29880], R0 ;  /* 0x02988000030085a7 */ /* 0x000e24000800007f */
[----:B0-----:R-:W-:Y:S05]  /*106a0*/  @!P0 BRA `(.L_x_97) ;  /* 0xfffffffc00f08947 */ /* 0x001fea000383ffff */
.L_x_8:
[----:B------:R-:W-:Y:S05]  /*106b0*/  BSYNC B6 ;  /* 0x0000000000067941 */ /* 0x000fea0003800000 */
.L_x_5:
[----:B------:R-:W-:Y:S05]  /*106c0*/  EXIT ;  /* 0x000000000000794d */ /* 0x000fea0003800000 */
.L_x_12:
[----:B0-----:R-:W-:-:S04]  /*106d0*/  IMAD.U32 R3, RZ, RZ, UR36 ;  /* 0x00000024ff037e24 */ /* 0x001fc8000f8e00ff */
[----:B------:R0:W1:Y:S03]  /*106e0*/  SYNCS.PHASECHK.TRANS64.TRYWAIT P0, [R3+URZ+0x29800], R8 ;  /* 0x02980008030075a7 */ /* 0x000066000800017f */
[----:B-1----:R-:W-:Y:S05]  /*106f0*/  @!P0 NANOSLEEP.SYNCS 0x989680 ;  /* 0x009896800000895d */ /* 0x002fea0003900000 */
[----:B------:R-:W1:Y:S02]  /*10700*/  @!P0 SYNCS.PHASECHK.TRANS64 P0, [R3+URZ+0x29800], R8 ;  /* 0x02980008030085a7 */ /* 0x000e64000800007f */
[----:B-1----:R-:W-:Y:S05]  /*10710*/  @!P0 BRA `(.L_x_12) ;  /* 0xfffffffc00ec8947 */ /* 0x002fea000383ffff */
[----:B------:R-:W-:Y:S05]  /*10720*/  BRA `(.L_x_98) ;  /* 0xffffff0c00a07947 */ /* 0x000fea000383ffff */
.L_x_16:
[----:B-1----:R-:W-:-:S04]  /*10730*/  IMAD.U32 R5, RZ, RZ, UR36 ;  /* 0x00000024ff057e24 */ /* 0x002fc8000f8e00ff */
[----:B------:R1:W2:Y:S03]  /*10740*/  SYNCS.PHASECHK.TRANS64.TRYWAIT P1, [R5+URZ+0x29830], R8 ;  /* 0x02983008050075a7 */ /* 0x0002a6000802017f */
[----:B--2---:R-:W-:Y:S05]  /*10750*/  @!P1 NANOSLEEP.SYNCS 0x989680 ;  /* 0x009896800000995d */ /* 0x004fea0003900000 */
[----:B------:R-:W2:Y:S02]  /*10760*/  @!P1 SYNCS.PHASECHK.TRANS64 P1, [R5+URZ+0x29830], R8 ;  /* 0x02983008050095a7 */ /* 0x000ea4000802007f */
[----:B--2---:R-:W-:Y:S05]  /*10770*/  @!P1 BRA `(.L_x_16) ;  /* 0xfffffffc00ec9947 */ /* 0x004fea000383ffff */
[----:B------:R-:W-:Y:S05]  /*10780*/  BRA `(.L_x_15) ;  /* 0xffffff0c00bc7947 */ /* 0x000fea000383ffff */
.L_x_22:
[----:B-1----:R-:W-:-:S04]  /*10790*/  IMAD.U32 R8, RZ, RZ, UR4 ;  /* 0x00000004ff087e24 */ /* 0x002fc8000f8e00ff */
[----:B------:R1:W2:Y:S03]  /*107a0*/  SYNCS.PHASECHK.TRANS64.TRYWAIT P1, [R8+URZ+0x29830], R3 ;  /* 0x02983003080075a7 */ /* 0x0002a6000802017f */
[----:B--2---:R-:W-:Y:S05]  /*107b0*/  @!P1 NANOSLEEP.SYNCS 0x989680 ;  /* 0x009896800000995d */ /* 0x004fea0003900000 */
[----:B------:R-:W2:Y:S02]  /*107c0*/  @!P1 SYNCS.PHASECHK.TRANS64 P1, [R8+URZ+0x29830], R3 ;  /* 0x02983003080095a7 */ /* 0x000ea4000802007f */
[----:B--2---:R-:W-:Y:S05]  /*107d0*/  @!P1 BRA `(.L_x_22) ;  /* 0xfffffffc00ec9947 */ /* 0x004fea000383ffff */
[----:B------:R-:W-:Y:S05]  /*107e0*/  BRA `(.L_x_19) ;  /* 0xffffff4c00547947 */ /* 0x000fea000383ffff */
.L_x_26:
[----:B-1----:R-:W-:-:S04]  /*107f0*/  MOV R9, UR4 ;  /* 0x0000000400097c02 */ /* 0x002fc80008000f00 */
[----:B------:R1:W2:Y:S03]  /*10800*/  SYNCS.PHASECHK.TRANS64.TRYWAIT P1, [R9+URZ+0x29850], R8 ;  /* 0x02985008090075a7 */ /* 0x0002a6000802017f */
[----:B--2---:R-:W-:Y:S05]  /*10810*/  @!P1 NANOSLEEP.SYNCS 0x989680 ;  /* 0x009896800000995d */ /* 0x004fea0003900000 */
[----:B------:R-:W2:Y:S02]  /*10820*/  @!P1 SYNCS.PHASECHK.TRANS64 P1, [R9+URZ+0x29850], R8 ;  /* 0x02985008090095a7 */ /* 0x000ea4000802007f */
[----:B--2---:R-:W-:Y:S05]  /*10830*/  @!P1 BRA `(.L_x_26) ;  /* 0xfffffffc00ec9947 */ /* 0x004fea000383ffff */
[----:B------:R-:W-:Y:S05]  /*10840*/  BRA `(.L_x_23) ;  /* 0xffffff5800807947 */ /* 0x000fea000383ffff */
.L_x_33:
[----:B-1----:R-:W-:-:S04]  /*10850*/  IMAD.U32 R5, RZ, RZ, UR9 ;  /* 0x00000009ff057e24 */ /* 0x002fc8000f8e00ff */
[----:B------:R1:W2:Y:S03]  /*10860*/  SYNCS.PHASECHK.TRANS64.TRYWAIT P1, [R5+URZ+0x29850], R0 ;  /* 0x02985000050075a7 */ /* 0x0002a6000802017f */
[----:B--2---:R-:W-:Y:S05]  /*10870*/  @!P1 NANOSLEEP.SYNCS 0x989680 ;  /* 0x009896800000995d */ /* 0x004fea0003900000 */
[----:B------:R-:W2:Y:S02]  /*10880*/  @!P1 SYNCS.PHASECHK.TRANS64 P1, [R5+URZ+0x29850], R0 ;  /* 0x02985000050095a7 */ /* 0x000ea4000802007f */
[----:B--2---:R-:W-:Y:S05]  /*10890*/  @!P1 BRA `(.L_x_33) ;  /* 0xfffffffc00ec9947 */ /* 0x004fea000383ffff */
[----:B------:R-:W-:Y:S05]  /*108a0*/  BRA `(.L_x_32) ;  /* 0xffffff8000e47947 */ /* 0x000fea000383ffff */
.L_x_46:
[----:B------:R-:W-:Y:S01]  /*108b0*/  IMAD.MOV.U32 R13, RZ, RZ, R22 ;  /* 0x000000ffff0d7224 */ /* 0x000fe200078e0016 */
[----:B------:R-:W-:Y:S01]  /*108c0*/  MOV R15, 0xffffffff ;  /* 0xffffffff000f7802 */ /* 0x000fe20000000f00 */
[----:B------:R-:W-:Y:S02]  /*108d0*/  IMAD.MOV.U32 R12, RZ, RZ, RZ ;  /* 0x000000ffff0c7224 */ /* 0x000fe400078e00ff */
[----:B------:R-:W-:-:S07]  /*108e0*/  IMAD.MOV.U32 R11, RZ, RZ, 0x1f ;  /* 0x0000001fff0b7424 */ /* 0x000fce00078e00ff */
[----:B-----5:R-:W-:Y:S05]  /*108f0*/  WARPSYNC.COLLECTIVE R15, `(.L_x_99) ;  /* 0x000000000f087348 */ /* 0x020fea0003c00000 */
[----:B------:R0:W1:Y:S02]  /*10900*/  SHFL.IDX P6, R14, R13, R12, R11 ;  /* 0x0000000c0d0e7389 */ /* 0x00006400000c000b */
[----:B01---5:R-:W-:Y:S01]  /*10910*/  ENDCOLLECTIVE ;  /* 0x000000000000791b */ /* 0x023fe20003800000 */
.L_x_99:
[----:B------:R-:W-:Y:S05]  /*10920*/  BRA `(.L_x_100) ;  /* 0xffffffbc00f87947 */ /* 0x000fea000383ffff */
.L_x_48:
[----:B0-----:R-:W-:Y:S02]  /*10930*/  IMAD.MOV.U32 R3, RZ, RZ, 0x1 ;  /* 0x00000001ff037424 */ /* 0x001fe400078e00ff */
[----:B------:R-:W-:-:S03]  /*10940*/  IMAD.U32 R2, RZ, RZ, UR42 ;  /* 0x0000002aff027e24 */ /* 0x000fc6000f8e00ff */
[----:B------:R-:W-:-:S04]  /*10950*/  SHF.L.U32 R3, R3, 0x1f, RZ ;  /* 0x0000001f03037819 */ /* 0x000fc800000006ff */
[----:B------:R0:W1:Y:S03]  /*10960*/  SYNCS.PHASECHK.TRANS64.TRYWAIT P0, [R2+URZ+0x29880], R3 ;  /* 0x02988003020075a7 */ /* 0x000066000800017f */
[----:B-1----:R-:W-:Y:S05]  /*10970*/  @!P0 NANOSLEEP.SYNCS 0x989680 ;  /* 0x009896800000895d */ /* 0x002fea0003900000 */
[----:B------:R-:W1:Y:S02]  /*10980*/  @!P0 SYNCS.PHASECHK.TRANS64 P0, [R2+URZ+0x29880], R3 ;  /* 0x02988003020085a7 */ /* 0x000e64000800007f */
[----:B-1----:R-:W-:Y:S05]  /*10990*/  @!P0 BRA `(.L_x_48) ;  /* 0xfffffffc00e48947 */ /* 0x002fea000383ffff */
[----:B------:R-:W-:Y:S05]  /*109a0*/  BRA `(.L_x_101) ;  /* 0xffffffc400407947 */ /* 0x000fea000383ffff */
.L_x_49:
[----:B------:R-:W-:Y:S01]  /*109b0*/  BSSY B0, `(.L_x_102) ;  /* 0x0000008000007945 */ /* 0x000fe20003800000 */
[----:B------:R-:W-:Y:S01]  /*109c0*/  IMAD.MOV.U32 R13, RZ, RZ, R10 ;  /* 0x000000ffff0d7224 */ /* 0x000fe200078e000a */
[----:B------:R-:W-:Y:S01]  /*109d0*/  MOV R11, 0x1c1f ;  /* 0x00001c1f000b7802 */ /* 0x000fe20000000f00 */
[----:B------:R-:W-:Y:S02]  /*109e0*/  IMAD.MOV.U32 R12, RZ, RZ, RZ ;  /* 0x000000ffff0c7224 */ /* 0x000fe400078e00ff */
[----:B------:R-:W-:-:S07]  /*109f0*/  IMAD.MOV.U32 R15, RZ, RZ, -0x1 ;  /* 0xffffffffff0f7424 */ /* 0x000fce00078e00ff */
[----:B------:R-:W-:Y:S05]  /*10a00*/  WARPSYNC.COLLECTIVE R15, `(.L_x_103) ;  /* 0x000000000f087348 */ /* 0x000fea0003c00000 */
[----:B------:R0:W1:Y:S02]  /*10a10*/  SHFL.IDX P6, R14, R13, R12, R11 ;  /* 0x0000000c0d0e7389 */ /* 0x00006400000c000b */
[----:B01----:R-:W-:Y:S01]  /*10a20*/  ENDCOLLECTIVE ;  /* 0x000000000000791b */ /* 0x003fe20003800000 */
.L_x_103:
[----:B------:R-:W-:Y:S05]  /*10a30*/  BSYNC B0 ;  /* 0x0000000000007941 */ /* 0x000fea0003800000 */
.L_x_102:
[----:B------:R-:W-:Y:S01]  /*10a40*/  IMAD.MOV.U32 R13, RZ, RZ, R18 ;  /* 0x000000ffff0d7224 */ /* 0x000fe200078e0012 */
[----:B------:R-:W-:Y:S01]  /*10a50*/  MOV R11, 0x1c1f ;  /* 0x00001c1f000b7802 */ /* 0x000fe20000000f00 */
[----:B------:R-:W-:Y:S01]  /*10a60*/  IMAD.MOV.U32 R12, RZ, RZ, RZ ;  /* 0x000000ffff0c7224 */ /* 0x000fe200078e00ff */
[C---:B------:R-:W-:Y:S01]  /*10a70*/  LOP3.LUT P3, RZ, R16.reuse, 0x2, RZ, 0xc0, !PT ;  /* 0x0000000210ff7812 */ /* 0x040fe2000786c0ff */
[----:B------:R-:W-:Y:S01]  /*10a80*/  IMAD.MOV.U32 R15, RZ, RZ, -0x1 ;  /* 0xffffffffff0f7424 */ /* 0x000fe200078e00ff */
[----:B------:R-:W-:Y:S01]  /*10a90*/  LOP3.LUT P2, RZ, R16, 0x1, RZ, 0xc0, !PT ;  /* 0x0000000110ff7812 */ /* 0x000fe2000784c0ff */
[----:B------:R-:W-:Y:S01]  /*10aa0*/  IMAD.MOV.U32 R3, RZ, RZ, R14 ;  /* 0x000000ffff037224 */ /* 0x000fe200078e000e */
[----:B------:R-:W-:Y:S01]  /*10ab0*/  ISETP.GE.AND P1, PT, R9, 0x61, PT ;  /* 0x000000610900780c */ /* 0x000fe20003f26270 */
[----:B------:R-:W-:-:S12]  /*10ac0*/  VIADD R8, R7, UR42 ;  /* 0x0000002a07087c36 */ /* 0x000fd80008000000 */
[----:B------:R-:W-:Y:S05]  /*10ad0*/  WARPSYNC.COLLECTIVE R15, `(.L_x_104) ;  /* 0x000000000f087348 */ /* 0x000fea0003c00000 */
[----:B------:R0:W1:Y:S02]  /*10ae0*/  SHFL.IDX P6, R14, R13, R12, R11 ;  /* 0x0000000c0d0e7389 */ /* 0x00006400000c000b */
[----:B01----:R-:W-:Y:S01]  /*10af0*/  ENDCOLLECTIVE ;  /* 0x000000000000791b */ /* 0x003fe20003800000 */
.L_x_104:
[----:B------:R-:W-:Y:S01]  /*10b00*/  ISETP.GE.AND P5, PT, R9, 0x81, PT ;  /* 0x000000810900780c */ /* 0x000fe20003fa6270 */
[----:B------:R-:W-:Y:S01]  /*10b10*/  VIADD R34, R8, 0xa400 ;  /* 0x0000a40008227836 */ /* 0x000fe20000000000 */
[----:B------:R-:W-:Y:S01]  /*10b20*/  IADD3 R7, R33, R8, RZ ;  /* 0x0000000821077210 */ /* 0x000fe20007ffe0ff */
[----:B------:R-:W-:Y:S02]  /*10b30*/  IMAD.MOV.U32 R13, RZ, RZ, R10 ;  /* 0x000000ffff0d7224 */ /* 0x000fe400078e000a */
[----:B------:R-:W-:Y:S02]  /*10b40*/  IMAD.MOV.U32 R12, RZ, RZ, 0x1 ;  /* 0x00000001ff0c7424 */ /* 0x000fe400078e00ff */
[----:B------:R-:W-:-:S07]  /*10b50*/  IMAD.MOV.U32 R2, RZ, RZ, R14 ;  /* 0x000000ffff027224 */ /* 0x000fce00078e000e */
[----:B------:R-:W-:Y:S05]  /*10b60*/  WARPSYNC.COLLECTIVE R15, `(.L_x_105) ;  /* 0x000000000f087348 */ /* 0x000fea0003c00000 */
[----:B------:R0:W1:Y:S02]  /*10b70*/  SHFL.IDX P6, R14, R13, R12, R11 ;  /* 0x0000000c0d0e7389 */ /* 0x00006400000c000b */
[----:B01----:R-:W-:Y:S01]  /*10b80*/  ENDCOLLECTIVE ;  /* 0x000000000000791b */ /* 0x003fe20003800000 */
.L_x_105:
[----:B------:R-:W-:-:S05]  /*10b90*/  IADD3 R2, P0, R35, R2, RZ ;  /* 0x0000000223027210 */ /* 0x000fca0007f1e0ff */
[----:B------:R-:W-:Y:S01]  /*10ba0*/  IMAD.X R3, RZ, RZ, R3, P0 ;  /* 0x000000ffff037224 */ /* 0x000fe200000e0603 */
[----:B------:R-:W-:Y:S01]  /*10bb0*/  ISETP.LT.OR P0, PT, R9, 0x1, P3 ;  /* 0x000000010900780c */ /* 0x000fe20001f01670 */
[----:B------:R-:W-:-:S12]  /*10bc0*/  IMAD.MOV.U32 R13, RZ, RZ, R18 ;  /* 0x000000ffff0d7224 */ /* 0x000fd800078e0012 */
[----:B------:R-:W-:Y:S01]  /*10bd0*/  @!PT LDS RZ, [RZ] ;  /* 0x00000000fffff984 */ /* 0x000fe20000000800 */
[----:B------:R-:W-:Y:S01]  /*10be0*/  @!PT LDS RZ, [RZ] ;  /* 0x00000000fffff984 */ /* 0x000fe20000000800 */
[----:B------:R-:W-:Y:S01]  /*10bf0*/  @!PT LDS RZ, [RZ] ;  /* 0x00000000fffff984 */ /* 0x000fe20000000800 */
[----:B------:R-:W-:Y:S01]  /*10c00*/  LDGSTS.E.BYPASS.LTC128B.128 [R8+0xa400], desc[UR54][R2.64], !P0 ;  /* 0x0a40000002087fae */ /* 0x000fe2000c101d76 */
[----:B------:R-:W-:-:S13]  /*10c10*/  ISETP.LT.OR P0, PT, R9, 0x1, P2 ;  /* 0x000000010900780c */ /* 0x000fda0001701670 */
[----:B------:R0:W-:Y:S02]  /*10c20*/  LDGSTS.E.BYPASS.LTC128B.128 [R7+0xa400], desc[UR54][R2.64+0x40], !P0 ;  /* 0x0a40004002077fae */ /* 0x0001e4000c101d76 */
[----:B0-----:R-:W-:-:S07]  /*10c30*/  IMAD.MOV.U32 R3, RZ, RZ, R14 ;  /* 0x000000ffff037224 */ /* 0x001fce00078e000e */
[----:B------:R-:W-:Y:S05]  /*10c40*/  WARPSYNC.COLLECTIVE R15, `(.L_x_106) ;  /* 0x000000000f087348 */ /* 0x000fea0003c00000 */
[----:B------:R0:W1:Y:S02]  /*10c50*/  SHFL.IDX P6, R14, R13, R12, R11 ;  /* 0x0000000c0d0e7389 */ /* 0x00006400000c000b */
[----:B01----:R-:W-:Y:S01]  /*10c60*/  ENDCOLLECTIVE ;  /* 0x000000000000791b */ /* 0x003fe20003800000 */
.L_x_106:
[----:B------:R-:W-:Y:S02]  /*10c70*/  IMAD.MOV.U32 R13, RZ, RZ, R10 ;  /* 0x000000ffff0d7224 */ /* 0x000fe400078e000a */
[----:B------:R-:W-:Y:S01]  /*10c80*/  IMAD.MOV.U32 R12, RZ, RZ, 0x2 ;  /* 0x00000002ff0c7424 */ /* 0x000fe200078e00ff */
[----:B------:R-:W-:-:S07]  /*10c90*/  MOV R2, R14 ;  /* 0x0000000e00027202 */ /* 0x000fce0000000f00 */
[----:B------:R-:W-:Y:S05]  /*10ca0*/  WARPSYNC.COLLECTIVE R15, `(.L_x_107) ;  /* 0x000000000f087348 */ /* 0x000fea0003c00000 */
[----:B------:R0:W1:Y:S02]  /*10cb0*/  SHFL.IDX P6, R14, R13, R12, R11 ;  /* 0x0000000c0d0e7389 */ /* 0x00006400000c000b */
[----:B01----:R-:W-:Y:S01]  /*10cc0*/  ENDCOLLECTIVE ;  /* 0x000000000000791b */ /* 0x003fe20003800000 */
.L_x_107:
[----:B------:R-:W-:-:S05]  /*10cd0*/  IADD3 R2, P0, R35, R2, RZ ;  /* 0x0000000223027210 */ /* 0x000fca0007f1e0ff */
[----:B------:R-:W-:Y:S01]  /*10ce0*/  IMAD.X R3, RZ, RZ, R3, P0 ;  /* 0x000000ffff037224 */ /* 0x000fe200000e0603 */
[----:B------:R-:W-:Y:S02]  /*10cf0*/  ISETP.LT.OR P0, PT, R9, 0x21, P3 ;  /* 0x000000210900780c */ /* 0x000fe40001f01670 */
[----:B------:R-:W-:-:S11]  /*10d00*/  MOV R13, R18 ;  /* 0x00000012000d7202 */ /* 0x000fd60000000f00 */
        /* <DEDUP_REMOVED lines=10> */
.L_x_108:
[----:B------:R-:W-:Y:S02]  /*10db0*/  IMAD.MOV.U32 R13, RZ, RZ, R10 ;  /* 0x000000ffff0d7224 */ /* 0x000fe400078e000a */
[----:B------:R-:W-:Y:S02]  /*10dc0*/  IMAD.MOV.U32 R12, RZ, RZ, 0x3 ;  /* 0x00000003ff0c7424 */ /* 0x000fe400078e00ff */
[----:B------:R-:W-:-:S07]  /*10dd0*/  IMAD.MOV.U32 R2, RZ, RZ, R14 ;  /* 0x000000ffff027224 */ /* 0x000fce00078e000e */
[----:B------:R-:W-:Y:S05]  /*10de0*/  WARPSYNC.COLLECTIVE R15, `(.L_x_109) ;  /* 0x000000000f087348 */ /* 0x000fea0003c00000 */
[----:B------:R0:W1:Y:S02]  /*10df0*/  SHFL.IDX P6, R14, R13, R12, R11 ;  /* 0x0000000c0d0e7389 */ /* 0x00006400000c000b */
[----:B01----:R-:W-:Y:S01]  /*10e00*/  ENDCOLLECTIVE ;  /* 0x000000000000791b */ /* 0x003fe20003800000 */
.L_x_109:
[----:B------:R-:W-:-:S05]  /*10e10*/  IADD3 R2, P0, R35, R2, RZ ;  /* 0x0000000223027210 */ /* 0x000fca0007f1e0ff */
[----:B------:R-:W-:Y:S01]  /*10e20*/  IMAD.X R3, RZ, RZ, R3, P0 ;  /* 0x000000ffff037224 */ /* 0x000fe200000e0603 */
[----:B------:R-:W-:Y:S01]  /*10e30*/  ISETP.LT.OR P0, PT, R9, 0x41, P3 ;  /* 0x000000410900780c */ /* 0x000fe20001f01670 */
[----:B------:R-:W-:-:S12]  /*10e40*/  IMAD.MOV.U32 R13, RZ, RZ, R18 ;  /* 0x000000ffff0d7224 */ /* 0x000fd800078e0012 */
[----:B------:R-:W-:Y:S01]  /*10e50*/  @!PT LDS RZ, [RZ] ;  /* 0x00000000fffff984 */ /* 0x000fe20000000800 */
[----:B------:R-:W-:Y:S01]  /*10e60*/  @!PT LDS RZ, [RZ] ;  /* 0x00000000fffff984 */ /* 0x000fe20000000800 */
[----:B------:R-:W-:Y:S01]  /*10e70*/  @!PT LDS RZ, [RZ] ;  /* 0x00000000fffff984 */ /* 0x000fe20000000800 */
[----:B------:R0:W-:Y:S01]  /*10e80*/  LDGSTS.E.BYPASS.LTC128B.128 [R8+0xc400], desc[UR54][R2.64], !P0 ;  /* 0x0c40000002087fae */ /* 0x0001e2000c101d76 */
[----:B------:R-:W-:Y:S02]  /*10e90*/  ISETP.LT.OR P0, PT, R9, 0x41, P2 ;  /* 0x000000410900780c */ /* 0x000fe40001701670 */
[----:B------:R-:W-:-:S11]  /*10ea0*/  MOV R10, R14 ;  /* 0x0000000e000a7202 */ /* 0x000fd60000000f00 */
[----:B0-----:R-:W-:Y:S05]  /*10eb0*/  WARPSYNC.COLLECTIVE R15, `(.L_x_110) ;  /* 0x000000000f087348 */ /* 0x001fea0003c00000 */
[----:B------:R1:W2:Y:S02]  /*10ec0*/  SHFL.IDX P6, R14, R13, R12, R11 ;  /* 0x0000000c0d0e7389 */ /* 0x0002a400000c000b */
[----:B012---:R-:W-:Y:S01]  /*10ed0*/  ENDCOLLECTIVE ;  /* 0x000000000000791b */ /* 0x007fe20003800000 */
.L_x_110:
[----:B------:R-:W-:Y:S01]  /*10ee0*/  @!PT LDS RZ, [RZ] ;  /* 0x00000000fffff984 */ /* 0x000fe20000000800 */
[----:B------:R-:W-:Y:S01]  /*10ef0*/  @!PT LDS RZ, [RZ] ;  /* 0x00000000fffff984 */ /* 0x000fe20000000800 */
[----:B------:R-:W-:Y:S01]  /*10f00*/  @!PT LDS RZ, [RZ] ;  /* 0x00000000fffff984 */ /* 0x000fe20000000800 */
[----:B------:R0:W-:Y:S01]  /*10f10*/  LDGSTS.E.BYPASS.LTC128B.128 [R7+0xc400], desc[UR54][R2.64+0x40], !P0 ;  /* 0x0c40004002077fae */ /* 0x0001e2000c101d76 */
[----:B------:R-:W-:Y:S01]  /*10f20*/  IMAD.MOV.U32 R13, RZ, RZ, R19 ;  /* 0x000000ffff0d7224 */ /* 0x000fe200078e0013 */
[----:B------:R-:W-:Y:S01]  /*10f30*/  MOV R12, RZ ;  /* 0x000000ff000c7202 */ /* 0x000fe20000000f00 */
[----:B0-----:R-:W-:-:S07]  /*10f40*/  IMAD.MOV.U32 R2, RZ, RZ, R14 ;  /* 0x000000ffff027224 */ /* 0x001fce00078e000e */
[----:B------:R-:W-:Y:S05]  /*10f50*/  WARPSYNC.COLLECTIVE R15, `(.L_x_111) ;  /* 0x000000000f087348 */ /* 0x000fea0003c00000 */
[----:B------:R0:W1:Y:S02]  /*10f60*/  SHFL.IDX P6, R14, R13, R12, R11 ;  /* 0x0000000c0d0e7389 */ /* 0x00006400000c000b */
[----:B01----:R-:W-:Y:S01]  /*10f70*/  ENDCOLLECTIVE ;  /* 0x000000000000791b */ /* 0x003fe20003800000 */
.L_x_111:
[----:B------:R-:W-:-:S05]  /*10f80*/  IADD3 R2, P0, R35, R2, RZ ;  /* 0x0000000223027210 */ /* 0x000fca0007f1e0ff */
[----:B------:R-:W-:Y:S01]  /*10f90*/  IMAD.X R3, RZ, RZ, R10, P0 ;  /* 0x000000ffff037224 */ /* 0x000fe200000e060a */
[C---:B------:R-:W-:Y:S02]  /*10fa0*/  ISETP.LT.OR P0, PT, R9.reuse, 0x61, P3 ;  /* 0x000000610900780c */ /* 0x040fe40001f01670 */
[----:B------:R-:W-:Y:S01]  /*10fb0*/  ISETP.GE.AND P3, PT, R9, 0x21, PT ;  /* 0x000000210900780c */ /* 0x000fe20003f66270 */
[----:B------:R-:W-:-:S10]  /*10fc0*/  IMAD.MOV.U32 R13, RZ, RZ, R20 ;  /* 0x000000ffff0d7224 */ /* 0x000fd400078e0014 */
[----:B------:R-:W-:Y:S01]  /*10fd0*/  @!PT LDS RZ, [RZ] ;  /* 0x00000000fffff984 */ /* 0x000fe20000000800 */
[----:B------:R-:W-:Y:S01]  /*10fe0*/  @!PT LDS RZ, [RZ] ;  /* 0x00000000fffff984 */ /* 0x000fe20000000800 */
[----:B------:R-:W-:Y:S01]  /*10ff0*/  @!PT LDS RZ, [RZ] ;  /* 0x00000000fffff984 */ /* 0x000fe20000000800 */
[----:B------:R0:W-:Y:S01]  /*11000*/  LDGSTS.E.BYPASS.LTC128B.128 [R8+0xd400], desc[UR54][R2.64], !P0 ;  /* 0x0d40000002087fae */ /* 0x0001e2000c101d76 */
[C---:B------:R-:W-:Y:S01]  /*11010*/  ISETP.LT.OR P0, PT, R9.reuse, 0x61, P2 ;  /* 0x000000610900780c */ /* 0x040fe20001701670 */
[----:B------:R-:W-:Y:S01]  /*11020*/  IMAD.MOV.U32 R19, RZ, RZ, R14 ;  /* 0x000000ffff137224 */ /* 0x000fe200078e000e */
[----:B------:R-:W-:-:S13]  /*11030*/  ISETP.GE.AND P2, PT, R9, 0x41, PT ;  /* 0x000000410900780c */ /* 0x000fda0003f46270 */
[----:B0-----:R-:W-:Y:S05]  /*11040*/  WARPSYNC.COLLECTIVE R15, `(.L_x_112) ;  /* 0x000000000f087348 */ /* 0x001fea0003c00000 */
[----:B------:R1:W2:Y:S02]  /*11050*/  SHFL.IDX P6, R14, R13, R12, R11 ;  /* 0x0000000c0d0e7389 */ /* 0x0002a400000c000b */
[----:B012---:R-:W-:Y:S01]  /*11060*/  ENDCOLLECTIVE ;  /* 0x000000000000791b */ /* 0x007fe20003800000 */
.L_x_112:
[----:B------:R-:W-:Y:S01]  /*11070*/  @!PT LDS RZ, [RZ] ;  /* 0x00000000fffff984 */ /* 0x000fe20000000800 */
[----:B------:R-:W-:Y:S01]  /*11080*/  @!PT LDS RZ, [RZ] ;  /* 0x00000000fffff984 */ /* 0x000fe20000000800 */
[----:B------:R-:W-:Y:S01]  /*11090*/  @!PT LDS RZ, [RZ] ;  /* 0x00000000fffff984 */ /* 0x000fe20000000800 */
[----:B------:R0:W-:Y:S02]  /*110a0*/  LDGSTS.E.BYPASS.LTC128B.128 [R7+0xd400], desc[UR54][R2.64+0x40], !P0 ;  /* 0x0d40004002077fae */ /* 0x0001e4000c101d76 */
[----:B0-----:R-:W-:Y:S01]  /*110b0*/  IMAD.MOV.U32 R2, RZ, RZ, R14 ;  /* 0x000000ffff027224 */ /* 0x001fe200078e000e */
[----:B------:R-:W-:Y:S06]  /*110c0*/  BRA `(.L_x_113) ;  /* 0xffffffc000e87947 */ /* 0x000fec000383ffff */
.L_x_52:
[----:B-1----:R-:W-:Y:S01]  /*110d0*/  MOV R3, 0x1 ;  /* 0x0000000100037802 */ /* 0x002fe20000000f00 */
[----:B------:R-:W-:-:S03]  /*110e0*/  IMAD.U32 R2, RZ, RZ, UR42 ;  /* 0x0000002aff027e24 */ /* 0x000fc6000f8e00ff */
[----:B------:R-:W-:-:S04]  /*110f0*/  SHF.L.U32 R3, R3, 0x1f, RZ ;  /* 0x0000001f03037819 */ /* 0x000fc800000006ff */
[----:B------:R1:W2:Y:S03]  /*11100*/  SYNCS.PHASECHK.TRANS64.TRYWAIT P0, [R2+URZ+0x29840], R3 ;  /* 0x02984003020075a7 */ /* 0x0002a6000800017f */
[----:B--2---:R-:W-:Y:S05]  /*11110*/  @!P0 NANOSLEEP.SYNCS 0x989680 ;  /* 0x009896800000895d */ /* 0x004fea0003900000 */
[----:B------:R-:W2:Y:S02]  /*11120*/  @!P0 SYNCS.PHASECHK.TRANS64 P0, [R2+URZ+0x29840], R3 ;  /* 0x02984003020085a7 */ /* 0x000ea4000800007f */
[----:B--2---:R-:W-:Y:S05]  /*11130*/  @!P0 BRA `(.L_x_52) ;  /* 0xfffffffc00e48947 */ /* 0x004fea000383ffff */
[----:B------:R-:W-:Y:S05]  /*11140*/  BRA `(.L_x_114) ;  /* 0xffffffc400347947 */ /* 0x000fea000383ffff */
.L_x_53:
[----:B------:R-:W-:Y:S01]  /*11150*/  BSSY B0, `(.L_x_115) ;  /* 0x0000008000007945 */ /* 0x000fe20003800000 */
[----:B------:R-:W-:Y:S01]  /*11160*/  IMAD.MOV.U32 R13, RZ, RZ, R6 ;  /* 0x000000ffff0d7224 */ /* 0x000fe200078e0006 */
[----:B------:R-:W-:Y:S01]  /*11170*/  MOV R15, 0xffffffff ;  /* 0xffffffff000f7802 */ /* 0x000fe20000000f00 */
[----:B------:R-:W-:Y:S02]  /*11180*/  IMAD.MOV.U32 R12, RZ, RZ, RZ ;  /* 0x000000ffff0c7224 */ /* 0x000fe400078e00ff */
[----:B------:R-:W-:-:S07]  /*11190*/  IMAD.MOV.U32 R11, RZ, RZ, 0x1c1f ;  /* 0x00001c1fff0b7424 */ /* 0x000fce00078e00ff */
[----:B0-----:R-:W-:Y:S05]  /*111a0*/  WARPSYNC.COLLECTIVE R15, `(.L_x_116) ;  /* 0x000000000f087348 */ /* 0x001fea0003c00000 */
[----:B------:R1:W2:Y:S02]  /*111b0*/  SHFL.IDX P6, R14, R13, R12, R11 ;  /* 0x0000000c0d0e7389 */ /* 0x0002a400000c000b */
[----:B012---:R-:W-:Y:S01]  /*111c0*/  ENDCOLLECTIVE ;  /* 0x000000000000791b */ /* 0x007fe20003800000 */
.L_x_116:
[----:B------:R-:W-:Y:S05]  /*111d0*/  BSYNC B0 ;  /* 0x0000000000007941 */ /* 0x000fea0003800000 */
.L_x_115:
[----:B------:R-:W-:Y:S01]  /*111e0*/  IMAD.MOV.U32 R13, RZ, RZ, R5 ;  /* 0x000000ffff0d7224 */ /* 0x000fe200078e0005 */
[----:B------:R-:W-:Y:S01]  /*111f0*/  MOV R15, 0xffffffff ;  /* 0xffffffff000f7802 */ /* 0x000fe20000000f00 */
[----:B------:R-:W-:Y:S01]  /*11200*/  IMAD.MOV.U32 R12, RZ, RZ, RZ ;  /* 0x000000ffff0c7224 */ /* 0x000fe200078e00ff */
[----:B------:R-:W-:Y:S01]  /*11210*/  P2R R4, PR, RZ, 0x20 ;  /* 0x00000020ff047803 */ /* 0x000fe20000000000 */
[----:B------:R-:W-:Y:S01]  /*11220*/  IMAD.MOV.U32 R11, RZ, RZ, 0x1c1f ;  /* 0x00001c1fff0b7424 */ /* 0x000fe200078e00ff */
[----:B------:R-:W-:Y:S01]  /*11230*/  LOP3.LUT P5, RZ, R16, 0x4, RZ, 0xc0, !PT ;  /* 0x0000000410ff7812 */ /* 0x000fe200078ac0ff */
[----:B------:R-:W-:Y:S02]  /*11240*/  IMAD.MOV.U32 R2, RZ, RZ, R14 ;  /* 0x000000ffff027224 */ /* 0x000fe400078e000e */
[----:B------:R-:W-:-:S10]  /*11250*/  @P4 VIADD R9, R36, UR42 ;  /* 0x0000002a24094c36 */ /* 0x000fd40008000000 */
[----:B------:R-:W-:Y:S05]  /*11260*/  WARPSYNC.COLLECTIVE R15, `(.L_x_117) ;  /* 0x000000000f087348 */ /* 0x000fea0003c00000 */
[----:B------:R0:W1:Y:S02]  /*11270*/  SHFL.IDX P6, R14, R13, R12, R11 ;  /* 0x0000000c0d0e7389 */ /* 0x00006400000c000b */
[----:B01----:R-:W-:Y:S01]  /*11280*/  ENDCOLLECTIVE ;  /* 0x000000000000791b */ /* 0x003fe20003800000 */
.L_x_117:
[----:B------:R-:W-:Y:S02]  /*11290*/  @P3 VIADD R21, R36, UR42 ;  /* 0x0000002a24153c36 */ /* 0x000fe40008000000 */
[----:B------:R-:W-:Y:S01]  /*112a0*/  IMAD.MOV.U32 R13, RZ, RZ, R6 ;  /* 0x000000ffff0d7224 */ /* 0x000fe200078e0006 */
[----:B------:R-:W-:Y:S02]  /*112b0*/  MOV R12, 0x1 ;  /* 0x00000001000c7802 */ /* 0x000fe40000000f00 */
[----:B------:R-:W-:Y:S02]  /*112c0*/  @P4 IADD3 R14, P0, R35, R14, RZ ;  /* 0x0000000e230e4210 */ /* 0x000fe40007f1e0ff */
[----:B------:R-:W-:-:S03]  /*112d0*/  LOP3.LUT P6, RZ, R16, 0x8, RZ, 0xc0, !PT ;  /* 0x0000000810ff7812 */ /* 0x000fc600078cc0ff */
[----:B------:R-:W-:Y:S01]  /*112e0*/  @P4 IMAD.X R3, RZ, RZ, R2, P0 ;  /* 0x000000ffff034224 */ /* 0x000fe200000e0602 */
[----:B------:R-:W-:Y:S01]  /*112f0*/  LOP3.LUT P0, RZ, R16, 0x10, RZ, 0xc0, !PT ;  /* 0x0000001010ff7812 */ /* 0x000fe2000780c0ff */
[----:B------:R-:W-:-:S12]  /*11300*/  @P4 IMAD.MOV.U32 R2, RZ, RZ, R14 ;  /* 0x000000ffff024224 */ /* 0x000fd800078e000e */
[----:B------:R-:W-:Y:S01]  /*11310*/  @!PT LDS RZ, [RZ] ;  /* 0x00000000fffff984 */ /* 0x000fe20000000800 */
[----:B------:R-:W-:Y:S01]  /*11320*/  @!PT LDS RZ, [RZ] ;  /* 0x00000000fffff984 */ /* 0x000fe20000000800 */
[----:B------:R-:W-:Y:S01]  /*11330*/  @!PT LDS RZ, [RZ] ;  /* 0x00000000fffff984 */ /* 0x000fe20000000800 */
[----:B------:R0:W-:Y:S04]  /*11340*/  @P4 LDGSTS.E.BYPASS.LTC128B.128 [R9+0x1a400], desc[UR54][R2.64], !P0 ;  /* 0x1a40000002094fae */ /* 0x0001e8000c101d76 */
[----:B------:R0:W-:Y:S02]  /*11350*/  @P4 LDGSTS.E.BYPASS.LTC128B.128 [R9+0x1cc00], desc[UR54][R2.64+0x40], !P6 ;  /* 0x1cc0004002094fae */ /* 0x0001e4000f101d76 */
[----:B0-----:R-:W-:Y:S05]  /*11360*/  WARPSYNC.COLLECTIVE R15, `(.L_x_118) ;  /* 0x000000000f087348 */ /* 0x001fea0003c00000 */
[----:B------:R1:W2:Y:S02]  /*11370*/  SHFL.IDX P6, R14, R13, R12, R11 ;  /* 0x0000000c0d0e7389 */ /* 0x0002a400000c000b */
[----:B012---:R-:W-:Y:S01]  /*11380*/  ENDCOLLECTIVE ;  /* 0x000000000000791b */ /* 0x007fe20003800000 */
.L_x_118:
[----:B------:R-:W-:Y:S01]  /*11390*/  @!PT LDS RZ, [RZ] ;  /* 0x00000000fffff984 */ /* 0x000fe20000000800 */
[----:B------:R-:W-:Y:S01]  /*113a0*/  @!PT LDS RZ, [RZ] ;  /* 0x00000000fffff984 */ /* 0x000fe20000000800 */
[----:B------:R-:W-:Y:S01]  /*113b0*/  @!PT LDS RZ, [RZ] ;  /* 0x00000000fffff984 */ /* 0x000fe20000000800 */
[----:B------:R0:W-:Y:S01]  /*113c0*/  @P4 LDGSTS.E.BYPASS.LTC128B.128 [R9+0x1f400], desc[UR54][R2.64+0x80], !P5 ;  /* 0x1f40008002094fae */ /* 0x0001e2000e901d76 */
[----:B------:R-:W-:Y:S01]  /*113d0*/  LOP3.LUT P4, RZ, R16, 0x8, RZ, 0xc0, !PT ;  /* 0x0000000810ff7812 */ /* 0x000fe2000788c0ff */
[----:B------:R-:W-:Y:S02]  /*113e0*/  IMAD.MOV.U32 R13, RZ, RZ, R5 ;  /* 0x000000ffff0d7224 */ /* 0x000fe400078e0005 */
[----:B------:R-:W-:-:S10]  /*113f0*/  IMAD.MOV.U32 R8, RZ, RZ, R14 ;  /* 0x000000ffff087224 */ /* 0x000fd400078e000e */
[----:B0-----:R-:W-:Y:S05]  /*11400*/  WARPSYNC.COLLECTIVE R15, `(.L_x_119) ;  /* 0x000000000f087348 */ /* 0x001fea0003c00000 */
[----:B------:R1:W2:Y:S02]  /*11410*/  SHFL.IDX P6, R14, R13, R12, R11 ;  /* 0x0000000c0d0e7389 */ /* 0x0002a400000c000b */
[----:B012---:R-:W-:Y:S01]  /*11420*/  ENDCOLLECTIVE ;  /* 0x000000000000791b */ /* 0x007fe20003800000 */
.L_x_119:
[----:B------:R-:W-:Y:S02]  /*11430*/  IMAD.MOV.U32 R13, RZ, RZ, R6 ;  /* 0x000000ffff0d7224 */ /* 0x000fe400078e0006 */
[----:B------:R-:W-:Y:S01]  /*11440*/  IMAD.MOV.U32 R12, RZ, RZ, 0x2 ;  /* 0x00000002ff0c7424 */ /* 0x000fe200078e00ff */
[----:B------:R-:W-:Y:S02]  /*11450*/  @P3 IADD3 R14, P0, R35, R14, RZ ;  /* 0x0000000e230e3210 */ /* 0x000fe40007f1e0ff */
[----:B------:R-:W-:Y:S02]  /*11460*/  LOP3.LUT P6, RZ, R16, 0x10, RZ, 0xc0, !PT ;  /* 0x0000001010ff7812 */ /* 0x000fe400078cc0ff */
[----:B------:R-:W-:Y:S01]  /*11470*/  @P3 MOV R2, R14 ;  /* 0x0000000e00023202 */ /* 0x000fe20000000f00 */
[----:B------:R-:W-:-:S04]  /*11480*/  @P3 IMAD.X R19, RZ, RZ, R8, P0 ;  /* 0x000000ffff133224 */ /* 0x000fc800000e0608 */
[----:B------:R-:W-:Y:S02]  /*11490*/  @P3 IMAD.MOV.U32 R3, RZ, RZ, R19 ;  /* 0x000000ffff033224 */ /* 0x000fe400078e0013 */
[----:B------:R-:W-:-:S04]  /*114a0*/  @P2 VIADD R19, R36, UR42 ;  /* 0x0000002a24132c36 */ /* 0x000fc80008000000 */
[----:B------:R-:W-:Y:S01]  /*114b0*/  @!PT LDS RZ, [RZ] ;  /* 0x00000000fffff984 */ /* 0x000fe20000000800 */
[----:B------:R-:W-:Y:S01]  /*114c0*/  @!PT LDS RZ, [RZ] ;  /* 0x00000000fffff984 */ /* 0x000fe20000000800 */
[----:B------:R-:W-:Y:S01]  /*114d0*/  @!PT LDS RZ, [RZ] ;  /* 0x00000000fffff984 */ /* 0x000fe20000000800 */
[----:B------:R0:W-:Y:S03]  /*114e0*/  @P3 LDGSTS.E.BYPASS.LTC128B.128 [R21+0x1ac00], desc[UR54][R2.64], !P6 ;  /* 0x1ac0000002153fae */ /* 0x0001e6000f101d76 */
[----:B0-----:R-:W-:Y:S05]  /*114f0*/  WARPSYNC.COLLECTIVE R15, `(.L_x_120) ;  /* 0x000000000f087348 */ /* 0x001fea0003c00000 */
[----:B------:R1:W2:Y:S02]  /*11500*/  SHFL.IDX P6, R14, R13, R12, R11 ;  /* 0x0000000c0d0e7389 */ /* 0x0002a400000c000b */
[----:B012---:R-:W-:Y:S01]  /*11510*/  ENDCOLLECTIVE ;  /* 0x000000000000791b */ /* 0x007fe20003800000 */
.L_x_120:
[----:B------:R-:W-:Y:S01]  /*11520*/  @!PT LDS RZ, [RZ] ;  /* 0x00000000fffff984 */ /* 0x000fe20000000800 */
[----:B------:R-:W-:Y:S01]  /*11530*/  @!PT LDS RZ, [RZ] ;  /* 0x00000000fffff984 */ /* 0x000fe20000000800 */
[----:B------:R-:W-:Y:S01]  /*11540*/  @!PT LDS RZ, [RZ] ;  /* 0x00000000fffff984 */ /* 0x000fe20000000800 */
[----:B------:R-:W-:Y:S04]  /*11550*/  @P3 LDGSTS.E.BYPASS.LTC128B.128 [R21+0x1d400], desc[UR54][R2.64+0x40], !P4 ;  /* 0x1d40004002153fae */ /* 0x000fe8000e101d76 */
[----:B------:R0:W-:Y:S01]  /*11560*/  @P3 LDGSTS.E.BYPASS.LTC128B.128 [R21+0x1fc00], desc[UR54][R2.64+0x80], !P5 ;  /* 0x1fc0008002153fae */ /* 0x0001e2000e901d76 */
[----:B------:R-:W-:Y:S02]  /*11570*/  LOP3.LUT P3, RZ, R16, 0x10, RZ, 0xc0, !PT ;  /* 0x0000001010ff7812 */ /* 0x000fe4000786c0ff */
[----:B------:R-:W-:Y:S02]  /*11580*/  MOV R13, R5 ;  /* 0x00000005000d7202 */ /* 0x000fe40000000f00 */
[----:B0-----:R-:W-:Y:S01]  /*11590*/  @P1 IADD3 R21, R36, UR42, RZ ;  /* 0x0000002a24151c10 */ /* 0x001fe2000fffe0ff */
[----:B------:R-:W-:-:S08]  /*115a0*/  IMAD.MOV.U32 R8, RZ, RZ, R14 ;  /* 0x000000ffff087224 */ /* 0x000fd000078e000e */
[----:B------:R-:W-:Y:S05]  /*115b0*/  WARPSYNC.COLLECTIVE R15, `(.L_x_121) ;  /* 0x000000000f087348 */ /* 0x000fea0003c00000 */
[----:B------:R0:W1:Y:S02]  /*115c0*/  SHFL.IDX P6, R14, R13, R12, R11 ;  /* 0x0000000c0d0e7389 */ /* 0x00006400000c000b */
[----:B01----:R-:W-:Y:S01]  /*115d0*/  ENDCOLLECTIVE ;  /* 0x000000000000791b */ /* 0x003fe20003800000 */
.L_x_121:
[----:B------:R-:W-:Y:S01]  /*115e0*/  MOV R13, R6 ;  /* 0x00000006000d7202 */ /* 0x000fe20000000f00 */
[----:B------:R-:W-:Y:S01]  /*115f0*/  IMAD.MOV.U32 R12, RZ, RZ, 0x3 ;  /* 0x00000003ff0c7424 */ /* 0x000fe200078e00ff */
[----:B------:R-:W-:-:S05]  /*11600*/  @P2 IADD3 R14, P0, R35, R14, RZ ;  /* 0x0000000e230e2210 */ /* 0x000fca0007f1e0ff */
[----:B------:R-:W-:-:S08]  /*11610*/  @P2 IMAD.MOV.U32 R2, RZ, RZ, R14 ;  /* 0x000000ffff022224 */ /* 0x000fd000078e000e */
[----:B------:R-:W-:Y:S05]  /*11620*/  WARPSYNC.COLLECTIVE R15, `(.L_x_122) ;  /* 0x000000000f087348 */ /* 0x000fea0003c00000 */
[----:B------:R0:W1:Y:S02]  /*11630*/  SHFL.IDX P6, R14, R13, R12, R11 ;  /* 0x0000000c0d0e7389 */ /* 0x00006400000c000b */
[----:B01----:R-:W-:Y:S01]  /*11640*/  ENDCOLLECTIVE ;  /* 0x000000000000791b */ /* 0x003fe20003800000 */
.L_x_122:
[----:B------:R-:W-:-:S04]  /*11650*/  @P2 IMAD.X R9, RZ, RZ, R8, P0 ;  /* 0x000000ffff092224 */ /* 0x000fc800000e0608 */
[----:B------:R-:W-:-:S05]  /*11660*/  @P2 IMAD.MOV.U32 R3, RZ, RZ, R9 ;  /* 0x000000ffff032224 */ /* 0x000fca00078e0009 */
[----:B------:R-:W-:Y:S01]  /*11670*/  @!PT LDS RZ, [RZ] ;  /* 0x00000000fffff984 */ /* 0x000fe20000000800 */
[----:B------:R-:W-:Y:S01]  /*11680*/  @!PT LDS RZ, [RZ] ;  /* 0x00000000fffff984 */ /* 0x000fe20000000800 */
[----:B------:R-:W-:Y:S01]  /*11690*/  @!PT LDS RZ, [RZ] ;  /* 0x00000000fffff984 */ /* 0x000fe20000000800 */
[----:B------:R0:W-:Y:S01]  /*116a0*/  @P2 LDGSTS.E.BYPASS.LTC128B.128 [R19+0x1b400], desc[UR54][R2.64], !P3 ;  /* 0x1b40000002132fae */ /* 0x0001e2000d901d76 */
[----:B------:R-:W-:-:S03]  /*116b0*/  IMAD.MOV.U32 R13, RZ, RZ, R5 ;  /* 0x000000ffff0d7224 */ /* 0x000fc600078e0005 */
[----:B------:R0:W-:Y:S04]  /*116c0*/  @P2 LDGSTS.E.BYPASS.LTC128B.128 [R19+0x1dc00], desc[UR54][R2.64+0x40], !P4 ;  /* 0x1dc0004002132fae */ /* 0x0001e8000e101d76 */
[----:B------:R0:W-:Y:S01]  /*116d0*/  @P2 LDGSTS.E.BYPASS.LTC128B.128 [R19+0x20400], desc[UR54][R2.64+0x80], !P5 ;  /* 0x2040008002132fae */ /* 0x0001e2000e901d76 */
[----:B------:R-:W-:-:S07]  /*116e0*/  IMAD.MOV.U32 R8, RZ, RZ, R14 ;  /* 0x000000ffff087224 */ /* 0x000fce00078e000e */
[----:B0-----:R-:W-:Y:S05]  /*116f0*/  WARPSYNC.COLLECTIVE R15, `(.L_x_123) ;  /* 0x000000000f087348 */ /* 0x001fea0003c00000 */
[----:B------:R1:W2:Y:S02]  /*11700*/  SHFL.IDX P6, R14, R13, R12, R11 ;  /* 0x0000000c0d0e7389 */ /* 0x0002a400000c000b */
[----:B012---:R-:W-:Y:S01]  /*11710*/  ENDCOLLECTIVE ;  /* 0x000000000000791b */ /* 0x007fe20003800000 */
.L_x_123:
[----:B------:R-:W-:Y:S02]  /*11720*/  IMAD.MOV.U32 R13, RZ, RZ, R7 ;  /* 0x000000ffff0d7224 */ /* 0x000fe400078e0007 */
[----:B------:R-:W-:Y:S01]  /*11730*/  IMAD.MOV.U32 R12, RZ, RZ, RZ ;  /* 0x000000ffff0c7224 */ /* 0x000fe200078e00ff */
[----:B------:R-:W-:-:S05]  /*11740*/  @P1 IADD3 R14, P0, R35, R14, RZ ;  /* 0x0000000e230e1210 */ /* 0x000fca0007f1e0ff */
[----:B------:R-:W-:-:S08]  /*11750*/  @P1 IMAD.MOV.U32 R2, RZ, RZ, R14 ;  /* 0x000000ffff021224 */ /* 0x000fd000078e000e */
[----:B------:R-:W-:Y:S05]  /*11760*/  WARPSYNC.COLLECTIVE R15, `(.L_x_124) ;  /* 0x000000000f087348 */ /* 0x000fea0003c00000 */
[----:B------:R0:W1:Y:S02]  /*11770*/  SHFL.IDX P6, R14, R13, R12, R11 ;  /* 0x0000000c0d0e7389 */ /* 0x00006400000c000b */
[----:B01----:R-:W-:Y:S01]  /*11780*/  ENDCOLLECTIVE ;  /* 0x000000000000791b */ /* 0x003fe20003800000 */
.L_x_124:
        /* <DEDUP_REMOVED lines=9> */
[----:B------:R-:W-:Y:S02]  /*11820*/  ISETP.NE.AND P5, PT, R4, RZ, PT ;  /* 0x000000ff0400720c */ /* 0x000fe40003fa5270 */
[----:B------:R-:W-:-:S11]  /*11830*/  MOV R7, R14 ;  /* 0x0000000e00077202 */ /* 0x000fd60000000f00 */
[----:B0-----:R-:W-:Y:S05]  /*11840*/  WARPSYNC.COLLECTIVE R15, `(.L_x_125) ;  /* 0x000000000f087348 */ /* 0x001fea0003c00000 */
[----:B------:R1:W2:Y:S02]  /*11850*/  SHFL.IDX P6, R14, R13, R12, R11 ;  /* 0x0000000c0d0e7389 */ /* 0x0002a400000c000b */
[----:B012---:R-:W-:Y:S01]  /*11860*/  ENDCOLLECTIVE ;  /* 0x000000000000791b */ /* 0x007fe20003800000 */
.L_x_125:
[----:B------:R-:W-:Y:S05]  /*11870*/  BRA `(.L_x_126) ;  /* 0xffffffc000d87947 */ /* 0x000fea000383ffff */
.L_x_58:
[----:B------:R-:W-:Y:S01]  /*11880*/  IMAD.MOV.U32 R13, RZ, RZ, R5 ;  /* 0x000000ffff0d7224 */ /* 0x000fe200078e0005 */
[----:B------:R-:W-:Y:S01]  /*11890*/  MOV R15, 0xffffffff ;  /* 0xffffffff000f7802 */ /* 0x000fe20000000f00 */
[----:B------:R-:W-:Y:S02]  /*118a0*/  IMAD.MOV.U32 R12, RZ, RZ, RZ ;  /* 0x000000ffff0c7224 */ /* 0x000fe400078e00ff */
[----:B------:R-:W-:Y:S02]  /*118b0*/  IMAD.MOV.U32 R11, RZ, RZ, 0x1c1f ;  /* 0x00001c1fff0b7424 */ /* 0x000fe400078e00ff */
[----:B------:R-:W-:-:S07]  /*118c0*/  IMAD R29, R29, 0x80, R28 ;  /* 0x000000801d1d7824 */ /* 0x000fce00078e021c */
[----:B0-2---:R-:W-:Y:S05]  /*118d0*/  WARPSYNC.COLLECTIVE R15, `(.L_x_127) ;  /* 0x000000000f087348 */ /* 0x005fea0003c00000 */
[----:B--2---:R1:W2:Y:S02]  /*118e0*/  SHFL.IDX P6, R14, R13, R12, R11 ;  /* 0x0000000c0d0e7389 */ /* 0x0042a400000c000b */
[----:B012---:R-:W-:Y:S01]  /*118f0*/  ENDCOLLECTIVE ;  /* 0x000000000000791b */ /* 0x007fe20003800000 */
.L_x_127:
[----:B------:R-:W-:Y:S02]  /*11900*/  VIADD R7, R29, 0x20 ;  /* 0x000000201d077836 */ /* 0x000fe40000000000 */
[----:B------:R-:W-:Y:S02]  /*11910*/  IMAD.MOV.U32 R13, RZ, RZ, R4 ;  /* 0x000000ffff0d7224 */ /* 0x000fe400078e0004 */
[----:B------:R-:W-:-:S07]  /*11920*/  IMAD.MOV.U32 R2, RZ, RZ, R14 ;  /* 0x000000ffff027224 */ /* 0x000fce00078e000e */
[----:B------:R-:W-:Y:S05]  /*11930*/  WARPSYNC.COLLECTIVE R15, `(.L_x_128) ;  /* 0x000000000f087348 */ /* 0x000fea0003c00000 */
[----:B------:R0:W1:Y:S02]  /*11940*/  SHFL.IDX P6, R14, R13, R12, R11 ;  /* 0x0000000c0d0e7389 */ /* 0x00006400000c000b */
[----:B01----:R-:W-:Y:S01]  /*11950*/  ENDCOLLECTIVE ;  /* 0x000000000000791b */ /* 0x003fe20003800000 */
.L_x_128:
[----:B------:R-:W-:Y:S02]  /*11960*/  ULDC UR4, c[0x0][0x288] ;  /* 0x0000a20000047ab9 */ /* 0x000fe40000000800 */
[----:B------:R-:W-:-:S05]  /*11970*/  IMAD R0, R0, UR4, RZ ;  /* 0x0000000400007c24 */ /* 0x000fca000f8e02ff */
[----:B------:R-:W-:Y:S01]  /*11980*/  ISETP.GE.AND P0, PT, R29, R0, PT ;  /* 0x000000001d00720c */ /* 0x000fe20003f06270 */
[----:B------:R-:W-:Y:S02]  /*11990*/  IMAD.MOV.U32 R13, RZ, RZ, R5 ;  /* 0x000000ffff0d7224 */ /* 0x000fe400078e0005 */
[----:B------:R-:W-:-:S10]  /*119a0*/  IMAD.MOV.U32 R12, RZ, RZ, 0x1 ;  /* 0x00000001ff0c7424 */ /* 0x000fd400078e00ff */
[----:B------:R-:W-:Y:S02]  /*119b0*/  @!P0 IADD3 R9, R36, UR42, RZ ;  /* 0x0000002a24098c10 */ /* 0x000fe4000fffe0ff */
[----:B------:R-:W-:-:S05]  /*119c0*/  @!P0 IADD3 R14, P4, R35, R14, RZ ;  /* 0x0000000e230e8210 */ /* 0x000fca0007f9e0ff */
[----:B------:R-:W-:Y:S02]  /*119d0*/  @!P0 IMAD.X R3, RZ, RZ, R2, P4 ;  /* 0x000000ffff038224 */ /* 0x000fe400020e0602 */
[----:B------:R-:W-:-:S07]  /*119e0*/  @!P0 IMAD.MOV.U32 R2, RZ, RZ, R14 ;  /* 0x000000ffff028224 */ /* 0x000fce00078e000e */
[----:B------:R-:W-:Y:S05]  /*119f0*/  WARPSYNC.COLLECTIVE R15, `(.L_x_129) ;  /* 0x000000000f087348 */ /* 0x000fea0003c00000 */
[----:B------:R0:W1:Y:S02]  /*11a00*/  SHFL.IDX P6, R14, R13, R12, R11 ;  /* 0x0000000c0d0e7389 */ /* 0x00006400000c000b */
[----:B01----:R-:W-:Y:S01]  /*11a10*/  ENDCOLLECTIVE ;  /* 0x000000000000791b */ /* 0x003fe20003800000 */
.L_x_129:
[----:B------:R-:W-:Y:S01]  /*11a20*/  @!PT LDS RZ, [RZ] ;  /* 0x00000000fffff984 */ /* 0x000fe20000000800 */
[----:B------:R-:W-:Y:S01]  /*11a30*/  @!PT LDS RZ, [RZ] ;  /* 0x00000000fffff984 */ /* 0x000fe20000000800 */
[----:B------:R-:W-:Y:S01]  /*11a40*/  @!PT LDS RZ, [RZ] ;  /* 0x00000000fffff984 */ /* 0x000fe20000000800 */
[----:B------:R0:W-:Y:S04]  /*11a50*/  @!P0 LDGSTS.E.BYPASS.LTC128B.128 [R9+0x14400], desc[UR54][R2.64], !P3 ;  /* 0x1440000002098fae */ /* 0x0001e8000d901d76 */
[----:B------:R0:W-:Y:S04]  /*11a60*/  @!P0 LDGSTS.E.BYPASS.LTC128B.128 [R9+0x16400], desc[UR54][R2.64+0x40], !P2 ;  /* 0x1640004002098fae */ /* 0x0001e8000d101d76 */
[----:B------:R0:W-:Y:S01]  /*11a70*/  @!P0 LDGSTS.E.BYPASS.LTC128B.128 [R9+0x18400], desc[UR54][R2.64+0x80], !P1 ;  /* 0x1840008002098fae */ /* 0x0001e2000c901d76 */
[----:B------:R-:W-:Y:S01]  /*11a80*/  ISETP.GE.AND P0, PT, R7, R0, PT ;  /* 0x000000000700720c */ /* 0x000fe20003f06270 */
[----:B------:R-:W-:Y:S01]  /*11a90*/  IMAD.MOV.U32 R13, RZ, RZ, R4 ;  /* 0x000000ffff0d7224 */ /* 0x000fe200078e0004 */
[----:B------:R-:W-:-:S11]  /*11aa0*/  MOV R6, R14 ;  /* 0x0000000e00067202 */ /* 0x000fd60000000f00 */
[----:B0-----:R-:W-:Y:S05]  /*11ab0*/  WARPSYNC.COLLECTIVE R15, `(.L_x_130) ;  /* 0x000000000f087348 */ /* 0x001fea0003c00000 */
[----:B------:R1:W2:Y:S02]  /*11ac0*/  SHFL.IDX P6, R14, R13, R12, R11 ;  /* 0x0000000c0d0e7389 */ /* 0x0002a400000c000b */
[----:B012---:R-:W-:Y:S01]  /*11ad0*/  ENDCOLLECTIVE ;  /* 0x000000000000791b */ /* 0x007fe20003800000 */
.L_x_130:
[----:B------:R-:W-:Y:S02]  /*11ae0*/  @!P0 VIADD R19, R36, UR42 ;  /* 0x0000002a24138c36 */ /* 0x000fe40008000000 */
[----:B------:R-:W-:Y:S02]  /*11af0*/  IMAD.MOV.U32 R13, RZ, RZ, R5 ;  /* 0x000000ffff0d7224 */ /* 0x000fe400078e0005 */
[----:B------:R-:W-:Y:S01]  /*11b00*/  IMAD.MOV.U32 R12, RZ, RZ, 0x2 ;  /* 0x00000002ff0c7424 */ /* 0x000fe200078e00ff */
[----:B------:R-:W-:-:S05]  /*11b10*/  @!P0 IADD3 R14, P4, R35, R14, RZ ;  /* 0x0000000e230e8210 */ /* 0x000fca0007f9e0ff */
[----:B------:R-:W-:-:S08]  /*11b20*/  @!P0 IMAD.MOV.U32 R2, RZ, RZ, R14 ;  /* 0x000000ffff028224 */ /* 0x000fd000078e000e */
[----:B------:R-:W-:Y:S05]  /*11b30*/  WARPSYNC.COLLECTIVE R15, `(.L_x_131) ;  /* 0x000000000f087348 */ /* 0x000fea0003c00000 */
[----:B------:R0:W1:Y:S02]  /*11b40*/  SHFL.IDX P6, R14, R13, R12, R11 ;  /* 0x0000000c0d0e7389 */ /* 0x00006400000c000b */
[----:B01----:R-:W-:Y:S01]  /*11b50*/  ENDCOLLECTIVE ;  /* 0x000000000000791b */ /* 0x003fe20003800000 */
.L_x_131:
[----:B------:R-:W-:-:S05]  /*11b60*/  @!P0 IMAD.X R7, RZ, RZ, R6, P4 ;  /* 0x000000ffff078224 */ /* 0x000fca00020e0606 */
[----:B------:R-:W-:Y:S01]  /*11b70*/  @!P0 MOV R3, R7 ;  /* 0x0000000700038202 */ /* 0x000fe20000000f00 */
[----:B------:R-:W-:-:S04]  /*11b80*/  VIADD R7, R29, 0x40 ;  /* 0x000000401d077836 */ /* 0x000fc80000000000 */
[----:B------:R-:W-:Y:S01]  /*11b90*/  @!PT LDS RZ, [RZ] ;  /* 0x00000000fffff984 */ /* 0x000fe20000000800 */
[----:B------:R-:W-:Y:S01]  /*11ba0*/  @!PT LDS RZ, [RZ] ;  /* 0x00000000fffff984 */ /* 0x000fe20000000800 */
[----:B------:R-:W-:Y:S01]  /*11bb0*/  @!PT LDS RZ, [RZ] ;  /* 0x00000000fffff984 */ /* 0x000fe20000000800 */
[----:B------:R0:W-:Y:S01]  /*11bc0*/  @!P0 LDGSTS.E.BYPASS.LTC128B.128 [R19+0x14c00], desc[UR54][R2.64], !P3 ;  /* 0x14c0000002138fae */ /* 0x0001e2000d901d76 */
[----:B------:R-:W-:-:S03]  /*11bd0*/  MOV R13, R4 ;  /* 0x00000004000d7202 */ /* 0x000fc60000000f00 */
[----:B------:R0:W-:Y:S04]  /*11be0*/  @!P0 LDGSTS.E.BYPASS.LTC128B.128 [R19+0x16c00], desc[UR54][R2.64+0x40], !P2 ;  /* 0x16c0004002138fae */ /* 0x0001e8000d101d76 */
[----:B------:R0:W-:Y:S01]  /*11bf0*/  @!P0 LDGSTS.E.BYPASS.LTC128B.128 [R19+0x18c00], desc[UR54][R2.64+0x80], !P1 ;  /* 0x18c0008002138fae */ /* 0x0001e2000c901d76 */
[----:B------:R-:W-:Y:S01]  /*11c00*/  ISETP.GE.AND P0, PT, R7, R0, PT ;  /* 0x000000000700720c */ /* 0x000fe20003f06270 */
[----:B------:R-:W-:-:S12]  /*11c10*/  IMAD.MOV.U32 R6, RZ, RZ, R14 ;  /* 0x000000ffff067224 */ /* 0x000fd800078e000e */
[----:B0-----:R-:W-:Y:S05]  /*11c20*/  WARPSYNC.COLLECTIVE R15, `(.L_x_132) ;  /* 0x000000000f087348 */ /* 0x001fea0003c00000 */
[----:B------:R1:W2:Y:S02]  /*11c30*/  SHFL.IDX P6, R14, R13, R12, R11 ;  /* 0x0000000c0d0e7389 */ /* 0x0002a400000c000b */
[----:B012---:R-:W-:Y:S01]  /*11c40*/  ENDCOLLECTIVE ;  /* 0x000000000000791b */ /* 0x007fe20003800000 */
.L_x_132:
[----:B------:R-:W-:Y:S01]  /*11c50*/  @!P0 VIADD R9, R36, UR42 ;  /* 0x0000002a24098c36 */ /* 0x000fe20008000000 */
[----:B------:R-:W-:Y:S01]  /*11c60*/  MOV R13, R5 ;  /* 0x00000005000d7202 */ /* 0x000fe20000000f00 */
[----:B------:R-:W-:Y:S01]  /*11c70*/  IMAD.MOV.U32 R12, RZ, RZ, 0x3 ;  /* 0x00000003ff0c7424 */ /* 0x000fe200078e00ff */
[----:B------:R-:W-:-:S05]  /*11c80*/  @!P0 IADD3 R14, P4, R35, R14, RZ ;  /* 0x0000000e230e8210 */ /* 0x000fca0007f9e0ff */
[----:B------:R-:W-:-:S08]  /*11c90*/  @!P0 IMAD.MOV.U32 R2, RZ, RZ, R14 ;  /* 0x000000ffff028224 */ /* 0x000fd000078e000e */
[----:B------:R-:W-:Y:S05]  /*11ca0*/  WARPSYNC.COLLECTIVE R15, `(.L_x_133) ;  /* 0x000000000f087348 */ /* 0x000fea0003c00000 */
[----:B------:R0:W1:Y:S02]  /*11cb0*/  SHFL.IDX P6, R14, R13, R12, R11 ;  /* 0x0000000c0d0e7389 */ /* 0x00006400000c000b */
[----:B01----:R-:W-:Y:S01]  /*11cc0*/  ENDCOLLECTIVE ;  /* 0x000000000000791b */ /* 0x003fe20003800000 */
.L_x_133:
[----:B------:R-:W-:-:S04]  /*11cd0*/  @!P0 IMAD.X R7, RZ, RZ, R6, P4 ;  /* 0x000000ffff078224 */ /* 0x000fc800020e0606 */
[----:B------:R-:W-:-:S05]  /*11ce0*/  @!P0 IMAD.MOV.U32 R3, RZ, RZ, R7 ;  /* 0x000000ffff038224 */ /* 0x000fca00078e0007 */
[----:B------:R-:W-:Y:S01]  /*11cf0*/  @!PT LDS RZ, [RZ] ;  /* 0x00000000fffff984 */ /* 0x000fe20000000800 */
[----:B------:R-:W-:Y:S01]  /*11d00*/  @!PT LDS RZ, [RZ] ;  /* 0x00000000fffff984 */ /* 0x000fe20000000800 */
[----:B------:R-:W-:Y:S01]  /*11d10*/  @!PT LDS RZ, [RZ] ;  /* 0x00000000fffff984 */ /* 0x000fe20000000800 */
[----:B------:R0:W-:Y:S01]  /*11d20*/  @!P0 LDGSTS.E.BYPASS.LTC128B.128 [R9+0x15400], desc[UR54][R2.64], !P3 ;  /* 0x1540000002098fae */ /* 0x0001e2000d901d76 */
[----:B------:R-:W-:-:S03]  /*11d30*/  IMAD.MOV.U32 R13, RZ, RZ, R4 ;  /* 0x000000ffff0d7224 */ /* 0x000fc600078e0004 */
[----:B------:R0:W-:Y:S04]  /*11d40*/  @!P0 LDGSTS.E.BYPASS.LTC128B.128 [R9+0x17400], desc[UR54][R2.64+0x40], !P2 ;  /* 0x1740004002098fae */ /* 0x0001e8000d101d76 */
[----:B------:R0:W-:Y:S01]  /*11d50*/  @!P0 LDGSTS.E.BYPASS.LTC128B.128 [R9+0x19400], desc[UR54][R2.64+0x80], !P1 ;  /* 0x1940008002098fae */ /* 0x0001e2000c901d76 */
[----:B------:R-:W-:-:S07]  /*11d60*/  IMAD.MOV.U32 R6, RZ, RZ, R14 ;  /* 0x000000ffff067224 */ /* 0x000fce00078e000e */
[----:B0-----:R-:W-:Y:S05]  /*11d70*/  WARPSYNC.COLLECTIVE R15, `(.L_x_134) ;  /* 0x000000000f087348 */ /* 0x001fea0003c00000 */
[----:B------:R1:W2:Y:S02]  /*11d80*/  SHFL.IDX P6, R14, R13, R12, R11 ;  /* 0x0000000c0d0e7389 */ /* 0x0002a400000c000b */
[----:B012---:R-:W-:Y:S01]  /*11d90*/  ENDCOLLECTIVE ;  /* 0x000000000000791b */ /* 0x007fe20003800000 */
.L_x_134:
[----:B------:R-:W-:Y:S05]  /*11da0*/  BRA `(.L_x_135) ;  /* 0xffffffc400a07947 */ /* 0x000fea000383ffff */
.L_x_61:
[----:B-1--4-:R-:W-:-:S04]  /*11db0*/  IMAD.U32 R3, RZ, RZ, UR42 ;  /* 0x0000002aff037e24 */ /* 0x012fc8000f8e00ff */
[----:B------:R1:W4:Y:S03]  /*11dc0*/  SYNCS.PHASECHK.TRANS64.TRYWAIT P0, [R3+URZ+0x29820], R0 ;  /* 0x02982000030075a7 */ /* 0x000326000800017f */
[----:B----4-:R-:W-:Y:S05]  /*11dd0*/  @!P0 NANOSLEEP.SYNCS 0x989680 ;  /* 0x009896800000895d */ /* 0x010fea0003900000 */
[----:B------:R-:W4:Y:S02]  /*11de0*/  @!P0 SYNCS.PHASECHK.TRANS64 P0, [R3+URZ+0x29820], R0 ;  /* 0x02982000030085a7 */ /* 0x000f24000800007f */
[----:B----4-:R-:W-:Y:S05]  /*11df0*/  @!P0 BRA `(.L_x_61) ;  /* 0xfffffffc00ec8947 */ /* 0x010fea000383ffff */
[----:B------:R-:W-:Y:S05]  /*11e00*/  BRA `(.L_x_136) ;  /* 0xffffffc400e47947 */ /* 0x000fea000383ffff */
.L_x_64:
[----:B0-----:R0:W1:Y:S02]  /*11e10*/  SYNCS.PHASECHK.TRANS64.TRYWAIT P0, [R10+URZ+0x29880], R26 ;  /* 0x0298801a0a0075a7 */ /* 0x001064000800017f */
[----:B-1----:R-:W-:Y:S05]  /*11e20*/  @!P0 NANOSLEEP.SYNCS 0x989680 ;  /* 0x009896800000895d */ /* 0x002fea0003900000 */
[----:B------:R-:W1:Y:S02]  /*11e30*/  @!P0 SYNCS.PHASECHK.TRANS64 P0, [R10+URZ+0x29880], R26 ;  /* 0x0298801a0a0085a7 */ /* 0x000e64000800007f */
[----:B-1----:R-:W-:Y:S05]  /*11e40*/  @!P0 BRA `(.L_x_64) ;  /* 0xfffffffc00f08947 */ /* 0x002fea000383ffff */
[----:B------:R-:W-:Y:S05]  /*11e50*/  BRA `(.L_x_137) ;  /* 0xffffffc800e47947 */ /* 0x000fea000383ffff */
.L_x_65:
[----:B------:R-:W-:Y:S01]  /*11e60*/  BSSY B0, `(.L_x_138) ;  /* 0x0000008000007945 */ /* 0x000fe20003800000 */
[----:B------:R-:W-:Y:S01]  /*11e70*/  MOV R13, R25 ;  /* 0x00000019000d7202 */ /* 0x000fe20000000f00 */
[----:B------:R-:W-:Y:S02]  /*11e80*/  IMAD.MOV.U32 R12, RZ, RZ, RZ ;  /* 0x000000ffff0c7224 */ /* 0x000fe400078e00ff */
[----:B------:R-:W-:Y:S02]  /*11e90*/  IMAD.MOV.U32 R11, RZ, RZ, 0x1c1f ;  /* 0x00001c1fff0b7424 */ /* 0x000fe400078e00ff */
[----:B------:R-:W-:-:S07]  /*11ea0*/  IMAD.MOV.U32 R15, RZ, RZ, -0x1 ;  /* 0xffffffffff0f7424 */ /* 0x000fce00078e00ff */
[----:B0-2---:R-:W-:Y:S05]  /*11eb0*/  WARPSYNC.COLLECTIVE R15, `(.L_x_139) ;  /* 0x000000000f087348 */ /* 0x005fea0003c00000 */
[----:B--2---:R1:W2:Y:S02]  /*11ec0*/  SHFL.IDX P6, R14, R13, R12, R11 ;  /* 0x0000000c0d0e7389 */ /* 0x0042a400000c000b */
[----:B012---:R-:W-:Y:S01]  /*11ed0*/  ENDCOLLECTIVE ;  /* 0x000000000000791b */ /* 0x007fe20003800000 */
.L_x_139:
[----:B------:R-:W-:Y:S05]  /*11ee0*/  BSYNC B0 ;  /* 0x0000000000007941 */ /* 0x000fea0003800000 */
.L_x_138:
[----:B------:R-:W-:Y:S01]  /*11ef0*/  MOV R13, R22 ;  /* 0x00000016000d7202 */ /* 0x000fe20000000f00 */
[----:B------:R-:W-:Y:S02]  /*11f00*/  IMAD.MOV.U32 R12, RZ, RZ, RZ ;  /* 0x000000ffff0c7224 */ /* 0x000fe400078e00ff */
[----:B------:R-:W-:Y:S02]  /*11f10*/  IMAD.MOV.U32 R11, RZ, RZ, 0x1c1f ;  /* 0x00001c1fff0b7424 */ /* 0x000fe400078e00ff */
[----:B------:R-:W-:Y:S02]  /*11f20*/  IMAD.MOV.U32 R15, RZ, RZ, -0x1 ;  /* 0xffffffffff0f7424 */ /* 0x000fe400078e00ff */
[----:B------:R-:W-:Y:S02]  /*11f30*/  IMAD.MOV.U32 R3, RZ, RZ, R14 ;  /* 0x000000ffff037224 */ /* 0x000fe400078e000e */
[----:B------:R-:W-:-:S07]  /*11f40*/  IMAD R9, R18, 0x5000, R34 ;  /* 0x0000500012097824 */ /* 0x000fce00078e0222 */
[----:B------:R-:W-:Y:S05]  /*11f50*/  WARPSYNC.COLLECTIVE R15, `(.L_x_140) ;  /* 0x000000000f087348 */ /* 0x000fea0003c00000 */
[----:B------:R0:W1:Y:S02]  /*11f60*/  SHFL.IDX P6, R14, R13, R12, R11 ;  /* 0x0000000c0d0e7389 */ /* 0x00006400000c000b */
[----:B01----:R-:W-:Y:S01]  /*11f70*/  ENDCOLLECTIVE ;  /* 0x000000000000791b */ /* 0x003fe20003800000 */
.L_x_140:
[----:B------:R-:W-:Y:S02]  /*11f80*/  IMAD.IADD R21, R33, 0x1, R9 ;  /* 0x0000000121157824 */ /* 0x000fe400078e0209 */
[----:B------:R-:W-:Y:S02]  /*11f90*/  IMAD.MOV.U32 R13, RZ, RZ, R25 ;  /* 0x000000ffff0d7224 */ /* 0x000fe400078e0019 */
[----:B------:R-:W-:Y:S02]  /*11fa0*/  IMAD.MOV.U32 R12, RZ, RZ, 0x1 ;  /* 0x00000001ff0c7424 */ /* 0x000fe400078e00ff */
[----:B------:R-:W-:-:S07]  /*11fb0*/  IMAD.MOV.U32 R2, RZ, RZ, R14 ;  /* 0x000000ffff027224 */ /* 0x000fce00078e000e */
[----:B------:R-:W-:Y:S05]  /*11fc0*/  WARPSYNC.COLLECTIVE R15, `(.L_x_141) ;  /* 0x000000000f087348 */ /* 0x000fea0003c00000 */
[----:B------:R0:W1:Y:S02]  /*11fd0*/  SHFL.IDX P6, R14, R13, R12, R11 ;  /* 0x0000000c0d0e7389 */ /* 0x00006400000c000b */
[----:B01----:R-:W-:Y:S01]  /*11fe0*/  ENDCOLLECTIVE ;  /* 0x000000000000791b */ /* 0x003fe20003800000 */
.L_x_141:
[----:B------:R-:W-:-:S04]  /*11ff0*/  IADD3 R2, P0, R35, R2, RZ ;  /* 0x0000000223027210 */ /* 0x000fc80007f1e0ff */
[----:B------:R-:W-:-:S05]  /*12000*/  IADD3.X R3, RZ, R3, RZ, P0, !PT ;  /* 0x00000003ff037210 */ /* 0x000fca00007fe4ff */
[----:B------:R-:W-:Y:S01]  /*12010*/  @!PT LDS RZ, [RZ] ;  /* 0x00000000fffff984 */ /* 0x000fe20000000800 */
[----:B------:R-:W-:Y:S01]  /*12020*/  @!PT LDS RZ, [RZ] ;  /* 0x00000000fffff984 */ /* 0x000fe20000000800 */
[----:B------:R-:W-:Y:S01]  /*12030*/  @!PT LDS RZ, [RZ] ;  /* 0x00000000fffff984 */ /* 0x000fe20000000800 */
[----:B------:R-:W-:Y:S01]  /*12040*/  LDGSTS.E.BYPASS.LTC128B.128 [R9], desc[UR54][R2.64], !P3 ;  /* 0x0000000002097fae */ /* 0x000fe2000d901d76 */
[----:B------:R-:W-:-:S03]  /*12050*/  MOV R13, R22 ;  /* 0x00000016000d7202 */ /* 0x000fc60000000f00 */
[----:B------:R0:W-:Y:S02]  /*12060*/  LDGSTS.E.BYPASS.LTC128B.128 [R21], desc[UR54][R2.64+0x40], !P1 ;  /* 0x0000004002157fae */ /* 0x0001e4000c901d76 */
[----:B0-----:R-:W-:-:S07]  /*12070*/  IMAD.MOV.U32 R3, RZ, RZ, R14 ;  /* 0x000000ffff037224 */ /* 0x001fce00078e000e */
[----:B------:R-:W-:Y:S05]  /*12080*/  WARPSYNC.COLLECTIVE R15, `(.L_x_142) ;  /* 0x000000000f087348 */ /* 0x000fea0003c00000 */
[----:B------:R0:W1:Y:S02]  /*12090*/  SHFL.IDX P6, R14, R13, R12, R11 ;  /* 0x0000000c0d0e7389 */ /* 0x00006400000c000b */
[----:B01----:R-:W-:Y:S01]  /*120a0*/  ENDCOLLECTIVE ;  /* 0x000000000000791b */ /* 0x003fe20003800000 */
.L_x_142:
[----:B------:R-:W-:Y:S02]  /*120b0*/  IMAD.MOV.U32 R13, RZ, RZ, R25 ;  /* 0x000000ffff0d7224 */ /* 0x000fe400078e0019 */
[----:B------:R-:W-:Y:S02]  /*120c0*/  IMAD.MOV.U32 R12, RZ, RZ, 0x2 ;  /* 0x00000002ff0c7424 */ /* 0x000fe400078e00ff */
[----:B------:R-:W-:-:S07]  /*120d0*/  IMAD.MOV.U32 R2, RZ, RZ, R14 ;  /* 0x000000ffff027224 */ /* 0x000fce00078e000e */
[----:B------:R-:W-:Y:S05]  /*120e0*/  WARPSYNC.COLLECTIVE R15, `(.L_x_143) ;  /* 0x000000000f087348 */ /* 0x000fea0003c00000 */
[----:B------:R0:W1:Y:S02]  /*120f0*/  SHFL.IDX P6, R14, R13, R12, R11 ;  /* 0x0000000c0d0e7389 */ /* 0x00006400000c000b */
[----:B01----:R-:W-:Y:S01]  /*12100*/  ENDCOLLECTIVE ;  /* 0x000000000000791b */ /* 0x003fe20003800000 */
.L_x_143:
[----:B------:R-:W-:-:S05]  /*12110*/  IADD3 R2, P0, R35, R2, RZ ;  /* 0x0000000223027210 */ /* 0x000fca0007f1e0ff */
[----:B------:R-:W-:-:S05]  /*12120*/  IMAD.X R3, RZ, RZ, R3, P0 ;  /* 0x000000ffff037224 */ /* 0x000fca00000e0603 */
[----:B------:R-:W-:Y:S01]  /*12130*/  @!PT LDS RZ, [RZ] ;  /* 0x00000000fffff984 */ /* 0x000fe20000000800 */
[----:B------:R-:W-:Y:S01]  /*12140*/  @!PT LDS RZ, [RZ] ;  /* 0x00000000fffff984 */ /* 0x000fe20000000800 */
[----:B------:R-:W-:Y:S01]  /*12150*/  @!PT LDS RZ, [RZ] ;  /* 0x00000000fffff984 */ /* 0x000fe20000000800 */
[----:B------:R-:W-:Y:S01]  /*12160*/  LDGSTS.E.BYPASS.LTC128B.128 [R9+0x1000], desc[UR54][R2.64], !P3 ;  /* 0x0100000002097fae */ /* 0x000fe2000d901d76 */
[----:B------:R-:W-:-:S03]  /*12170*/  IMAD.MOV.U32 R13, RZ, RZ, R22 ;  /* 0x000000ffff0d7224 */ /* 0x000fc600078e0016 */
[----:B------:R0:W-:Y:S02]  /*12180*/  LDGSTS.E.BYPASS.LTC128B.128 [R21+0x1000], desc[UR54][R2.64+0x40], !P1 ;  /* 0x0100004002157fae */ /* 0x0001e4000c901d76 */
[----:B0-----:R-:W-:-:S07]  /*12190*/  MOV R3, R14 ;  /* 0x0000000e00037202 */ /* 0x001fce0000000f00 */
[----:B------:R-:W-:Y:S05]  /*121a0*/  WARPSYNC.COLLECTIVE R15, `(.L_x_144) ;  /* 0x000000000f087348 */ /* 0x000fea0003c00000 */
[----:B------:R0:W1:Y:S02]  /*121b0*/  SHFL.IDX P6, R14, R13, R12, R11 ;  /* 0x0000000c0d0e7389 */ /* 0x00006400000c000b */
[----:B01----:R-:W-:Y:S01]  /*121c0*/  ENDCOLLECTIVE ;  /* 0x000000000000791b */ /* 0x003fe20003800000 */
.L_x_144:
[----:B------:R-:W-:Y:S01]  /*121d0*/  IMAD.MOV.U32 R13, RZ, RZ, R25 ;  /* 0x000000ffff0d7224 */ /* 0x000fe200078e0019 */
[----:B------:R-:W-:Y:S01]  /*121e0*/  MOV R12, 0x3 ;  /* 0x00000003000c7802 */ /* 0x000fe20000000f00 */
[----:B------:R-:W-:-:S07]  /*121f0*/  IMAD.MOV.U32 R2, RZ, RZ, R14 ;  /* 0x000000ffff027224 */ /* 0x000fce00078e000e */
[----:B------:R-:W-:Y:S05]  /*12200*/  WARPSYNC.COLLECTIVE R15, `(.L_x_145) ;  /* 0x000000000f087348 */ /* 0x000fea0003c00000 */
[----:B------:R0:W1:Y:S02]  /*12210*/  SHFL.IDX P6, R14, R13, R12, R11 ;  /* 0x0000000c0d0e7389 */ /* 0x00006400000c000b */
[----:B01----:R-:W-:Y:S01]  /*12220*/  ENDCOLLECTIVE ;  /* 0x000000000000791b */ /* 0x003fe20003800000 */
.L_x_145:
[----:B------:R-:W-:-:S05]  /*12230*/  IADD3 R2, P0, R35, R2, RZ ;  /* 0x0000000223027210 */ /* 0x000fca0007f1e0ff */
[----:B------:R-:W-:-:S05]  /*12240*/  IMAD.X R3, RZ, RZ, R3, P0 ;  /* 0x000000ffff037224 */ /* 0x000fca00000e0603 */
[----:B------:R-:W-:Y:S01]  /*12250*/  @!PT LDS RZ, [RZ] ;  /* 0x00000000fffff984 */ /* 0x000fe20000000800 */
[----:B------:R-:W-:Y:S01]  /*12260*/  @!PT LDS RZ, [RZ] ;  /* 0x00000000fffff984 */ /* 0x000fe20000000800 */
[----:B------:R-:W-:Y:S01]  /*12270*/  @!PT LDS RZ, [RZ] ;  /* 0x00000000fffff984 */ /* 0x000fe20000000800 */
[----:B------:R0:W-:Y:S01]  /*12280*/  LDGSTS.E.BYPASS.LTC128B.128 [R9+0x2000], desc[UR54][R2.64], !P3 ;  /* 0x0200000002097fae */ /* 0x0001e2000d901d76 */
[----:B------:R-:W-:-:S03]  /*12290*/  IMAD.MOV.U32 R13, RZ, RZ, R22 ;  /* 0x000000ffff0d7224 */ /* 0x000fc600078e0016 */
[----:B------:R0:W-:Y:S01]  /*122a0*/  LDGSTS.E.BYPASS.LTC128B.128 [R21+0x2000], desc[UR54][R2.64+0x40], !P1 ;  /* 0x0200004002157fae */ /* 0x0001e2000c901d76 */
[----:B------:R-:W-:-:S07]  /*122b0*/  IMAD.MOV.U32 R25, RZ, RZ, R14 ;  /* 0x000000ffff197224 */ /* 0x000fce00078e000e */
[----:B0-----:R-:W-:Y:S05]  /*122c0*/  WARPSYNC.COLLECTIVE R15, `(.L_x_146) ;  /* 0x000000000f087348 */ /* 0x001fea0003c00000 */
[----:B------:R1:W2:Y:S02]  /*122d0*/  SHFL.IDX P6, R14, R13, R12, R11 ;  /* 0x0000000c0d0e7389 */ /* 0x0002a400000c000b */
[----:B012---:R-:W-:Y:S01]  /*122e0*/  ENDCOLLECTIVE ;  /* 0x000000000000791b */ /* 0x007fe20003800000 */
.L_x_146:
[----:B------:R-:W-:Y:S01]  /*122f0*/  MOV R13, R23 ;  /* 0x00000017000d7202 */ /* 0x000fe20000000f00 */
[----:B------:R-:W-:Y:S02]  /*12300*/  IMAD.MOV.U32 R12, RZ, RZ, RZ ;  /* 0x000000ffff0c7224 */ /* 0x000fe400078e00ff */
[----:B------:R-:W-:-:S07]  /*12310*/  IMAD.MOV.U32 R2, RZ, RZ, R14 ;  /* 0x000000ffff027224 */ /* 0x000fce00078e000e */
[----:B------:R-:W-:Y:S05]  /*12320*/  WARPSYNC.COLLECTIVE R15, `(.L_x_147) ;  /* 0x000000000f087348 */ /* 0x000fea0003c00000 */
[----:B------:R0:W1:Y:S02]  /*12330*/  SHFL.IDX P6, R14, R13, R12, R11 ;  /* 0x0000000c0d0e7389 */ /* 0x00006400000c000b */
[----:B01----:R-:W-:Y:S01]  /*12340*/  ENDCOLLECTIVE ;  /* 0x000000000000791b */ /* 0x003fe20003800000 */
.L_x_147:
        /* <DEDUP_REMOVED lines=12> */
.L_x_148:
[----:B------:R-:W-:Y:S05]  /*12410*/  BRA `(.L_x_149) ;  /* 0xffffffc800907947 */ /* 0x000fea000383ffff */
.L_x_68:
[----:B--2---:R2:W3:Y:S02]  /*12420*/  SYNCS.PHASECHK.TRANS64.TRYWAIT P0, [R10+URZ+0x29840], R26 ;  /* 0x0298401a0a0075a7 */ /* 0x0044e4000800017f */
[----:B---3--:R-:W-:Y:S05]  /*12430*/  @!P0 NANOSLEEP.SYNCS 0x989680 ;  /* 0x009896800000895d */ /* 0x008fea0003900000 */
[----:B------:R-:W3:Y:S02]  /*12440*/  @!P0 SYNCS.PHASECHK.TRANS64 P0, [R10+URZ+0x29840], R26 ;  /* 0x0298401a0a0085a7 */ /* 0x000ee4000800007f */
[----:B---3--:R-:W-:Y:S05]  /*12450*/  @!P0 BRA `(.L_x_68) ;  /* 0xfffffffc00f08947 */ /* 0x008fea000383ffff */
[----:B------:R-:W-:Y:S05]  /*12460*/  BRA `(.L_x_150) ;  /* 0xffffffc800d47947 */ /* 0x000fea000383ffff */
.L_x_69:
[----:B------:R-:W-:Y:S01]  /*12470*/  BSSY B0, `(.L_x_151) ;  /* 0x0000008000007945 */ /* 0x000fe20003800000 */
[----:B------:R-:W-:Y:S01]  /*12480*/  IMAD.MOV.U32 R13, RZ, RZ, R21 ;  /* 0x000000ffff0d7224 */ /* 0x000fe200078e0015 */
[----:B------:R-:W-:Y:S01]  /*12490*/  MOV R12, RZ ;  /* 0x000000ff000c7202 */ /* 0x000fe20000000f00 */
[----:B------:R-:W-:Y:S02]  /*124a0*/  IMAD.MOV.U32 R11, RZ, RZ, 0x1c1f ;  /* 0x00001c1fff0b7424 */ /* 0x000fe400078e00ff */
[----:B------:R-:W-:-:S07]  /*124b0*/  IMAD.MOV.U32 R15, RZ, RZ, -0x1 ;  /* 0xffffffffff0f7424 */ /* 0x000fce00078e00ff */
[----:B012---:R-:W-:Y:S05]  /*124c0*/  WARPSYNC.COLLECTIVE R15, `(.L_x_152) ;  /* 0x000000000f087348 */ /* 0x007fea0003c00000 */
[----:B------:R3:W4:Y:S02]  /*124d0*/  SHFL.IDX P6, R14, R13, R12, R11 ;  /* 0x0000000c0d0e7389 */ /* 0x00072400000c000b */
[----:B01234-:R-:W-:Y:S01]  /*124e0*/  ENDCOLLECTIVE ;  /* 0x000000000000791b */ /* 0x01ffe20003800000 */
.L_x_152:
[----:B------:R-:W-:Y:S05]  /*124f0*/  BSYNC B0 ;  /* 0x0000000000007941 */ /* 0x000fea0003800000 */
.L_x_151:
[----:B------:R-:W-:Y:S01]  /*12500*/  IMAD.MOV.U32 R13, RZ, RZ, R19 ;  /* 0x000000ffff0d7224 */ /* 0x000fe200078e0013 */
[----:B------:R-:W-:Y:S01]  /*12510*/  MOV R12, RZ ;  /* 0x000000ff000c7202 */ /* 0x000fe20000000f00 */
[----:B------:R-:W-:Y:S02]  /*12520*/  IMAD.MOV.U32 R11, RZ, RZ, 0x1c1f ;  /* 0x00001c1fff0b7424 */ /* 0x000fe400078e00ff */
[----:B------:R-:W-:Y:S02]  /*12530*/  IMAD.MOV.U32 R15, RZ, RZ, -0x1 ;  /* 0xffffffffff0f7424 */ /* 0x000fe400078e00ff */
[----:B------:R-:W-:Y:S02]  /*12540*/  IMAD.MOV.U32 R3, RZ, RZ, R14 ;  /* 0x000000ffff037224 */ /* 0x000fe400078e000e */
[----:B------:R-:W-:-:S07]  /*12550*/  VIADD R23, R23, UR42 ;  /* 0x0000002a17177c36 */ /* 0x000fce0008000000 */
[----:B------:R-:W-:Y:S05]  /*12560*/  WARPSYNC.COLLECTIVE R15, `(.L_x_153) ;  /* 0x000000000f087348 */ /* 0x000fea0003c00000 */
[----:B------:R0:W1:Y:S02]  /*12570*/  SHFL.IDX P6, R14, R13, R12, R11 ;  /* 0x0000000c0d0e7389 */ /* 0x00006400000c000b */
[----:B01----:R-:W-:Y:S01]  /*12580*/  ENDCOLLECTIVE ;  /* 0x000000000000791b */ /* 0x003fe20003800000 */
.L_x_153:
[----:B------:R-:W-:Y:S01]  /*12590*/  MOV R13, R21 ;  /* 0x00000015000d7202 */ /* 0x000fe20000000f00 */
[----:B------:R-:W-:Y:S01]  /*125a0*/  IMAD.MOV.U32 R12, RZ, RZ, 0x1 ;  /* 0x00000001ff0c7424 */ /* 0x000fe200078e00ff */
[----:B------:R-:W-:-:S13]  /*125b0*/  IADD3 R2, P0, R35, R14, RZ ;  /* 0x0000000e23027210 */ /* 0x000fda0007f1e0ff */
[----:B------:R-:W-:Y:S05]  /*125c0*/  WARPSYNC.COLLECTIVE R15, `(.L_x_154) ;  /* 0x000000000f087348 */ /* 0x000fea0003c00000 */
[----:B------:R0:W1:Y:S02]  /*125d0*/  SHFL.IDX P6, R14, R13, R12, R11 ;  /* 0x0000000c0d0e7389 */ /* 0x00006400000c000b */
[----:B01----:R-:W-:Y:S01]  /*125e0*/  ENDCOLLECTIVE ;  /* 0x000000000000791b */ /* 0x003fe20003800000 */
.L_x_154:
[----:B------:R-:W-:-:S05]  /*125f0*/  IMAD.X R3, RZ, RZ, R3, P0 ;  /* 0x000000ffff037224 */ /* 0x000fca00000e0603 */
[----:B------:R-:W-:Y:S01]  /*12600*/  @!PT LDS RZ, [RZ] ;  /* 0x00000000fffff984 */ /* 0x000fe20000000800 */
[----:B------:R-:W-:Y:S01]  /*12610*/  @!PT LDS RZ, [RZ] ;  /* 0x00000000fffff984 */ /* 0x000fe20000000800 */
[----:B------:R-:W-:Y:S01]  /*12620*/  @!PT LDS RZ, [RZ] ;  /* 0x00000000fffff984 */ /* 0x000fe20000000800 */
[----:B------:R-:W-:Y:S04]  /*12630*/  LDGSTS.E.BYPASS.LTC128B.128 [R23+0x1a400], desc[UR54][R2.64], !P4 ;  /* 0x1a40000002177fae */ /* 0x000fe8000e101d76 */
[----:B------:R-:W-:Y:S01]  /*12640*/  LDGSTS.E.BYPASS.LTC128B.128 [R23+0x1cc00], desc[UR54][R2.64+0x40], !P3 ;  /* 0x1cc0004002177fae */ /* 0x000fe2000d901d76 */
[----:B------:R-:W-:-:S03]  /*12650*/  IMAD.MOV.U32 R13, RZ, RZ, R19 ;  /* 0x000000ffff0d7224 */ /* 0x000fc600078e0013 */
[----:B------:R0:W-:Y:S02]  /*12660*/  LDGSTS.E.BYPASS.LTC128B.128 [R23+0x1f400], desc[UR54][R2.64+0x80], !P1 ;  /* 0x1f40008002177fae */ /* 0x0001e4000c901d76 */
[----:B0-----:R-:W-:-:S07]  /*12670*/  IMAD.MOV.U32 R3, RZ, RZ, R14 ;  /* 0x000000ffff037224 */ /* 0x001fce00078e000e */
[----:B------:R-:W-:Y:S05]  /*12680*/  WARPSYNC.COLLECTIVE R15, `(.L_x_155) ;  /* 0x000000000f087348 */ /* 0x000fea0003c00000 */
[----:B------:R0:W1:Y:S02]  /*12690*/  SHFL.IDX P6, R14, R13, R12, R11 ;  /* 0x0000000c0d0e7389 */ /* 0x00006400000c000b */
[----:B01----:R-:W-:Y:S01]  /*126a0*/  ENDCOLLECTIVE ;  /* 0x000000000000791b */ /* 0x003fe20003800000 */
.L_x_155:
[----:B------:R-:W-:Y:S01]  /*126b0*/  MOV R13, R21 ;  /* 0x00000015000d7202 */ /* 0x000fe20000000f00 */
[----:B------:R-:W-:Y:S01]  /*126c0*/  IMAD.MOV.U32 R12, RZ, RZ, 0x2 ;  /* 0x00000002ff0c7424 */ /* 0x000fe200078e00ff */
[----:B------:R-:W-:-:S13]  /*126d0*/  IADD3 R2, P0, R35, R14, RZ ;  /* 0x0000000e23027210 */ /* 0x000fda0007f1e0ff */
[----:B------:R-:W-:Y:S05]  /*126e0*/  WARPSYNC.COLLECTIVE R15, `(.L_x_156) ;  /* 0x000000000f087348 */ /* 0x000fea0003c00000 */
[----:B------:R0:W1:Y:S02]  /*126f0*/  SHFL.IDX P6, R14, R13, R12, R11 ;  /* 0x0000000c0d0e7389 */ /* 0x00006400000c000b */
[----:B01----:R-:W-:Y:S01]  /*12700*/  ENDCOLLECTIVE ;  /* 0x000000000000791b */ /* 0x003fe20003800000 */
.L_x_156:
        /* <DEDUP_REMOVED lines=12> */
.L_x_157:
[----:B------:R-:W-:Y:S01]  /*127d0*/  MOV R13, R21 ;  /* 0x00000015000d7202 */ /* 0x000fe20000000f00 */
[----:B------:R-:W-:Y:S01]  /*127e0*/  IMAD.MOV.U32 R12, RZ, RZ, 0x3 ;  /* 0x00000003ff0c7424 */ /* 0x000fe200078e00ff */
[----:B------:R-:W-:-:S13]  /*127f0*/  IADD3 R2, P0, R35, R14, RZ ;  /* 0x0000000e23027210 */ /* 0x000fda0007f1e0ff */
[----:B------:R-:W-:Y:S05]  /*12800*/  WARPSYNC.COLLECTIVE R15, `(.L_x_158) ;  /* 0x000000000f087348 */ /* 0x000fea0003c00000 */
[----:B------:R0:W1:Y:S02]  /*12810*/  SHFL.IDX P6, R14, R13, R12, R11 ;  /* 0x0000000c0d0e7389 */ /* 0x00006400000c000b */
[----:B01----:R-:W-:Y:S01]  /*12820*/  ENDCOLLECTIVE ;  /* 0x000000000000791b */ /* 0x003fe20003800000 */
.L_x_158:
[----:B------:R-:W-:-:S05]  /*12830*/  IMAD.X R3, RZ, RZ, R3, P0 ;  /* 0x000000ffff037224 */ /* 0x000fca00000e0603 */
[----:B------:R-:W-:Y:S01]  /*12840*/  @!PT LDS RZ, [RZ] ;  /* 0x00000000fffff984 */ /* 0x000fe20000000800 */
[----:B------:R-:W-:Y:S01]  /*12850*/  @!PT LDS RZ, [RZ] ;  /* 0x00000000fffff984 */ /* 0x000fe20000000800 */
[----:B------:R-:W-:Y:S01]  /*12860*/  @!PT LDS RZ, [RZ] ;  /* 0x00000000fffff984 */ /* 0x000fe20000000800 */
[----:B------:R0:W-:Y:S04]  /*12870*/  LDGSTS.E.BYPASS.LTC128B.128 [R23+0x1b400], desc[UR54][R2.64], !P4 ;  /* 0x1b40000002177fae */ /* 0x0001e8000e101d76 */
[----:B------:R0:W-:Y:S01]  /*12880*/  LDGSTS.E.BYPASS.LTC128B.128 [R23+0x1dc00], desc[UR54][R2.64+0x40], !P3 ;  /* 0x1dc0004002177fae */ /* 0x0001e2000d901d76 */
[----:B------:R-:W-:-:S03]  /*12890*/  IMAD.MOV.U32 R13, RZ, RZ, R19 ;  /* 0x000000ffff0d7224 */ /* 0x000fc600078e0013 */
[----:B------:R0:W-:Y:S01]  /*128a0*/  LDGSTS.E.BYPASS.LTC128B.128 [R23+0x20400], desc[UR54][R2.64+0x80], !P1 ;  /* 0x2040008002177fae */ /* 0x0001e2000c901d76 */
[----:B------:R-:W-:-:S07]  /*128b0*/  IMAD.MOV.U32 R21, RZ, RZ, R14 ;  /* 0x000000ffff157224 */ /* 0x000fce00078e000e */
[----:B0-----:R-:W-:Y:S05]  /*128c0*/  WARPSYNC.COLLECTIVE R15, `(.L_x_159) ;  /* 0x000000000f087348 */ /* 0x001fea0003c00000 */
[----:B------:R1:W2:Y:S02]  /*128d0*/  SHFL.IDX P6, R14, R13, R12, R11 ;  /* 0x0000000c0d0e7389 */ /* 0x0002a400000c000b */
[----:B012---:R-:W-:Y:S01]  /*128e0*/  ENDCOLLECTIVE ;  /* 0x000000000000791b */ /* 0x007fe20003800000 */
.L_x_159:
[----:B------:R-:W-:Y:S01]  /*128f0*/  MOV R13, R24 ;  /* 0x00000018000d7202 */ /* 0x000fe20000000f00 */
[----:B------:R-:W-:Y:S01]  /*12900*/  IMAD.MOV.U32 R12, RZ, RZ, RZ ;  /* 0x000000ffff0c7224 */ /* 0x000fe200078e00ff */
[----:B------:R-:W-:-:S13]  /*12910*/  IADD3 R2, P0, R35, R14, RZ ;  /* 0x0000000e23027210 */ /* 0x000fda0007f1e0ff */
[----:B------:R-:W-:Y:S05]  /*12920*/  WARPSYNC.COLLECTIVE R15, `(.L_x_160) ;  /* 0x000000000f087348 */ /* 0x000fea0003c00000 */
[----:B------:R0:W1:Y:S02]  /*12930*/  SHFL.IDX P6, R14, R13, R12, R11 ;  /* 0x0000000c0d0e7389 */ /* 0x00006400000c000b */
[----:B01----:R-:W-:Y:S01]  /*12940*/  ENDCOLLECTIVE ;  /* 0x000000000000791b */ /* 0x003fe20003800000 */
.L_x_160:
        /* <DEDUP_REMOVED lines=12> */
.L_x_161:
[----:B------:R-:W-:Y:S05]  /*12a10*/  BRA `(.L_x_162) ;  /* 0xffffffc800787947 */ /* 0x000fea000383ffff */
.L_x_72:
[----:B0-----:R0:W3:Y:S02]  /*12a20*/  SYNCS.PHASECHK.TRANS64.TRYWAIT P0, [R19+URZ+0x29870], R2 ;  /* 0x02987002130075a7 */ /* 0x0010e4000800017f */
[----:B---3--:R-:W-:Y:S05]  /*12a30*/  @!P0 NANOSLEEP.SYNCS 0x989680 ;  /* 0x009896800000895d */ /* 0x008fea0003900000 */
[----:B------:R-:W3:Y:S02]  /*12a40*/  @!P0 SYNCS.PHASECHK.TRANS64 P0, [R19+URZ+0x29870], R2 ;  /* 0x02987002130085a7 */ /* 0x000ee4000800007f */
[----:B---3--:R-:W-:Y:S05]  /*12a50*/  @!P0 BRA `(.L_x_72) ;  /* 0xfffffffc00f08947 */ /* 0x008fea000383ffff */
[----:B------:R-:W-:Y:S05]  /*12a60*/  BRA `(.L_x_163) ;  /* 0xffffffc800d87947 */ /* 0x000fea000383ffff */
.L_x_74:
[----:B0-----:R0:W1:Y:S02]  /*12a70*/  SYNCS.PHASECHK.TRANS64.TRYWAIT P0, [R19+URZ+0x29860], R2 ;  /* 0x02986002130075a7 */ /* 0x001064000800017f */
[----:B-1----:R-:W-:Y:S05]  /*12a80*/  @!P0 NANOSLEEP.SYNCS 0x989680 ;  /* 0x009896800000895d */ /* 0x002fea0003900000 */
[----:B------:R-:W1:Y:S02]  /*12a90*/  @!P0 SYNCS.PHASECHK.TRANS64 P0, [R19+URZ+0x29860], R2 ;  /* 0x02986002130085a7 */ /* 0x000e64000800007f */
[----:B-1----:R-:W-:Y:S05]  /*12aa0*/  @!P0 BRA `(.L_x_74) ;  /* 0xfffffffc00f08947 */ /* 0x002fea000383ffff */
[----:B------:R-:W-:Y:S05]  /*12ab0*/  BRA `(.L_x_164) ;  /* 0xffffffc800e87947 */ /* 0x000fea000383ffff */
.L_x_81:
[----:B-1----:R1:W4:Y:S02]  /*12ac0*/  SYNCS.PHASECHK.TRANS64.TRYWAIT P0, [R16+URZ+0x29870], R3 ;  /* 0x02987003100075a7 */ /* 0x002324000800017f */
[----:B----4-:R-:W-:Y:S05]  /*12ad0*/  @!P0 NANOSLEEP.SYNCS 0x989680 ;  /* 0x009896800000895d */ /* 0x010fea0003900000 */
[----:B------:R-:W4:Y:S02]  /*12ae0*/  @!P0 SYNCS.PHASECHK.TRANS64 P0, [R16+URZ+0x29870], R3 ;  /* 0x02987003100085a7 */ /* 0x000f24000800007f */
[----:B----4-:R-:W-:Y:S05]  /*12af0*/  @!P0 BRA `(.L_x_81) ;  /* 0xfffffffc00f08947 */ /* 0x010fea000383ffff */
[----:B------:R-:W-:Y:S05]  /*12b00*/  BRA `(.L_x_165) ;  /* 0xffffffd000787947 */ /* 0x000fea000383ffff */
.L_x_83:
[----:B-1----:R1:W4:Y:S02]  /*12b10*/  SYNCS.PHASECHK.TRANS64.TRYWAIT P0, [R16+URZ+0x29860], R5 ;  /* 0x02986005100075a7 */ /* 0x002324000800017f */
[----:B----4-:R-:W-:Y:S05]  /*12b20*/  @!P0 NANOSLEEP.SYNCS 0x989680 ;  /* 0x009896800000895d */ /* 0x010fea0003900000 */
[----:B------:R-:W4:Y:S02]  /*12b30*/  @!P0 SYNCS.PHASECHK.TRANS64 P0, [R16+URZ+0x29860], R5 ;  /* 0x02986005100085a7 */ /* 0x000f24000800007f */
[----:B----4-:R-:W-:Y:S05]  /*12b40*/  @!P0 BRA `(.L_x_83) ;  /* 0xfffffffc00f08947 */ /* 0x010fea000383ffff */
[----:B------:R-:W-:Y:S05]  /*12b50*/  BRA `(.L_x_166) ;  /* 0xffffffd000a07947 */ /* 0x000fea000383ffff */
.L_x_86:
[----:B--2---:R2:W3:Y:S02]  /*12b60*/  SYNCS.PHASECHK.TRANS64.TRYWAIT P0, [R6+URZ+0x29820], R3 ;  /* 0x02982003060075a7 */ /* 0x0044e4000800017f */
[----:B---3--:R-:W-:Y:S05]  /*12b70*/  @!P0 NANOSLEEP.SYNCS 0x989680 ;  /* 0x009896800000895d */ /* 0x008fea0003900000 */
[----:B------:R-:W3:Y:S02]  /*12b80*/  @!P0 SYNCS.PHASECHK.TRANS64 P0, [R6+URZ+0x29820], R3 ;  /* 0x02982003060085a7 */ /* 0x000ee4000800007f */
[----:B---3--:R-:W-:Y:S05]  /*12b90*/  @!P0 BRA `(.L_x_86) ;  /* 0xfffffffc00f08947 */ /* 0x008fea000383ffff */
[----:B------:R-:W-:Y:S05]  /*12ba0*/  BRA `(.L_x_167) ;  /* 0xffffffd800087947 */ /* 0x000fea000383ffff */
.L_x_88:
[----:B--2---:R2:W3:Y:S02]  /*12bb0*/  SYNCS.PHASECHK.TRANS64.TRYWAIT P1, [R5+URZ+0x29840], R4 ;  /* 0x02984004050075a7 */ /* 0x0044e4000802017f */
[----:B---3--:R-:W-:Y:S05]  /*12bc0*/  @!P1 NANOSLEEP.SYNCS 0x989680 ;  /* 0x009896800000995d */ /* 0x008fea0003900000 */
[----:B------:R-:W3:Y:S02]  /*12bd0*/  @!P1 SYNCS.PHASECHK.TRANS64 P1, [R5+URZ+0x29840], R4 ;  /* 0x02984004050095a7 */ /* 0x000ee4000802007f */
[----:B---3--:R-:W-:Y:S05]  /*12be0*/  @!P1 BRA `(.L_x_88) ;  /* 0xfffffffc00f09947 */ /* 0x008fea000383ffff */
[----:B------:R-:W-:Y:S05]  /*12bf0*/  BRA `(.L_x_168) ;  /* 0xffffffd800447947 */ /* 0x000fea000383ffff */
.L_x_90:
[----:B---3--:R3:W4:Y:S02]  /*12c00*/  SYNCS.PHASECHK.TRANS64.TRYWAIT P1, [R3+URZ+0x29840], R0 ;  /* 0x02984000030075a7 */ /* 0x008724000802017f */
[----:B----4-:R-:W-:Y:S05]  /*12c10*/  @!P1 NANOSLEEP.SYNCS 0x989680 ;  /* 0x009896800000995d */ /* 0x010fea0003900000 */
[----:B------:R-:W4:Y:S02]  /*12c20*/  @!P1 SYNCS.PHASECHK.TRANS64 P1, [R3+URZ+0x29840], R0 ;  /* 0x02984000030095a7 */ /* 0x000f24000802007f */
[----:B----4-:R-:W-:Y:S05]  /*12c30*/  @!P1 BRA `(.L_x_90) ;  /* 0xfffffffc00f09947 */ /* 0x010fea000383ffff */
[----:B------:R-:W-:Y:S05]  /*12c40*/  BRA `(.L_x_169) ;  /* 0xffffffd800507947 */ /* 0x000fea000383ffff */
.L_x_92:
[----:B----4-:R4:W0:Y:S02]  /*12c50*/  SYNCS.PHASECHK.TRANS64.TRYWAIT P1, [R5+URZ+0x29860], R4 ;  /* 0x02986004050075a7 */ /* 0x010824000802017f */
[----:B0-----:R-:W-:Y:S05]  /*12c60*/  @!P1 NANOSLEEP.SYNCS 0x989680 ;  /* 0x009896800000995d */ /* 0x001fea0003900000 */
[----:B------:R-:W0:Y:S02]  /*12c70*/  @!P1 SYNCS.PHASECHK.TRANS64 P1, [R5+URZ+0x29860], R4 ;  /* 0x02986004050095a7 */ /* 0x000e24000802007f */
[----:B0-----:R-:W-:Y:S05]  /*12c80*/  @!P1 BRA `(.L_x_92) ;  /* 0xfffffffc00f09947 */ /* 0x001fea000383ffff */
[----:B------:R-:W-:Y:S05]  /*12c90*/  BRA `(.L_x_170) ;  /* 0xffffffd8004c7947 */ /* 0x000fea000383ffff */
.L_x_94:
[----:B------:R0:W0:Y:S02]  /*12ca0*/  SYNCS.PHASECHK.TRANS64.TRYWAIT P1, [R3+URZ+0x29860], R0 ;  /* 0x02986000030075a7 */ /* 0x000024000802017f */
[----:B0-----:R-:W-:Y:S05]  /*12cb0*/  @!P1 NANOSLEEP.SYNCS 0x989680 ;  /* 0x009896800000995d */ /* 0x001fea0003900000 */
[----:B------:R-:W0:Y:S02]  /*12cc0*/  @!P1 SYNCS.PHASECHK.TRANS64 P1, [R3+URZ+0x29860], R0 ;  /* 0x02986000030095a7 */ /* 0x000e24000802007f */
[----:B0-----:R-:W-:Y:S05]  /*12cd0*/  @!P1 BRA `(.L_x_94) ;  /* 0xfffffffc00f09947 */ /* 0x001fea000383ffff */
[----:B------:R-:W-:Y:S05]  /*12ce0*/  BRA `(.L_x_171) ;  /* 0xffffffd800487947 */ /* 0x000fea000383ffff */
.L_x_96:
[----:B------:R0:W0:Y:S02]  /*12cf0*/  SYNCS.PHASECHK.TRANS64.TRYWAIT P1, [R5+URZ+0x29880], R4 ;  /* 0x02988004050075a7 */ /* 0x000024000802017f */
[----:B0-----:R-:W-:Y:S05]  /*12d00*/  @!P1 NANOSLEEP.SYNCS 0x989680 ;  /* 0x009896800000995d */ /* 0x001fea0003900000 */
[----:B------:R-:W0:Y:S02]  /*12d10*/  @!P1 SYNCS.PHASECHK.TRANS64 P1, [R5+URZ+0x29880], R4 ;  /* 0x02988004050095a7 */ /* 0x000e24000802007f */
[----:B0-----:R-:W-:Y:S05]  /*12d20*/  @!P1 BRA `(.L_x_96) ;  /* 0xfffffffc00f09947 */ /* 0x001fea000383ffff */
[----:B------:R-:W-:Y:S05]  /*12d30*/  BRA `(.L_x_172) ;  /* 0xffffffd800447947 */ /* 0x000fea000383ffff */
.L_x_173:
[----:B------:R-:W-:-:S00]  /*12d40*/  BRA `(.L_x_173) ;  /* 0xfffffffc00fc7947 */ /* 0x000fc0000383ffff */
[----:B------:R-:W-:-:S00]  /*12d50*/  NOP ;  /* 0x0000000000007918 */ /* 0x000fc00000000000 */
        /* <DEDUP_REMOVED lines=10> */
.L_x_3314:


//--------------------- .text._ZN7cutlass13device_kernelIN5flash11enable_sm90INS1_16FlashAttnFwdSm90INS1_25CollectiveMainloopFwdSm90ILi2EN4cute5tupleIJNS5_1CILi1EEES8_S8_EEENS6_IJNS7_ILi128EEENS7_ILi160EEENS7_ILi192EEEEEELi128ENS_12float_e4m3_tEfNS_4arch4Sm90ELb0ELb0ELb1ELb1ELb1ELb0ELb0ELb1ELb1ELb1ELb1ELb0EEENS1_21CollectiveEpilogueFwdINS6_IJSA_SA_SB_EEES9_NS_10bfloat16_tESG_Li256ELb1ELb1ELb1ELb1EEENS1_36VarlenDynamicPersistentTileSchedulerILi128ELi160ELi256ELi128ELb1ELb1ELb1ELb0ELb1ELb1EEEEEEEEEvNT_6ParamsE --------------------------
	.section	.text._ZN7cutlass13device_kernelIN5flash11enable_sm90INS1_16FlashAttnFwdSm90INS1_25CollectiveMainloopFwdSm90ILi2EN4cute5tupleIJNS5_1CILi1EEES8_S8_EEENS6_IJNS7_ILi128EEENS7_ILi160EEENS7_ILi192EEEEEELi128ENS_12float_e4m3_tEfNS_4arch4Sm90ELb0ELb0ELb1ELb1ELb1ELb0ELb0ELb1ELb1ELb1ELb1ELb0EEENS1_21CollectiveEpilogueFwdINS6_IJSA_SA_SB_EEES9_NS_10bfloat16_tESG_Li256ELb1ELb1ELb1ELb1EEENS1_36VarlenDynamicPersistentTileSchedulerILi128ELi160ELi256ELi128ELb1ELb1ELb1ELb0ELb1ELb1EEEEEEEEEvNT_6ParamsE,"ax",@progbits
	.align	128
.text._ZN7cutlass13device_kernelIN5flash11enable_sm90INS1_16FlashAttnFwdSm90INS1_25CollectiveMainloopFwdSm90ILi2EN4cute5tupleIJNS5_1CILi1EEES8_S8_EEENS6_IJNS7_ILi128EEENS7_ILi160EEENS7_ILi192EEEEEELi128ENS_12float_e4m3_tEfNS_4arch4Sm90ELb0ELb0ELb1ELb1ELb1ELb0ELb0ELb1ELb1ELb1ELb1ELb0EEENS1_21CollectiveEpilogueFwdINS6_IJSA_SA_SB_EEES9_NS_10bfloat16_tESG_Li256ELb1ELb1ELb1ELb1EEENS1_36VarlenDynamicPersistentTileSchedulerILi128ELi160ELi256ELi128ELb1ELb1ELb1ELb0ELb1ELb1EEEEEEEEEvNT_6ParamsE:
        .type           _ZN7cutlass13device_kernelIN5flash11enable_sm90INS1_16FlashAttnFwdSm90INS1_25CollectiveMainloopFwdSm90ILi2EN4cute5tupleIJNS5_1CILi1EEES8_S8_EEENS6_IJNS7_ILi128EEENS7_ILi160EEENS7_ILi192EEEEEELi128ENS_12float_e4m3_tEfNS_4arch4Sm90ELb0ELb0ELb1ELb1ELb1ELb0ELb0ELb1ELb1ELb1ELb1ELb0EEENS1_21CollectiveEpilogueFwdINS6_IJSA_SA_SB_EEES9_NS_10bfloat16_tESG_Li256ELb1ELb1ELb1ELb1EEENS1_36VarlenDynamicPersistentTileSchedulerILi128ELi160ELi256ELi128ELb1ELb1ELb1ELb0ELb1ELb1EEEEEEEEEvNT_6ParamsE,@function
        .size           _ZN7cutlass13device_kernelIN5flash11enable_sm90INS1_16FlashAttnFwdSm90INS1_25CollectiveMainloopFwdSm90ILi2EN4cute5tupleIJNS5_1CILi1EEES8_S8_EEENS6_IJNS7_ILi128EEENS7_ILi160EEENS7_ILi192EEEEEELi128ENS_12float_e4m3_tEfNS_4arch4Sm90ELb0ELb0ELb1ELb1ELb1ELb0ELb0ELb1ELb1ELb1ELb1ELb0EEENS1_21CollectiveEpilogueFwdINS6_IJSA_SA_SB_EEES9_NS_10bfloat16_tESG_Li256ELb1ELb1ELb1ELb1EEENS1_36VarlenDynamicPersistentTileSchedulerILi128ELi160ELi256ELi128ELb1ELb1ELb1ELb0ELb1ELb1EEEEEEEEEvNT_6ParamsE,(.L_x_3315 - _ZN7cutlass13device_kernelIN5flash11enable_sm90INS1_16FlashAttnFwdSm90INS1_25CollectiveMainloopFwdSm90ILi2EN4cute5tupleIJNS5_1CILi1EEES8_S8_EEENS6_IJNS7_ILi128EEENS7_ILi160EEENS7_ILi192EEEEEELi128ENS_12float_e4m3_tEfNS_4arch4Sm90ELb0ELb0ELb1ELb1ELb1ELb0ELb0ELb1ELb1ELb1ELb1ELb0EEENS1_21CollectiveEpilogueFwdINS6_IJSA_SA_SB_EEES9_NS_10bfloat16_tESG_Li256ELb1ELb1ELb1ELb1EEENS1_36VarlenDynamicPersistentTileSchedulerILi128ELi160ELi256ELi128ELb1ELb1ELb1ELb0ELb1ELb1EEEEEEEEEvNT_6ParamsE)
        .other          _ZN7cutlass13device_kernelIN5flash11enable_sm90INS1_16FlashAttnFwdSm90INS1_25CollectiveMainloopFwdSm90ILi2EN4cute5tupleIJNS5_1CILi1EEES8_S8_EEENS6_IJNS7_ILi128EEENS7_ILi160EEENS7_ILi192EEEEEELi128ENS_12float_e4m3_tEfNS_4arch4Sm90ELb0ELb0ELb1ELb1ELb1ELb0ELb0ELb1ELb1ELb1ELb1ELb0EEENS1_21CollectiveEpilogueFwdINS6_IJSA_SA_SB_EEES9_NS_10bfloat16_tESG_Li256ELb1ELb1ELb1ELb1EEENS1_36VarlenDynamicPersistentTileSchedulerILi128ELi160ELi256ELi128ELb1ELb1ELb1ELb0ELb1ELb1EEEEEEEEEvNT_6ParamsE,@"STO_CUDA_ENTRY STV_DEFAULT"
_ZN7cutlass13device_kernelIN5flash11enable_sm90INS1_16FlashAttnFwdSm90INS1_25CollectiveMainloopFwdSm90ILi2EN4cute5tupleIJNS5_1CILi1EEES8_S8_EEENS6_IJNS7_ILi128EEENS7_ILi160EEENS7_ILi192EEEEEELi128ENS_12float_e4m3_tEfNS_4arch4Sm90ELb0ELb0ELb1ELb1ELb1ELb0ELb0ELb1ELb1ELb1ELb1ELb0EEENS1_21CollectiveEpilogueFwdINS6_IJSA_SA_SB_EEES9_NS_10bfloat16_tESG_Li256ELb1ELb1ELb1ELb1EEENS1_36VarlenDynamicPersistentTileSchedulerILi128ELi160ELi256ELi128ELb1ELb1ELb1ELb0ELb1ELb1EEEEEEEEEvNT_6ParamsE:
[----:B------:R-:W0:Y:S02]  /*0000*/  LDC R1, c[0x0][0x28] ;  /* 0x00000a00ff017b82 */ /* 0x000e240000000800 */
[----:B0-----:R-:W-:Y:S01]  /*0010*/  VIADD R1, R1, 0xffffffd0 ;  /* 0xffffffd001017836 */ /* 0x001fe20000000000 */
[----:B------:R-:W0:Y:S01]  /*0020*/  S2R R3, SR_TID.X ;  /* 0x0000000000037919 */ /* 0x000e220000002100 */
[----:B------:R-:W-:Y:S01]  /*0030*/  ELECT P0, URZ, PT ;  /* 0x00000000003f782f */ /* 0x000fe20003800000 */
[----:B------:R-:W-:Y:S01]  /*0040*/  UMOV UR4, 0x80 ;  /* 0x0000008000047882 */ /* 0x000fe20000000000 */
[----:B------:R-:W-:Y:S01]  /*0050*/  UMOV UR7, 0x100 ;  /* 0x0000010000077882 */ /* 0x000fe20000000000 */
[--C-:B0-----:R-:W-:Y:S02]  /*0060*/  SHF.R.U32.HI R0, RZ, 0x5, R3.reuse ;  /* 0x00000005ff007819 */ /* 0x101fe40000011603 */
[----:B------:R-:W-:-:S03]  /*0070*/  SHF.R.U32.HI R3, RZ, 0x7, R3 ;  /* 0x00000007ff037819 */ /* 0x000fc60000011603 */
[----:B------:R-:W0:Y:S04]  /*0080*/  SHFL.IDX PT, R2, R0, RZ, 0x1f ;  /* 0x00001fff00027589 */ /* 0x000e2800000e0000 */
[----:B------:R1:W2:Y:S01]  /*0090*/  SHFL.IDX PT, R4, R3, RZ, 0x1f ;  /* 0x00001fff03047589 */ /* 0x0002a200000e0000 */
[C---:B0-----:R-:W-:Y:S02]  /*00a0*/  ISETP.NE.OR P0, PT, R2.reuse, RZ, !P0 ;  /* 0x000000ff0200720c */ /* 0x041fe40004705670 */
[----:B------:R-:W-:-:S11]  /*00b0*/  ISETP.NE.AND P1, PT, R2, RZ, PT ;  /* 0x000000ff0200720c */ /* 0x000fd60003f25270 */
[----:B------:R-:W-:Y:S01]  /*00c0*/  VOTEU.ALL UP0, P0 ;  /* 0x00000000003f7886 */ /* 0x000fe20000000000 */
[----:B------:R-:W-:-:S04]  /*00d0*/  VOTEU.ALL UP1, P0 ;  /* 0x00000000003f7886 */ /* 0x000fc80000020000 */
[----:B------:R-:W0:Y:S01]  /*00e0*/  @!UP0 S2UR UR8, SR_CgaCtaId ;  /* 0x00000000000889c3 */ /* 0x000e220000008800 */
[----:B------:R-:W-:Y:S01]  /*00f0*/  @!UP0 UMOV UR6, 0x400 ;  /* 0x0000040000068882 */ /* 0x000fe20000000000 */
[----:B------:R-:W-:-:S04]  /*0100*/  @!UP0 UIADD3 UR4, -UR4, 0x100000, URZ ;  /* 0x0010000004048890 */ /* 0x000fc8000fffe13f */
[----:B------:R-:W-:Y:S02]  /*0110*/  @!UP0 USHF.L.U32 UR5, UR4, 0xb, URZ ;  /* 0x0000000b04058899 */ /* 0x000fe4000800063f */
[----:B------:R-:W-:Y:S02]  /*0120*/  @!UP0 USHF.L.U32 UR4, UR4, 0x1, URZ ;  /* 0x0000000104048899 */ /* 0x000fe4000800063f */
[----:B0-----:R-:W-:Y:S02]  /*0130*/  @!UP0 ULEA UR8, UR8, UR6, 0x18 ;  /* 0x0000000608088291 */ /* 0x001fe4000f8ec03f */
[----:B------:R-:W-:-:S04]  /*0140*/  @!UP0 UIADD3 UR6, -UR7, 0x100000, URZ ;  /* 0x0010000007068890 */ /* 0x000fc8000fffe13f */
[----:B------:R-:W-:Y:S02]  /*0150*/  @!UP0 USHF.L.U32 UR7, UR6, 0xb, URZ ;  /* 0x0000000b06078899 */ /* 0x000fe4000800063f */
[----:B------:R-:W-:Y:S01]  /*0160*/  @!UP0 USHF.L.U32 UR6, UR6, 0x1, URZ ;  /* 0x0000000106068899 */ /* 0x000fe2000800063f */
[----:B------:R-:W-:-:S05]  /*0170*/  VOTEU.ALL UP0, P0 ;  /* 0x00000000003f7886 */ /* 0x000fca0000000000 */
[----:B------:R1:W0:Y:S06]  /*0180*/  @!UP0 SYNCS.EXCH.64 URZ, [UR8+0x29800], UR4 ;  /* 0x02980004083f85b2 */ /* 0x00022c0008000100 */
[----:B------:R1:W3:Y:S02]  /*0190*/  @!UP1 SYNCS.EXCH.64 URZ, [UR8+0x29820], UR6 ;  /* 0x02982006083f95b2 */ /* 0x0002e40008000100 */
[----:B-12---:R-:W-:Y:S05]  /*01a0*/  @P1 BRA `(.L_x_174) ;  /* 0x0000000000481947 */ /* 0x006fea0003800000 */
[----:B------:R-:W1:Y:S01]  /*01b0*/  S2UR UR5, SR_CgaCtaId ;  /* 0x00000000000579c3 */ /* 0x000e620000008800 */
[----:B------:R-:W-:Y:S01]  /*01c0*/  UMOV UR4, 0x400 ;  /* 0x0000040000047882 */ /* 0x000fe20000000000 */
[----:B------:R-:W-:Y:S01]  /*01d0*/  UMOV UR6, 0x80 ;  /* 0x0000008000067882 */ /* 0x000fe20000000000 */
[----:B------:R-:W-:Y:S01]  /*01e0*/  UMOV UR7, 0x100 ;  /* 0x0000010000077882 */ /* 0x000fe20000000000 */
[----:B------:R-:W-:Y:S01]  /*01f0*/  ELECT P0, URZ, PT ;  /* 0x00000000003f782f */ /* 0x000fe20003800000 */
[----:B-1----:R-:W-:Y:S02]  /*0200*/  ULEA UR8, UR5, UR4, 0x18 ;  /* 0x0000000405087291 */ /* 0x002fe4000f8ec03f */
[----:B------:R-:W-:-:S04]  /*0210*/  UIADD3 UR4, -UR6, 0x100000, URZ ;  /* 0x0010000006047890 */ /* 0x000fc8000fffe13f */
[----:B------:R-:W-:Y:S02]  /*0220*/  USHF.L.U32 UR5, UR4, 0xb, URZ ;  /* 0x0000000b04057899 */ /* 0x000fe4000800063f */
[----:B------:R-:W-:Y:S02]  /*0230*/  USHF.L.U32 UR4, UR4, 0x1, URZ ;  /* 0x0000000104047899 */ /* 0x000fe4000800063f */
[----:B------:R-:W-:-:S04]  /*0240*/  UIADD3 UR6, -UR7, 0x100000, URZ ;  /* 0x0010000007067890 */ /* 0x000fc8000fffe13f */
[----:B------:R-:W-:Y:S02]  /*0250*/  USHF.L.U32 UR7, UR6, 0xb, URZ ;  /* 0x0000000b06077899 */ /* 0x000fe4000800063f */
[----:B------:R-:W-:Y:S01]  /*0260*/  USHF.L.U32 UR6, UR6, 0x1, URZ ;  /* 0x0000000106067899 */ /* 0x000fe2000800063f */
[----:B------:R-:W1:Y:S03]  /*0270*/  FENCE.VIEW.ASYNC.S ;  /* 0x00000000000073c6 */ /* 0x000e660000000000 */
[----:B-1----:R1:W2:Y:S08]  /*0280*/  SYNCS.EXCH.64 URZ, [UR8+0x29830], UR4 ;  /* 0x02983004083f75b2 */ /* 0x0022b00008000100 */
[----:B------:R1:W4:Y:S01]  /*0290*/  SYNCS.EXCH.64 URZ, [UR8+0x29840], UR6 ;  /* 0x02984006083f75b2 */ /* 0x0003220008000100 */
[----:B------:R1:W0:Y:S01]  /*02a0*/  SYNCS.EXCH.64 URZ, [UR8+0x29838], UR4 ;  /* 0x02983804083f75b2 */ /* 0x0002220008000100 */
[----:B------:R1:W0:Y:S01]  /*02b0*/  SYNCS.EXCH.64 URZ, [UR8+0x29848], UR6 ;  /* 0x02984806083f75b2 */ /* 0x0002220008000100 */
[----:B------:R-:W-:Y:S01]  /*02c0*/  NOP ;  /* 0x0000000000007918 */ /* 0x000fe20000000000 */
.L_x_174:
[----:B------:R-:W5:Y:S01]  /*02d0*/  SHFL.IDX PT, R2, R0, RZ, 0x1f ;  /* 0x00001fff00027589 */ /* 0x000f6200000e0000 */
[----:B------:R-:W-:Y:S01]  /*02e0*/  NOP ;  /* 0x0000000000007918 */ /* 0x000fe20000000000 */
[----:B-----5:R-:W-:-:S13]  /*02f0*/  ISETP.NE.AND P0, PT, R2, RZ, PT ;  /* 0x000000ff0200720c */ /* 0x020fda0003f05270 */
[----:B------:R-:W-:Y:S05]  /*0300*/  @P0 BRA `(.L_x_175) ;  /* 0x0000000000480947 */ /* 0x000fea0003800000 */
[----:B-1----:R-:W1:Y:S01]  /*0310*/  S2UR UR5, SR_CgaCtaId ;  /* 0x00000000000579c3 */ /* 0x002e620000008800 */
        /* <DEDUP_REMOVED lines=12> */
[----:B-1----:R1:W0:Y:S08]  /*03e0*/  SYNCS.EXCH.64 URZ, [UR8+0x29850], UR4 ;  /* 0x02985004083f75b2 */ /* 0x0022300008000100 */
[----:B------:R1:W0:Y:S01]  /*03f0*/  SYNCS.EXCH.64 URZ, [UR8+0x29860], UR6 ;  /* 0x02986006083f75b2 */ /* 0x0002220008000100 */
[----:B------:R1:W0:Y:S01]  /*0400*/  SYNCS.EXCH.64 URZ, [UR8+0x29858], UR4 ;  /* 0x02985804083f75b2 */ /* 0x0002220008000100 */
[----:B------:R1:W0:Y:S01]  /*0410*/  SYNCS.EXCH.64 URZ, [UR8+0x29868], UR6 ;  /* 0x02986806083f75b2 */ /* 0x0002220008000100 */
[----:B------:R-:W-:Y:S01]  /*0420*/  NOP ;  /* 0x0000000000007918 */ /* 0x000fe20000000000 */
.L_x_175:
[----:B------:R-:W5:Y:S01]  /*0430*/  SHFL.IDX PT, R2, R0, RZ, 0x1f ;  /* 0x00001fff00027589 */ /* 0x000f6200000e0000 */
[----:B------:R-:W-:Y:S01]  /*0440*/  NOP ;  /* 0x0000000000007918 */ /* 0x000fe20000000000 */
[----:B-----5:R-:W-:-:S13]  /*0450*/  ISETP.NE.AND P0, PT, R2, RZ, PT ;  /* 0x000000ff0200720c */ /* 0x020fda0003f05270 */
[----:B------:R-:W-:Y:S05]  /*0460*/  @P0 BRA `(.L_x_176) ;  /* 0x0000000000380947 */ /* 0x000fea0003800000 */
[----:B-1----:R-:W1:Y:S01]  /*0470*/  S2UR UR5, SR_CgaCtaId ;  /* 0x00000000000579c3 */ /* 0x002e620000008800 */
[----:B------:R-:W-:Y:S01]  /*0480*/  UMOV UR4, 0x400 ;  /* 0x0000040000047882 */ /* 0x000fe20000000000 */
[----:B------:R-:W-:Y:S01]  /*0490*/  UMOV UR7, 0x80 ;  /* 0x0000008000077882 */ /* 0x000fe20000000000 */
[----:B------:R-:W-:Y:S01]  /*04a0*/  ELECT P0, URZ, PT ;  /* 0x00000000003f782f */ /* 0x000fe20003800000 */
[----:B-1----:R-:W-:Y:S02]  /*04b0*/  ULEA UR6, UR5, UR4, 0x18 ;  /* 0x0000000405067291 */ /* 0x002fe4000f8ec03f */
[----:B------:R-:W-:-:S04]  /*04c0*/  UIADD3 UR4, -UR7, 0x100000, URZ ;  /* 0x0010000007047890 */ /* 0x000fc8000fffe13f */
[----:B------:R-:W-:Y:S02]  /*04d0*/  USHF.L.U32 UR5, UR4, 0xb, URZ ;  /* 0x0000000b04057899 */ /* 0x000fe4000800063f */
[----:B------:R-:W-:Y:S01]  /*04e0*/  USHF.L.U32 UR4, UR4, 0x1, URZ ;  /* 0x0000000104047899 */ /* 0x000fe2000800063f */
[----:B------:R-:W1:Y:S11]  /*04f0*/  FENCE.VIEW.ASYNC.S ;  /* 0x00000000000073c6 */ /* 0x000e760000000000 */
[----:B-1----:R1:W0:Y:S01]  /*0500*/  SYNCS.EXCH.64 URZ, [UR6+0x29870], UR4 ;  /* 0x02987004063f75b2 */ /* 0x0022220008000100 */
[----:B------:R1:W0:Y:S01]  /*0510*/  SYNCS.EXCH.64 URZ, [UR6+0x29880], UR4 ;  /* 0x02988004063f75b2 */ /* 0x0002220008000100 */
[----:B------:R1:W0:Y:S01]  /*0520*/  SYNCS.EXCH.64 URZ, [UR6+0x29878], UR4 ;  /* 0x02987804063f75b2 */ /* 0x0002220008000100 */
[----:B------:R1:W0:Y:S01]  /*0530*/  SYNCS.EXCH.64 URZ, [UR6+0x29888], UR4 ;  /* 0x02988804063f75b2 */ /* 0x0002220008000100 */
[----:B------:R-:W-:Y:S01]  /*0540*/  NOP ;  /* 0x0000000000007918 */ /* 0x000fe20000000000 */
.L_x_176:
        /* <DEDUP_REMOVED lines=22> */
.L_x_177:
[----:B------:R-:W5:Y:S01]  /*06b0*/  SHFL.IDX PT, R3, R0, RZ, 0x1f ;  /* 0x00001fff00037589 */ /* 0x000f6200000e0000 */
[----:B------:R-:W-:Y:S01]  /*06c0*/  R2UR UR9, R4 ;  /* 0x00000000040972ca */ /* 0x000fe200000e0000 */
[----:B------:R-:W-:Y:S01]  /*06d0*/  NOP ;  /* 0x0000000000007918 */ /* 0x000fe20000000000 */
[----:B------:R-:W0:Y:S01]  /*06e0*/  S2R R2, SR_CgaCtaId ;  /* 0x0000000000027919 */ /* 0x000e220000008800 */
[----:B-----5:R-:W-:-:S13]  /*06f0*/  ISETP.NE.AND P0, PT, R3, RZ, PT ;  /* 0x000000ff0300720c */ /* 0x020fda0003f05270 */
[----:B0-----:R-:W-:Y:S05]  /*0700*/  @P0 BRA `(.L_x_178) ;  /* 0x0000000000480947 */ /* 0x001fea0003800000 */
[----:B-1----:R-:W0:Y:S01]  /*0710*/  S2UR UR5, SR_CgaCtaId ;  /* 0x00000000000579c3 */ /* 0x002e220000008800 */
        /* <DEDUP_REMOVED lines=13> */
[----:B------:R0:W0:Y:S01]  /*07f0*/  SYNCS.EXCH.64 URZ, [UR8+0x298c0], UR6 ;  /* 0x0298c006083f75b2 */ /* 0x0000220008000100 */
[----:B------:R0:W0:Y:S01]  /*0800*/  SYNCS.EXCH.64 URZ, [UR8+0x298b8], UR4 ;  /* 0x0298b804083f75b2 */ /* 0x0000220008000100 */
[----:B------:R0:W0:Y:S01]  /*0810*/  SYNCS.EXCH.64 URZ, [UR8+0x298c8], UR6 ;  /* 0x0298c806083f75b2 */ /* 0x0000220008000100 */
[----:B------:R-:W-:Y:S01]  /*0820*/  NOP ;  /* 0x0000000000007918 */ /* 0x000fe20000000000 */
.L_x_178:
[----:B------:R-:W-:Y:S01]  /*0830*/  UISETP.NE.AND UP0, UPT, UR9, URZ, UPT ;  /* 0x0000003f0900728c */ /* 0x000fe2000bf05270 */
[----:B------:R-:W-:Y:S01]  /*0840*/  NOP ;  /* 0x0000000000007918 */ /* 0x000fe20000000000 */
[----:B------:R-:W-:Y:S01]  /*0850*/  UMOV UR42, 0x1 ;  /* 0x00000001002a7882 */ /* 0x000fe20000000000 */
[----:B------:R-:W-:Y:S01]  /*0860*/  ULDC.64 UR50, c[0x0][0x208] ;  /* 0x0000820000327ab9 */ /* 0x000fe20000000a00 */
[----:B------:R-:W-:Y:S01]  /*0870*/  USEL UR42, UR42, 0x2, !UP0 ;  /* 0x000000022a2a7887 */ /* 0x000fe2000c000000 */
[----:B01234-:R-:W-:Y:S01]  /*0880*/  BAR.SYNC.DEFER_BLOCKING 0x0 ;  /* 0x0000000000007b1d */ /* 0x01ffe20000010000 */
[----:B------:R-:W-:-:S13]  /*0890*/  PLOP3.LUT P0, PT, PT, PT, UP0, 0x80, 0x0 ;  /* 0x000000000000781c */ /* 0x000fda0003f0f008 */
[----:B------:R-:W-:Y:S05]  /*08a0*/  @!P0 BRA `(.L_x_179) ;  /* 0x000000cc00cc8947 */ /* 0x000fea0003800000 */
.L_x_180:
[----:B------:R-:W-:-:S08]  /*08b0*/  NOP ;  /* 0x0000000000007918 */ /* 0x000fd00000000000 */
[----:B------:R-:W0:Y:S02]  /*08c0*/  USETMAXREG.TRY_ALLOC.CTAPOOL UP0, 0xe8 ;  /* 0x000000e8000079c8 */ /* 0x000e240008000600 */
[----:B0-----:R-:W-:-:S13]  /*08d0*/  PLOP3.LUT P0, PT, PT, PT, UP0, 0x80, 0x0 ;  /* 0x000000000000781c */ /* 0x001fda0003f0f008 */
[----:B------:R-:W-:Y:S05]  /*08e0*/  @!P0 BRA `(.L_x_180) ;  /* 0xfffffffc00f08947 */ /* 0x000fea000383ffff */
[----:B------:R-:W0:Y:S01]  /*08f0*/  S2R R2, SR_TID.X ;  /* 0x0000000000027919 */ /* 0x000e220000002100 */
[----:B------:R-:W1:Y:S01]  /*0900*/  S2UR UR5, SR_CgaCtaId ;  /* 0x00000000000579c3 */ /* 0x000e620000008800 */
[----:B------:R-:W-:-:S07]  /*0910*/  UMOV UR4, 0x400 ;  /* 0x0000040000047882 */ /* 0x000fce0000000000 */
[----:B------:R-:W-:Y:S06]  /*0920*/  BAR.ARV 0x8, 0x180 ;  /* 0x0206000000007b1d */ /* 0x000fec0000002000 */
[----:B-1----:R-:W-:Y:S01]  /*0930*/  ULEA UR4, UR5, UR4, 0x18 ;  /* 0x0000000405047291 */ /* 0x002fe2000f8ec03f */
[----:B0-----:R-:W-:-:S04]  /*0940*/  LOP3.LUT R0, R2, 0xffffff80, RZ, 0xc0, !PT ;  /* 0xffffff8002007812 */ /* 0x001fc800078ec0ff */
[----:B------:R-:W-:-:S13]  /*0950*/  ISETP.NE.AND P0, PT, R0, 0x80, PT ;  /* 0x000000800000780c */ /* 0x000fda0003f05270 */
[----:B------:R-:W-:Y:S08]  /*0960*/  @!P0 BAR.ARV 0x9, 0x100 ;  /* 0x0244000000008b1d */ /* 0x000ff00000002000 */
[----:B------:R-:W-:Y:S06]  /*0970*/  BAR.SYNC.DEFER_BLOCKING 0x5, 0x180 ;  /* 0x0146000000007b1d */ /* 0x000fec0000010000 */
[----:B------:R-:W0:Y:S01]  /*0980*/  LDS.128 R32, [UR4+0x298d0] ;  /* 0x0298d004ff207984 */ /* 0x000e220008000c00 */
[----:B------:R-:W-:Y:S01]  /*0990*/  ULDC UR4, c[0x0][0xc3c] ;  /* 0x00030f0000047ab9 */ /* 0x000fe20000000800 */
[----:B------:R-:W-:Y:S06]  /*09a0*/  BAR.ARV 0x4, 0x180 ;  /* 0x0106000000007b1d */ /* 0x000fec0000002000 */
[----:B0-----:R-:W-:-:S13]  /*09b0*/  ISETP.GE.AND P0, PT, R35, UR4, PT ;  /* 0x0000000423007c0c */ /* 0x001fda000bf06270 */
[----:B------:R-:W-:Y:S05]  /*09c0*/  @P0 EXIT ;  /* 0x000000000000094d */ /* 0x000fea0003800000 */
[----:B------:R-:W-:Y:S01]  /*09d0*/  VIADD R223, R2, 0xffffff80 ;  /* 0xffffff8002df7836 */ /* 0x000fe20000000000 */
[----:B------:R-:W-:Y:S01]  /*09e0*/  R2UR UR6, R33 ;  /* 0x00000000210672ca */ /* 0x000fe200000e0000 */
[----:B------:R-:W-:Y:S01]  /*09f0*/  ULOP3.LUT UR48, UR42, 0x1, URZ, 0xfc, !UPT ;  /* 0x000000012a307892 */ /* 0x000fe2000f8efc3f */
[----:B------:R-:W-:Y:S01]  /*0a00*/  R2UR UR5, R34 ;  /* 0x00000000220572ca */ /* 0x000fe200000e0000 */
[----:B------:R-:W-:Y:S01]  /*0a10*/  UMOV UR47, URZ ;  /* 0x0000003f002f7c82 */ /* 0x000fe20008000000 */
[----:B------:R-:W-:Y:S01]  /*0a20*/  SHF.R.S32.HI R0, RZ, 0x1f, R223 ;  /* 0x0000001fff007819 */ /* 0x000fe200000114df */
[----:B------:R-:W-:Y:S01]  /*0a30*/  UMOV UR46, URZ ;  /* 0x0000003f002e7c82 */ /* 0x000fe20008000000 */
[----:B------:R-:W-:Y:S02]  /*0a40*/  UMOV UR45, URZ ;  /* 0x0000003f002d7c82 */ /* 0x000fe40008000000 */
[CC--:B------:R-:W-:Y:S02]  /*0a50*/  LEA.HI R2, R0.reuse, R223.reuse, RZ, 0x7 ;  /* 0x000000df00027211 */ /* 0x0c0fe400078f38ff */
[----:B------:R-:W-:-:S02]  /*0a60*/  LEA.HI R3, R0, R223, RZ, 0x4 ;  /* 0x000000df00037211 */ /* 0x000fc400078f20ff */
[----:B------:R-:W-:Y:S02]  /*0a70*/  LOP3.LUT R4, R2, 0xffffff80, RZ, 0xc0, !PT ;  /* 0xffffff8002047812 */ /* 0x000fe400078ec0ff */
[----:B------:R-:W-:Y:S02]  /*0a80*/  SHF.R.S32.HI R6, RZ, 0x4, R3 ;  /* 0x00000004ff067819 */ /* 0x000fe40000011403 */
[----:B------:R-:W-:Y:S01]  /*0a90*/  SHF.R.S32.HI R217, RZ, 0x7, R2 ;  /* 0x00000007ffd97819 */ /* 0x000fe20000011402 */
[----:B------:R-:W-:Y:S01]  /*0aa0*/  IMAD.IADD R201, R223, 0x1, -R4 ;  /* 0x00000001dfc97824 */ /* 0x000fe200078e0a04 */
[----:B------:R-:W-:Y:S02]  /*0ab0*/  LEA.HI R4, R0, R223, RZ, 0x5 ;  /* 0x000000df00047211 */ /* 0x000fe400078f28ff */
[----:B------:R-:W-:Y:S02]  /*0ac0*/  LEA.HI R2, R2, R217, RZ, 0x1 ;  /* 0x000000d902027211 */ /* 0x000fe400078f08ff */
[----:B------:R-:W-:Y:S01]  /*0ad0*/  SHF.R.S32.HI R8, RZ, 0x1f, R201 ;  /* 0x0000001fff087819 */ /* 0x000fe200000114c9 */
[----:B------:R-:W-:Y:S01]  /*0ae0*/  IMAD.SHL.U32 R5, R4, 0x20, RZ ;  /* 0x0000002004057824 */ /* 0x000fe200078e00ff */
[----:B------:R-:W-:-:S02]  /*0af0*/  LOP3.LUT R4, R3, 0x3fffff0, RZ, 0xc0, !PT ;  /* 0x03fffff003047812 */ /* 0x000fc400078ec0ff */
[----:B------:R-:W-:Y:S02]  /*0b00*/  LEA.HI R3, R3, R6, RZ, 0x1 ;  /* 0x0000000603037211 */ /* 0x000fe400078f08ff */
[----:B------:R-:W-:Y:S01]  /*0b10*/  LOP3.LUT R5, R5, 0xfffffc00, RZ, 0xc0, !PT ;  /* 0xfffffc0005057812 */ /* 0x000fe200078ec0ff */
[----:B------:R-:W-:Y:S01]  /*0b20*/  IMAD.IADD R4, R223, 0x1, -R4 ;  /* 0x00000001df047824 */ /* 0x000fe200078e0a04 */
[----:B------:R-:W-:Y:S02]  /*0b30*/  LOP3.LUT R3, R3, 0x1ffffffe, RZ, 0xc0, !PT ;  /* 0x1ffffffe03037812 */ /* 0x000fe400078ec0ff */
[----:B------:R-:W-:Y:S01]  /*0b40*/  LEA.HI R7, R8, R201, RZ, 0x2 ;  /* 0x000000c908077211 */ /* 0x000fe200078f10ff */
[----:B------:R-:W-:Y:S01]  /*0b50*/  IMAD R4, R4, 0x40, R5 ;  /* 0x0000004004047824 */ /* 0x000fe200078e0205 */
[----:B------:R-:W-:Y:S01]  /*0b60*/  LEA.HI R5, R0, R223, RZ, 0x2 ;  /* 0x000000df00057211 */ /* 0x000fe200078f10ff */
[----:B------:R-:W-:Y:S01]  /*0b70*/  IMAD.IADD R3, R6, 0x1, -R3 ;  /* 0x0000000106037824 */ /* 0x000fe200078e0a03 */
[----:B------:R-:W-:-:S02]  /*0b80*/  SHF.R.S32.HI R9, RZ, 0x2, R7 ;  /* 0x00000002ff097819 */ /* 0x000fc40000011407 */
[----:B------:R-:W-:Y:S01]  /*0b90*/  LOP3.LUT R6, R5, 0xfffffffc, RZ, 0xc0, !PT ;  /* 0xfffffffc05067812 */ /* 0x000fe200078ec0ff */
[----:B------:R-:W-:Y:S01]  /*0ba0*/  IMAD R220, R3, 0x8, R4 ;  /* 0x0000000803dc7824 */ /* 0x000fe200078e0204 */
[----:B------:R-:W-:Y:S02]  /*0bb0*/  SHF.R.S32.HI R10, RZ, 0x1f, R7 ;  /* 0x0000001fff0a7819 */ /* 0x000fe40000011407 */
[----:B------:R-:W-:Y:S01]  /*0bc0*/  LEA.HI R0, R0, R223, RZ, 0x3 ;  /* 0x000000df00007211 */ /* 0x000fe200078f18ff */
[----:B------:R-:W-:Y:S01]  /*0bd0*/  IMAD.IADD R6, R223, 0x1, -R6 ;  /* 0x00000001df067824 */ /* 0x000fe200078e0a06 */
[----:B------:R-:W-:Y:S02]  /*0be0*/  LEA.HI R10, R10, R9, RZ, 0x3 ;  /* 0x000000090a0a7211 */ /* 0x000fe400078f18ff */
[----:B------:R-:W-:Y:S02]  /*0bf0*/  LOP3.LUT R4, R2, 0x3fffffe, RZ, 0xc0, !PT ;  /* 0x03fffffe02047812 */ /* 0x000fe400078ec0ff */
[----:B------:R-:W-:-:S02]  /*0c00*/  LEA.HI R3, R6, R6, RZ, 0x1 ;  /* 0x0000000606037211 */ /* 0x000fc400078f08ff */
[----:B------:R-:W-:Y:S01]  /*0c10*/  LOP3.LUT R2, R0, 0xfffffff8, RZ, 0xc0, !PT ;  /* 0xfffffff800027812 */ /* 0x000fe200078ec0ff */
[----:B------:R-:W-:Y:S01]  /*0c20*/  IMAD.IADD R4, R217, 0x1, -R4 ;  /* 0x00000001d9047824 */ /* 0x000fe200078e0a04 */
[----:B------:R-:W-:Y:S02]  /*0c30*/  LOP3.LUT R3, R3, 0x1ffffffe, RZ, 0xc0, !PT ;  /* 0x1ffffffe03037812 */ /* 0x000fe400078ec0ff */
[----:B------:R-:W-:Y:S01]  /*0c40*/  LOP3.LUT R10, R10, 0xfffffff8, RZ, 0xc0, !PT ;  /* 0xfffffff80a0a7812 */ /* 0x000fe200078ec0ff */
[----:B------:R-:W-:Y:S01]  /*0c50*/  IMAD.IADD R17, R223, 0x1, -R2 ;  /* 0x00000001df117824 */ /* 0x000fe200078e0a02 */
[----:B------:R-:W-:Y:S01]  /*0c60*/  LEA.HI R8, R8, R201, RZ, 0x5 ;  /* 0x000000c908087211 */ /* 0x000fe200078f28ff */
[----:B------:R-:W-:Y:S01]  /*0c70*/  IMAD.IADD R3, R6, 0x1, -R3 ;  /* 0x0000000106037824 */ /* 0x000fe200078e0a03 */
[----:B------:R-:W-:Y:S01]  /*0c80*/  LOP3.LUT R6, R7, 0x7ffffffc, RZ, 0xc0, !PT ;  /* 0x7ffffffc07067812 */ /* 0x000fe200078ec0ff */
[----:B------:R-:W-:Y:S01]  /*0c90*/  IMAD.IADD R9, R9, 0x1, -R10 ;  /* 0x0000000109097824 */ /* 0x000fe200078e0a0a */
[----:B------:R-:W-:Y:S01]  /*0ca0*/  SHF.R.S32.HI R8, RZ, 0x5, R8 ;  /* 0x00000005ff087819 */ /* 0x000fe20000011408 */
[----:B------:R-:W-:Y:S01]  /*0cb0*/  IMAD.SHL.U32 R2, R17, 0x8, RZ ;  /* 0x0000000811027824 */ /* 0x000fe200078e00ff */
[----:B------:R-:W-:Y:S01]  /*0cc0*/  SHF.R.S32.HI R200, RZ, 0x3, R0 ;  /* 0x00000003ffc87819 */ /* 0x000fe20000011400 */
[----:B------:R-:W-:-:S02]  /*0cd0*/  IMAD.IADD R6, R201, 0x1, -R6 ;  /* 0x00000001c9067824 */ /* 0x000fc400078e0a06 */
[----:B------:R-:W-:Y:S01]  /*0ce0*/  IMAD R9, R8, 0x10, R9 ;  /* 0x0000001008097824 */ /* 0x000fe200078e0209 */
[----:B------:R-:W-:Y:S01]  /*0cf0*/  SHF.R.S32.HI R222, RZ, 0x1f, R2 ;  /* 0x0000001fffde7819 */ /* 0x000fe20000011402 */
[----:B------:R-:W-:Y:S02]  /*0d00*/  IMAD.SHL.U32 R199, R6, 0x2, RZ ;  /* 0x0000000206c77824 */ /* 0x000fe400078e00ff */
[----:B------:R-:W-:Y:S02]  /*0d10*/  VIADD R16, R2, 0x40 ;  /* 0x0000004002107836 */ /* 0x000fe40000000000 */
[C---:B------:R-:W-:Y:S02]  /*0d20*/  VIADD R198, R199.reuse, 0x8 ;  /* 0x00000008c7c67836 */ /* 0x040fe40000000000 */
[C---:B------:R-:W-:Y:S01]  /*0d30*/  VIADD R197, R199.reuse, 0x10 ;  /* 0x00000010c7c57836 */ /* 0x040fe20000000000 */
[----:B------:R-:W-:Y:S01]  /*0d40*/  SHF.R.S32.HI R221, RZ, 0x1f, R16 ;  /* 0x0000001fffdd7819 */ /* 0x000fe20000011410 */
        /* <DEDUP_REMOVED lines=24> */
[----:B------:R-:W-:Y:S01]  /*0ed0*/  VIADD R18, R199, 0x78 ;  /* 0x00000078c7127836 */ /* 0x000fe20000000000 */
[----:B------:R-:W-:Y:S01]  /*0ee0*/  SHF.R.S32.HI R204, RZ, 0x1f, R22 ;  /* 0x0000001fffcc7819 */ /* 0x000fe20000011416 */
[----:B------:R-:W-:Y:S01]  /*0ef0*/  IMAD R218, R4, 0x40, R9 ;  /* 0x0000004004da7824 */ /* 0x000fe200078e0209 */
[----:B------:R-:W-:-:S02]  /*0f00*/  SHF.R.S32.HI R203, RZ, 0x1f, R19 ;  /* 0x0000001fffcb7819 */ /* 0x000fc40000011413 */
[----:B------:R-:W-:Y:S01]  /*0f10*/  SHF.R.S32.HI R202, RZ, 0x1f, R18 ;  /* 0x0000001fffca7819 */ /* 0x000fe20000011412 */
[----:B------:R-:W-:-:S07]  /*0f20*/  IMAD R219, R3, 0x8, R218 ;  /* 0x0000000803db7824 */ /* 0x000fce00078e02da */
.L_x_230:
[----:B012-4-:R-:W0:Y:S01]  /*0f30*/  LDC.64 R4, c[0x0][0xc88] ;  /* 0x00032200ff047b82 */ /* 0x017e220000000a00 */
[----:B------:R-:W-:Y:S01]  /*0f40*/  ULDC.64 UR8, c[0x0][0xa28] ;  /* 0x00028a0000087ab9 */ /* 0x000fe20000000a00 */
[----:B------:R-:W-:Y:S01]  /*0f50*/  ULDC.64 UR10, c[0x0][0xa20] ;  /* 0x00028800000a7ab9 */ /* 0x000fe20000000a00 */
[----:B------:R-:W-:Y:S01]  /*0f60*/  ULDC UR4, c[0x0][0x424] ;  /* 0x0001090000047ab9 */ /* 0x000fe20000000800 */
[----:B------:R-:W-:Y:S01]  /*0f70*/  ULDC UR7, c[0x0][0x2f0] ;  /* 0x0000bc0000077ab9 */ /* 0x000fe20000000800 */
[----:B0-----:R-:W-:-:S06]  /*0f80*/  IMAD.WIDE R4, R35, 0x4, R4 ;  /* 0x0000000423047825 */ /* 0x001fcc00078e0204 */
[----:B------:R-:W2:Y:S01]  /*0f90*/  LDG.E R4, desc[UR50][R4.64] ;  /* 0x0000003204047981 */ /* 0x000ea2000c1e1900 */
[----:B------:R-:W-:Y:S02]  /*0fa0*/  UISETP.NE.U32.AND UP0, UPT, UR8, URZ, UPT ;  /* 0x0000003f0800728c */ /* 0x000fe4000bf05070 */
[----:B------:R-:W-:Y:S02]  /*0fb0*/  UISETP.NE.U32.AND UP1, UPT, UR10, URZ, UPT ;  /* 0x0000003f0a00728c */ /* 0x000fe4000bf25070 */
[----:B------:R-:W-:Y:S02]  /*0fc0*/  UISETP.NE.AND.EX UP0, UPT, UR9, URZ, UPT, UP0 ;  /* 0x0000003f0900728c */ /* 0x000fe4000bf05300 */
[----:B------:R-:W-:-:S04]  /*0fd0*/  UISETP.NE.AND.EX UP1, UPT, UR11, URZ, UPT, UP1 ;  /* 0x0000003f0b00728c */ /* 0x000fc8000bf25310 */
[----:B------:R-:W-:Y:S02]  /*0fe0*/  PLOP3.LUT P0, PT, PT, PT, UP0, 0x80, 0x0 ;  /* 0x000000000000781c */ /* 0x000fe40003f0f008 */
[----:B------:R-:W-:Y:S02]  /*0ff0*/  PLOP3.LUT P1, PT, PT, PT, UP1, 0x80, 0x0 ;  /* 0x000000000000781c */ /* 0x000fe40003f2f018 */
[----:B--2---:R-:W-:-:S13]  /*1000*/  R2UR UR36, R4 ;  /* 0x00000000042472ca */ /* 0x004fda00000e0000 */
[----:B------:R-:W-:Y:S02]  /*1010*/  USHF.R.S32.HI UR37, URZ, 0x1f, UR36 ;  /* 0x0000001f3f257899 */ /* 0x000fe40008011424 */
[----:B------:R-:W-:-:S04]  /*1020*/  @UP0 ULEA UR8, UP2, UR36, UR8, 0x2 ;  /* 0x0000000824080291 */ /* 0x000fc8000f84103f */
[----:B------:R-:W-:Y:S02]  /*1030*/  @UP0 ULEA.HI.X UR9, UR36, UR9, UR37, 0x2, UP2 ;  /* 0x0000000924090291 */ /* 0x000fe400090f1425 */
[----:B------:R-:W-:Y:S01]  /*1040*/  @UP1 ULEA UR10, UP0, UR36, UR10, 0x2 ;  /* 0x0000000a240a1291 */ /* 0x000fe2000f80103f */
[----:B------:R-:W-:-:S03]  /*1050*/  IMAD.U32 R4, RZ, RZ, UR8 ;  /* 0x00000008ff047e24 */ /* 0x000fc6000f8e00ff */
[----:B------:R-:W-:Y:S01]  /*1060*/  @UP1 ULEA.HI.X UR11, UR36, UR11, UR37, 0x2, UP0 ;  /* 0x0000000b240b1291 */ /* 0x000fe200080f1425 */
[----:B------:R-:W-:Y:S01]  /*1070*/  IMAD.U32 R5, RZ, RZ, UR9 ;  /* 0x00000009ff057e24 */ /* 0x000fe2000f8e00ff */
[----:B------:R-:W-:Y:S01]  /*1080*/  ULDC.64 UR8, c[0x0][0x418] ;  /* 0x0001060000087ab9 */ /* 0x000fe20000000a00 */
[----:B------:R-:W-:-:S03]  /*1090*/  IMAD.U32 R6, RZ, RZ, UR10 ;  /* 0x0000000aff067e24 */ /* 0x000fc6000f8e00ff */
[----:B---3--:R-:W-:Y:S01]  /*10a0*/  IMAD.U32 R7, RZ, RZ, UR11 ;  /* 0x0000000bff077e24 */ /* 0x008fe2000f8e00ff */
[----:B------:R-:W2:Y:S04]  /*10b0*/  @P0 LDG.E R4, desc[UR50][R4.64] ;  /* 0x0000003204040981 */ /* 0x000ea8000c1e1900 */
[----:B------:R-:W3:Y:S01]  /*10c0*/  @P1 LDG.E R6, desc[UR50][R6.64] ;  /* 0x0000003206061981 */ /* 0x000ee2000c1e1900 */
[----:B------:R-:W-:Y:S01]  /*10d0*/  UISETP.NE.U32.AND UP0, UPT, UR8, URZ, UPT ;  /* 0x0000003f0800728c */ /* 0x000fe2000bf05070 */
[----:B------:R-:W-:Y:S01]  /*10e0*/  UMOV UR54, URZ ;  /* 0x0000003f00367c82 */ /* 0x000fe20008000000 */
[----:B------:R-:W-:Y:S02]  /*10f0*/  ULOP3.LUT UR8, UR5, 0xff000000, URZ, 0xc0, !UPT ;  /* 0xff00000005087892 */ /* 0x000fe4000f8ec03f */
[----:B------:R-:W-:Y:S01]  /*1100*/  UISETP.NE.AND.EX UP0, UPT, UR9, URZ, UPT, UP0 ;  /* 0x0000003f0900728c */ /* 0x000fe2000bf05300 */
[----:B------:R-:W-:-:S03]  /*1110*/  UMOV UR38, UR6 ;  /* 0x0000000600267c82 */ /* 0x000fc60008000000 */
[----:B------:R-:W-:-:S04]  /*1120*/  USEL UR4, UR4, 0x1, UP0 ;  /* 0x0000000104047887 */ /* 0x000fc80008000000 */
[----:B------:R-:W-:Y:S01]  /*1130*/  UIMAD UR4, UR4, UR7, URZ ;  /* 0x00000007040472a4 */ /* 0x000fe2000f8e023f */
[----:B--2---:R-:W-:-:S06]  /*1140*/  @P0 R2UR UR54, R4 ;  /* 0x00000000043602ca */ /* 0x004fcc00000e0000 */
[----:B---3--:R-:W-:Y:S01]  /*1150*/  @P1 R2UR UR4, R6 ;  /* 0x00000000060412ca */ /* 0x008fe200000e0000 */
[----:B-----5:R-:W-:-:S14]  /*1160*/  @P1 BRA `(.L_x_181) ;  /* 0x0000000000341947 */ /* 0x020fdc0003800000 */
[----:B------:R-:W-:Y:S02]  /*1170*/  ULDC.64 UR6, c[0x0][0xa08] ;  /* 0x0002820000067ab9 */ /* 0x000fe40000000a00 */
[----:B------:R-:W-:-:S04]  /*1180*/  ISETP.NE.U32.AND P0, PT, RZ, UR6, PT ;  /* 0x00000006ff007c0c */ /* 0x000fc8000bf05070 */
[----:B------:R-:W-:-:S13]  /*1190*/  ISETP.NE.AND.EX P0, PT, RZ, UR7, PT, P0 ;  /* 0x00000007ff007c0c */ /* 0x000fda000bf05300 */
[----:B------:R-:W-:Y:S05]  /*11a0*/  @!P0 BRA `(.L_x_181) ;  /* 0x0000000000248947 */ /* 0x000fea0003800000 */
[----:B------:R-:W-:Y:S02]  /*11b0*/  ULDC.64 UR6, c[0x0][0xa08] ;  /* 0x0002820000067ab9 */ /* 0x000fe40000000a00 */
[----:B------:R-:W-:-:S06]  /*11c0*/  UIMAD.WIDE UR6, UR36, 0x4, UR6 ;  /* 0x00000004240678a5 */ /* 0x000fcc000f8e0206 */
[----:B------:R-:W-:Y:S02]  /*11d0*/  IMAD.U32 R4, RZ, RZ, UR6 ;  /* 0x00000006ff047e24 */ /* 0x000fe4000f8e00ff */
[----:B------:R-:W-:-:S05]  /*11e0*/  IMAD.U32 R5, RZ, RZ, UR7 ;  /* 0x00000007ff057e24 */ /* 0x000fca000f8e00ff */
[----:B------:R-:W2:Y:S04]  /*11f0*/  LDG.E R3, desc[UR50][R4.64] ;  /* 0x0000003204037981 */ /* 0x000ea8000c1e1900 */
[----:B------:R-:W3:Y:S01]  /*1200*/  LDG.E R0, desc[UR50][R4.64+0x4] ;  /* 0x0000043204007981 */ /* 0x000ee2000c1e1900 */
[----:B--2---:R-:W-:Y:S02]  /*1210*/  R2UR UR4, R3 ;  /* 0x00000000030472ca */ /* 0x004fe400000e0000 */
[----:B---3--:R-:W-:-:S13]  /*1220*/  R2UR UR6, R0 ;  /* 0x00000000000672ca */ /* 0x008fda00000e0000 */
[----:B------:R-:W-:-:S12]  /*1230*/  UIADD3 UR4, -UR4, UR6, URZ ;  /* 0x0000000604047290 */ /* 0x000fd8000fffe13f */
.L_x_181:
[----:B------:R-:W-:Y:S02]  /*1240*/  UIADD3 UR54, -UR54, UR4, URZ ;  /* 0x0000000436367290 */ /* 0x000fe4000fffe13f */
[----:B------:R-:W-:Y:S02]  /*1250*/  ULOP3.LUT UR4, UR5, 0xff0000, URZ, 0xc0, !UPT ;  /* 0x00ff000005047892 */ /* 0x000fe4000f8ec03f */
[----:B------:R-:W-:Y:S02]  /*1260*/  UISETP.GE.AND UP0, UPT, UR54, 0x1, UPT ;  /* 0x000000013600788c */ /* 0x000fe4000bf06270 */
[----:B------:R-:W-:Y:S02]  /*1270*/  UIADD3 UR6, UR54, 0x9f, URZ ;  /* 0x0000009f36067890 */ /* 0x000fe4000fffe03f */
[----:B------:R-:W-:Y:S02]  /*1280*/  USHF.R.U32.HI UR8, URZ, 0x8, UR8 ;  /* 0x000000083f087899 */ /* 0x000fe40008011608 */
[----:B------:R-:W-:Y:S01]  /*1290*/  PLOP3.LUT P0, PT, PT, PT, UP0, 0x80, 0x0 ;  /* 0x000000000000781c */ /* 0x000fe20003f0f008 */
[----:B------:R-:W-:-:S02]  /*12a0*/  UIMAD.WIDE UR6, UR6, 0x66666667, URZ ;  /* 0x66666667060678a5 */ /* 0x000fc4000f8e023f */
[----:B------:R-:W-:Y:S02]  /*12b0*/  ULEA.HI UR8, UR4, UR8, URZ, 0x10 ;  /* 0x0000000804087291 */ /* 0x000fe4000f8f803f */
[----:B------:R-:W-:Y:S02]  /*12c0*/  USHF.R.U32.HI UR6, URZ, 0x1f, UR7 ;  /* 0x0000001f3f067899 */ /* 0x000fe40008011607 */
[----:B------:R-:W-:Y:S02]  /*12d0*/  ULOP3.LUT UR39, UR8, 0xff, URZ, 0xc0, !UPT ;  /* 0x000000ff08277892 */ /* 0x000fe4000f8ec03f */
[----:B------:R-:W-:Y:S01]  /*12e0*/  ULOP3.LUT UR40, UR5, 0xffff, URZ, 0xc0, !UPT ;  /* 0x0000ffff05287892 */ /* 0x000fe2000f8ec03f */
[----:B------:R-:W-:Y:S01]  /*12f0*/  UMOV UR4, URZ ;  /* 0x0000003f00047c82 */ /* 0x000fe20008000000 */
[----:B------:R-:W-:Y:S02]  /*1300*/  USHF.R.U32.HI UR44, URZ, 0x10, UR8 ;  /* 0x000000103f2c7899 */ /* 0x000fe40008011608 */
[----:B------:R-:W-:Y:S01]  /*1310*/  ULEA.HI.SX32 UR9, UR7, UR6, 0x1a ;  /* 0x0000000607097291 */ /* 0x000fe2000f8fd23f */
[----:B------:R-:W-:Y:S11]  /*1320*/  @!P0 BRA `(.L_x_182) ;  /* 0x0000000000908947 */ /* 0x000ff60003800000 */
[----:B------:R-:W-:Y:S01]  /*1330*/  UISETP.NE.AND UP0, UPT, UR44, URZ, UPT ;  /* 0x0000003f2c00728c */ /* 0x000fe2000bf05270 */
[----:B------:R-:W-:-:S03]  /*1340*/  ULDC UR4, c[0x0][0x9f0] ;  /* 0x00027c0000047ab9 */ /* 0x000fc60000000800 */
[----:B------:R-:W-:-:S03]  /*1350*/  USEL UR10, UR44, UR4, UP0 ;  /* 0x000000042c0a7287 */ /* 0x000fc60008000000 */
[----:B------:R-:W-:Y:S01]  /*1360*/  UMOV UR4, URZ ;  /* 0x0000003f00047c82 */ /* 0x000fe20008000000 */
[----:B------:R-:W-:Y:S02]  /*1370*/  UIADD3 UR6, UR9, -0x1, UR10 ;  /* 0xffffffff09067890 */ /* 0x000fe4000fffe00a */
[----:B------:R-:W-:-:S04]  /*1380*/  IMAD.U32 R4, RZ, RZ, UR10 ;  /* 0x0000000aff047e24 */ /* 0x000fc8000f8e00ff */
[----:B------:R-:W-:Y:S01]  /*1390*/  IMAD.U32 R5, RZ, RZ, UR6 ;  /* 0x00000006ff057e24 */ /* 0x000fe2000f8e00ff */
[-C--:B------:R-:W-:Y:S01]  /*13a0*/  IABS R0, R4.reuse ;  /* 0x0000000400007213 */ /* 0x080fe20000000000 */
[----:B------:R-:W-:Y:S01]  /*13b0*/  ULOP3.LUT UR6, UR6, UR10, URZ, 0x3c, !UPT ;  /* 0x0000000a06067292 */ /* 0x000fe2000f8e3c3f */
[----:B------:R-:W-:Y:S02]  /*13c0*/  IABS R6, R4 ;  /* 0x0000000400067213 */ /* 0x000fe40000000000 */
[----:B------:R-:W-:Y:S02]  /*13d0*/  R2UR UR11, R0 ;  /* 0x00000000000b72ca */ /* 0x000fe400000e0000 */
[----:B------:R-:W-:-:S05]  /*13e0*/  IABS R5, R5 ;  /* 0x0000000500057213 */ /* 0x000fca0000000000 */
[----:B------:R-:W-:-:S05]  /*13f0*/  IMAD.MOV.U32 R4, RZ, RZ, R5 ;  /* 0x000000ffff047224 */ /* 0x000fca00078e0005 */
[----:B------:R-:W-:Y:S01]  /*1400*/  R2UR UR8, R4 ;  /* 0x00000000040872ca */ /* 0x000fe200000e0000 */
        /* <DEDUP_REMOVED lines=22> */
.L_x_182:
[----:B------:R-:W-:Y:S01]  /*1570*/  UIMAD UR41, UR39, UR4, URZ ;  /* 0x00000004272972a4 */ /* 0x000fe2000f8e023f */
[----:B------:R-:W-:Y:S01]  /*1580*/  IMAD.U32 R0, RZ, RZ, UR9 ;  /* 0x00000009ff007e24 */ /* 0x000fe2000f8e00ff */
[----:B------:R-:W-:Y:S01]  /*1590*/  PLOP3.LUT P0, PT, PT, PT, PT, 0x80, 0x0 ;  /* 0x000000000000781c */ /* 0x000fe20003f0f070 */
[----:B------:R-:W-:Y:S01]  /*15a0*/  IMAD.U32 R3, RZ, RZ, UR4 ;  /* 0x00000004ff037e24 */ /* 0x000fe2000f8e00ff */
[----:B------:R-:W-:Y:S02]  /*15b0*/  CS2R R28, SRZ ;  /* 0x00000000001c7805 */ /* 0x000fe4000001ff00 */
[----:B------:R-:W-:Y:S02]  /*15c0*/  CS2R R6, SRZ ;  /* 0x0000000000067805 */ /* 0x000fe4000001ff00 */
[----:B------:R-:W-:Y:S02]  /*15d0*/  CS2R R48, SRZ ;  /* 0x0000000000307805 */ /* 0x000fe4000001ff00 */
[----:B------:R-:W-:-:S02]  /*15e0*/  CS2R R26, SRZ ;  /* 0x00000000001a7805 */ /* 0x000fc4000001ff00 */
[----:B------:R-:W-:Y:S01]  /*15f0*/  VIADDMNMX R0, R3, UR41, R0, PT ;  /* 0x0000002903007c46 */ /* 0x000fe2000b800100 */
[----:B------:R-:W-:Y:S01]  /*1600*/  IMAD.MOV.U32 R3, RZ, RZ, RZ ;  /* 0x000000ffff037224 */ /* 0x000fe200078e00ff */
[----:B------:R-:W-:Y:S01]  /*1610*/  CS2R R8, SRZ ;  /* 0x0000000000087805 */ /* 0x000fe2000001ff00 */
[----:B------:R-:W-:Y:S01]  /*1620*/  IMAD.MOV.U32 R25, RZ, RZ, RZ ;  /* 0x000000ffff197224 */ /* 0x000fe200078e00ff */
[----:B------:R-:W-:Y:S01]  /*1630*/  R2UR UR53, R0 ;  /* 0x00000000003572ca */ /* 0x000fe200000e0000 */
[----:B------:R-:W-:Y:S01]  /*1640*/  IMAD.MOV.U32 R0, RZ, RZ, RZ ;  /* 0x000000ffff007224 */ /* 0x000fe200078e00ff */
[----:B------:R-:W-:Y:S02]  /*1650*/  CS2R R10, SRZ ;  /* 0x00000000000a7805 */ /* 0x000fe4000001ff00 */
[----:B------:R-:W-:Y:S02]  /*1660*/  CS2R R12, SRZ ;  /* 0x00000000000c7805 */ /* 0x000fe4000001ff00 */
[----:B------:R-:W-:-:S02]  /*1670*/  CS2R R14, SRZ ;  /* 0x00000000000e7805 */ /* 0x000fc4000001ff00 */
        /* <DEDUP_REMOVED lines=8> */
[----:B------:R-:W-:Y:S01]  /*1700*/  UISETP.GT.AND UP0, UPT, UR53, UR41, UPT ;  /* 0x000000293500728c */ /* 0x000fe2000bf04270 */
[----:B------:R-:W-:Y:S01]  /*1710*/  CS2R R56, SRZ ;  /* 0x0000000000387805 */ /* 0x000fe2000001ff00 */
[----:B------:R-:W-:Y:S01]  /*1720*/  IMAD.MOV.U32 R64, RZ, RZ, RZ ;  /* 0x000000ffff407224 */ /* 0x000fe200078e00ff */
[----:B------:R-:W-:-:S02]  /*1730*/  CS2R R88, SRZ ;  /* 0x0000000000587805 */ /* 0x000fc4000001ff00 */
[----:B------:R-:W-:Y:S02]  /*1740*/  CS2R R62, SRZ ;  /* 0x00000000003e7805 */ /* 0x000fe4000001ff00 */
[----:B------:R-:W-:Y:S02]  /*1750*/  CS2R R58, SRZ ;  /* 0x00000000003a7805 */ /* 0x000fe4000001ff00 */
[----:B------:R-:W-:Y:S02]  /*1760*/  PLOP3.LUT P1, PT, PT, PT, UP0, 0x80, 0x0 ;  /* 0x000000000000781c */ /* 0x000fe40003f2f008 */
[----:B------:R-:W-:Y:S02]  /*1770*/  CS2R R90, SRZ ;  /* 0x00000000005a7805 */ /* 0x000fe4000001ff00 */
[----:B------:R-:W-:Y:S02]  /*1780*/  CS2R R68, SRZ ;  /* 0x0000000000447805 */ /* 0x000fe4000001ff00 */
[----:B------:R-:W-:-:S02]  /*1790*/  CS2R R70, SRZ ;  /* 0x0000000000467805 */ /* 0x000fc4000001ff00 */
[----:B------:R-:W-:Y:S01]  /*17a0*/  CS2R R66, SRZ ;  /* 0x0000000000427805 */ /* 0x000fe2000001ff00 */
[----:B------:R-:W-:Y:S01]  /*17b0*/  IMAD.MOV.U32 R60, RZ, RZ, RZ ;  /* 0x000000ffff3c7224 */ /* 0x000fe200078e00ff */
[----:B------:R-:W-:Y:S02]  /*17c0*/  CS2R R76, SRZ ;  /* 0x00000000004c7805 */ /* 0x000fe4000001ff00 */
[----:B------:R-:W-:Y:S02]  /*17d0*/  CS2R R72, SRZ ;  /* 0x0000000000487805 */ /* 0x000fe4000001ff00 */
[----:B------:R-:W-:Y:S02]  /*17e0*/  CS2R R78, SRZ ;  /* 0x00000000004e7805 */ /* 0x000fe4000001ff00 */
[----:B------:R-:W-:Y:S02]  /*17f0*/  CS2R R74, SRZ ;  /* 0x00000000004a7805 */ /* 0x000fe4000001ff00 */
[----:B------:R-:W-:-:S02]  /*1800*/  CS2R R84, SRZ ;  /* 0x0000000000547805 */ /* 0x000fc4000001ff00 */
[----:B------:R-:W-:Y:S02]  /*1810*/  CS2R R80, SRZ ;  /* 0x0000000000507805 */ /* 0x000fe4000001ff00 */
[----:B------:R-:W-:Y:S02]  /*1820*/  CS2R R86, SRZ ;  /* 0x0000000000567805 */ /* 0x000fe4000001ff00 */
[----:B------:R-:W-:Y:S01]  /*1830*/  CS2R R82, SRZ ;  /* 0x0000000000527805 */ /* 0x000fe2000001ff00 */
[----:B------:R-:W-:Y:S06]  /*1840*/  @!P1 BRA `(.L_x_183) ;  /* 0x0000008000fc9947 */ /* 0x000fec0003800000 */
[----:B------:R-:W0:Y:S01]  /*1850*/  SHFL.IDX PT, R0, R217, RZ, 0x1f ;  /* 0x00001fffd9007589 */ /* 0x000e2200000e0000 */
[----:B------:R-:W1:Y:S01]  /*1860*/  S2UR UR52, SR_CgaCtaId ;  /* 0x00000000003479c3 */ /* 0x000e620000008800 */
[----:B------:R-:W-:Y:S01]  /*1870*/  UMOV UR49, 0x400 ;  /* 0x0000040000317882 */ /* 0x000fe20000000000 */
[----:B0-----:R-:W-:Y:S01]  /*1880*/  R2UR UR43, R0 ;  /* 0x00000000002b72ca */ /* 0x001fe200000e0000 */
[----:B-1----:R-:W-:-:S04]  /*1890*/  ULEA UR49, UR52, UR49, 0x18 ;  /* 0x0000003134317291 */ /* 0x002fc8000f8ec03f */
[----:B------:R-:W-:-:S04]  /*18a0*/  UIADD3 UR5, UR49, 0x14400, URZ ;  /* 0x0001440031057890 */ /* 0x000fc8000fffe03f */
[----:B------:R-:W-:-:S04]  /*18b0*/  ULOP3.LUT UP0, URZ, UR5, 0x9f, URZ, 0xc0, !UPT ;  /* 0x0000009f053f7892 */ /* 0x000fc8000f80c03f */
[----:B------:R-:W-:Y:S02]  /*18c0*/  ULEA.HI UR4, UR43, UR43, URZ, 0x1 ;  /* 0x0000002b2b047291 */ /* 0x000fe4000f8f083f */
[----:B------:R-:W-:Y:S02]  /*18d0*/  PLOP3.LUT P0, PT, PT, PT, UP0, 0x80, 0x0 ;  /* 0x000000000000781c */ /* 0x000fe40003f0f008 */
        /* <DEDUP_REMOVED lines=13> */
[----:B------:R-:W-:Y:S02]  /*19b0*/  IMAD.U32 R10, RZ, RZ, UR6 ;  /* 0x00000006ff0a7e24 */ /* 0x000fe4000f8e00ff */
[----:B------:R-:W-:Y:S02]  /*19c0*/  IMAD.U32 R6, RZ, RZ, UR4 ;  /* 0x00000004ff067e24 */ /* 0x000fe4000f8e00ff */
[----:B------:R-:W-:-:S02]  /*19d0*/  IMAD.U32 R7, RZ, RZ, UR5 ;  /* 0x00000005ff077e24 */ /* 0x000fc4000f8e00ff */
[----:B------:R-:W-:Y:S02]  /*19e0*/  IMAD.U32 R11, RZ, RZ, UR7 ;  /* 0x00000007ff0b7e24 */ /* 0x000fe4000f8e00ff */
[----:B------:R-:W-:Y:S02]  /*19f0*/  IMAD.MOV.U32 R8, RZ, RZ, 0x70 ;  /* 0x00000070ff087424 */ /* 0x000fe400078e00ff */
[----:B------:R-:W-:Y:S02]  /*1a00*/  IMAD.MOV.U32 R12, RZ, RZ, 0x1 ;  /* 0x00000001ff0c7424 */ /* 0x000fe400078e00ff */
[----:B0-----:R-:W-:-:S07]  /*1a10*/  IMAD.MOV.U32 R13, RZ, RZ, RZ ;  /* 0x000000ffff0d7224 */ /* 0x001fce00078e00ff */
[----:B------:R-:W-:-:S07]  /*1a20*/  LEPC R20, `(.L_x_184) ;  /* 0x000000001014794e */ /* 0x000fce0000000000 */
[----:B-1----:R-:W-:Y:S05]  /*1a30*/  CALL.ABS.NOINC R14 ;  /* 0x000000000e007343 */ /* 0x002fea0003c00000 */
.L_x_184:
[----:B------:R-:W-:Y:S01]  /*1a40*/  ULDC.64 UR6, c[0x0][0x998] ;  /* 0x0002660000067ab9 */ /* 0x000fe20000000a00 */
[----:B------:R-:W-:Y:S01]  /*1a50*/  ULDC.64 UR4, c[0x0][0x990] ;  /* 0x0002640000047ab9 */ /* 0x000fe20000000a00 */
[----:B------:R-:W-:Y:S02]  /*1a60*/  ISETP.NE.U32.AND P1, PT, RZ, UR6, PT ;  /* 0x00000006ff007c0c */ /* 0x000fe4000bf25070 */
[----:B------:R-:W-:Y:S02]  /*1a70*/  ISETP.NE.U32.AND P0, PT, RZ, UR4, PT ;  /* 0x00000004ff007c0c */ /* 0x000fe4000bf05070 */
[----:B------:R-:W-:Y:S02]  /*1a80*/  ISETP.NE.AND.EX P1, PT, RZ, UR7, PT, P1 ;  /* 0x00000007ff007c0c */ /* 0x000fe4000bf25310 */
[----:B------:R-:W-:-:S11]  /*1a90*/  ISETP.NE.AND.EX P0, PT, RZ, UR5, PT, P0 ;  /* 0x00000005ff007c0c */ /* 0x000fd6000bf05300 */
[----:B------:R-:W0:Y:S08]  /*1aa0*/  @P1 LDC.64 R8, c[0x0][0x9b8] ;  /* 0x00026e00ff081b82 */ /* 0x000e300000000a00 */
[----:B------:R-:W1:Y:S08]  /*1ab0*/  @P0 LDC.64 R6, c[0x0][0x9a8] ;  /* 0x00026a00ff060b82 */ /* 0x000e700000000a00 */
[----:B------:R-:W2:Y:S08]  /*1ac0*/  @P1 LDC.64 R12, c[0x0][0x9c0] ;  /* 0x00027000ff0c1b82 */ /* 0x000eb00000000a00 */
[----:B------:R-:W3:Y:S01]  /*1ad0*/  @P0 LDC.64 R10, c[0x0][0x9b0] ;  /* 0x00026c00ff0a0b82 */ /* 0x000ee20000000a00 */
[----:B0-----:R-:W-:-:S04]  /*1ae0*/  @P1 IMAD R4, R8, UR37, RZ ;  /* 0x0000002508041c24 */ /* 0x001fc8000f8e02ff */
[----:B------:R-:W-:Y:S02]  /*1af0*/  @P1 IMAD R9, R9, UR36, R4 ;  /* 0x0000002409091c24 */ /* 0x000fe4000f8e0204 */
[C---:B-1----:R-:W-:Y:S02]  /*1b00*/  @P0 IMAD R0, R6.reuse, UR37, RZ ;  /* 0x0000002506000c24 */ /* 0x042fe4000f8e02ff */
[----:B------:R-:W-:-:S04]  /*1b10*/  @P0 IMAD.WIDE.U32 R4, R6, UR36, RZ ;  /* 0x0000002406040c25 */ /* 0x000fc8000f8e00ff */
[----:B------:R-:W-:Y:S02]  /*1b20*/  @P0 IMAD R3, R7, UR36, R0 ;  /* 0x0000002407030c24 */ /* 0x000fe4000f8e0200 */
[----:B------:R-:W-:-:S04]  /*1b30*/  @P1 IMAD.WIDE.U32 R6, R8, UR36, RZ ;  /* 0x0000002408061c25 */ /* 0x000fc8000f8e00ff */
[----:B------:R-:W-:Y:S02]  /*1b40*/  @P1 IMAD.IADD R7, R7, 0x1, R9 ;  /* 0x0000000107071824 */ /* 0x000fe400078e0209 */
[----:B------:R-:W-:Y:S02]  /*1b50*/  @P0 IMAD.IADD R5, R5, 0x1, R3 ;  /* 0x0000000105050824 */ /* 0x000fe400078e0203 */
[----:B--2---:R-:W-:-:S04]  /*1b60*/  @P1 IMAD.WIDE.U32 R8, R12, UR40, R6 ;  /* 0x000000280c081c25 */ /* 0x004fc8000f8e0006 */
[----:B---3--:R-:W-:Y:S01]  /*1b70*/  @P0 IMAD.WIDE.U32 R4, R10, UR40, R4 ;  /* 0x000000280a040c25 */ /* 0x008fe2000f8e0004 */
[----:B------:R-:W-:-:S03]  /*1b80*/  @P1 LEA R10, P3, R8, UR6, 0x2 ;  /* 0x00000006080a1c11 */ /* 0x000fc6000f8610ff */
[----:B------:R-:W-:Y:S01]  /*1b90*/  @P1 IMAD R3, R13, UR40, R9 ;  /* 0x000000280d031c24 */ /* 0x000fe2000f8e0209 */
[----:B------:R-:W-:Y:S01]  /*1ba0*/  @P0 LEA R6, P2, R4, UR4, 0x2 ;  /* 0x0000000404060c11 */ /* 0x000fe2000f8410ff */
[----:B------:R-:W-:Y:S02]  /*1bb0*/  @P0 IMAD R5, R11, UR40, R5 ;  /* 0x000000280b050c24 */ /* 0x000fe4000f8e0205 */
[----:B------:R-:W-:Y:S01]  /*1bc0*/  IMAD.MOV.U32 R0, RZ, RZ, 0x3f800000 ;  /* 0x3f800000ff007424 */ /* 0x000fe200078e00ff */
[----:B------:R-:W-:Y:S01]  /*1bd0*/  @P1 LEA.HI.X R11, R8, UR7, R3, 0x2, P3 ;  /* 0x00000007080b1c11 */ /* 0x000fe200098f1403 */
[----:B------:R-:W-:Y:S01]  /*1be0*/  IMAD.MOV.U32 R3, RZ, RZ, 0x3f800000 ;  /* 0x3f800000ff037424 */ /* 0x000fe200078e00ff */
[----:B------:R-:W-:-:S03]  /*1bf0*/  @P0 LEA.HI.X R7, R4, UR5, R5, 0x2, P2 ;  /* 0x0000000504070c11 */ /* 0x000fc600090f1405 */
[----:B------:R-:W2:Y:S04]  /*1c00*/  @P1 LDG.E R0, desc[UR50][R10.64] ;  /* 0x000000320a001981 */ /* 0x000ea8000c1e1900 */
[----:B------:R-:W2:Y:S01]  /*1c10*/  @P0 LDG.E R3, desc[UR50][R6.64] ;  /* 0x0000003206030981 */ /* 0x000ea2000c1e1900 */
[----:B------:R-:W-:-:S04]  /*1c20*/  ULEA.HI UR4, UR47, UR47, URZ, 0x1 ;  /* 0x0000002f2f047291 */ /* 0x000fc8000f8f083f */
[----:B------:R-:W-:-:S04]  /*1c30*/  ULOP3.LUT UR4, UR4, 0xfffffffe, URZ, 0xc0, !UPT ;  /* 0xfffffffe04047892 */ /* 0x000fc8000f8ec03f */
[----:B------:R-:W-:-:S06]  /*1c40*/  UIADD3 UR4, UR47, -UR4, URZ ;  /* 0x800000042f047290 */ /* 0x000fcc000fffe03f */
[----:B------:R-:W-:Y:S01]  /*1c50*/  IMAD.U32 R4, RZ, RZ, UR4 ;  /* 0x00000004ff047e24 */ /* 0x000fe2000f8e00ff */
[----:B------:R-:W-:-:S04]  /*1c60*/  ULDC UR4, c[0x0][0x9d8] ;  /* 0x0002760000047ab9 */ /* 0x000fc80000000800 */
[----:B------:R-:W-:-:S04]  /*1c70*/  SHF.L.U32 R4, R4, 0x1f, RZ ;  /* 0x0000001f04047819 */ /* 0x000fc800000006ff */
[----:B------:R-:W0:Y:S01]  /*1c80*/  SYNCS.PHASECHK.TRANS64.TRYWAIT P1, [UR49+0x29800], R4 ;  /* 0x02980004ff0075a7 */ /* 0x000e220008020171 */
[----:B------:R-:W-:-:S05]  /*1c90*/  IMAD.U32 R5, RZ, RZ, UR48 ;  /* 0x00000030ff057e24 */ /* 0x000fca000f8e00ff */
[----:B------:R-:W-:Y:S01]  /*1ca0*/  ISETP.NE.AND P0, PT, R5, 0x3, PT ;  /* 0x000000030500780c */ /* 0x000fe20003f05270 */
[----:B--2---:R-:W-:-:S04]  /*1cb0*/  FMUL.FTZ R0, R3, R0 ;  /* 0x0000000003007220 */ /* 0x004fc80000410000 */
[----:B------:R-:W-:Y:S01]  /*1cc0*/  FMUL.FTZ R0, R0, UR4 ;  /* 0x0000000400007c20 */ /* 0x000fe20008410000 */
[----:B0-----:R-:W-:Y:S07]  /*1cd0*/  @!P1 BRA `(.L_x_185) ;  /* 0x0000012800289947 */ /* 0x001fee0003800000 */
.L_x_331:
[----:B------:R-:W-:Y:S05]  /*1ce0*/  @!P0 BRA `(.L_x_186) ;  /* 0x0000000000048947 */ /* 0x000fea0003800000 */
[----:B------:R-:W-:Y:S01]  /*1cf0*/  BPT.TRAP 0x1 ;  /* 0x000000040000795c */ /* 0x000fe20000300000 */
.L_x_186:
[----:B0-----:R-:W-:Y:S02]  /*1d00*/  IMAD.U32 R3, RZ, RZ, UR45 ;  /* 0x0000002dff037e24 */ /* 0x001fe4000f8e00ff */
[----:B------:R-:W-:-:S03]  /*1d10*/  IMAD.U32 R4, RZ, RZ, UR46 ;  /* 0x0000002eff047e24 */ /* 0x000fc6000f8e00ff */
[----:B------:R-:W-:Y:S02]  /*1d20*/  LEA R3, R3, UR49, 0x3 ;  /* 0x0000003103037c11 */ /* 0x000fe4000f8e18ff */
[----:B------:R-:W-:-:S04]  /*1d30*/  SHF.L.U32 R4, R4, 0x1f, RZ ;  /* 0x0000001f04047819 */ /* 0x000fc800000006ff */
[----:B------:R0:W1:Y:S01]  /*1d40*/  SYNCS.PHASECHK.TRANS64.TRYWAIT P1, [R3+URZ+0x29830], R4 ;  /* 0x02983004030075a7 */ /* 0x000062000802017f */
[----:B------:R-:W-:Y:S05]  /*1d50*/  @!P0 BRA `(.L_x_187) ;  /* 0x0000000000048947 */ /* 0x000fea0003800000 */
[----:B------:R-:W-:Y:S01]  /*1d60*/  BPT.TRAP 0x1 ;  /* 0x000000040000795c */ /* 0x000fe20000300000 */
.L_x_187:
[----:B------:R-:W-:Y:S01]  /*1d70*/  IMAD.MOV.U32 R25, RZ, RZ, RZ ;  /* 0x000000ffff197224 */ /* 0x000fe200078e00ff */
[----:B-1----:R-:W-:Y:S06]  /*1d80*/  @P1 BRA `(.L_x_188) ;  /* 0x0000000000081947 */ /* 0x002fec0003800000 */
[----:B------:R-:W1:Y:S02]  /*1d90*/  SYNCS.PHASECHK.TRANS64.TRYWAIT P1, [R3+URZ+0x29830], R4 ;  /* 0x02983004030075a7 */ /* 0x000e64000802017f */
[----:B-1----:R-:W-:Y:S05]  /*1da0*/  @!P1 BRA `(.L_x_189) ;  /* 0x00000128000c9947 */ /* 0x002fea0003800000 */
.L_x_188:
[----:B------:R-:W-:Y:S05]  /*1db0*/  WARPSYNC.ALL ;  /* 0x0000000000007948 */ /* 0x000fea0003800000 */
[----:B------:R-:W-:Y:S01]  /*1dc0*/  UIADD3 UR49, UR49, 0x1a400, URZ ;  /* 0x0001a40031317890 */ /* 0x000fe2000fffe03f */
[----:B------:R-:W-:Y:S01]  /*1dd0*/  WARPGROUP.ARRIVE ;  /* 0x00000000000079c5 */ /* 0x000fe20000000000 */
[----:B------:R-:W-:Y:S02]  /*1de0*/  ULOP3.LUT UR28, UR55, 0x10000, URZ, 0xfc, !UPT ;  /* 0x00010000371c7892 */ /* 0x000fe4000f8efc3f */
[----:B------:R-:W-:Y:S01]  /*1df0*/  USHF.R.U32.HI UR49, URZ, 0x4, UR49 ;  /* 0x000000043f317899 */ /* 0x000fe20008011631 */
[----:B------:R-:W-:Y:S01]  /*1e00*/  UMOV UR25, 0x80000020 ;  /* 0x8000002000197882 */ /* 0x000fe20000000000 */
[----:B------:R-:W-:-:S02]  /*1e10*/  UMOV UR27, 0x80000020 ;  /* 0x80000020001b7882 */ /* 0x000fc40000000000 */
[----:B------:R-:W-:Y:S01]  /*1e20*/  ULOP3.LUT UR49, UR49, 0x3fff, URZ, 0xc0, !UPT ;  /* 0x00003fff31317892 */ /* 0x000fe2000f8ec03f */
[----:B------:R-:W-:Y:S01]  /*1e30*/  UMOV UR24, UR28 ;  /* 0x0000001c00187c82 */ /* 0x000fe20008000000 */
[----:B------:R-:W-:Y:S02]  /*1e40*/  UMOV UR5, UR25 ;  /* 0x0000001900057c82 */ /* 0x000fe40008000000 */
[----:B------:R-:W-:Y:S01]  /*1e50*/  ULOP3.LUT UR49, UR49, 0x10000, URZ, 0xfc, !UPT ;  /* 0x0001000031317892 */ /* 0x000fe2000f8efc3f */
[----:B------:R-:W-:Y:S01]  /*1e60*/  UMOV UR4, UR24 ;  /* 0x0000001800047c82 */ /* 0x000fe20008000000 */
[----:B------:R-:W-:Y:S02]  /*1e70*/  UMOV UR7, 0x80000020 ;  /* 0x8000002000077882 */ /* 0x000fe40000000000 */
[----:B------:R-:W-:Y:S01]  /*1e80*/  UIMAD UR30, UR45, 0x780, UR49 ;  /* 0x000007802d1e78a4 */ /* 0x000fe2000f8e0231 */
[----:B------:R-:W-:Y:S01]  /*1e90*/  UMOV UR11, 0x80000020 ;  /* 0x80000020000b7882 */ /* 0x000fe20000000000 */
[----:B------:R-:W-:-:S02]  /*1ea0*/  UMOV UR15, 0x80000020 ;  /* 0x80000020000f7882 */ /* 0x000fc40000000000 */
[----:B------:R-:W-:Y:S02]  /*1eb0*/  UIADD3 UR6, UR30, 0x80, URZ ;  /* 0x000000801e067890 */ /* 0x000fe4000fffe03f */
[----:B------:R-:W-:Y:S02]  /*1ec0*/  UIADD3 UR8, UR30, 0x100, URZ ;  /* 0x000001001e087890 */ /* 0x000fe4000fffe03f */
[----:B------:R-:W-:Y:S01]  /*1ed0*/  UMOV UR26, UR30 ;  /* 0x0000001e001a7c82 */ /* 0x000fe20008000000 */
[----:B------:R-:W-:Y:S01]  /*1ee0*/  UIADD3 UR9, UR30, 0x180, URZ ;  /* 0x000001801e097890 */ /* 0x000fe2000fffe03f */
[----:B------:R-:W-:Y:S01]  /*1ef0*/  QGMMA.64x32x32.F32.E4M3.E4M3 R92, gdesc[UR24], RZ, !UPT, gsb0 ;  /* 0x00600000185c79f3 */ /* 0x000fe2000c0008ff */
[----:B------:R-:W-:Y:S01]  /*1f00*/  UMOV UR26, UR6 ;  /* 0x00000006001a7c82 */ /* 0x000fe20008000000 */
[----:B------:R-:W-:Y:S01]  /*1f10*/  UMOV UR27, 0x80000020 ;  /* 0x80000020001b7882 */ /* 0x000fe20000000000 */
[----:B------:R-:W-:Y:S01]  /*1f20*/  UMOV UR6, UR8 ;  /* 0x0000000800067c82 */ /* 0x000fe20008000000 */
[----:B------:R-:W-:-:S02]  /*1f30*/  UIADD3 UR10, UR30, 0x200, URZ ;  /* 0x000002001e0a7890 */ /* 0x000fc4000fffe03f */
[----:B------:R-:W-:Y:S02]  /*1f40*/  UIADD3 UR12, UR30, 0x102, URZ ;  /* 0x000001021e0c7890 */ /* 0x000fe4000fffe03f */
[----:B------:R-:W-:Y:S02]  /*1f50*/  UIADD3 UR13, UR30, 0x182, URZ ;  /* 0x000001821e0d7890 */ /* 0x000fe4000fffe03f */
[----:B------:R-:W-:Y:S02]  /*1f60*/  UIADD3 UR14, UR30, 0x202, URZ ;  /* 0x000002021e0e7890 */ /* 0x000fe4000fffe03f */
[----:B------:R-:W-:Y:S01]  /*1f70*/  UIADD3 UR18, UR30, 0x382, URZ ;  /* 0x000003821e127890 */ /* 0x000fe2000fffe03f */
[----:B------:R-:W-:Y:S01]  /*1f80*/  UMOV UR19, 0x80000020 ;  /* 0x8000002000137882 */ /* 0x000fe20000000000 */
[----:B------:R-:W-:Y:S01]  /*1f90*/  UIADD3 UR22, UR30, 0x600, URZ ;  /* 0x000006001e167890 */ /* 0x000fe2000fffe03f */
[----:B------:R-:W-:Y:S01]  /*1fa0*/  UMOV UR23, 0x80000020 ;  /* 0x8000002000177882 */ /* 0x000fe20000000000 */
[----:B------:R-:W-:Y:S01]  /*1fb0*/  UMOV UR31, 0x80000020 ;  /* 0x80000020001f7882 */ /* 0x000fe20000000000 */
[----:B------:R-:W-:-:S02]  /*1fc0*/  WARPGROUP.DEPBAR.LE gsb0, 0x0 ;  /* 0x00008000000079c5 */ /* 0x000fc40000010000 */
[----:B------:R-:W-:-:S06]  /*1fd0*/  WARPGROUP.ARRIVE ;  /* 0x00000000000079c5 */ /* 0x000fcc0000000000 */
[----:B------:R-:W-:Y:S01]  /*1fe0*/  QGMMA.64x32x32.F32.E4M3.E4M3 R76, gdesc[UR24], RZ, !UPT, gsb0 ;  /* 0x00600000184c79f3 */ /* 0x000fe2000c0008ff */
[----:B------:R-:W-:Y:S01]  /*1ff0*/  UMOV UR26, UR9 ;  /* 0x00000009001a7c82 */ /* 0x000fe20008000000 */
[----:B------:R-:W-:Y:S01]  /*2000*/  UMOV UR27, 0x80000020 ;  /* 0x80000020001b7882 */ /* 0x000fe20000000000 */
[----:B------:R-:W-:Y:S02]  /*2010*/  WARPGROUP.DEPBAR.LE gsb0, 0x0 ;  /* 0x00008000000079c5 */ /* 0x000fe40000010000 */
[----:B------:R-:W-:-:S06]  /*2020*/  WARPGROUP.ARRIVE ;  /* 0x00000000000079c5 */ /* 0x000fcc0000000000 */
[----:B------:R-:W-:Y:S01]  /*2030*/  QGMMA.64x32x32.F32.E4M3.E4M3 R60, gdesc[UR4], RZ, !UPT, gsb0 ;  /* 0x00600000043c79f3 */ /* 0x000fe2000c0008ff */
[----:B------:R-:W-:Y:S02]  /*2040*/  UIADD3 UR4, UR28, 0x2, URZ ;  /* 0x000000021c047890 */ /* 0x000fe4000fffe03f */
[----:B------:R-:W-:Y:S01]  /*2050*/  UIADD3 UR6, UR30, 0x2, URZ ;  /* 0x000000021e067890 */ /* 0x000fe2000fffe03f */
[----:B------:R-:W-:Y:S01]  /*2060*/  UMOV UR5, 0x80000020 ;  /* 0x8000002000057882 */ /* 0x000fe20000000000 */
[----:B------:R-:W-:Y:S01]  /*2070*/  UMOV UR7, 0x80000020 ;  /* 0x8000002000077882 */ /* 0x000fe20000000000 */
[----:B------:R-:W-:Y:S02]  /*2080*/  UMOV UR9, UR5 ;  /* 0x0000000500097c82 */ /* 0x000fe40008000000 */
[----:B------:R-:W-:Y:S01]  /*2090*/  UMOV UR8, UR4 ;  /* 0x0000000400087c82 */ /* 0x000fe20008000000 */
[----:B------:R-:W-:Y:S02]  /*20a0*/  WARPGROUP.DEPBAR.LE gsb0, 0x0 ;  /* 0x00008000000079c5 */ /* 0x000fe40000010000 */
[----:B------:R-:W-:-:S06]  /*20b0*/  WARPGROUP.ARRIVE ;  /* 0x00000000000079c5 */ /* 0x000fcc0000000000 */
[----:B------:R-:W-:Y:S01]  /*20c0*/  QGMMA.64x32x32.F32.E4M3.E4M3 R44, gdesc[UR24], RZ, !UPT, gsb0 ;  /* 0x00600000182c79f3 */ /* 0x000fe2000c0008ff */
[----:B------:R-:W-:Y:S01]  /*20d0*/  UMOV UR26, UR10 ;  /* 0x0000000a001a7c82 */ /* 0x000fe20008000000 */
[----:B------:R-:W-:Y:S01]  /*20e0*/  UMOV UR27, 0x80000020 ;  /* 0x80000020001b7882 */ /* 0x000fe20000000000 */
[----:B------:R-:W-:Y:S01]  /*20f0*/  UIADD3 UR10, UR30, 0x82, URZ ;  /* 0x000000821e0a7890 */ /* 0x000fe2000fffe03f */
        /* <DEDUP_REMOVED lines=16> */
[----:B------:R-:W-:Y:S01]  /*2200*/  QGMMA.64x32x32.F32.E4M3.E4M3 R60, gdesc[UR8], R60, gsb0 ;  /* 0x00600000083c79f3 */ /* 0x000fe2000800083c */
        /* <DEDUP_REMOVED lines=15> */
[----:B------:R-:W-:Y:S02]  /*2300*/  UIADD3 UR6, UR30, 0x300, URZ ;  /* 0x000003001e067890 */ /* 0x000fe4000fffe03f */
        /* <DEDUP_REMOVED lines=97> */
[----:B------:R-:W-:-:S03]  /*2920*/  UIADD3 UR6, UR30, 0x702, URZ ;  /* 0x000007021e067890 */ /* 0x000fc6000fffe03f */
        /* <DEDUP_REMOVED lines=20> */
.L_x_190:
[C---:B------:R-:W-:Y:S01]  /*2a70*/  FMUL.FTZ R26, R0.reuse, R80 ;  /* 0x00000050001a7220 */ /* 0x040fe20000410000 */
        /* <DEDUP_REMOVED lines=11> */
[----:B------:R-:W-:Y:S01]  /*2b30*/  FMUL.FTZ R64, R0, R69 ;  /* 0x0000004500407220 */ /* 0x000fe20000410000 */
[----:B------:R-:W-:-:S02]  /*2b40*/  IMAD.U32 R34, RZ, RZ, UR54 ;  /* 0x00000036ff227e24 */ /* 0x000fc4000f8e00ff */
[C---:B------:R-:W-:Y:S01]  /*2b50*/  FMUL.FTZ R69, R0.reuse, R70 ;  /* 0x0000004600457220 */ /* 0x040fe20000410000 */
[----:B------:R-:W2:Y:S01]  /*2b60*/  MUFU.TANH R10, R10 ;  /* 0x0000000a000a7308 */ /* 0x000ea20000002400 */
[C---:B------:R-:W-:Y:S01]  /*2b70*/  FMUL.FTZ R70, R0.reuse, R71 ;  /* 0x0000004700467220 */ /* 0x040fe20000410000 */
[C---:B------:R-:W-:Y:S01]  /*2b80*/  FMUL.FTZ R71, R0.reuse, R75 ;  /* 0x0000004b00477220 */ /* 0x040fe20000410000 */
[C---:B------:R-:W-:Y:S01]  /*2b90*/  FMUL.FTZ R21, R0.reuse, R99 ;  /* 0x0000006300157220 */ /* 0x040fe20000410000 */
[C---:B------:R-:W-:Y:S01]  /*2ba0*/  FMUL.FTZ R75, R0.reuse, R51 ;  /* 0x00000033004b7220 */ /* 0x040fe20000410000 */
[----:B------:R-:W-:Y:S01]  /*2bb0*/  FMUL.FTZ R51, R0, R29 ;  /* 0x0000001d00337220 */ /* 0x000fe20000410000 */
[----:B------:R-:W-:Y:S01]  /*2bc0*/  IADD3 R34, R34, 0xa0, -R199 ;  /* 0x000000a022227810 */ /* 0x000fe20007ffe8c7 */
[----:B------:R-:W-:Y:S01]  /*2bd0*/  IMAD.U32 R29, RZ, RZ, UR53 ;  /* 0x00000035ff1d7e24 */ /* 0x000fe2000f8e00ff */
[----:B------:R-:W3:Y:S01]  /*2be0*/  MUFU.TANH R11, R11 ;  /* 0x0000000b000b7308 */ /* 0x000ee20000002400 */
[C---:B01----:R-:W-:Y:S01]  /*2bf0*/  FMUL.FTZ R4, R0.reuse, R92 ;  /* 0x0000005c00047220 */ /* 0x043fe20000410000 */
[C---:B------:R-:W-:Y:S01]  /*2c00*/  FMUL.FTZ R92, R0.reuse, R102 ;  /* 0x00000066005c7220 */ /* 0x040fe20000410000 */
[----:B------:R-:W-:Y:S01]  /*2c10*/  FMUL.FTZ R6, R0, R96 ;  /* 0x0000006000067220 */ /* 0x000fe20000410000 */
[----:B------:R-:W-:-:S02]  /*2c20*/  IMAD R34, R29, -0xa0, R34 ;  /* 0xffffff601d227824 */ /* 0x000fc400078e0222 */
[C---:B------:R-:W-:Y:S01]  /*2c30*/  FMUL.FTZ R96, R0.reuse, R79 ;  /* 0x0000004f00607220 */ /* 0x040fe20000410000 */
[C---:B------:R-:W-:Y:S01]  /*2c40*/  FMUL.FTZ R24, R0.reuse, R81 ;  /* 0x0000005100187220 */ /* 0x040fe20000410000 */
[C---:B------:R-:W-:Y:S01]  /*2c50*/  FMUL.FTZ R27, R0.reuse, R103 ;  /* 0x00000067001b7220 */ /* 0x040fe20000410000 */
[----:B------:R-:W0:Y:S01]  /*2c60*/  MUFU.TANH R20, R20 ;  /* 0x0000001400147308 */ /* 0x000e220000002400 */
[C---:B------:R-:W-:Y:S01]  /*2c70*/  FMUL.FTZ R81, R0.reuse, R82 ;  /* 0x0000005200517220 */ /* 0x040fe20000410000 */
        /* <DEDUP_REMOVED lines=8> */
[----:B------:R-:W-:Y:S01]  /*2d00*/  FMUL.FTZ R73, R0, R46 ;  /* 0x0000002e00497220 */ /* 0x000fe20000410000 */
[----:B------:R-:W-:Y:S01]  /*2d10*/  ISETP.GT.AND P4, PT, R34, RZ, PT ;  /* 0x000000ff2200720c */ /* 0x000fe20003f84270 */
[----:B------:R-:W-:Y:S01]  /*2d20*/  FMUL.FTZ R94, R0, R106 ;  /* 0x0000006a005e7220 */ /* 0x000fe20000410000 */
[----:B------:R-:W-:Y:S01]  /*2d30*/  ISETP.GT.AND P3, PT, R34, 0x1, PT ;  /* 0x000000012200780c */ /* 0x000fe20003f64270 */
[C---:B------:R-:W-:Y:S01]  /*2d40*/  FMUL.FTZ R95, R0.reuse, R78 ;  /* 0x0000004e005f7220 */ /* 0x040fe20000410000 */
[C---:B------:R-:W-:Y:S01]  /*2d50*/  FMUL.FTZ R65, R0.reuse, R68 ;  /* 0x0000004400417220 */ /* 0x040fe20000410000 */
[----:B------:R-:W4:Y:S01]  /*2d60*/  MUFU.TANH R92, R92 ;  /* 0x0000005c005c7308 */ /* 0x000f220000002400 */
[C---:B------:R-:W-:Y:S01]  /*2d70*/  FMUL.FTZ R46, R0.reuse, R48 ;  /* 0x00000030002e7220 */ /* 0x040fe20000410000 */
[C---:B------:R-:W-:Y:S01]  /*2d80*/  FMUL.FTZ R78, R0.reuse, R89 ;  /* 0x00000059004e7220 */ /* 0x040fe20000410000 */
[C---:B------:R-:W-:Y:S01]  /*2d90*/  FMUL.FTZ R68, R0.reuse, R44 ;  /* 0x0000002c00447220 */ /* 0x040fe20000410000 */
[C---:B------:R-:W-:Y:S01]  /*2da0*/  FMUL.FTZ R48, R0.reuse, R52 ;  /* 0x0000003400307220 */ /* 0x040fe20000410000 */
[C---:B------:R-:W-:Y:S01]  /*2db0*/  FMUL.FTZ R89, R0.reuse, R66 ;  /* 0x0000004200597220 */ /* 0x040fe20000410000 */
[C---:B------:R-:W-:Y:S01]  /*2dc0*/  FMUL.FTZ R44, R0.reuse, R45 ;  /* 0x0000002d002c7220 */ /* 0x040fe20000410000 */
[C---:B------:R-:W-:Y:S01]  /*2dd0*/  FMUL.FTZ R52, R0.reuse, R28 ;  /* 0x0000001c00347220 */ /* 0x040fe20000410000 */
[----:B------:R-:W5:Y:S01]  /*2de0*/  MUFU.TANH R4, R4 ;  /* 0x0000000400047308 */ /* 0x000f620000002400 */
[C---:B------:R-:W-:Y:S01]  /*2df0*/  FMUL.FTZ R66, R0.reuse, R72 ;  /* 0x0000004800427220 */ /* 0x040fe20000410000 */
[----:B------:R-:W-:Y:S01]  /*2e00*/  FMUL.FTZ R45, R0, R49 ;  /* 0x00000031002d7220 */ /* 0x000fe20000410000 */
[----:B------:R-:W-:Y:S01]  /*2e10*/  ISETP.GT.AND P2, PT, R34, 0x8, PT ;  /* 0x000000082200780c */ /* 0x000fe20003f44270 */
[----:B------:R-:W-:Y:S01]  /*2e20*/  FMUL.FTZ R93, R0, R107 ;  /* 0x0000006b005d7220 */ /* 0x000fe20000410000 */
[----:B--2---:R-:W-:Y:S01]  /*2e30*/  FSEL R28, R10, -INF , P4 ;  /* 0xff8000000a1c7808 */ /* 0x004fe20002000000 */
[C---:B------:R-:W-:Y:S01]  /*2e40*/  FMUL.FTZ R72, R0.reuse, R74 ;  /* 0x0000004a00487220 */ /* 0x040fe20000410000 */
[----:B---3--:R-:W-:Y:S01]  /*2e50*/  FSEL R29, R11, -INF , P3 ;  /* 0xff8000000b1d7808 */ /* 0x008fe20001800000 */
        /* <DEDUP_REMOVED lines=9> */
[----:B------:R-:W-:Y:S01]  /*2ef0*/  ISETP.GT.AND P1, PT, R34, 0x9, PT ;  /* 0x000000092200780c */ /* 0x000fe20003f24270 */
[----:B------:R-:W-:Y:S01]  /*2f00*/  FMUL.FTZ R54, R0, R55 ;  /* 0x0000003700367220 */ /* 0x000fe20000410000 */
[----:B0-----:R-:W-:Y:S01]  /*2f10*/  FSEL R30, R20, -INF , P2 ;  /* 0xff800000141e7808 */ /* 0x001fe20001000000 */
[----:B------:R-:W-:Y:S01]  /*2f20*/  FMUL.FTZ R55, R0, R59 ;  /* 0x0000003b00377220 */ /* 0x000fe20000410000 */
[----:B------:R-:W-:Y:S01]  /*2f30*/  FMNMX.FTZ R11, R28, R29, !PT ;  /* 0x0000001d1c0b7209 */ /* 0x000fe20007810000 */
[C---:B------:R-:W-:Y:S01]  /*2f40*/  FMUL.FTZ R59, R0.reuse, R31 ;  /* 0x0000001f003b7220 */ /* 0x040fe20000410000 */
[----:B------:R-:W-:Y:S01]  /*2f50*/  FMUL.FTZ R8, R0, R100 ;  /* 0x0000006400087220 */ /* 0x000fe20000410000 */
[----:B------:R-:W0:Y:S01]  /*2f60*/  MUFU.TANH R94, R94 ;  /* 0x0000005e005e7308 */ /* 0x000e220000002400 */
[----:B------:R-:W-:Y:S01]  /*2f70*/  ISETP.GT.AND P6, PT, R34, 0x10, PT ;  /* 0x000000102200780c */ /* 0x000fe20003fc4270 */
[C---:B------:R-:W-:Y:S01]  /*2f80*/  FMUL.FTZ R9, R0.reuse, R101 ;  /* 0x0000006500097220 */ /* 0x040fe20000410000 */
[----:B-1----:R-:W-:Y:S01]  /*2f90*/  FSEL R31, R21, -INF , P1 ;  /* 0xff800000151f7808 */ /* 0x002fe20000800000 */
[----:B------:R-:W-:Y:S01]  /*2fa0*/  FMUL.FTZ R13, R0, R104 ;  /* 0x00000068000d7220 */ /* 0x000fe20000410000 */
[----:B------:R-:W-:Y:S01]  /*2fb0*/  FMNMX.FTZ R10, R30, R11, !PT ;  /* 0x0000000b1e0a7209 */ /* 0x000fe20007810000 */
[----:B------:R-:W-:Y:S01]  /*2fc0*/  FMUL.FTZ R12, R0, R105 ;  /* 0x00000069000c7220 */ /* 0x000fe20000410000 */
[----:B------:R-:W-:Y:S01]  /*2fd0*/  ISETP.GT.AND P5, PT, R34, 0x11, PT ;  /* 0x000000112200780c */ /* 0x000fe20003fa4270 */
[----:B------:R-:W1:Y:S01]  /*2fe0*/  MUFU.TANH R6, R6 ;  /* 0x0000000600067308 */ /* 0x000e620000002400 */
[----:B----4-:R-:W-:Y:S01]  /*2ff0*/  FSEL R92, R92, -INF , P6 ;  /* 0xff8000005c5c7808 */ /* 0x010fe20003000000 */
[C---:B------:R-:W-:Y:S01]  /*3000*/  FMUL.FTZ R15, R0.reuse, R76 ;  /* 0x0000004c000f7220 */ /* 0x040fe20000410000 */
[----:B------:R-:W-:Y:S01]  /*3010*/  FMNMX.FTZ R11, R31, R10, !PT ;  /* 0x0000000a1f0b7209 */ /* 0x000fe20007810000 */
[----:B------:R-:W-:Y:S01]  /*3020*/  FMUL.FTZ R76, R0, R85 ;  /* 0x00000055004c7220 */ /* 0x000fe20000410000 */
[----:B-----5:R-:W-:Y:S01]  /*3030*/  FSEL R4, R4, -INF , P4 ;  /* 0xff80000004047808 */ /* 0x020fe20002000000 */
[----:B------:R-:W-:Y:S01]  /*3040*/  FMUL.FTZ R85, R0, R90 ;  /* 0x0000005a00557220 */ /* 0x000fe20000410000 */
[----:B------:R-:W-:Y:S01]  /*3050*/  ISETP.GT.AND P4, PT, R34, 0x18, PT ;  /* 0x000000182200780c */ /* 0x000fe20003f84270 */
[----:B------:R-:W4:Y:S01]  /*3060*/  MUFU.TANH R93, R93 ;  /* 0x0000005d005d7308 */ /* 0x000f220000002400 */
[----:B--2---:R-:W-:Y:S01]  /*3070*/  FSEL R27, R27, -INF , P5 ;  /* 0xff8000001b1b7808 */ /* 0x004fe20002800000 */
[----:B------:R-:W-:Y:S01]  /*3080*/  FMUL.FTZ R60, R0, R60 ;  /* 0x0000003c003c7220 */ /* 0x000fe20000410000 */
[----:B------:R-:W-:Y:S01]  /*3090*/  FMNMX.FTZ R10, R92, R11, !PT ;  /* 0x0000000b5c0a7209 */ /* 0x000fe20007810000 */
[C---:B------:R-:W-:Y:S01]  /*30a0*/  FMUL.FTZ R61, R0.reuse, R61 ;  /* 0x0000003d003d7220 */ /* 0x040fe20000410000 */
[----:B---3--:R-:W-:Y:S01]  /*30b0*/  FSEL R5, R5, -INF , P3 ;  /* 0xff80000005057808 */ /* 0x008fe20001800000 */
[----:B------:R-:W-:Y:S01]  /*30c0*/  FMUL.FTZ R97, R0, R39 ;  /* 0x0000002700617220 */ /* 0x000fe20000410000 */
[----:B------:R-:W-:Y:S01]  /*30d0*/  ISETP.GT.AND P3, PT, R34, 0x19, PT ;  /* 0x000000192200780c */ /* 0x000fe20003f64270 */
[----:B------:R-:W2:Y:S01]  /*30e0*/  MUFU.TANH R7, R7 ;  /* 0x0000000700077308 */ /* 0x000ea20000002400 */
[----:B0-----:R-:W-:Y:S01]  /*30f0*/  FSEL R94, R94, -INF , P4 ;  /* 0xff8000005e5e7808 */ /* 0x001fe20002000000 */
[C---:B------:R-:W-:Y:S01]  /*3100*/  FMUL.FTZ R90, R0.reuse, R50 ;  /* 0x00000032005a7220 */ /* 0x040fe20000410000 */
[----:B------:R-:W-:Y:S01]  /*3110*/  FMNMX.FTZ R11, R27, R10, !PT ;  /* 0x0000000a1b0b7209 */ /* 0x000fe20007810000 */
[----:B------:R-:W-:Y:S01]  /*3120*/  FMUL.FTZ R98, R0, R43 ;  /* 0x0000002b00627220 */ /* 0x000fe20000410000 */
[----:B-1----:R-:W-:Y:S01]  /*3130*/  FSEL R6, R6, -INF , P2 ;  /* 0xff80000006067808 */ /* 0x002fe20001000000 */
[----:B------:R-:W-:Y:S01]  /*3140*/  FMUL.FTZ R50, R0, R57 ;  /* 0x0000003900327220 */ /* 0x000fe20000410000 */
[----:B------:R-:W-:Y:S01]  /*3150*/  ISETP.GT.AND P2, PT, R34, 0x20, PT ;  /* 0x000000202200780c */ /* 0x000fe20003f44270 */
[----:B------:R-:W0:Y:S01]  /*3160*/  MUFU.TANH R95, R95 ;  /* 0x0000005f005f7308 */ /* 0x000e220000002400 */
[----:B----4-:R-:W-:Y:S01]  /*3170*/  FSEL R93, R93, -INF , P3 ;  /* 0xff8000005d5d7808 */ /* 0x010fe20001800000 */
[----:B------:R-:W-:Y:S01]  /*3180*/  FMUL.FTZ R35, R0, R35 ;  /* 0x0000002300237220 */ /* 0x000fe20000410000 */
[----:B------:R-:W-:Y:S01]  /*3190*/  FMNMX.FTZ R10, R94, R11, !PT ;  /* 0x0000000b5e0a7209 */ /* 0x000fe20007810000 */
[C---:B------:R-:W-:Y:S01]  /*31a0*/  FMUL.FTZ R38, R0.reuse, R38 ;  /* 0x0000002600267220 */ /* 0x040fe20000410000 */
[----:B------:R-:W-:Y:S01]  /*31b0*/  FMUL.FTZ R42, R0, R42 ;  /* 0x0000002a002a7220 */ /* 0x000fe20000410000 */
[----:B------:R-:W-:Y:S01]  /*31c0*/  ULDC UR6, c[0x0][0x988] ;  /* 0x0002620000067ab9 */ /* 0x000fe20000000800 */
[----:B------:R-:W-:Y:S01]  /*31d0*/  FMNMX.FTZ R10, R93, R10, !PT ;  /* 0x0000000a5d0a7209 */ /* 0x000fe20007810000 */
[----:B------:R-:W1:Y:S01]  /*31e0*/  MUFU.TANH R8, R8 ;  /* 0x0000000800087308 */ /* 0x000e620000002400 */
[----:B--2---:R-:W-:Y:S01]  /*31f0*/  FSEL R7, R7, -INF , P1 ;  /* 0xff80000007077808 */ /* 0x004fe20000800000 */
[----:B------:R-:W-:Y:S01]  /*3200*/  IMAD.U32 R113, RZ, RZ, UR6 ;  /* 0x00000006ff717e24 */ /* 0x000fe2000f8e00ff */
[----:B------:R-:W-:Y:S01]  /*3210*/  ISETP.GT.AND P1, PT, R34, 0x21, PT ;  /* 0x000000212200780c */ /* 0x000fe20003f24270 */
[C---:B------:R-:W-:Y:S01]  /*3220*/  FMUL.FTZ R32, R0.reuse, R32 ;  /* 0x0000002000207220 */ /* 0x040fe20000410000 */
[----:B------:R-:W-:Y:S01]  /*3230*/  P2R R108, PR, RZ, 0x1 ;  /* 0x00000001ff6c7803 */ /* 0x000fe20000000000 */
[C---:B------:R-:W-:Y:S01]  /*3240*/  FMUL.FTZ R37, R0.reuse, R37 ;  /* 0x0000002500257220 */ /* 0x040fe20000410000 */
[C---:B------:R-:W-:Y:S01]  /*3250*/  FMUL.FTZ R36, R0.reuse, R36 ;  /* 0x0000002400247220 */ /* 0x040fe20000410000 */
[----:B------:R-:W2:Y:S01]  /*3260*/  MUFU.TANH R96, R96 ;  /* 0x0000006000607308 */ /* 0x000ea20000002400 */
[----:B0-----:R-:W-:Y:S01]  /*3270*/  FSEL R95, R95, -INF , P2 ;  /* 0xff8000005f5f7808 */ /* 0x001fe20001000000 */
[C---:B------:R-:W-:Y:S01]  /*3280*/  FMUL.FTZ R41, R0.reuse, R41 ;  /* 0x0000002900297220 */ /* 0x040fe20000410000 */
[C---:B------:R-:W-:Y:S01]  /*3290*/  FMUL.FTZ R40, R0.reuse, R40 ;  /* 0x0000002800287220 */ /* 0x040fe20000410000 */
[----:B------:R-:W-:Y:S01]  /*32a0*/  FMUL.FTZ R33, R0, R33 ;  /* 0x0000002100217220 */ /* 0x000fe20000410000 */
[----:B------:R-:W-:Y:S01]  /*32b0*/  FMNMX.FTZ R11, R95, R10, !PT ;  /* 0x0000000a5f0b7209 */ /* 0x000fe20007810000 */
[----:B------:R-:W-:Y:S01]  /*32c0*/  UIADD3 UR54, UR53, -0x2, URZ ;  /* 0xfffffffe35367890 */ /* 0x000fe2000fffe03f */
[----:B------:R-:W-:Y:S01]  /*32d0*/  R2UR UR7, R3 ;  /* 0x00000000030772ca */ /* 0x000fe200000e0000 */
[----:B------:R-:W0:Y:S01]  /*32e0*/  MUFU.TANH R9, R9 ;  /* 0x0000000900097308 */ /* 0x000e220000002400 */
[----:B-1----:R-:W-:Y:S01]  /*32f0*/  FSEL R8, R8, -INF , P6 ;  /* 0xff80000008087808 */ /* 0x002fe20003000000 */
[----:B------:R-:W-:Y:S01]  /*3300*/  UISETP.GE.AND UP0, UPT, UR54, UR41, UPT ;  /* 0x000000293600728c */ /* 0x000fe2000bf06270 */
[----:B------:R-:W-:-:S05]  /*3310*/  ISETP.GT.AND P6, PT, R34, 0x28, PT ;  /* 0x000000282200780c */ /* 0x000fca0003fc4270 */
[----:B------:R-:W1:Y:S01]  /*3320*/  MUFU.TANH R81, R81 ;  /* 0x0000005100517308 */ /* 0x000e620000002400 */
[----:B--2---:R-:W-:-:S03]  /*3330*/  FSEL R96, R96, -INF , P1 ;  /* 0xff80000060607808 */ /* 0x004fc60000800000 */
[----:B------:R-:W-:Y:S01]  /*3340*/  UIADD3 UR7, UR7, 0x29840, URZ ;  /* 0x0002984007077890 */ /* 0x000fe2000fffe03f */
[----:B------:R-:W-:-:S03]  /*3350*/  FMNMX.FTZ R20, R96, R11, !PT ;  /* 0x0000000b60147209 */ /* 0x000fc60007810000 */
[----:B------:R-:W2:Y:S01]  /*3360*/  MUFU.TANH R13, R13 ;  /* 0x0000000d000d7308 */ /* 0x000ea20000002400 */
[----:B0-----:R-:W-:Y:S01]  /*3370*/  FSEL R9, R9, -INF , P5 ;  /* 0xff80000009097808 */ /* 0x001fe20002800000 */
[----:B------:R-:W-:Y:S01]  /*3380*/  UPRMT UR7, UR52, 0x654, UR7 ;  /* 0x0000065434077896 */ /* 0x000fe20008000007 */
[----:B------:R-:W-:-:S05]  /*3390*/  ISETP.GT.AND P5, PT, R34, 0x29, PT ;  /* 0x000000292200780c */ /* 0x000fca0003fa4270 */
[----:B------:R-:W0:Y:S01]  /*33a0*/  MUFU.TANH R80, R80 ;  /* 0x0000005000507308 */ /* 0x000e220000002400 */
[----:B-1----:R-:W-:Y:S02]  /*33b0*/  FSEL R81, R81, -INF , P6 ;  /* 0xff80000051517808 */ /* 0x002fe40003000000 */
[----:B------:R-:W-:Y:S05]  /*33c0*/  SYNCS.ARRIVE.TRANS64.RED.A1T0 RZ, [UR7], RZ ;  /* 0x000000ffffff79a7 */ /* 0x000fea0008100407 */
[----:B------:R-:W1:Y:S01]  /*33d0*/  MUFU.TANH R12, R12 ;  /* 0x0000000c000c7308 */ /* 0x000e620000002400 */
[----:B--2---:R-:W-:Y:S02]  /*33e0*/  FSEL R10, R13, -INF , P4 ;  /* 0xff8000000d0a7808 */ /* 0x004fe40002000000 */
[----:B------:R-:W-:-:S02]  /*33f0*/  ISETP.GT.AND P4, PT, R34, 0x30, PT ;  /* 0x000000302200780c */ /* 0x000fc40003f84270 */
[----:B------:R-:W-:-:S03]  /*3400*/  FMNMX.FTZ R13, R81, R20, !PT ;  /* 0x00000014510d7209 */ /* 0x000fc60007810000 */
[----:B------:R-:W2:Y:S01]  /*3410*/  MUFU.TANH R82, R82 ;  /* 0x0000005200527308 */ /* 0x000ea20000002400 */
[----:B0-----:R-:W-:-:S04]  /*3420*/  FSEL R80, R80, -INF , P5 ;  /* 0xff80000050507808 */ /* 0x001fc80002800000 */
[----:B------:R-:W-:-:S03]  /*3430*/  FMNMX.FTZ R13, R80, R13, !PT ;  /* 0x0000000d500d7209 */ /* 0x000fc60007810000 */
[----:B------:R-:W0:Y:S01]  /*3440*/  MUFU.TANH R15, R15 ;  /* 0x0000000f000f7308 */ /* 0x000e220000002400 */
[----:B-1----:R-:W-:Y:S02]  /*3450*/  FSEL R11, R12, -INF , P3 ;  /* 0xff8000000c0b7808 */ /* 0x002fe40001800000 */
[----:B------:R-:W-:-:S05]  /*3460*/  ISETP.GT.AND P3, PT, R34, 0x31, PT ;  /* 0x000000312200780c */ /* 0x000fca0003f64270 */
[----:B------:R-:W1:Y:S01]  /*3470*/  MUFU.TANH R83, R83 ;  /* 0x0000005300537308 */ /* 0x000e620000002400 */
[----:B--2---:R-:W-:-:S04]  /*3480*/  FSEL R82, R82, -INF , P4 ;  /* 0xff80000052527808 */ /* 0x004fc80002000000 */
[----:B------:R-:W-:-:S03]  /*3490*/  FMNMX.FTZ R20, R82, R13, !PT ;  /* 0x0000000d52147209 */ /* 0x000fc60007810000 */
[----:B------:R-:W2:Y:S01]  /*34a0*/  MUFU.TANH R14, R14 ;  /* 0x0000000e000e7308 */ /* 0x000ea20000002400 */
[----:B0-----:R-:W-:Y:S02]  /*34b0*/  FSEL R12, R15, -INF , P2 ;  /* 0xff8000000f0c7808 */ /* 0x001fe40001000000 */
[----:B------:R-:W-:-:S05]  /*34c0*/  ISETP.GT.AND P2, PT, R34, 0x38, PT ;  /* 0x000000382200780c */ /* 0x000fca0003f44270 */
[----:B------:R-:W0:Y:S01]  /*34d0*/  MUFU.TANH R85, R85 ;  /* 0x0000005500557308 */ /* 0x000e220000002400 */
[----:B-1----:R-:W-:-:S04]  /*34e0*/  FSEL R83, R83, -INF , P3 ;  /* 0xff80000053537808 */ /* 0x002fc80001800000 */
[----:B------:R-:W-:-:S03]  /*34f0*/  FMNMX.FTZ R20, R83, R20, !PT ;  /* 0x0000001453147209 */ /* 0x000fc60007810000 */
[----:B------:R-:W1:Y:S01]  /*3500*/  MUFU.TANH R26, R26 ;  /* 0x0000001a001a7308 */ /* 0x000e620000002400 */
[----:B--2---:R-:W-:Y:S02]  /*3510*/  FSEL R13, R14, -INF , P1 ;  /* 0xff8000000e0d7808 */ /* 0x004fe40000800000 */
[----:B------:R-:W-:-:S05]  /*3520*/  ISETP.GT.AND P1, PT, R34, 0x39, PT ;  /* 0x000000392200780c */ /* 0x000fca0003f24270 */
        /* <DEDUP_REMOVED lines=144> */
[----:B------:R2:W-:Y:S01]  /*3e30*/  MUFU.TANH R58, R32 ;  /* 0x00000020003a7308 */ /* 0x0005e20000002400 */
[----:B0-----:R-:W-:-:S04]  /*3e40*/  FSEL R109, R42, -INF , P2 ;  /* 0xff8000002a6d7808 */ /* 0x001fc80001000000 */
[----:B------:R-:W-:-:S03]  /*3e50*/  FMNMX.FTZ R26, R109, R26, !PT ;  /* 0x0000001a6d1a7209 */ /* 0x000fc60007810000 */
[----:B------:R0:W-:Y:S01]  /*3e60*/  MUFU.TANH R74, R37 ;  /* 0x00000025004a7308 */ /* 0x0001e20000002400 */
[----:B-1----:R-:W-:-:S04]  /*3e70*/  FSEL R35, R98, -INF , P1 ;  /* 0xff80000062237808 */ /* 0x002fc80000800000 */
[----:B------:R-:W-:-:S03]  /*3e80*/  FMNMX.FTZ R34, R35, R26, !PT ;  /* 0x0000001a23227209 */ /* 0x000fc60007810000 */
[----:B------:R-:W-:Y:S02]  /*3e90*/  MUFU.TANH R72, R36 ;  /* 0x0000002400487308 */ /* 0x000fe40000002400 */
[----:B------:R-:W1:Y:S06]  /*3ea0*/  SHFL.BFLY PT, R111, R34, 0x2, 0x1f ;  /* 0x0c401f00226f7f89 */ /* 0x000e6c00000e0000 */
[----:B------:R-:W-:Y:S08]  /*3eb0*/  MUFU.TANH R90, R41 ;  /* 0x00000029005a7308 */ /* 0x000ff00000002400 */
[----:B------:R-:W-:Y:S08]  /*3ec0*/  MUFU.TANH R76, R40 ;  /* 0x00000028004c7308 */ /* 0x000ff00000002400 */
[----:B------:R3:W-:Y:S01]  /*3ed0*/  MUFU.TANH R70, R33 ;  /* 0x0000002100467308 */ /* 0x0007e20000002400 */
[----:B-1----:R-:W-:-:S05]  /*3ee0*/  FMNMX.FTZ R111, R34, R111, !PT ;  /* 0x0000006f226f7209 */ /* 0x002fca0007810000 */
[----:B------:R-:W1:Y:S02]  /*3ef0*/  SHFL.BFLY PT, R88, R111, 0x1, 0x1f ;  /* 0x0c201f006f587f89 */ /* 0x000e6400000e0000 */
[----:B-1----:R-:W-:-:S04]  /*3f00*/  FMNMX.FTZ R88, R111, R88, !PT ;  /* 0x000000586f587209 */ /* 0x002fc80007810000 */
[C---:B------:R-:W-:Y:S01]  /*3f10*/  FSETP.NEU.FTZ.AND P0, PT, R88.reuse, -INF , PT ;  /* 0xff8000005800780b */ /* 0x040fe20003f1d000 */
[----:B------:R-:W-:-:S05]  /*3f20*/  FFMA.FTZ R26, R88, R113, -8 ;  /* 0xc1000000581a7423 */ /* 0x000fca0000010071 */
[----:B------:R-:W-:Y:S02]  /*3f30*/  FSEL R26, R26, RZ, P0 ;  /* 0x000000ff1a1a7208 */ /* 0x000fe40000000000 */
[----:B------:R-:W-:-:S03]  /*3f40*/  ISETP.NE.AND P0, PT, R108, RZ, PT ;  /* 0x000000ff6c00720c */ /* 0x000fc60003f05270 */
[--C-:B--2---:R-:W-:Y:S01]  /*3f50*/  FFMA.FTZ R32, R27, UR6, -R26.reuse ;  /* 0x000000061b207c23 */ /* 0x104fe2000801081a */
[----:B------:R-:W-:Y:S01]  /*3f60*/  FMNMX.FTZ R27, R4, R5, !PT ;  /* 0x00000005041b7209 */ /* 0x000fe20007810000 */
[--C-:B------:R-:W-:Y:S01]  /*3f70*/  FFMA.FTZ R56, R83, UR6, -R26.reuse ;  /* 0x0000000653387c23 */ /* 0x100fe2000801081a */
[----:B------:R-:W-:-:S01]  /*3f80*/  FFMA.FTZ R80, R80, UR6, -R26 ;  /* 0x0000000650507c23 */ /* 0x000fc2000801081a */
[--C-:B------:R-:W-:Y:S01]  /*3f90*/  FFMA.FTZ R94, R94, UR6, -R26.reuse ;  /* 0x000000065e5e7c23 */ /* 0x100fe2000801081a */
[----:B------:R-:W-:Y:S01]  /*3fa0*/  FMNMX.FTZ R34, R6, R27, !PT ;  /* 0x0000001b06227209 */ /* 0x000fe20007810000 */
[--C-:B------:R-:W-:Y:S01]  /*3fb0*/  FFMA.FTZ R28, R28, UR6, -R26.reuse ;  /* 0x000000061c1c7c23 */ /* 0x100fe2000801081a */
[----:B------:R-:W-:-:S01]  /*3fc0*/  FFMA.FTZ R29, R29, UR6, -R26 ;  /* 0x000000061d1d7c23 */ /* 0x000fc2000801081a */
[----:B------:R1:W-:Y:S01]  /*3fd0*/  MUFU.EX2 R27, R94 ;  /* 0x0000005e001b7308 */ /* 0x0003e20000000800 */
[----:B0-----:R-:W-:Y:S01]  /*3fe0*/  FMNMX.FTZ R37, R7, R34, !PT ;  /* 0x0000002207257209 */ /* 0x001fe20007810000 */
[--C-:B------:R-:W-:Y:S01]  /*3ff0*/  FFMA.FTZ R30, R30, UR6, -R26.reuse ;  /* 0x000000061e1e7c23 */ /* 0x100fe2000801081a */
[----:B---3--:R-:W-:-:S01]  /*4000*/  FFMA.FTZ R33, R31, UR6, -R26 ;  /* 0x000000061f217c23 */ /* 0x008fc2000801081a */
[--C-:B------:R-:W-:Y:S01]  /*4010*/  FFMA.FTZ R31, R92, UR6, -R26.reuse ;  /* 0x000000065c1f7c23 */ /* 0x100fe2000801081a */
[----:B------:R-:W-:Y:S01]  /*4020*/  FMNMX.FTZ R36, R8, R37, !PT ;  /* 0x0000002508247209 */ /* 0x000fe20007810000 */
[--C-:B------:R-:W-:Y:S01]  /*4030*/  FFMA.FTZ R34, R93, UR6, -R26.reuse ;  /* 0x000000065d227c23 */ /* 0x100fe2000801081a */
[----:B------:R-:W-:-:S01]  /*4040*/  FFMA.FTZ R96, R96, UR6, -R26 ;  /* 0x0000000660607c23 */ /* 0x000fc2000801081a */
[----:B------:R-:W-:Y:S01]  /*4050*/  MUFU.EX2 R28, R28 ;  /* 0x0000001c001c7308 */ /* 0x000fe20000000800 */
[----:B------:R-:W-:Y:S01]  /*4060*/  FMNMX.FTZ R37, R9, R36, !PT ;  /* 0x0000002409257209 */ /* 0x000fe20007810000 */
[--C-:B-1----:R-:W-:Y:S01]  /*4070*/  FFMA.FTZ R94, R59, UR6, -R26.reuse ;  /* 0x000000063b5e7c23 */ /* 0x102fe2000801081a */
[----:B------:R-:W-:-:S01]  /*4080*/  FFMA.FTZ R59, R91, UR6, -R26 ;  /* 0x000000065b3b7c23 */ /* 0x000fc2000801081a */
[--C-:B------:R-:W-:Y:S01]  /*4090*/  FFMA.FTZ R36, R95, UR6, -R26.reuse ;  /* 0x000000065f247c23 */ /* 0x100fe2000801081a */
[----:B------:R-:W-:Y:S01]  /*40a0*/  FMNMX.FTZ R38, R10, R37, !PT ;  /* 0x000000250a267209 */ /* 0x000fe20007810000 */
[--C-:B------:R-:W-:Y:S01]  /*40b0*/  FFMA.FTZ R92, R55, UR6, -R26.reuse ;  /* 0x00000006375c7c23 */ /* 0x100fe2000801081a */
[----:B------:R-:W-:-:S01]  /*40c0*/  FFMA.FTZ R53, R53, UR6, -R26 ;  /* 0x0000000635357c23 */ /* 0x000fc2000801081a */
[----:B------:R-:W-:Y:S01]  /*40d0*/  MUFU.EX2 R29, R29 ;  /* 0x0000001d001d7308 */ /* 0x000fe20000000800 */
[----:B------:R-:W-:Y:S01]  /*40e0*/  FMNMX.FTZ R37, R11, R38, !PT ;  /* 0x000000260b257209 */ /* 0x000fe20007810000 */
[--C-:B------:R-:W-:Y:S01]  /*40f0*/  FFMA.FTZ R101, R101, UR6, -R26.reuse ;  /* 0x0000000665657c23 */ /* 0x100fe2000801081a */
[----:B------:R-:W-:-:S01]  /*4100*/  FFMA.FTZ R55, R103, UR6, -R26 ;  /* 0x0000000667377c23 */ /* 0x000fc2000801081a */
[----:B------:R-:W-:Y:S01]  /*4110*/  FFMA.FTZ R98, R97, UR6, -R26 ;  /* 0x0000000661627c23 */ /* 0x000fe2000801081a */
[----:B------:R-:W-:-:S03]  /*4120*/  FMNMX.FTZ R38, R12, R37, !PT ;  /* 0x000000250c267209 */ /* 0x000fc60007810000 */
[----:B------:R-:W-:Y:S01]  /*4130*/  MUFU.EX2 R30, R30 ;  /* 0x0000001e001e7308 */ /* 0x000fe20000000800 */
[----:B------:R-:W-:Y:S01]  /*4140*/  FMNMX.FTZ R41, R13, R38, !PT ;  /* 0x000000260d297209 */ /* 0x000fe20007810000 */
[----:B------:R-:W-:-:S03]  /*4150*/  FFMA.FTZ R38, R81, UR6, -R26 ;  /* 0x0000000651267c23 */ /* 0x000fc6000801081a */
[----:B------:R-:W-:-:S03]  /*4160*/  FMNMX.FTZ R40, R14, R41, !PT ;  /* 0x000000290e287209 */ /* 0x000fc60007810000 */
[----:B------:R-:W0:Y:S01]  /*4170*/  MUFU.EX2 R33, R33 ;  /* 0x0000002100217308 */ /* 0x000e220000000800 */
[----:B------:R-:W-:-:S04]  /*4180*/  FMNMX.FTZ R41, R15, R40, !PT ;  /* 0x000000280f297209 */ /* 0x000fc80007810000 */
[----:B------:R-:W-:-:S03]  /*4190*/  FMNMX.FTZ R40, R20, R41, !PT ;  /* 0x0000002914287209 */ /* 0x000fc60007810000 */
[----:B------:R-:W-:Y:S01]  /*41a0*/  MUFU.EX2 R41, R80 ;  /* 0x0000005000297308 */ /* 0x000fe20000000800 */
[----:B------:R-:W-:Y:S01]  /*41b0*/  FMNMX.FTZ R81, R21, R40, !PT ;  /* 0x0000002815517209 */ /* 0x000fe20007810000 */
[--C-:B------:R-:W-:Y:S01]  /*41c0*/  FFMA.FTZ R40, R82, UR6, -R26.reuse ;  /* 0x0000000652287c23 */ /* 0x100fe2000801081a */
[----:B------:R-:W-:-:S02]  /*41d0*/  FFMA.FTZ R82, R85, UR6, -R26 ;  /* 0x0000000655527c23 */ /* 0x000fc4000801081a */
[----:B------:R-:W-:-:S03]  /*41e0*/  FMNMX.FTZ R81, R24, R81, !PT ;  /* 0x0000005118517209 */ /* 0x000fc60007810000 */
[----:B------:R-:W-:Y:S01]  /*41f0*/  MUFU.EX2 R31, R31 ;  /* 0x0000001f001f7308 */ /* 0x000fe20000000800 */
[----:B------:R-:W-:Y:S02]  /*4200*/  FMNMX.FTZ R81, R78, R81, !PT ;  /* 0x000000514e517209 */ /* 0x000fe40007810000 */
[----:B0-----:R-:W-:Y:S02]  /*4210*/  F2FP.SATFINITE.E4M3.F32.PACK_AB_MERGE_C R173, R33, R30, RZ ;  /* 0x0000001e21ad723e */ /* 0x001fe400048070ff */
[----:B------:R-:W-:Y:S02]  /*4220*/  FMNMX.FTZ R42, R60, R81, !PT ;  /* 0x000000513c2a7209 */ /* 0x000fe40007810000 */
[----:B------:R-:W-:Y:S01]  /*4230*/  F2FP.SATFINITE.E4M3.F32.PACK_AB_MERGE_C R173, R29, R28, R173 ;  /* 0x0000001c1dad723e */ /* 0x000fe200048070ad */
[----:B------:R0:W-:Y:S01]  /*4240*/  MUFU.EX2 R81, R56 ;  /* 0x0000003800517308 */ /* 0x0001e20000000800 */
[----:B------:R-:W-:-:S04]  /*4250*/  FMNMX.FTZ R42, R61, R42, !PT ;  /* 0x0000002a3d2a7209 */ /* 0x000fc80007810000 */
[----:B------:R-:W-:-:S03]  /*4260*/  FMNMX.FTZ R83, R63, R42, !PT ;  /* 0x0000002a3f537209 */ /* 0x000fc60007810000 */
[----:B------:R-:W-:Y:S01]  /*4270*/  MUFU.EX2 R42, R82 ;  /* 0x00000052002a7308 */ /* 0x000fe20000000800 */
[----:B------:R-:W-:Y:S01]  /*4280*/  FMNMX.FTZ R54, R62, R83, !PT ;  /* 0x000000533e367209 */ /* 0x000fe20007810000 */
[--C-:B------:R-:W-:Y:S01]  /*4290*/  FFMA.FTZ R83, R84, UR6, -R26.reuse ;  /* 0x0000000654537c23 */ /* 0x100fe2000801081a */
[----:B------:R-:W-:-:S02]  /*42a0*/  FFMA.FTZ R84, R87, UR6, -R26 ;  /* 0x0000000657547c23 */ /* 0x000fc4000801081a */
[----:B------:R-:W-:Y:S01]  /*42b0*/  FMNMX.FTZ R85, R65, R54, !PT ;  /* 0x0000003641557209 */ /* 0x000fe20007810000 */
[----:B------:R-:W-:-:S01]  /*42c0*/  FFMA.FTZ R54, R86, UR6, -R26 ;  /* 0x0000000656367c23 */ /* 0x000fc2000801081a */
[--C-:B------:R-:W-:Y:S01]  /*42d0*/  FFMA.FTZ R86, R39, UR6, -R26.reuse ;  /* 0x0000000627567c23 */ /* 0x100fe2000801081a */
[----:B------:R-:W-:-:S01]  /*42e0*/  FFMA.FTZ R39, R69, UR6, -R26 ;  /* 0x0000000645277c23 */ /* 0x000fc2000801081a */
[----:B------:R-:W-:Y:S01]  /*42f0*/  FMNMX.FTZ R85, R64, R85, !PT ;  /* 0x0000005540557209 */ /* 0x000fe20007810000 */
[----:B------:R-:W-:Y:S03]  /*4300*/  MUFU.EX2 R32, R32 ;  /* 0x0000002000207308 */ /* 0x000fe60000000800 */
[----:B0-----:R-:W-:-:S04]  /*4310*/  FMNMX.FTZ R56, R66, R85, !PT ;  /* 0x0000005542387209 */ /* 0x001fc80007810000 */
[----:B------:R-:W-:Y:S01]  /*4320*/  FMNMX.FTZ R85, R67, R56, !PT ;  /* 0x0000003843557209 */ /* 0x000fe20007810000 */
[----:B------:R-:W-:-:S01]  /*4330*/  FFMA.FTZ R56, R89, UR6, -R26 ;  /* 0x0000000659387c23 */ /* 0x000fc2000801081a */
[--C-:B------:R-:W-:Y:S01]  /*4340*/  FFMA.FTZ R89, R43, UR6, -R26.reuse ;  /* 0x000000062b597c23 */ /* 0x100fe2000801081a */
[----:B------:R-:W-:-:S01]  /*4350*/  FFMA.FTZ R43, R57, UR6, -R26 ;  /* 0x00000006392b7c23 */ /* 0x000fc2000801081a */
[----:B------:R-:W-:Y:S01]  /*4360*/  FMNMX.FTZ R87, R68, R85, !PT ;  /* 0x0000005544577209 */ /* 0x000fe20007810000 */
[----:B------:R-:W0:Y:S03]  /*4370*/  MUFU.EX2 R34, R34 ;  /* 0x0000002200227308 */ /* 0x000e260000000800 */
[----:B------:R-:W-:-:S04]  /*4380*/  FMNMX.FTZ R87, R44, R87, !PT ;  /* 0x000000572c577209 */ /* 0x000fc80007810000 */
[----:B------:R-:W-:Y:S01]  /*4390*/  FMNMX.FTZ R80, R46, R87, !PT ;  /* 0x000000572e507209 */ /* 0x000fe20007810000 */
[----:B------:R1:W-:Y:S03]  /*43a0*/  MUFU.EX2 R85, R84 ;  /* 0x0000005400557308 */ /* 0x0003e60000000800 */
[----:B------:R-:W-:-:S04]  /*43b0*/  FMNMX.FTZ R87, R45, R80, !PT ;  /* 0x000000502d577209 */ /* 0x000fc80007810000 */
[----:B------:R-:W-:Y:S01]  /*43c0*/  FMNMX.FTZ R80, R48, R87, !PT ;  /* 0x0000005730507209 */ /* 0x000fe20007810000 */
[----:B------:R-:W-:Y:S01]  /*43d0*/  MUFU.EX2 R36, R36 ;  /* 0x0000002400247308 */ /* 0x000fe20000000800 */
[----:B-1----:R-:W-:Y:S01]  /*43e0*/  FSEL R84, R74, -INF , P3 ;  /* 0xff8000004a547808 */ /* 0x002fe20001800000 */
[----:B------:R-:W-:Y:S01]  /*43f0*/  FFMA.FTZ R74, R75, UR6, -R26 ;  /* 0x000000064b4a7c23 */ /* 0x000fe2000801081a */
[----:B------:R-:W-:Y:S02]  /*4400*/  FMNMX.FTZ R80, R47, R80, !PT ;  /* 0x000000502f507209 */ /* 0x000fe40007810000 */
[----:B0-----:R-:W-:Y:S02]  /*4410*/  F2FP.SATFINITE.E4M3.F32.PACK_AB_MERGE_C R175, R34, R27, RZ ;  /* 0x0000001b22af723e */ /* 0x001fe400048070ff */
[----:B------:R-:W-:Y:S01]  /*4420*/  FMNMX.FTZ R69, R49, R80, !PT ;  /* 0x0000005031457209 */ /* 0x000fe20007810000 */
[----:B------:R-:W-:Y:S01]  /*4430*/  MUFU.EX2 R87, R86 ;  /* 0x0000005600577308 */ /* 0x000fe20000000800 */
[----:B------:R-:W-:-:S02]  /*4440*/  F2FP.SATFINITE.E4M3.F32.PACK_AB_MERGE_C R175, R32, R31, R175 ;  /* 0x0000001f20af723e */ /* 0x000fc400048070af */
[----:B------:R-:W-:-:S04]  /*4450*/  FMNMX.FTZ R69, R50, R69, !PT ;  /* 0x0000004532457209 */ /* 0x000fc80007810000 */
[----:B------:R-:W-:Y:S01]  /*4460*/  FMNMX.FTZ R80, R52, R69, !PT ;  /* 0x0000004534507209 */ /* 0x000fe20007810000 */
[----:B------:R0:W-:Y:S01]  /*4470*/  MUFU.EX2 R37, R96 ;  /* 0x0000006000257308 */ /* 0x0001e20000000800 */
[----:B------:R-:W-:Y:S02]  /*4480*/  FSEL R69, R58, -INF , P6 ;  /* 0xff8000003a457808 */ /* 0x000fe40003000000 */
[----:B------:R-:W-:Y:S02]  /*4490*/  FMNMX.FTZ R82, R51, R80, !PT ;  /* 0x0000005033527209 */ /* 0x000fe40007810000 */
[----:B------:R-:W-:Y:S01]  /*44a0*/  FSEL R80, R70, -INF , P5 ;  /* 0xff80000046507808 */ /* 0x000fe20002800000 */
[--C-:B------:R-:W-:Y:S01]  /*44b0*/  FFMA.FTZ R70, R71, UR6, -R26.reuse ;  /* 0x0000000647467c23 */ /* 0x100fe2000801081a */
[----:B------:R-:W-:Y:S01]  /*44c0*/  FMNMX.FTZ R57, R69, R82, !PT ;  /* 0x0000005245397209 */ /* 0x000fe20007810000 */
[----:B------:R1:W-:Y:S01]  /*44d0*/  MUFU.EX2 R58, R89 ;  /* 0x00000059003a7308 */ /* 0x0003e20000000800 */
[----:B------:R-:W-:Y:S01]  /*44e0*/  FSEL R82, R72, -INF , P4 ;  /* 0xff80000048527808 */ /* 0x000fe20002000000 */
[--C-:B------:R-:W-:Y:S01]  /*44f0*/  FFMA.FTZ R71, R79, UR6, -R26.reuse ;  /* 0x000000064f477c23 */ /* 0x100fe2000801081a */
[----:B------:R-:W-:Y:S01]  /*4500*/  FMNMX.FTZ R57, R80, R57, !PT ;  /* 0x0000003950397209 */ /* 0x000fe20007810000 */
[--C-:B0-----:R-:W-:Y:S01]  /*4510*/  FFMA.FTZ R96, R105, UR6, -R26.reuse ;  /* 0x0000000669607c23 */ /* 0x101fe2000801081a */
[----:B------:R-:W-:Y:S01]  /*4520*/  FSEL R86, R76, -INF , P2 ;  /* 0xff8000004c567808 */ /* 0x000fe20001000000 */
[----:B------:R-:W-:Y:S01]  /*4530*/  FFMA.FTZ R76, R73, UR6, -R26 ;  /* 0x00000006494c7c23 */ /* 0x000fe2000801081a */
[----:B------:R-:W-:Y:S01]  /*4540*/  FMNMX.FTZ R57, R82, R57, !PT ;  /* 0x0000003952397209 */ /* 0x000fe20007810000 */
[----:B------:R-:W0:Y:S01]  /*4550*/  MUFU.EX2 R38, R38 ;  /* 0x0000002600267308 */ /* 0x000e220000000800 */
[----:B-1----:R-:W-:-:S02]  /*4560*/  FSEL R89, R90, -INF , P1 ;  /* 0xff8000005a597808 */ /* 0x002fc40000800000 */
[----:B------:R-:W-:Y:S02]  /*4570*/  FMNMX.FTZ R57, R84, R57, !PT ;  /* 0x0000003954397209 */ /* 0x000fe40007810000 */
[----:B------:R-:W-:Y:S02]  /*4580*/  MOV R79, UR6 ;  /* 0x00000006004f7c02 */ /* 0x000fe40008000f00 */
[----:B------:R-:W-:Y:S01]  /*4590*/  FMNMX.FTZ R72, R86, R57, !PT ;  /* 0x0000003956487209 */ /* 0x000fe20007810000 */
[----:B------:R-:W-:Y:S03]  /*45a0*/  MUFU.EX2 R40, R40 ;  /* 0x0000002800287308 */ /* 0x000fe60000000800 */
[----:B------:R-:W-:Y:S01]  /*45b0*/  FMNMX.FTZ R73, R89, R72, !PT ;  /* 0x0000004859497209 */ /* 0x000fe20007810000 */
[--C-:B------:R-:W-:Y:S01]  /*45c0*/  FFMA.FTZ R72, R77, UR6, -R26.reuse ;  /* 0x000000064d487c23 */ /* 0x100fe2000801081a */
[----:B------:R-:W-:-:S03]  /*45d0*/  FFMA.FTZ R77, R109, UR6, -R26 ;  /* 0x000000066d4d7c23 */ /* 0x000fc6000801081a */
[----:B------:R-:W1:Y:S01]  /*45e0*/  SHFL.BFLY PT, R90, R73, 0x2, 0x1f ;  /* 0x0c401f00495a7f89 */ /* 0x000e6200000e0000 */
[----:B------:R2:W-:Y:S01]  /*45f0*/  MUFU.EX2 R57, R76 ;  /* 0x0000004c00397308 */ /* 0x0005e20000000800 */
[----:B0-----:R-:W-:-:S04]  /*4600*/  F2FP.SATFINITE.E4M3.F32.PACK_AB_MERGE_C R177, R41, R38, RZ ;  /* 0x0000002629b1723e */ /* 0x001fc800048070ff */
[----:B------:R-:W-:-:S03]  /*4610*/  F2FP.SATFINITE.E4M3.F32.PACK_AB_MERGE_C R177, R37, R36, R177 ;  /* 0x0000002425b1723e */ /* 0x000fc600048070b1 */
[----:B------:R-:W0:Y:S01]  /*4620*/  MUFU.EX2 R83, R83 ;  /* 0x0000005300537308 */ /* 0x000e220000000800 */
[----:B--2---:R-:W-:-:S07]  /*4630*/  FFMA.FTZ R76, R99, UR6, -R26 ;  /* 0x00000006634c7c23 */ /* 0x004fce000801081a */
[----:B------:R-:W-:Y:S01]  /*4640*/  MUFU.EX2 R54, R54 ;  /* 0x0000003600367308 */ /* 0x000fe20000000800 */
[----:B-1----:R-:W-:-:S07]  /*4650*/  FMNMX.FTZ R75, R73, R90, !PT ;  /* 0x0000005a494b7209 */ /* 0x002fce0007810000 */
[----:B------:R-:W1:Y:S01]  /*4660*/  MUFU.EX2 R56, R56 ;  /* 0x0000003800387308 */ /* 0x000e620000000800 */
[----:B0-----:R-:W-:Y:S01]  /*4670*/  F2FP.SATFINITE.E4M3.F32.PACK_AB_MERGE_C R179, R83, R42, RZ ;  /* 0x0000002a53b3723e */ /* 0x001fe200048070ff */
[----:B------:R-:W0:Y:S03]  /*4680*/  SHFL.BFLY PT, R90, R75, 0x1, 0x1f ;  /* 0x0c201f004b5a7f89 */ /* 0x000e2600000e0000 */
[----:B------:R-:W-:-:S03]  /*4690*/  F2FP.SATFINITE.E4M3.F32.PACK_AB_MERGE_C R179, R81, R40, R179 ;  /* 0x0000002851b3723e */ /* 0x000fc600048070b3 */
[----:B------:R-:W-:Y:S08]  /*46a0*/  MUFU.EX2 R39, R39 ;  /* 0x0000002700277308 */ /* 0x000ff00000000800 */
[----:B------:R-:W-:Y:S01]  /*46b0*/  MUFU.EX2 R43, R43 ;  /* 0x0000002b002b7308 */ /* 0x000fe20000000800 */
[----:B-1----:R-:W-:-:S04]  /*46c0*/  F2FP.SATFINITE.E4M3.F32.PACK_AB_MERGE_C R181, R87, R56, RZ ;  /* 0x0000003857b5723e */ /* 0x002fc800048070ff */
[----:B------:R-:W-:-:S03]  /*46d0*/  F2FP.SATFINITE.E4M3.F32.PACK_AB_MERGE_C R181, R85, R54, R181 ;  /* 0x0000003655b5723e */ /* 0x000fc600048070b5 */
[----:B------:R-:W1:Y:S01]  /*46e0*/  MUFU.EX2 R70, R70 ;  /* 0x0000004600467308 */ /* 0x000e620000000800 */
[----:B0-----:R-:W-:Y:S01]  /*46f0*/  FMNMX.FTZ R90, R75, R90, !PT ;  /* 0x0000005a4b5a7209 */ /* 0x001fe20007810000 */
[--C-:B------:R-:W-:Y:S01]  /*4700*/  FFMA.FTZ R75, R107, UR6, -R26.reuse ;  /* 0x000000066b4b7c23 */ /* 0x100fe2000801081a */
[----:B------:R-:W-:-:S02]  /*4710*/  FFMA.FTZ R26, R35, UR6, -R26 ;  /* 0x00000006231a7c23 */ /* 0x000fc4000801081a */
[C---:B------:R-:W-:Y:S01]  /*4720*/  FSETP.NEU.FTZ.AND P1, PT, R90.reuse, -INF , PT ;  /* 0xff8000005a00780b */ /* 0x040fe20003f3d000 */
[----:B------:R-:W-:-:S02]  /*4730*/  FFMA.FTZ R79, R90, R79, -8 ;  /* 0xc10000005a4f7423 */ /* 0x000fc4000001004f */
[----:B------:R-:W-:Y:S03]  /*4740*/  MUFU.EX2 R72, R72 ;  /* 0x0000004800487308 */ /* 0x000fe60000000800 */
[----:B------:R-:W-:-:S02]  /*4750*/  FSEL R79, R79, RZ, P1 ;  /* 0x000000ff4f4f7208 */ /* 0x000fc40000800000 */
[----:B------:R-:W-:-:S03]  /*4760*/  PLOP3.LUT P1, PT, PT, PT, UP0, 0x80, 0x0 ;  /* 0x000000000000781c */ /* 0x000fc60003f2f008 */
[----:B------:R-:W-:Y:S01]  /*4770*/  MUFU.EX2 R71, R71 ;  /* 0x0000004700477308 */ /* 0x000fe20000000800 */
[----:B------:R-:W-:-:S01]  /*4780*/  FFMA.FTZ R4, R4, UR6, -R79 ;  /* 0x0000000604047c23 */ /* 0x000fc2000801084f */
[--C-:B------:R-:W-:Y:S01]  /*4790*/  FFMA.FTZ R5, R5, UR6, -R79.reuse ;  /* 0x0000000605057c23 */ /* 0x100fe2000801084f */
[----:B------:R-:W-:-:S01]  /*47a0*/  FFMA.FTZ R91, R6, UR6, -R79 ;  /* 0x00000006065b7c23 */ /* 0x000fc2000801084f */
[--C-:B------:R-:W-:Y:S01]  /*47b0*/  FFMA.FTZ R100, R7, UR6, -R79.reuse ;  /* 0x0000000607647c23 */ /* 0x100fe2000801084f */
[----:B------:R-:W-:-:S01]  /*47c0*/  FFMA.FTZ R6, R8, UR6, -R79 ;  /* 0x0000000608067c23 */ /* 0x000fc2000801084f */
[--C-:B------:R-:W-:Y:S01]  /*47d0*/  FFMA.FTZ R7, R9, UR6, -R79.reuse ;  /* 0x0000000609077c23 */ /* 0x100fe2000801084f */
[----:B------:R-:W-:-:S01]  /*47e0*/  FFMA.FTZ R93, R10, UR6, -R79 ;  /* 0x000000060a5d7c23 */ /* 0x000fc2000801084f */
[----:B------:R-:W-:Y:S01]  /*47f0*/  MUFU.EX2 R4, R4 ;  /* 0x0000000400047308 */ /* 0x000fe20000000800 */
[----:B------:R-:W-:-:S01]  /*4800*/  FFMA.FTZ R102, R11, UR6, -R79 ;  /* 0x000000060b667c23 */ /* 0x000fc2000801084f */
[--C-:B------:R-:W-:Y:S01]  /*4810*/  FFMA.FTZ R15, R15, UR6, -R79.reuse ;  /* 0x000000060f0f7c23 */ /* 0x100fe2000801084f */
[----:B------:R-:W-:-:S01]  /*4820*/  FFMA.FTZ R8, R12, UR6, -R79 ;  /* 0x000000060c087c23 */ /* 0x000fc2000801084f */
[--C-:B------:R-:W-:Y:S01]  /*4830*/  FFMA.FTZ R11, R21, UR6, -R79.reuse ;  /* 0x00000006150b7c23 */ /* 0x100fe2000801084f */
[----:B------:R-:W-:-:S01]  /*4840*/  FFMA.FTZ R12, R60, UR6, -R79 ;  /* 0x000000063c0c7c23 */ /* 0x000fc2000801084f */
[----:B------:R-:W-:Y:S01]  /*4850*/  FADD.FTZ R21, R28, R29 ;  /* 0x0000001d1c157221 */ /* 0x000fe20000010000 */
[----:B------:R-:W-:-:S01]  /*4860*/  FFMA.FTZ R9, R13, UR6, -R79 ;  /* 0x000000060d097c23 */ /* 0x000fc2000801084f */
[----:B------:R-:W0:Y:S01]  /*4870*/  MUFU.EX2 R5, R5 ;  /* 0x0000000500057308 */ /* 0x000e220000000800 */
[----:B------:R-:W-:-:S01]  /*4880*/  FFMA.FTZ R13, R61, UR6, -R79 ;  /* 0x000000063d0d7c23 */ /* 0x000fc2000801084f */
[--C-:B------:R-:W-:Y:S01]  /*4890*/  FFMA.FTZ R14, R14, UR6, -R79.reuse ;  /* 0x000000060e0e7c23 */ /* 0x100fe2000801084f */
[----:B------:R-:W-:-:S01]  /*48a0*/  FFMA.FTZ R10, R20, UR6, -R79 ;  /* 0x00000006140a7c23 */ /* 0x000fc2000801084f */
[--C-:B------:R-:W-:Y:S01]  /*48b0*/  FFMA.FTZ R3, R48, UR6, -R79.reuse ;  /* 0x0000000630037c23 */ /* 0x100fe2000801084f */
[----:B------:R-:W-:-:S01]  /*48c0*/  FFMA.FTZ R24, R24, UR6, -R79 ;  /* 0x0000000618187c23 */ /* 0x000fc2000801084f */
[--C-:B------:R-:W-:Y:S01]  /*48d0*/  FFMA.FTZ R78, R78, UR6, -R79.reuse ;  /* 0x000000064e4e7c23 */ /* 0x100fe2000801084f */
[----:B------:R-:W-:-:S01]  /*48e0*/  FFMA.FTZ R63, R63, UR6, -R79 ;  /* 0x000000063f3f7c23 */ /* 0x000fc2000801084f */
[----:B------:R-:W2:Y:S01]  /*48f0*/  MUFU.EX2 R91, R91 ;  /* 0x0000005b005b7308 */ /* 0x000ea20000000800 */
[----:B------:R-:W-:-:S01]  /*4900*/  FFMA.FTZ R62, R62, UR6, -R79 ;  /* 0x000000063e3e7c23 */ /* 0x000fc2000801084f */
[--C-:B------:R-:W-:Y:S01]  /*4910*/  FFMA.FTZ R66, R66, UR6, -R79.reuse ;  /* 0x0000000642427c23 */ /* 0x100fe2000801084f */
[----:B------:R-:W-:-:S01]  /*4920*/  FFMA.FTZ R67, R67, UR6, -R79 ;  /* 0x0000000643437c23 */ /* 0x000fc2000801084f */
[--C-:B------:R-:W-:Y:S01]  /*4930*/  FFMA.FTZ R20, R68, UR6, -R79.reuse ;  /* 0x0000000644147c23 */ /* 0x100fe2000801084f */
[----:B------:R-:W-:-:S01]  /*4940*/  FFMA.FTZ R46, R46, UR6, -R79 ;  /* 0x000000062e2e7c23 */ /* 0x000fc2000801084f */
[----:B------:R-:W-:Y:S01]  /*4950*/  FFMA.FTZ R45, R45, UR6, -R79 ;  /* 0x000000062d2d7c23 */ /* 0x000fe2000801084f */
[----:B-1----:R-:W-:Y:S01]  /*4960*/  F2FP.SATFINITE.E4M3.F32.PACK_AB_MERGE_C R183, R70, R43, RZ ;  /* 0x0000002b46b7723e */ /* 0x002fe200048070ff */
[----:B------:R-:W1:Y:S01]  /*4970*/  MUFU.EX2 R100, R100 ;  /* 0x0000006400647308 */ /* 0x000e620000000800 */
[----:B0-----:R-:W-:-:S01]  /*4980*/  FADD.FTZ R60, R4, R5 ;  /* 0x00000005043c7221 */ /* 0x001fc20000010000 */
[--C-:B------:R-:W-:Y:S01]  /*4990*/  FFMA.FTZ R47, R47, UR6, -R79.reuse ;  /* 0x000000062f2f7c23 */ /* 0x100fe2000801084f */
[----:B------:R-:W-:-:S01]  /*49a0*/  FFMA.FTZ R49, R49, UR6, -R79 ;  /* 0x0000000631317c23 */ /* 0x000fc2000801084f */
[--C-:B------:R-:W-:Y:S01]  /*49b0*/  FFMA.FTZ R50, R50, UR6, -R79.reuse ;  /* 0x0000000632327c23 */ /* 0x100fe2000801084f */
[----:B------:R-:W-:-:S01]  /*49c0*/  FFMA.FTZ R52, R52, UR6, -R79 ;  /* 0x0000000634347c23 */ /* 0x000fc2000801084f */
[--C-:B------:R-:W-:Y:S01]  /*49d0*/  FFMA.FTZ R51, R51, UR6, -R79.reuse ;  /* 0x0000000633337c23 */ /* 0x100fe2000801084f */
[----:B------:R-:W-:-:S01]  /*49e0*/  FFMA.FTZ R69, R69, UR6, -R79 ;  /* 0x0000000645457c23 */ /* 0x000fc2000801084f */
[----:B------:R-:W0:Y:S01]  /*49f0*/  MUFU.EX2 R6, R6 ;  /* 0x0000000600067308 */ /* 0x000e220000000800 */
[----:B--2---:R-:W-:-:S01]  /*4a00*/  FADD.FTZ R61, R91, R60 ;  /* 0x0000003c5b3d7221 */ /* 0x004fc20000010000 */
[--C-:B------:R-:W-:Y:S01]  /*4a10*/  FFMA.FTZ R80, R80, UR6, -R79.reuse ;  /* 0x0000000650507c23 */ /* 0x100fe2000801084f */
[----:B------:R-:W-:-:S01]  /*4a20*/  FFMA.FTZ R82, R82, UR6, -R79 ;  /* 0x0000000652527c23 */ /* 0x000fc2000801084f */
[--C-:B------:R-:W-:Y:S01]  /*4a30*/  FFMA.FTZ R84, R84, UR6, -R79.reuse ;  /* 0x0000000654547c23 */ /* 0x100fe2000801084f */
[----:B------:R-:W-:-:S01]  /*4a40*/  FFMA.FTZ R86, R86, UR6, -R79 ;  /* 0x0000000656567c23 */ /* 0x000fc2000801084f */
[----:B------:R-:W-:Y:S01]  /*4a50*/  F2FP.SATFINITE.E4M3.F32.PACK_AB_MERGE_C R183, R58, R39, R183 ;  /* 0x000000273ab7723e */ /* 0x000fe200048070b7 */
[----:B------:R-:W-:Y:S01]  /*4a60*/  IMAD.MOV.U32 R68, RZ, RZ, R25 ;  /* 0x000000ffff447224 */ /* 0x000fe200078e0019 */
[----:B------:R-:W2:Y:S01]  /*4a70*/  MUFU.EX2 R7, R7 ;  /* 0x0000000700077308 */ /* 0x000ea20000000800 */
[----:B-1----:R-:W-:-:S01]  /*4a80*/  FADD.FTZ R61, R100, R61 ;  /* 0x0000003d643d7221 */ /* 0x002fc20000010000 */
[----:B------:R-:W-:-:S04]  /*4a90*/  F2FP.SATFINITE.E4M3.F32.PACK_AB_MERGE_C R91, R100, R91, RZ ;  /* 0x0000005b645b723e */ /* 0x000fc800048070ff */
[----:B------:R-:W-:Y:S02]  /*4aa0*/  F2FP.SATFINITE.E4M3.F32.PACK_AB_MERGE_C R172, R5, R4, R91 ;  /* 0x0000000405ac723e */ /* 0x000fe4000480705b */
[----:B------:R1:W-:Y:S08]  /*4ab0*/  MUFU.EX2 R104, R15 ;  /* 0x0000000f00687308 */ /* 0x0003f00000000800 */
[----:B------:R-:W3:Y:S01]  /*4ac0*/  MUFU.EX2 R93, R93 ;  /* 0x0000005d005d7308 */ /* 0x000ee20000000800 */
[----:B-1----:R-:W-:-:S01]  /*4ad0*/  FFMA.FTZ R15, R64, UR6, -R79 ;  /* 0x00000006400f7c23 */ /* 0x002fc2000801084f */
[----:B------:R-:W-:Y:S01]  /*4ae0*/  FADD.FTZ R64, R30, R21 ;  /* 0x000000151e407221 */ /* 0x000fe20000010000 */
[----:B------:R-:W-:-:S01]  /*4af0*/  FFMA.FTZ R21, R44, UR6, -R79 ;  /* 0x000000062c157c23 */ /* 0x000fc2000801084f */
[----:B0-----:R-:W-:-:S02]  /*4b00*/  FADD.FTZ R44, R6, R61 ;  /* 0x0000003d062c7221 */ /* 0x001fc40000010000 */
[----:B------:R-:W-:-:S02]  /*4b10*/  FADD.FTZ R64, R33, R64 ;  /* 0x0000004021407221 */ /* 0x000fc40000010000 */
[----:B------:R-:W0:Y:S01]  /*4b20*/  MUFU.EX2 R102, R102 ;  /* 0x0000006600667308 */ /* 0x000e220000000800 */
[----:B--2---:R-:W-:-:S07]  /*4b30*/  FADD.FTZ R44, R7, R44 ;  /* 0x0000002c072c7221 */ /* 0x004fce0000010000 */
[----:B------:R1:W-:Y:S01]  /*4b40*/  MUFU.EX2 R95, R14 ;  /* 0x0000000e005f7308 */ /* 0x0003e20000000800 */
[----:B---3--:R-:W-:-:S07]  /*4b50*/  FADD.FTZ R35, R93, R44 ;  /* 0x0000002c5d237221 */ /* 0x008fce0000010000 */
[----:B------:R-:W2:Y:S01]  /*4b60*/  MUFU.EX2 R8, R8 ;  /* 0x0000000800087308 */ /* 0x000ea20000000800 */
[----:B-1----:R-:W-:-:S01]  /*4b70*/  FFMA.FTZ R14, R65, UR6, -R79 ;  /* 0x00000006410e7c23 */ /* 0x002fc2000801084f */
[----:B------:R-:W-:Y:S01]  /*4b80*/  FADD.FTZ R65, R31, R64 ;  /* 0x000000401f417221 */ /* 0x000fe20000010000 */
[----:B0-----:R-:W-:-:S01]  /*4b90*/  FADD.FTZ R35, R102, R35 ;  /* 0x0000002366237221 */ /* 0x001fc20000010000 */
[----:B------:R-:W-:Y:S01]  /*4ba0*/  F2FP.SATFINITE.E4M3.F32.PACK_AB_MERGE_C R93, R102, R93, RZ ;  /* 0x0000005d665d723e */ /* 0x000fe200048070ff */
[----:B------:R-:W-:-:S01]  /*4bb0*/  FFMA.FTZ R79, R89, UR6, -R79 ;  /* 0x00000006594f7c23 */ /* 0x000fc2000801084f */
[----:B------:R-:W-:Y:S01]  /*4bc0*/  FADD.FTZ R60, R32, R65 ;  /* 0x00000041203c7221 */ /* 0x000fe20000010000 */
[----:B------:R-:W-:Y:S01]  /*4bd0*/  IMAD.MOV.U32 R32, RZ, RZ, R25 ;  /* 0x000000ffff207224 */ /* 0x000fe200078e0019 */
[----:B------:R-:W0:Y:S01]  /*4be0*/  MUFU.EX2 R9, R9 ;  /* 0x0000000900097308 */ /* 0x000e220000000800 */
[----:B------:R-:W-:Y:S01]  /*4bf0*/  F2FP.SATFINITE.E4M3.F32.PACK_AB_MERGE_C R174, R7, R6, R93 ;  /* 0x0000000607ae723e */ /* 0x000fe2000480705d */
[----:B------:R-:W-:Y:S01]  /*4c00*/  FADD.FTZ R61, R27, R60 ;  /* 0x0000003c1b3d7221 */ /* 0x000fe20000010000 */
[----:B------:R-:W-:-:S02]  /*4c10*/  IMAD.MOV.U32 R65, RZ, RZ, R25 ;  /* 0x000000ffff417224 */ /* 0x000fc400078e0019 */
[----:B------:R-:W-:Y:S02]  /*4c20*/  IMAD.MOV.U32 R64, RZ, RZ, R25 ;  /* 0x000000ffff407224 */ /* 0x000fe400078e0019 */
[----:B------:R-:W-:-:S01]  /*4c30*/  FADD.FTZ R61, R34, R61 ;  /* 0x0000003d223d7221 */ /* 0x000fc20000010000 */
[----:B------:R-:W1:Y:S01]  /*4c40*/  MUFU.EX2 R10, R10 ;  /* 0x0000000a000a7308 */ /* 0x000e620000000800 */
[----:B--2---:R-:W-:-:S02]  /*4c50*/  FADD.FTZ R44, R8, R35 ;  /* 0x00000023082c7221 */ /* 0x004fc40000010000 */
[----:B------:R-:W-:Y:S01]  /*4c60*/  FADD.FTZ R48, R36, R61 ;  /* 0x0000003d24307221 */ /* 0x000fe20000010000 */
[----:B------:R-:W-:-:S03]  /*4c70*/  IMAD.MOV.U32 R36, RZ, RZ, R25 ;  /* 0x000000ffff247224 */ /* 0x000fc600078e0019 */
[----:B------:R-:W-:Y:S01]  /*4c80*/  FADD.FTZ R35, R37, R48 ;  /* 0x0000003025237221 */ /* 0x000fe20000010000 */
[----:B------:R-:W-:Y:S01]  /*4c90*/  IMAD.MOV.U32 R37, RZ, RZ, R25 ;  /* 0x000000ffff257224 */ /* 0x000fe200078e0019 */
[----:B------:R-:W2:Y:S01]  /*4ca0*/  MUFU.EX2 R11, R11 ;  /* 0x0000000b000b7308 */ /* 0x000ea20000000800 */
[----:B0-----:R-:W-:-:S01]  /*4cb0*/  FADD.FTZ R44, R9, R44 ;  /* 0x0000002c092c7221 */ /* 0x001fc20000010000 */
[----:B------:R-:W-:Y:S01]  /*4cc0*/  FADD.FTZ R48, R38, R35 ;  /* 0x0000002326307221 */ /* 0x000fe20000010000 */
[----:B------:R-:W-:Y:S02]  /*4cd0*/  IMAD.MOV.U32 R38, RZ, RZ, R25 ;  /* 0x000000ffff267224 */ /* 0x000fe400078e0019 */
[----:B------:R-:W-:Y:S01]  /*4ce0*/  FADD.FTZ R35, R95, R44 ;  /* 0x0000002c5f237221 */ /* 0x000fe20000010000 */
[----:B------:R-:W-:-:S01]  /*4cf0*/  FADD.FTZ R61, R41, R48 ;  /* 0x00000030293d7221 */ /* 0x000fc20000010000 */
[C---:B------:R-:W-:Y:S01]  /*4d00*/  F2FP.SATFINITE.E4M3.F32.PACK_AB_MERGE_C R95, R104.reuse, R95, RZ ;  /* 0x0000005f685f723e */ /* 0x040fe200048070ff */
[----:B------:R-:W0:Y:S01]  /*4d10*/  MUFU.EX2 R24, R24 ;  /* 0x0000001800187308 */ /* 0x000e220000000800 */
[----:B------:R-:W-:-:S01]  /*4d20*/  FADD.FTZ R35, R104, R35 ;  /* 0x0000002368237221 */ /* 0x000fc20000010000 */
[----:B------:R-:W-:Y:S01]  /*4d30*/  FADD.FTZ R60, R40, R61 ;  /* 0x0000003d283c7221 */ /* 0x000fe20000010000 */
[----:B------:R-:W-:Y:S01]  /*4d40*/  F2FP.SATFINITE.E4M3.F32.PACK_AB_MERGE_C R176, R9, R8, R95 ;  /* 0x0000000809b0723e */ /* 0x000fe2000480705f */
[----:B------:R-:W-:-:S02]  /*4d50*/  IMAD.MOV.U32 R41, RZ, RZ, R25 ;  /* 0x000000ffff297224 */ /* 0x000fc400078e0019 */
[----:B-1----:R-:W-:-:S01]  /*4d60*/  FADD.FTZ R48, R10, R35 ;  /* 0x000000230a307221 */ /* 0x002fc20000010000 */
[----:B------:R-:W-:Y:S01]  /*4d70*/  FADD.FTZ R61, R81, R60 ;  /* 0x0000003c513d7221 */ /* 0x000fe20000010000 */
[----:B------:R-:W-:Y:S01]  /*4d80*/  IMAD.MOV.U32 R40, RZ, RZ, R25 ;  /* 0x000000ffff287224 */ /* 0x000fe200078e0019 */
[----:B------:R1:W3:Y:S01]  /*4d90*/  MUFU.EX2 R97, R78 ;  /* 0x0000004e00617308 */ /* 0x0002e20000000800 */
[----:B--2---:R-:W-:-:S01]  /*4da0*/  FADD.FTZ R35, R11, R48 ;  /* 0x000000300b237221 */ /* 0x004fc20000010000 */
[----:B------:R-:W-:Y:S01]  /*4db0*/  FADD.FTZ R60, R42, R61 ;  /* 0x0000003d2a3c7221 */ /* 0x000fe20000010000 */
[--C-:B------:R-:W-:Y:S02]  /*4dc0*/  IMAD.MOV.U32 R42, RZ, RZ, R25.reuse ;  /* 0x000000ffff2a7224 */ /* 0x100fe400078e0019 */
[----:B------:R-:W-:Y:S02]  /*4dd0*/  IMAD.MOV.U32 R61, RZ, RZ, R25 ;  /* 0x000000ffff3d7224 */ /* 0x000fe400078e0019 */
[----:B------:R-:W-:-:S01]  /*4de0*/  FADD.FTZ R33, R83, R60 ;  /* 0x0000003c53217221 */ /* 0x000fc20000010000 */
[----:B------:R-:W-:Y:S01]  /*4df0*/  IMAD.MOV.U32 R60, RZ, RZ, R25 ;  /* 0x000000ffff3c7224 */ /* 0x000fe200078e0019 */
[----:B------:R-:W2:Y:S01]  /*4e00*/  MUFU.EX2 R12, R12 ;  /* 0x0000000c000c7308 */ /* 0x000ea20000000800 */
[----:B0-----:R-:W-:-:S01]  /*4e10*/  FADD.FTZ R48, R24, R35 ;  /* 0x0000002318307221 */ /* 0x001fc20000010000 */
[----:B------:R-:W-:Y:S01]  /*4e20*/  FADD.FTZ R34, R54, R33 ;  /* 0x0000002136227221 */ /* 0x000fe20000010000 */
[----:B------:R-:W-:-:S02]  /*4e30*/  IMAD.MOV.U32 R35, RZ, RZ, R25 ;  /* 0x000000ffff237224 */ /* 0x000fc400078e0019 */
[--C-:B------:R-:W-:Y:S02]  /*4e40*/  IMAD.MOV.U32 R54, RZ, RZ, R25.reuse ;  /* 0x000000ffff367224 */ /* 0x100fe400078e0019 */
[----:B-1----:R-:W-:Y:S01]  /*4e50*/  IMAD.MOV.U32 R78, RZ, RZ, R25 ;  /* 0x000000ffff4e7224 */ /* 0x002fe200078e0019 */
[----:B------:R-:W0:Y:S01]  /*4e60*/  MUFU.EX2 R13, R13 ;  /* 0x0000000d000d7308 */ /* 0x000e220000000800 */
[----:B---3--:R-:W-:-:S01]  /*4e70*/  FADD.FTZ R27, R97, R48 ;  /* 0x00000030611b7221 */ /* 0x008fc20000010000 */
[----:B------:R-:W-:Y:S01]  /*4e80*/  F2FP.SATFINITE.E4M3.F32.PACK_AB_MERGE_C R97, R97, R24, RZ ;  /* 0x000000186161723e */ /* 0x000fe200048070ff */
[--C-:B------:R-:W-:Y:S02]  /*4e90*/  IMAD.MOV.U32 R48, RZ, RZ, R25.reuse ;  /* 0x000000ffff307224 */ /* 0x100fe400078e0019 */
[----:B------:R-:W-:Y:S01]  /*4ea0*/  IMAD.MOV.U32 R81, RZ, RZ, R25 ;  /* 0x000000ffff517224 */ /* 0x000fe200078e0019 */
[----:B------:R-:W-:Y:S01]  /*4eb0*/  F2FP.SATFINITE.E4M3.F32.PACK_AB_MERGE_C R178, R11, R10, R97 ;  /* 0x0000000a0bb2723e */ /* 0x000fe20004807061 */
[----:B------:R-:W-:Y:S01]  /*4ec0*/  IMAD.MOV.U32 R83, RZ, RZ, R25 ;  /* 0x000000ffff537224 */ /* 0x000fe200078e0019 */
[----:B------:R-:W1:Y:S01]  /*4ed0*/  MUFU.EX2 R63, R63 ;  /* 0x0000003f003f7308 */ /* 0x000e620000000800 */
[----:B--2---:R-:W-:-:S01]  /*4ee0*/  FADD.FTZ R30, R12, R27 ;  /* 0x0000001b0c1e7221 */ /* 0x004fc20000010000 */
[----:B------:R-:W-:Y:S01]  /*4ef0*/  FADD.FTZ R27, R85, R34 ;  /* 0x00000022551b7221 */ /* 0x000fe20000010000 */
[----:B------:R-:W-:-:S03]  /*4f00*/  IMAD.MOV.U32 R85, RZ, RZ, R25 ;  /* 0x000000ffff557224 */ /* 0x000fc600078e0019 */
[----:B------:R-:W-:Y:S01]  /*4f10*/  FADD.FTZ R34, R56, R27 ;  /* 0x0000001b38227221 */ /* 0x000fe20000010000 */
[----:B------:R-:W-:Y:S01]  /*4f20*/  IMAD.MOV.U32 R56, RZ, RZ, R25 ;  /* 0x000000ffff387224 */ /* 0x000fe200078e0019 */
[----:B------:R-:W2:Y:S01]  /*4f30*/  MUFU.EX2 R62, R62 ;  /* 0x0000003e003e7308 */ /* 0x000ea20000000800 */
[----:B0-----:R-:W-:-:S01]  /*4f40*/  FADD.FTZ R30, R13, R30 ;  /* 0x0000001e0d1e7221 */ /* 0x001fc20000010000 */
[----:B------:R-:W-:Y:S01]  /*4f50*/  FADD.FTZ R34, R87, R34 ;  /* 0x0000002257227221 */ /* 0x000fe20000010000 */
[----:B------:R-:W-:-:S03]  /*4f60*/  IMAD.MOV.U32 R87, RZ, RZ, R25 ;  /* 0x000000ffff577224 */ /* 0x000fc600078e0019 */
[----:B------:R-:W-:Y:S01]  /*4f70*/  FADD.FTZ R33, R39, R34 ;  /* 0x0000002227217221 */ /* 0x000fe20000010000 */
[----:B------:R-:W-:Y:S01]  /*4f80*/  IMAD.MOV.U32 R34, RZ, RZ, R25 ;  /* 0x000000ffff227224 */ /* 0x000fe200078e0019 */
[----:B------:R-:W0:Y:S01]  /*4f90*/  MUFU.EX2 R14, R14 ;  /* 0x0000000e000e7308 */ /* 0x000e220000000800 */
[----:B-1----:R-:W-:-:S01]  /*4fa0*/  FADD.FTZ R27, R63, R30 ;  /* 0x0000001e3f1b7221 */ /* 0x002fc20000010000 */
[----:B------:R-:W-:Y:S01]  /*4fb0*/  FADD.FTZ R30, R58, R33 ;  /* 0x000000213a1e7221 */ /* 0x000fe20000010000 */
[--C-:B------:R-:W-:Y:S02]  /*4fc0*/  IMAD.MOV.U32 R33, RZ, RZ, R25.reuse ;  /* 0x000000ffff217224 */ /* 0x100fe400078e0019 */
[----:B------:R-:W-:Y:S02]  /*4fd0*/  IMAD.MOV.U32 R39, RZ, RZ, R25 ;  /* 0x000000ffff277224 */ /* 0x000fe400078e0019 */
[----:B------:R-:W-:-:S01]  /*4fe0*/  FADD.FTZ R29, R43, R30 ;  /* 0x0000001e2b1d7221 */ /* 0x000fc20000010000 */
[----:B------:R-:W-:Y:S01]  /*4ff0*/  IMAD.MOV.U32 R43, RZ, RZ, R25 ;  /* 0x000000ffff2b7224 */ /* 0x000fe200078e0019 */
[----:B------:R-:W1:Y:S01]  /*5000*/  MUFU.EX2 R15, R15 ;  /* 0x0000000f000f7308 */ /* 0x000e620000000800 */
[----:B--2---:R-:W-:-:S01]  /*5010*/  FADD.FTZ R27, R62, R27 ;  /* 0x0000001b3e1b7221 */ /* 0x004fc20000010000 */
[----:B------:R-:W-:Y:S01]  /*5020*/  FADD.FTZ R70, R70, R29 ;  /* 0x0000001d46467221 */ /* 0x000fe20000010000 */
[----:B------:R-:W-:Y:S01]  /*5030*/  F2FP.SATFINITE.E4M3.F32.PACK_AB_MERGE_C R62, R62, R63, RZ ;  /* 0x0000003f3e3e723e */ /* 0x000fe200048070ff */
[----:B------:R-:W-:-:S02]  /*5040*/  IMAD.MOV.U32 R58, RZ, RZ, R25 ;  /* 0x000000ffff3a7224 */ /* 0x000fc400078e0019 */
[----:B------:R-:W-:Y:S01]  /*5050*/  IMAD.MOV.U32 R63, RZ, RZ, R25 ;  /* 0x000000ffff3f7224 */ /* 0x000fe200078e0019 */
[----:B------:R-:W-:Y:S01]  /*5060*/  F2FP.SATFINITE.E4M3.F32.PACK_AB_MERGE_C R180, R13, R12, R62 ;  /* 0x0000000c0db4723e */ /* 0x000fe2000480703e */
[----:B------:R-:W2:Y:S01]  /*5070*/  MUFU.EX2 R66, R66 ;  /* 0x0000004200427308 */ /* 0x000ea20000000800 */
[----:B0-----:R-:W-:-:S01]  /*5080*/  FADD.FTZ R24, R14, R27 ;  /* 0x0000001b0e187221 */ /* 0x001fc20000010000 */
[----:B------:R-:W-:-:S06]  /*5090*/  IMAD.MOV.U32 R62, RZ, RZ, R25 ;  /* 0x000000ffff3e7224 */ /* 0x000fcc00078e0019 */
[----:B------:R-:W0:Y:S01]  /*50a0*/  MUFU.EX2 R67, R67 ;  /* 0x0000004300437308 */ /* 0x000e220000000800 */
[----:B-1----:R-:W-:-:S07]  /*50b0*/  FADD.FTZ R27, R15, R24 ;  /* 0x000000180f1b7221 */ /* 0x002fce0000010000 */
[----:B------:R-:W1:Y:S01]  /*50c0*/  MUFU.EX2 R20, R20 ;  /* 0x0000001400147308 */ /* 0x000e620000000800 */
[----:B--2---:R-:W-:-:S01]  /*50d0*/  FADD.FTZ R24, R66, R27 ;  /* 0x0000001b42187221 */ /* 0x004fc20000010000 */
[----:B------:R-:W-:Y:S01]  /*50e0*/  FADD.FTZ R27, R57, R70 ;  /* 0x00000046391b7221 */ /* 0x000fe20000010000 */
[----:B------:R-:W-:-:S03]  /*50f0*/  IMAD.MOV.U32 R70, RZ, RZ, R25 ;  /* 0x000000ffff467224 */ /* 0x000fc600078e0019 */
[----:B------:R-:W-:Y:S02]  /*5100*/  FADD.FTZ R28, R72, R27 ;  /* 0x0000001b481c7221 */ /* 0x000fe40000010000 */
[----:B------:R-:W2:Y:S01]  /*5110*/  MUFU.EX2 R21, R21 ;  /* 0x0000001500157308 */ /* 0x000ea20000000800 */
[C---:B0-----:R-:W-:Y:S01]  /*5120*/  F2FP.SATFINITE.E4M3.F32.PACK_AB_MERGE_C R66, R67.reuse, R66, RZ ;  /* 0x000000424342723e */ /* 0x041fe200048070ff */
[----:B------:R-:W-:Y:S01]  /*5130*/  FADD.FTZ R67, R67, R24 ;  /* 0x0000001843437221 */ /* 0x000fe20000010000 */
[----:B------:R-:W-:-:S02]  /*5140*/  FADD.FTZ R29, R71, R28 ;  /* 0x0000001c471d7221 */ /* 0x000fc40000010000 */
[----:B------:R-:W-:Y:S01]  /*5150*/  F2FP.SATFINITE.E4M3.F32.PACK_AB_MERGE_C R182, R15, R14, R66 ;  /* 0x0000000e0fb6723e */ /* 0x000fe20004807042 */
[----:B------:R-:W-:Y:S02]  /*5160*/  IMAD.MOV.U32 R66, RZ, RZ, R25 ;  /* 0x000000ffff427224 */ /* 0x000fe400078e0019 */
[----:B------:R-:W0:Y:S01]  /*5170*/  MUFU.EX2 R46, R46 ;  /* 0x0000002e002e7308 */ /* 0x000e220000000800 */
[----:B-1----:R-:W-:-:S01]  /*5180*/  FADD.FTZ R24, R20, R67 ;  /* 0x0000004314187221 */ /* 0x002fc20000010000 */
[----:B------:R-:W-:-:S06]  /*5190*/  IMAD.MOV.U32 R67, RZ, RZ, R25 ;  /* 0x000000ffff437224 */ /* 0x000fcc00078e0019 */
[----:B------:R-:W1:Y:S01]  /*51a0*/  MUFU.EX2 R74, R74 ;  /* 0x0000004a004a7308 */ /* 0x000e620000000800 */
[----:B--2---:R-:W-:-:S07]  /*51b0*/  FADD.FTZ R27, R21, R24 ;  /* 0x00000018151b7221 */ /* 0x004fce0000010000 */
[----:B------:R-:W2:Y:S01]  /*51c0*/  MUFU.EX2 R45, R45 ;  /* 0x0000002d002d7308 */ /* 0x000ea20000000800 */
[----:B0-----:R-:W-:-:S07]  /*51d0*/  FADD.FTZ R24, R46, R27 ;  /* 0x0000001b2e187221 */ /* 0x001fce0000010000 */
[----:B------:R-:W0:Y:S01]  /*51e0*/  MUFU.EX2 R53, R53 ;  /* 0x0000003500357308 */ /* 0x000e220000000800 */
[C---:B-1----:R-:W-:Y:S01]  /*51f0*/  F2FP.SATFINITE.E4M3.F32.PACK_AB_MERGE_C R71, R74.reuse, R71, RZ ;  /* 0x000000474a47723e */ /* 0x042fe200048070ff */
[----:B------:R-:W-:-:S03]  /*5200*/  FADD.FTZ R74, R74, R29 ;  /* 0x0000001d4a4a7221 */ /* 0x000fc60000010000 */
[----:B------:R-:W-:Y:S01]  /*5210*/  F2FP.SATFINITE.E4M3.F32.PACK_AB_MERGE_C R185, R72, R57, R71 ;  /* 0x0000003948b9723e */ /* 0x000fe20004807047 */
[----:B------:R-:W-:Y:S02]  /*5220*/  IMAD.MOV.U32 R57, RZ, RZ, R25 ;  /* 0x000000ffff397224 */ /* 0x000fe400078e0019 */
[----:B------:R-:W1:Y:S01]  /*5230*/  MUFU.EX2 R3, R3 ;  /* 0x0000000300037308 */ /* 0x000e620000000800 */
[----:B--2---:R-:W-:-:S01]  /*5240*/  FADD.FTZ R24, R45, R24 ;  /* 0x000000182d187221 */ /* 0x004fc20000010000 */
[----:B------:R-:W-:Y:S01]  /*5250*/  F2FP.SATFINITE.E4M3.F32.PACK_AB_MERGE_C R46, R45, R46, RZ ;  /* 0x0000002e2d2e723e */ /* 0x000fe200048070ff */
[--C-:B------:R-:W-:Y:S02]  /*5260*/  IMAD.MOV.U32 R45, RZ, RZ, R25.reuse ;  /* 0x000000ffff2d7224 */ /* 0x100fe400078e0019 */
[--C-:B------:R-:W-:Y:S01]  /*5270*/  IMAD.MOV.U32 R71, RZ, RZ, R25.reuse ;  /* 0x000000ffff477224 */ /* 0x100fe200078e0019 */
[----:B------:R-:W-:Y:S01]  /*5280*/  F2FP.SATFINITE.E4M3.F32.PACK_AB_MERGE_C R184, R21, R20, R46 ;  /* 0x0000001415b8723e */ /* 0x000fe2000480702e */
[----:B------:R-:W-:Y:S01]  /*5290*/  IMAD.MOV.U32 R46, RZ, RZ, R25 ;  /* 0x000000ffff2e7224 */ /* 0x000fe200078e0019 */
[----:B------:R-:W2:Y:S01]  /*52a0*/  MUFU.EX2 R76, R76 ;  /* 0x0000004c004c7308 */ /* 0x000ea20000000800 */
[----:B0-----:R-:W-:-:S01]  /*52b0*/  FADD.FTZ R31, R53, R74 ;  /* 0x0000004a351f7221 */ /* 0x001fc20000010000 */
[----:B------:R-:W-:-:S02]  /*52c0*/  IMAD.MOV.U32 R72, RZ, RZ, R25 ;  /* 0x000000ffff487224 */ /* 0x000fc400078e0019 */
[----:B------:R-:W-:-:S04]  /*52d0*/  IMAD.MOV.U32 R74, RZ, RZ, R25 ;  /* 0x000000ffff4a7224 */ /* 0x000fc800078e0019 */
[----:B------:R0:W3:Y:S01]  /*52e0*/  MUFU.EX2 R44, R47 ;  /* 0x0000002f002c7308 */ /* 0x0000e20000000800 */
[----:B-1----:R-:W-:-:S07]  /*52f0*/  FADD.FTZ R29, R3, R24 ;  /* 0x00000018031d7221 */ /* 0x002fce0000010000 */
[----:B------:R-:W-:Y:S01]  /*5300*/  MUFU.EX2 R73, R101 ;  /* 0x0000006500497308 */ /* 0x000fe20000000800 */
[----:B--2---:R-:W-:-:S01]  /*5310*/  FADD.FTZ R28, R76, R31 ;  /* 0x0000001f4c1c7221 */ /* 0x004fc20000010000 */
[--C-:B------:R-:W-:Y:S02]  /*5320*/  IMAD.MOV.U32 R31, RZ, RZ, R25.reuse ;  /* 0x000000ffff1f7224 */ /* 0x100fe400078e0019 */
[----:B0-----:R-:W-:-:S04]  /*5330*/  IMAD.MOV.U32 R47, RZ, RZ, R25 ;  /* 0x000000ffff2f7224 */ /* 0x001fc800078e0019 */
[----:B------:R-:W0:Y:S01]  /*5340*/  MUFU.EX2 R92, R92 ;  /* 0x0000005c005c7308 */ /* 0x000e220000000800 */
[----:B---3--:R-:W-:-:S01]  /*5350*/  FADD.FTZ R24, R44, R29 ;  /* 0x0000001d2c187221 */ /* 0x008fc20000010000 */
[----:B------:R-:W-:-:S06]  /*5360*/  IMAD.MOV.U32 R29, RZ, RZ, R25 ;  /* 0x000000ffff1d7224 */ /* 0x000fcc00078e0019 */
[----:B------:R-:W1:Y:S08]  /*5370*/  MUFU.EX2 R49, R49 ;  /* 0x0000003100317308 */ /* 0x000e700000000800 */
[----:B------:R-:W2:Y:S01]  /*5380*/  MUFU.EX2 R50, R50 ;  /* 0x0000003200327308 */ /* 0x000ea20000000800 */
[----:B0-----:R-:W-:Y:S01]  /*5390*/  F2FP.SATFINITE.E4M3.F32.PACK_AB_MERGE_C R30, R92, R73, RZ ;  /* 0x000000495c1e723e */ /* 0x001fe200048070ff */
[----:B------:R-:W-:Y:S01]  /*53a0*/  FADD.FTZ R73, R73, R28 ;  /* 0x0000001c49497221 */ /* 0x000fe20000010000 */
[----:B------:R-:W-:-:S02]  /*53b0*/  IMAD.MOV.U32 R28, RZ, RZ, R25 ;  /* 0x000000ffff1c7224 */ /* 0x000fc400078e0019 */
[----:B------:R-:W-:Y:S01]  /*53c0*/  F2FP.SATFINITE.E4M3.F32.PACK_AB_MERGE_C R187, R76, R53, R30 ;  /* 0x000000354cbb723e */ /* 0x000fe2000480701e */
[----:B------:R-:W-:-:S01]  /*53d0*/  FADD.FTZ R92, R92, R73 ;  /* 0x000000495c5c7221 */ /* 0x000fc20000010000 */
[----:B------:R-:W-:Y:S01]  /*53e0*/  IMAD.MOV.U32 R30, RZ, RZ, R25 ;  /* 0x000000ffff1e7224 */ /* 0x000fe200078e0019 */
[----:B------:R-:W0:Y:S01]  /*53f0*/  MUFU.EX2 R55, R55 ;  /* 0x0000003700377308 */ /* 0x000e220000000800 */
[----:B-1----:R-:W-:-:S01]  /*5400*/  FADD.FTZ R5, R49, R24 ;  /* 0x0000001831057221 */ /* 0x002fc20000010000 */
[--C-:B------:R-:W-:Y:S02]  /*5410*/  IMAD.MOV.U32 R24, RZ, RZ, R25.reuse ;  /* 0x000000ffff187224 */ /* 0x100fe400078e0019 */
[--C-:B------:R-:W-:Y:S02]  /*5420*/  IMAD.MOV.U32 R53, RZ, RZ, R25.reuse ;  /* 0x000000ffff357224 */ /* 0x100fe400078e0019 */
[----:B------:R-:W-:Y:S02]  /*5430*/  IMAD.MOV.U32 R73, RZ, RZ, R25 ;  /* 0x000000ffff497224 */ /* 0x000fe400078e0019 */
[----:B------:R-:W1:Y:S01]  /*5440*/  MUFU.EX2 R52, R52 ;  /* 0x0000003400347308 */ /* 0x000e620000000800 */
[----:B--2---:R-:W-:-:S01]  /*5450*/  FADD.FTZ R5, R50, R5 ;  /* 0x0000000532057221 */ /* 0x004fc20000010000 */
[----:B------:R-:W-:Y:S01]  /*5460*/  F2FP.SATFINITE.E4M3.F32.PACK_AB_MERGE_C R49, R50, R49, RZ ;  /* 0x000000313231723e */ /* 0x000fe200048070ff */
[----:B------:R-:W-:-:S02]  /*5470*/  IMAD.MOV.U32 R50, RZ, RZ, R25 ;  /* 0x000000ffff327224 */ /* 0x000fc400078e0019 */
[----:B------:R-:W-:Y:S01]  /*5480*/  IMAD.MOV.U32 R76, RZ, RZ, R25 ;  /* 0x000000ffff4c7224 */ /* 0x000fe200078e0019 */
[----:B------:R-:W-:Y:S01]  /*5490*/  F2FP.SATFINITE.E4M3.F32.PACK_AB_MERGE_C R186, R44, R3, R49 ;  /* 0x000000032cba723e */ /* 0x000fe20004807031 */
[----:B------:R-:W-:Y:S01]  /*54a0*/  IMAD.MOV.U32 R44, RZ, RZ, R25 ;  /* 0x000000ffff2c7224 */ /* 0x000fe200078e0019 */
[----:B------:R-:W2:Y:S01]  /*54b0*/  MUFU.EX2 R94, R94 ;  /* 0x0000005e005e7308 */ /* 0x000ea20000000800 */
[----:B0-----:R-:W-:-:S01]  /*54c0*/  FADD.FTZ R7, R55, R92 ;  /* 0x0000005c37077221 */ /* 0x001fc20000010000 */
[----:B------:R-:W-:-:S06]  /*54d0*/  IMAD.MOV.U32 R49, RZ, RZ, R25 ;  /* 0x000000ffff317224 */ /* 0x000fcc00078e0019 */
        /* <DEDUP_REMOVED lines=11> */
[C---:B0-----:R-:W-:Y:S01]  /*5590*/  F2FP.SATFINITE.E4M3.F32.PACK_AB_MERGE_C R59, R96.reuse, R59, RZ ;  /* 0x0000003b603b723e */ /* 0x041fe200048070ff */
[----:B------:R-:W-:-:S03]  /*55a0*/  FADD.FTZ R96, R96, R7 ;  /* 0x0000000760607221 */ /* 0x000fc60000010000 */
[----:B------:R-:W-:Y:S01]  /*55b0*/  F2FP.SATFINITE.E4M3.F32.PACK_AB_MERGE_C R189, R94, R55, R59 ;  /* 0x000000375ebd723e */ /* 0x000fe2000480703b */
[----:B------:R-:W-:Y:S02]  /*55c0*/  IMAD.MOV.U32 R55, RZ, RZ, R25 ;  /* 0x000000ffff377224 */ /* 0x000fe400078e0019 */
[----:B------:R-:W0:Y:S01]  /*55d0*/  MUFU.EX2 R82, R82 ;  /* 0x0000005200527308 */ /* 0x000e220000000800 */
[----:B-1----:R-:W-:-:S01]  /*55e0*/  FADD.FTZ R5, R80, R5 ;  /* 0x0000000550057221 */ /* 0x002fc20000010000 */
[----:B------:R-:W-:Y:S01]  /*55f0*/  F2FP.SATFINITE.E4M3.F32.PACK_AB_MERGE_C R69, R80, R69, RZ ;  /* 0x000000455045723e */ /* 0x000fe200048070ff */
[--C-:B------:R-:W-:Y:S02]  /*5600*/  IMAD.MOV.U32 R59, RZ, RZ, R25.reuse ;  /* 0x000000ffff3b7224 */ /* 0x100fe400078e0019 */
[----:B------:R-:W-:Y:S01]  /*5610*/  IMAD.MOV.U32 R80, RZ, RZ, R25 ;  /* 0x000000ffff507224 */ /* 0x000fe200078e0019 */
[----:B------:R-:W-:Y:S01]  /*5620*/  F2FP.SATFINITE.E4M3.F32.PACK_AB_MERGE_C R188, R51, R52, R69 ;  /* 0x0000003433bc723e */ /* 0x000fe20004807045 */
[----:B------:R-:W-:Y:S01]  /*5630*/  IMAD.MOV.U32 R51, RZ, RZ, R25 ;  /* 0x000000ffff337224 */ /* 0x000fe200078e0019 */
[----:B------:R-:W1:Y:S01]  /*5640*/  MUFU.EX2 R98, R98 ;  /* 0x0000006200627308 */ /* 0x000e620000000800 */
[----:B--2---:R-:W-:-:S01]  /*5650*/  FADD.FTZ R3, R75, R96 ;  /* 0x000000604b037221 */ /* 0x004fc20000010000 */
[----:B------:R-:W-:-:S02]  /*5660*/  IMAD.MOV.U32 R52, RZ, RZ, R25 ;  /* 0x000000ffff347224 */ /* 0x000fc400078e0019 */
[----:B------:R-:W-:-:S04]  /*5670*/  IMAD.MOV.U32 R69, RZ, RZ, R25 ;  /* 0x000000ffff457224 */ /* 0x000fc800078e0019 */
[----:B------:R2:W3:Y:S01]  /*5680*/  MUFU.EX2 R27, R84 ;  /* 0x00000054001b7308 */ /* 0x0004e20000000800 */
[----:B0-----:R-:W-:-:S07]  /*5690*/  FADD.FTZ R4, R82, R5 ;  /* 0x0000000552047221 */ /* 0x001fce0000010000 */
[----:B------:R-:W-:Y:S01]  /*56a0*/  MUFU.EX2 R77, R77 ;  /* 0x0000004d004d7308 */ /* 0x000fe20000000800 */
[----:B-1----:R-:W-:-:S01]  /*56b0*/  FADD.FTZ R6, R98, R3 ;  /* 0x0000000362067221 */ /* 0x002fc20000010000 */
[----:B--2---:R-:W-:-:S06]  /*56c0*/  IMAD.MOV.U32 R84, RZ, RZ, R25 ;  /* 0x000000ffff547224 */ /* 0x004fcc00078e0019 */
[----:B------:R-:W0:Y:S01]  /*56d0*/  MUFU.EX2 R26, R26 ;  /* 0x0000001a001a7308 */ /* 0x000e220000000800 */
[----:B---3--:R-:W-:-:S07]  /*56e0*/  FADD.FTZ R3, R27, R4 ;  /* 0x000000041b037221 */ /* 0x008fce0000010000 */
[----:B------:R-:W1:Y:S08]  /*56f0*/  MUFU.EX2 R86, R86 ;  /* 0x0000005600567308 */ /* 0x000e700000000800 */
[----:B------:R-:W2:Y:S01]  /*5700*/  MUFU.EX2 R79, R79 ;  /* 0x0000004f004f7308 */ /* 0x000ea20000000800 */
[----:B0-----:R-:W-:Y:S01]  /*5710*/  F2FP.SATFINITE.E4M3.F32.PACK_AB_MERGE_C R7, R26, R77, RZ ;  /* 0x0000004d1a07723e */ /* 0x001fe200048070ff */
[----:B------:R-:W-:-:S03]  /*5720*/  FADD.FTZ R77, R77, R6 ;  /* 0x000000064d4d7221 */ /* 0x000fc60000010000 */
[----:B------:R-:W-:Y:S01]  /*5730*/  F2FP.SATFINITE.E4M3.F32.PACK_AB_MERGE_C R191, R98, R75, R7 ;  /* 0x0000004b62bf723e */ /* 0x000fe20004807007 */
[----:B------:R-:W-:-:S01]  /*5740*/  FADD.FTZ R6, R26, R77 ;  /* 0x0000004d1a067221 */ /* 0x000fc20000010000 */
[----:B------:R-:W-:Y:S02]  /*5750*/  IMAD.MOV.U32 R26, RZ, RZ, R25 ;  /* 0x000000ffff1a7224 */ /* 0x000fe400078e0019 */
[----:B-1----:R-:W-:-:S01]  /*5760*/  FADD.FTZ R4, R86, R3 ;  /* 0x0000000356047221 */ /* 0x002fc20000010000 */
[--C-:B------:R-:W-:Y:S02]  /*5770*/  IMAD.MOV.U32 R75, RZ, RZ, R25.reuse ;  /* 0x000000ffff4b7224 */ /* 0x100fe400078e0019 */
[----:B------:R-:W-:Y:S01]  /*5780*/  IMAD.MOV.U32 R77, RZ, RZ, R25 ;  /* 0x000000ffff4d7224 */ /* 0x000fe200078e0019 */
[C---:B--2---:R-:W-:Y:S01]  /*5790*/  F2FP.SATFINITE.E4M3.F32.PACK_AB_MERGE_C R5, R79.reuse, R86, RZ ;  /* 0x000000564f05723e */ /* 0x044fe200048070ff */
[----:B------:R-:W-:-:S01]  /*57a0*/  FADD.FTZ R4, R79, R4 ;  /* 0x000000044f047221 */ /* 0x000fc20000010000 */
[----:B------:R-:W-:-:S02]  /*57b0*/  IMAD.MOV.U32 R79, RZ, RZ, R25 ;  /* 0x000000ffff4f7224 */ /* 0x000fc400078e0019 */
[----:B------:R-:W-:Y:S01]  /*57c0*/  F2FP.SATFINITE.E4M3.F32.PACK_AB_MERGE_C R190, R27, R82, R5 ;  /* 0x000000521bbe723e */ /* 0x000fe20004807005 */
[--C-:B------:R-:W-:Y:S02]  /*57d0*/  IMAD.MOV.U32 R27, RZ, RZ, R25.reuse ;  /* 0x000000ffff1b7224 */ /* 0x100fe400078e0019 */
[--C-:B------:R-:W-:Y:S02]  /*57e0*/  IMAD.MOV.U32 R82, RZ, RZ, R25.reuse ;  /* 0x000000ffff527224 */ /* 0x100fe400078e0019 */
[----:B------:R-:W-:Y:S01]  /*57f0*/  IMAD.MOV.U32 R86, RZ, RZ, R25 ;  /* 0x000000ffff567224 */ /* 0x000fe200078e0019 */
        /* <DEDUP_REMOVED lines=35> */
[----:B------:R-:W-:Y:S01]  /*5a30*/  UMOV UR55, UR46 ;  /* 0x0000002e00377c82 */ /* 0x000fe20008000000 */
[----:B------:R-:W-:Y:S01]  /*5a40*/  UMOV UR53, UR45 ;  /* 0x0000002d00357c82 */ /* 0x000fe20008000000 */
[----:B------:R-:W-:-:S05]  /*5a50*/  ULDC UR52, c[0x0][0x988] ;  /* 0x0002620000347ab9 */ /* 0x000fca0000000800 */
.L_x_202:
[----:B------:R-:W-:Y:S01]  /*5a60*/  ISETP.NE.AND P2, PT, RZ, UR43, PT ;  /* 0x0000002bff007c0c */ /* 0x000fe2000bf45270 */
[----:B------:R-:W-:-:S04]  /*5a70*/  UISETP.NE.AND UP0, UPT, UR53, 0x1, UPT ;  /* 0x000000013500788c */ /* 0x000fc8000bf05270 */
[----:B------:R-:W-:-:S04]  /*5a80*/  USEL UR46, URZ, 0x1, UP0 ;  /* 0x000000013f2e7887 */ /* 0x000fc80008000000 */
[----:B------:R-:W-:-:S04]  /*5a90*/  ULOP3.LUT UR46, UR55, UR46, URZ, 0x3c, !UPT ;  /* 0x0000002e372e7292 */ /* 0x000fc8000f8e3c3f */
[----:B------:R-:W-:Y:S08]  /*5aa0*/  @P2 BRA `(.L_x_192) ;  /* 0x0000000000442947 */ /* 0x000ff00003800000 */
[----:B------:R-:W-:Y:S05]  /*5ab0*/  @!P0 BRA `(.L_x_193) ;  /* 0x0000000000048947 */ /* 0x000fea0003800000 */
[----:B------:R-:W-:Y:S01]  /*5ac0*/  BPT.TRAP 0x1 ;  /* 0x000000040000795c */ /* 0x000fe20000300000 */
.L_x_193:
[----:B------:R-:W0:Y:S01]  /*5ad0*/  S2UR UR10, SR_CgaCtaId ;  /* 0x00000000000a79c3 */ /* 0x000e220000008800 */
[----:B------:R-:W-:Y:S01]  /*5ae0*/  UIADD3 UR6, UR53, 0x1, URZ ;  /* 0x0000000135067890 */ /* 0x000fe2000fffe03f */
[----:B------:R-:W-:Y:S01]  /*5af0*/  IMAD.U32 R7, RZ, RZ, UR46 ;  /* 0x0000002eff077e24 */ /* 0x000fe2000f8e00ff */
[----:B------:R-:W-:Y:S02]  /*5b00*/  UMOV UR7, 0x400 ;  /* 0x0000040000077882 */ /* 0x000fe40000000000 */
[----:B------:R-:W-:Y:S02]  /*5b10*/  UISETP.NE.AND UP0, UPT, UR6, 0x2, UPT ;  /* 0x000000020600788c */ /* 0x000fe4000bf05270 */
[----:B------:R-:W-:Y:S02]  /*5b20*/  SHF.L.U32 R7, R7, 0x1f, RZ ;  /* 0x0000001f07077819 */ /* 0x000fe400000006ff */
[----:B------:R-:W-:Y:S02]  /*5b30*/  USEL UR6, UR6, URZ, UP0 ;  /* 0x0000003f06067287 */ /* 0x000fe40008000000 */
[----:B0-----:R-:W-:-:S04]  /*5b40*/  ULEA UR7, UR10, UR7, 0x18 ;  /* 0x000000070a077291 */ /* 0x001fc8000f8ec03f */
[----:B------:R-:W-:-:S09]  /*5b50*/  ULEA UR6, UR6, UR7, 0x3 ;  /* 0x0000000706067291 */ /* 0x000fd2000f8e183f */
[----:B------:R0:W1:Y:S01]  /*5b60*/  SYNCS.PHASECHK.TRANS64.TRYWAIT P1, [UR6+0x29830], R7 ;  /* 0x02983007ff0075a7 */ /* 0x0000620008020146 */
[----:B------:R-:W-:Y:S05]  /*5b70*/  @!P0 BRA `(.L_x_194) ;  /* 0x0000000000048947 */ /* 0x000fea0003800000 */
[----:B------:R-:W-:Y:S01]  /*5b80*/  BPT.TRAP 0x1 ;  /* 0x000000040000795c */ /* 0x000fe20000300000 */
.L_x_194:
[----:B-1----:R-:W-:Y:S05]  /*5b90*/  @P1 BRA `(.L_x_192) ;  /* 0x0000000000081947 */ /* 0x002fea0003800000 */
[----:B------:R-:W1:Y:S02]  /*5ba0*/  SYNCS.PHASECHK.TRANS64.TRYWAIT P1, [UR6+0x29830], R7 ;  /* 0x02983007ff0075a7 */ /* 0x000e640008020146 */
[----:B-1----:R-:W-:Y:S05]  /*5bb0*/  @!P1 BRA `(.L_x_195) ;  /* 0x000000e8009c9947 */ /* 0x002fea0003800000 */
.L_x_192:
[----:B-1----:R-:W1:Y:S01]  /*5bc0*/  S2R R8, SR_TID.X ;  /* 0x0000000000087919 */ /* 0x002e620000002100 */
[----:B------:R-:W-:Y:S01]  /*5bd0*/  UIADD3 UR45, UR53, 0x1, URZ ;  /* 0x00000001352d7890 */ /* 0x000fe2000fffe03f */
[----:B------:R-:W-:Y:S01]  /*5be0*/  UMOV UR27, 0x80000020 ;  /* 0x80000020001b7882 */ /* 0x000fe20000000000 */
[----:B------:R-:W-:Y:S02]  /*5bf0*/  UMOV UR28, UR24 ;  /* 0x00000018001c7c82 */ /* 0x000fe40008000000 */
[----:B------:R-:W-:Y:S01]  /*5c00*/  UISETP.NE.AND UP0, UPT, UR45, 0x2, UPT ;  /* 0x000000022d00788c */ /* 0x000fe2000bf05270 */
[----:B------:R-:W-:Y:S01]  /*5c10*/  UMOV UR29, UR25 ;  /* 0x00000019001d7c82 */ /* 0x000fe20008000000 */
[----:B------:R-:W-:Y:S02]  /*5c20*/  UMOV UR31, 0x80000020 ;  /* 0x80000020001f7882 */ /* 0x000fe40000000000 */
[----:B------:R-:W-:Y:S01]  /*5c30*/  USEL UR45, UR45, URZ, UP0 ;  /* 0x0000003f2d2d7287 */ /* 0x000fe20008000000 */
[----:B------:R-:W-:Y:S01]  /*5c40*/  UMOV UR32, UR24 ;  /* 0x0000001800207c82 */ /* 0x000fe20008000000 */
[----:B------:R-:W-:-:S02]  /*5c50*/  UMOV UR33, UR25 ;  /* 0x0000001900217c82 */ /* 0x000fc40008000000 */
[----:B------:R-:W-:Y:S01]  /*5c60*/  UIMAD UR56, UR45, 0x780, UR49 ;  /* 0x000007802d3878a4 */ /* 0x000fe2000f8e0231 */
[----:B------:R-:W-:Y:S01]  /*5c70*/  UMOV UR35, 0x80000020 ;  /* 0x8000002000237882 */ /* 0x000fe20000000000 */
[----:B------:R-:W-:Y:S02]  /*5c80*/  UMOV UR7, 0x80000020 ;  /* 0x8000002000077882 */ /* 0x000fe40000000000 */
[----:B------:R-:W-:Y:S02]  /*5c90*/  UIADD3 UR30, UR56, 0x80, URZ ;  /* 0x00000080381e7890 */ /* 0x000fe4000fffe03f */
[----:B------:R-:W-:Y:S02]  /*5ca0*/  UIADD3 UR34, UR56, 0x100, URZ ;  /* 0x0000010038227890 */ /* 0x000fe4000fffe03f */
[----:B------:R-:W-:Y:S01]  /*5cb0*/  UMOV UR26, UR56 ;  /* 0x00000038001a7c82 */ /* 0x000fe20008000000 */
[----:B------:R-:W-:Y:S02]  /*5cc0*/  UIADD3 UR6, UR56, 0x200, URZ ;  /* 0x0000020038067890 */ /* 0x000fe4000fffe03f */
[----:B------:R-:W-:Y:S01]  /*5cd0*/  UIADD3 UR10, UR56, 0x202, URZ ;  /* 0x00000202380a7890 */ /* 0x000fe2000fffe03f */
[----:B------:R-:W-:Y:S01]  /*5ce0*/  UMOV UR11, 0x80000020 ;  /* 0x80000020000b7882 */ /* 0x000fe20000000000 */
[----:B------:R-:W-:Y:S01]  /*5cf0*/  UIADD3 UR14, UR56, 0x282, URZ ;  /* 0x00000282380e7890 */ /* 0x000fe2000fffe03f */
[----:B------:R-:W-:Y:S01]  /*5d00*/  UMOV UR15, 0x80000020 ;  /* 0x80000020000f7882 */ /* 0x000fe20000000000 */
[----:B------:R-:W-:Y:S01]  /*5d10*/  UIADD3 UR18, UR56, 0x500, URZ ;  /* 0x0000050038127890 */ /* 0x000fe2000fffe03f */
[----:B-1----:R-:W-:Y:S01]  /*5d20*/  SHF.R.U32.HI R8, RZ, 0x7, R8 ;  /* 0x00000007ff087819 */ /* 0x002fe20000011608 */
[----:B------:R-:W-:Y:S01]  /*5d30*/  UMOV UR19, 0x80000020 ;  /* 0x8000002000137882 */ /* 0x000fe20000000000 */
[----:B------:R-:W-:Y:S01]  /*5d40*/  UIADD3 UR22, UR56, 0x502, URZ ;  /* 0x0000050238167890 */ /* 0x000fe2000fffe03f */
[----:B------:R-:W-:-:S02]  /*5d50*/  UMOV UR23, 0x80000020 ;  /* 0x8000002000177882 */ /* 0x000fc40000000000 */
[----:B0-----:R-:W-:-:S05]  /*5d60*/  VIADD R7, R8, 0x8 ;  /* 0x0000000808077836 */ /* 0x001fca0000000000 */
[----:B------:R0:W-:Y:S06]  /*5d70*/  BAR.SYNC.DEFER_BLOCKING R7, 0x100 ;  /* 0x000400070000751d */ /* 0x0001ec0000010000 */
[----:B------:R-:W-:-:S06]  /*5d80*/  WARPGROUP.ARRIVE ;  /* 0x00000000000079c5 */ /* 0x000fcc0000000000 */
[----:B------:R-:W-:Y:S01]  /*5d90*/  QGMMA.64x32x32.F32.E4M3.E4M3 R152, gdesc[UR24], RZ, !UPT, gsb0 ;  /* 0x00600000189879f3 */ /* 0x000fe2000c0008ff */
[----:B------:R-:W-:Y:S01]  /*5da0*/  UIADD3 UR26, UR56, 0x180, URZ ;  /* 0x00000180381a7890 */ /* 0x000fe2000fffe03f */
[----:B------:R-:W-:Y:S01]  /*5db0*/  UMOV UR27, 0x80000020 ;  /* 0x80000020001b7882 */ /* 0x000fe20000000000 */
[----:B------:R-:W-:Y:S02]  /*5dc0*/  WARPGROUP.DEPBAR.LE gsb0, 0x0 ;  /* 0x00008000000079c5 */ /* 0x000fe40000010000 */
[----:B------:R-:W-:-:S06]  /*5dd0*/  WARPGROUP.ARRIVE ;  /* 0x00000000000079c5 */ /* 0x000fcc0000000000 */
[----:B------:R-:W-:Y:S01]  /*5de0*/  QGMMA.64x32x32.F32.E4M3.E4M3 R136, gdesc[UR28], RZ, !UPT, gsb0 ;  /* 0x006000001c8879f3 */ /* 0x000fe2000c0008ff */
[----:B------:R-:W-:Y:S01]  /*5df0*/  UIADD3 UR30, UR56, 0x82, URZ ;  /* 0x00000082381e7890 */ /* 0x000fe2000fffe03f */
[----:B------:R-:W-:Y:S01]  /*5e00*/  UMOV UR28, UR4 ;  /* 0x00000004001c7c82 */ /* 0x000fe20008000000 */
[----:B------:R-:W-:Y:S01]  /*5e10*/  UMOV UR29, UR5 ;  /* 0x00000005001d7c82 */ /* 0x000fe20008000000 */
        /* <DEDUP_REMOVED lines=134> */
[----:B------:R-:W-:Y:S01]  /*6680*/  UIADD3 UR56, UR56, 0x702, URZ ;  /* 0x0000070238387890 */ /* 0x000fe2000fffe03f */
[----:B------:R-:W-:Y:S02]  /*6690*/  WARPGROUP.DEPBAR.LE gsb0, 0x0 ;  /* 0x00008000000079c5 */ /* 0x000fe40000010000 */
[----:B------:R-:W-:-:S06]  /*66a0*/  WARPGROUP.ARRIVE ;  /* 0x00000000000079c5 */ /* 0x000fcc0000000000 */
[----:B------:R-:W-:Y:S03]  /*66b0*/  QGMMA.64x32x32.F32.E4M3.E4M3 R136, gdesc[UR28], R136, gsb0 ;  /* 0x006000001c8879f3 */ /* 0x000fe60008000888 */
        /* <DEDUP_REMOVED lines=12> */
[----:B0-----:R-:W-:Y:S05]  /*6780*/  @P2 BRA `(.L_x_196) ;  /* 0x0000000000382947 */ /* 0x001fea0003800000 */
[----:B------:R-:W-:Y:S05]  /*6790*/  @!P0 BRA `(.L_x_197) ;  /* 0x0000000000048947 */ /* 0x000fea0003800000 */
[----:B------:R-:W-:Y:S01]  /*67a0*/  BPT.TRAP 0x1 ;  /* 0x000000040000795c */ /* 0x000fe20000300000 */
.L_x_197:
[----:B------:R-:W0:Y:S01]  /*67b0*/  S2UR UR7, SR_CgaCtaId ;  /* 0x00000000000779c3 */ /* 0x000e220000008800 */
[----:B------:R-:W-:Y:S01]  /*67c0*/  UMOV UR6, 0x400 ;  /* 0x0000040000067882 */ /* 0x000fe20000000000 */
[----:B------:R-:W-:-:S05]  /*67d0*/  IMAD.U32 R7, RZ, RZ, UR55 ;  /* 0x00000037ff077e24 */ /* 0x000fca000f8e00ff */
[----:B------:R-:W-:Y:S01]  /*67e0*/  SHF.L.U32 R7, R7, 0x1f, RZ ;  /* 0x0000001f07077819 */ /* 0x000fe200000006ff */
[----:B0-----:R-:W-:-:S04]  /*67f0*/  ULEA UR6, UR7, UR6, 0x18 ;  /* 0x0000000607067291 */ /* 0x001fc8000f8ec03f */
[----:B------:R-:W-:-:S09]  /*6800*/  ULEA UR6, UR53, UR6, 0x3 ;  /* 0x0000000635067291 */ /* 0x000fd2000f8e183f */
[----:B------:R0:W1:Y:S01]  /*6810*/  SYNCS.PHASECHK.TRANS64.TRYWAIT P1, [UR6+0x29850], R7 ;  /* 0x02985007ff0075a7 */ /* 0x0000620008020146 */
[----:B------:R-:W-:Y:S05]  /*6820*/  @!P0 BRA `(.L_x_198) ;  /* 0x0000000000048947 */ /* 0x000fea0003800000 */
[----:B------:R-:W-:Y:S01]  /*6830*/  BPT.TRAP 0x1 ;  /* 0x000000040000795c */ /* 0x000fe20000300000 */
.L_x_198:
[----:B-1----:R-:W-:Y:S05]  /*6840*/  @P1 BRA `(.L_x_196) ;  /* 0x0000000000081947 */ /* 0x002fea0003800000 */
[----:B------:R-:W1:Y:S02]  /*6850*/  SYNCS.PHASECHK.TRANS64.TRYWAIT P1, [UR6+0x29850], R7 ;  /* 0x02985007ff0075a7 */ /* 0x000e640008020146 */
[----:B-1----:R-:W-:Y:S05]  /*6860*/  @!P1 BRA `(.L_x_199) ;  /* 0x000000dc00889947 */ /* 0x002fea0003800000 */
.L_x_196:
[----:B------:R-:W2:Y:S01]  /*6870*/  S2UR UR10, SR_CgaCtaId ;  /* 0x00000000000a79c3 */ /* 0x000ea20000008800 */
[----:B------:R-:W-:Y:S01]  /*6880*/  UMOV UR6, 0x400 ;  /* 0x0000040000067882 */ /* 0x000fe20000000000 */
[----:B------:R-:W-:Y:S01]  /*6890*/  WARPGROUP.ARRIVE ;  /* 0x00000000000079c5 */ /* 0x000fe20000000000 */
[----:B------:R-:W-:-:S05]  /*68a0*/  UMOV UR7, 0xc0000010 ;  /* 0xc000001000077882 */ /* 0x000fca0000000000 */
[----:B-1----:R-:W1:Y:S01]  /*68b0*/  S2R R8, SR_TID.X ;  /* 0x0000000000087919 */ /* 0x002e620000002100 */
[----:B--2---:R-:W-:-:S04]  /*68c0*/  ULEA UR14, UR10, UR6, 0x18 ;  /* 0x000000060a0e7291 */ /* 0x004fc8000f8ec03f */
[----:B------:R-:W-:-:S04]  /*68d0*/  UIADD3 UR6, UR14, 0x400, URZ ;  /* 0x000004000e067890 */ /* 0x000fc8000fffe03f */
[----:B------:R-:W-:-:S04]  /*68e0*/  USHF.R.U32.HI UR6, URZ, 0x4, UR6 ;  /* 0x000000043f067899 */ /* 0x000fc80008011606 */
[----:B------:R-:W-:Y:S01]  /*68f0*/  ULOP3.LUT UR6, UR6, 0x3fff, URZ, 0xc0, !UPT ;  /* 0x00003fff06067892 */ /* 0x000fe2000f8ec03f */
[----:B-1----:R-:W-:-:S03]  /*6900*/  SHF.R.U32.HI R8, RZ, 0x7, R8 ;  /* 0x00000007ff087819 */ /* 0x002fc60000011608 */
[----:B------:R-:W-:Y:S01]  /*6910*/  ULOP3.LUT UR6, UR6, 0x10000, URZ, 0xfc, !UPT ;  /* 0x0001000006067892 */ /* 0x000fe2000f8efc3f */
[----:B0-----:R-:W-:-:S03]  /*6920*/  IADD3 R7, -R8, 0xb, RZ ;  /* 0x0000000b08077810 */ /* 0x001fc60007ffe1ff */
        /* <DEDUP_REMOVED lines=27> */
.L_x_200:
[C---:B------:R-:W-:Y:S01]  /*6ae0*/  FMUL.FTZ R8, R0.reuse, R152 ;  /* 0x0000009800087220 */ /* 0x040fe20000410000 */
[C---:B------:R-:W-:Y:S01]  /*6af0*/  FMUL.FTZ R10, R0.reuse, R154 ;  /* 0x0000009a000a7220 */ /* 0x040fe20000410000 */
[C---:B0-----:R-:W-:Y:S01]  /*6b00*/  FMUL.FTZ R7, R0.reuse, R153 ;  /* 0x0000009900077220 */ /* 0x041fe20000410000 */
        /* <DEDUP_REMOVED lines=18> */
[----:B------:R-:W-:Y:S01]  /*6c30*/  FMUL.FTZ R139, R0, R139 ;  /* 0x0000008b008b7220 */ /* 0x000fe20000410000 */
[----:B------:R-:W2:Y:S01]  /*6c40*/  MUFU.TANH R7, R7 ;  /* 0x0000000700077308 */ /* 0x000ea20000002400 */
[----:B0-----:R-:W-:Y:S01]  /*6c50*/  FMNMX.FTZ R158, R8, R3, !PT ;  /* 0x00000003089e7209 */ /* 0x001fe20007810000 */
[C---:B------:R-:W-:Y:S01]  /*6c60*/  FMUL.FTZ R140, R0.reuse, R140 ;  /* 0x0000008c008c7220 */ /* 0x040fe20000410000 */
[C---:B------:R-:W-:Y:S01]  /*6c70*/  FMUL.FTZ R142, R0.reuse, R142 ;  /* 0x0000008e008e7220 */ /* 0x040fe20000410000 */
[C---:B------:R-:W-:Y:S01]  /*6c80*/  FMUL.FTZ R141, R0.reuse, R141 ;  /* 0x0000008d008d7220 */ /* 0x040fe20000410000 */
[C---:B------:R-:W-:Y:S01]  /*6c90*/  FMUL.FTZ R143, R0.reuse, R143 ;  /* 0x0000008f008f7220 */ /* 0x040fe20000410000 */
[C---:B------:R-:W-:Y:S01]  /*6ca0*/  FMUL.FTZ R144, R0.reuse, R144 ;  /* 0x0000009000907220 */ /* 0x040fe20000410000 */
[----:B------:R-:W-:Y:S01]  /*6cb0*/  FMUL.FTZ R146, R0, R146 ;  /* 0x0000009200927220 */ /* 0x000fe20000410000 */
[----:B------:R-:W0:Y:S01]  /*6cc0*/  MUFU.TANH R9, R9 ;  /* 0x0000000900097308 */ /* 0x000e220000002400 */
[----:B-1----:R-:W-:Y:S01]  /*6cd0*/  FMNMX.FTZ R160, R10, R5, !PT ;  /* 0x000000050aa07209 */ /* 0x002fe20007810000 */
[C---:B------:R-:W-:Y:S01]  /*6ce0*/  FMUL.FTZ R145, R0.reuse, R145 ;  /* 0x0000009100917220 */ /* 0x040fe20000410000 */
[C---:B------:R-:W-:Y:S01]  /*6cf0*/  FMUL.FTZ R147, R0.reuse, R147 ;  /* 0x0000009300937220 */ /* 0x040fe20000410000 */
[C---:B------:R-:W-:Y:S01]  /*6d00*/  FMUL.FTZ R148, R0.reuse, R148 ;  /* 0x0000009400947220 */ /* 0x040fe20000410000 */
[C---:B------:R-:W-:Y:S01]  /*6d10*/  FMUL.FTZ R150, R0.reuse, R150 ;  /* 0x0000009600967220 */ /* 0x040fe20000410000 */
[C---:B------:R-:W-:Y:S01]  /*6d20*/  FMUL.FTZ R149, R0.reuse, R149 ;  /* 0x0000009500957220 */ /* 0x040fe20000410000 */
[C---:B------:R-:W-:Y:S01]  /*6d30*/  FMUL.FTZ R151, R0.reuse, R151 ;  /* 0x0000009700977220 */ /* 0x040fe20000410000 */
[----:B------:R-:W1:Y:S01]  /*6d40*/  MUFU.TANH R11, R11 ;  /* 0x0000000b000b7308 */ /* 0x000e620000002400 */
[----:B--2---:R-:W-:Y:S01]  /*6d50*/  FMNMX.FTZ R158, R7, R158, !PT ;  /* 0x0000009e079e7209 */ /* 0x004fe20007810000 */
[C---:B------:R-:W-:Y:S01]  /*6d60*/  FMUL.FTZ R120, R0.reuse, R120 ;  /* 0x0000007800787220 */ /* 0x040fe20000410000 */
[C---:B------:R-:W-:Y:S01]  /*6d70*/  FMUL.FTZ R122, R0.reuse, R122 ;  /* 0x0000007a007a7220 */ /* 0x040fe20000410000 */
[C---:B------:R-:W-:Y:S01]  /*6d80*/  FMUL.FTZ R121, R0.reuse, R121 ;  /* 0x0000007900797220 */ /* 0x040fe20000410000 */
[C---:B------:R-:W-:Y:S01]  /*6d90*/  FMUL.FTZ R123, R0.reuse, R123 ;  /* 0x0000007b007b7220 */ /* 0x040fe20000410000 */
[C---:B------:R-:W-:Y:S01]  /*6da0*/  FMUL.FTZ R124, R0.reuse, R124 ;  /* 0x0000007c007c7220 */ /* 0x040fe20000410000 */
[C---:B------:R-:W-:Y:S01]  /*6db0*/  FMUL.FTZ R126, R0.reuse, R126 ;  /* 0x0000007e007e7220 */ /* 0x040fe20000410000 */
[----:B------:R-:W2:Y:S01]  /*6dc0*/  MUFU.TANH R13, R13 ;  /* 0x0000000d000d7308 */ /* 0x000ea20000002400 */
[----:B0-----:R-:W-:Y:S01]  /*6dd0*/  FMNMX.FTZ R160, R9, R160, !PT ;  /* 0x000000a009a07209 */ /* 0x001fe20007810000 */
[C---:B------:R-:W-:Y:S01]  /*6de0*/  FMUL.FTZ R125, R0.reuse, R125 ;  /* 0x0000007d007d7220 */ /* 0x040fe20000410000 */
[C---:B------:R-:W-:Y:S01]  /*6df0*/  FMUL.FTZ R127, R0.reuse, R127 ;  /* 0x0000007f007f7220 */ /* 0x040fe20000410000 */
[C---:B------:R-:W-:Y:S01]  /*6e00*/  FMUL.FTZ R128, R0.reuse, R128 ;  /* 0x0000008000807220 */ /* 0x040fe20000410000 */
[C---:B------:R-:W-:Y:S01]  /*6e10*/  FMUL.FTZ R130, R0.reuse, R130 ;  /* 0x0000008200827220 */ /* 0x040fe20000410000 */
[C---:B------:R-:W-:Y:S01]  /*6e20*/  FMUL.FTZ R129, R0.reuse, R129 ;  /* 0x0000008100817220 */ /* 0x040fe20000410000 */
[C---:B------:R-:W-:Y:S01]  /*6e30*/  FMUL.FTZ R131, R0.reuse, R131 ;  /* 0x0000008300837220 */ /* 0x040fe20000410000 */
        /* <DEDUP_REMOVED lines=46> */
[----:B------:R-:W-:Y:S01]  /*7120*/  FMUL.FTZ R103, R0, R103 ;  /* 0x0000006700677220 */ /* 0x000fe20000410000 */
[----:B------:R-:W-:Y:S01]  /*7130*/  UMOV UR6, UR52 ;  /* 0x0000003400067c82 */ /* 0x000fe20008000000 */
[----:B------:R-:W0:Y:S01]  /*7140*/  MUFU.TANH R153, R153 ;  /* 0x0000009900997308 */ /* 0x000e220000002400 */
[----:B-1----:R-:W-:Y:S01]  /*7150*/  FMNMX.FTZ R88, R20, R159, !PT ;  /* 0x0000009f14587209 */ /* 0x002fe20007810000 */
[----:B------:R-:W-:Y:S01]  /*7160*/  IMAD.U32 R165, RZ, RZ, UR6 ;  /* 0x00000006ffa57e24 */ /* 0x000fe2000f8e00ff */
[----:B------:R-:W-:-:S04]  /*7170*/  ULEA UR7, UR45, UR14, 0x3 ;  /* 0x0000000e2d077291 */ /* 0x000fc8000f8e183f */
[----:B------:R-:W-:Y:S01]  /*7180*/  UIADD3 UR7, UR7, 0x29840, URZ ;  /* 0x0002984007077890 */ /* 0x000fe2000fffe03f */
[----:B------:R-:W1:Y:S01]  /*7190*/  MUFU.TANH R155, R155 ;  /* 0x0000009b009b7308 */ /* 0x000e620000002400 */
[----:B--2---:R-:W-:Y:S02]  /*71a0*/  FMNMX.FTZ R158, R152, R161, !PT ;  /* 0x000000a1989e7209 */ /* 0x004fe40007810000 */
[----:B------:R-:W-:-:S05]  /*71b0*/  UPRMT UR7, UR10, 0x654, UR7 ;  /* 0x000006540a077896 */ /* 0x000fca0008000007 */
[----:B------:R-:W2:Y:S01]  /*71c0*/  MUFU.TANH R154, R154 ;  /* 0x0000009a009a7308 */ /* 0x000ea20000002400 */
[----:B0-----:R-:W-:-:S03]  /*71d0*/  FMNMX.FTZ R159, R153, R88, !PT ;  /* 0x00000058999f7209 */ /* 0x001fc60007810000 */
[----:B------:R-:W-:Y:S04]  /*71e0*/  SYNCS.ARRIVE.TRANS64.RED.A1T0 RZ, [UR7], RZ ;  /* 0x000000ffffff79a7 */ /* 0x000fe80008100407 */
[----:B------:R-:W0:Y:S01]  /*71f0*/  MUFU.TANH R156, R156 ;  /* 0x0000009c009c7308 */ /* 0x000e220000002400 */
[----:B-1----:R-:W-:Y:S01]  /*7200*/  FMNMX.FTZ R161, R155, R158, !PT ;  /* 0x0000009e9ba17209 */ /* 0x002fe20007810000 */
[----:B------:R-:W-:-:S06]  /*7210*/  FMUL.FTZ R158, R0, R90 ;  /* 0x0000005a009e7220 */ /* 0x000fcc0000410000 */
[----:B------:R-:W1:Y:S01]  /*7220*/  MUFU.TANH R136, R136 ;  /* 0x0000008800887308 */ /* 0x000e620000002400 */
[----:B--2---:R-:W-:-:S07]  /*7230*/  FMNMX.FTZ R159, R154, R159, !PT ;  /* 0x0000009f9a9f7209 */ /* 0x004fce0007810000 */
[----:B------:R-:W2:Y:S01]  /*7240*/  MUFU.TANH R138, R138 ;  /* 0x0000008a008a7308 */ /* 0x000ea20000002400 */
[----:B0-----:R-:W-:-:S07]  /*7250*/  FMNMX.FTZ R161, R156, R161, !PT ;  /* 0x000000a19ca17209 */ /* 0x001fce0007810000 */
[----:B------:R-:W0:Y:S01]  /*7260*/  MUFU.TANH R137, R137 ;  /* 0x0000008900897308 */ /* 0x000e220000002400 */
[----:B-1----:R-:W-:-:S07]  /*7270*/  FMNMX.FTZ R88, R136, R159, !PT ;  /* 0x0000009f88587209 */ /* 0x002fce0007810000 */
        /* <DEDUP_REMOVED lines=121> */
[----:B--2---:R-:W-:-:S05]  /*7a10*/  FMNMX.FTZ R159, R101, R88, !PT ;  /* 0x00000058659f7209 */ /* 0x004fca0007810000 */
[----:B------:R-:W2:Y:S01]  /*7a20*/  SHFL.BFLY PT, R88, R159, 0x2, 0x1f ;  /* 0x0c401f009f587f89 */ /* 0x000ea200000e0000 */
[----:B0-----:R-:W-:-:S04]  /*7a30*/  FMNMX.FTZ R90, R102, R161, !PT ;  /* 0x000000a1665a7209 */ /* 0x001fc80007810000 */
[----:B-1----:R-:W-:-:S05]  /*7a40*/  FMNMX.FTZ R160, R103, R90, !PT ;  /* 0x0000005a67a07209 */ /* 0x002fca0007810000 */
[----:B------:R-:W0:Y:S01]  /*7a50*/  SHFL.BFLY PT, R163, R160, 0x2, 0x1f ;  /* 0x0c401f00a0a37f89 */ /* 0x000e2200000e0000 */
[----:B--2---:R-:W-:-:S05]  /*7a60*/  FMNMX.FTZ R161, R159, R88, !PT ;  /* 0x000000589fa17209 */ /* 0x004fca0007810000 */
[----:B------:R-:W1:Y:S01]  /*7a70*/  SHFL.BFLY PT, R90, R161, 0x1, 0x1f ;  /* 0x0c201f00a15a7f89 */ /* 0x000e6200000e0000 */
[----:B0-----:R-:W-:-:S05]  /*7a80*/  FMNMX.FTZ R163, R160, R163, !PT ;  /* 0x000000a3a0a37209 */ /* 0x001fca0007810000 */
[----:B------:R-:W0:Y:S01]  /*7a90*/  SHFL.BFLY PT, R88, R163, 0x1, 0x1f ;  /* 0x0c201f00a3587f89 */ /* 0x000e2200000e0000 */
[----:B-1----:R-:W-:-:S05]  /*7aa0*/  FMNMX.FTZ R90, R161, R90, !PT ;  /* 0x0000005aa15a7209 */ /* 0x002fca0007810000 */
[C---:B------:R-:W-:Y:S01]  /*7ab0*/  FADD.FTZ R3, -R90.reuse, R3 ;  /* 0x000000035a037221 */ /* 0x040fe20000010100 */
[----:B------:R-:W-:-:S03]  /*7ac0*/  FFMA.FTZ R160, R90, R165, -8 ;  /* 0xc10000005aa07423 */ /* 0x000fc600000100a5 */
[----:B------:R-:W-:Y:S01]  /*7ad0*/  FMUL.FTZ R159, R3, UR6 ;  /* 0x00000006039f7c20 */ /* 0x000fe20008410000 */
[----:B------:R-:W-:-:S01]  /*7ae0*/  FFMA.FTZ R162, R89, UR6, -R160 ;  /* 0x0000000659a27c23 */ /* 0x000fc200080108a0 */
[--C-:B------:R-:W-:Y:S01]  /*7af0*/  FFMA.FTZ R89, R92, UR6, -R160.reuse ;  /* 0x000000065c597c23 */ /* 0x100fe200080108a0 */
[----:B------:R-:W-:-:S01]  /*7b00*/  FFMA.FTZ R92, R93, UR6, -R160 ;  /* 0x000000065d5c7c23 */ /* 0x000fc200080108a0 */
[--C-:B------:R-:W-:Y:S01]  /*7b10*/  FFMA.FTZ R93, R96, UR6, -R160.reuse ;  /* 0x00000006605d7c23 */ /* 0x100fe200080108a0 */
[----:B------:R-:W-:-:S01]  /*7b20*/  FFMA.FTZ R96, R97, UR6, -R160 ;  /* 0x0000000661607c23 */ /* 0x000fc200080108a0 */
[--C-:B------:R-:W-:Y:S01]  /*7b30*/  FFMA.FTZ R97, R100, UR6, -R160.reuse ;  /* 0x0000000664617c23 */ /* 0x100fe200080108a0 */
[----:B0-----:R-:W-:Y:S01]  /*7b40*/  FMNMX.FTZ R88, R163, R88, !PT ;  /* 0x00000058a3587209 */ /* 0x001fe20007810000 */
[--C-:B------:R-:W-:Y:S01]  /*7b50*/  FFMA.FTZ R100, R101, UR6, -R160.reuse ;  /* 0x0000000665647c23 */ /* 0x100fe200080108a0 */
[----:B------:R-:W-:-:S01]  /*7b60*/  FFMA.FTZ R8, R8, UR6, -R160 ;  /* 0x0000000608087c23 */ /* 0x000fc200080108a0 */
[--C-:B------:R-:W-:Y:S01]  /*7b70*/  FFMA.FTZ R7, R7, UR6, -R160.reuse ;  /* 0x0000000607077c23 */ /* 0x100fe200080108a0 */
[----:B------:R-:W-:-:S01]  /*7b80*/  FFMA.FTZ R11, R11, UR6, -R160 ;  /* 0x000000060b0b7c23 */ /* 0x000fc200080108a0 */
[----:B------:R-:W-:Y:S01]  /*7b90*/  FADD.FTZ R3, -R88, R5 ;  /* 0x0000000558037221 */ /* 0x000fe20000010100 */
[----:B------:R-:W-:-:S01]  /*7ba0*/  FFMA.FTZ R12, R12, UR6, -R160 ;  /* 0x000000060c0c7c23 */ /* 0x000fc200080108a0 */
[----:B------:R0:W-:Y:S01]  /*7bb0*/  MUFU.EX2 R5, R159 ;  /* 0x0000009f00057308 */ /* 0x0001e20000000800 */
[----:B------:R-:W-:-:S01]  /*7bc0*/  FFMA.FTZ R15, R15, UR6, -R160 ;  /* 0x000000060f0f7c23 */ /* 0x000fc200080108a0 */
[----:B------:R-:W-:Y:S01]  /*7bd0*/  FMUL.FTZ R3, R3, UR6 ;  /* 0x0000000603037c20 */ /* 0x000fe20008410000 */
[----:B------:R-:W-:-:S01]  /*7be0*/  FFMA.FTZ R20, R20, UR6, -R160 ;  /* 0x0000000614147c23 */ /* 0x000fc200080108a0 */
[--C-:B------:R-:W-:Y:S01]  /*7bf0*/  FFMA.FTZ R153, R153, UR6, -R160.reuse ;  /* 0x0000000699997c23 */ /* 0x100fe200080108a0 */
[----:B------:R-:W-:-:S01]  /*7c00*/  FFMA.FTZ R154, R154, UR6, -R160 ;  /* 0x000000069a9a7c23 */ /* 0x000fc200080108a0 */
[--C-:B------:R-:W-:Y:S01]  /*7c10*/  FFMA.FTZ R136, R136, UR6, -R160.reuse ;  /* 0x0000000688887c23 */ /* 0x100fe200080108a0 */
[----:B------:R-:W-:-:S01]  /*7c20*/  FFMA.FTZ R137, R137, UR6, -R160 ;  /* 0x0000000689897c23 */ /* 0x000fc200080108a0 */
[----:B------:R-:W1:Y:S01]  /*7c30*/  MUFU.EX2 R8, R8 ;  /* 0x0000000800087308 */ /* 0x000e620000000800 */
[----:B0-----:R-:W-:Y:S01]  /*7c40*/  MOV R159, UR6 ;  /* 0x00000006009f7c02 */ /* 0x001fe20008000f00 */
[--C-:B------:R-:W-:Y:S01]  /*7c50*/  FFMA.FTZ R140, R140, UR6, -R160.reuse ;  /* 0x000000068c8c7c23 */ /* 0x100fe200080108a0 */
[----:B------:R-:W-:-:S01]  /*7c60*/  FFMA.FTZ R141, R141, UR6, -R160 ;  /* 0x000000068d8d7c23 */ /* 0x000fc200080108a0 */
[--C-:B------:R-:W-:Y:S01]  /*7c70*/  FFMA.FTZ R144, R144, UR6, -R160.reuse ;  /* 0x0000000690907c23 */ /* 0x100fe200080108a0 */
[----:B------:R-:W-:-:S01]  /*7c80*/  FFMA.FTZ R145, R145, UR6, -R160 ;  /* 0x0000000691917c23 */ /* 0x000fc200080108a0 */
[----:B------:R-:W-:Y:S01]  /*7c90*/  FFMA.FTZ R101, R88, R159, -8 ;  /* 0xc100000058657423 */ /* 0x000fe2000001009f */
[----:B------:R-:W-:-:S01]  /*7ca0*/  FFMA.FTZ R148, R148, UR6, -R160 ;  /* 0x0000000694947c23 */ /* 0x000fc200080108a0 */
        /* <DEDUP_REMOVED lines=8> */
[----:B------:R-:W0:Y:S01]  /*7d30*/  MUFU.EX2 R10, R10 ;  /* 0x0000000a000a7308 */ /* 0x000e220000000800 */
[----:B-1----:R-:W-:-:S01]  /*7d40*/  FFMA.FTZ R4, R5, R4, R8 ;  /* 0x0000000405047223 */ /* 0x002fc20000010008 */
[--C-:B------:R-:W-:Y:S01]  /*7d50*/  FFMA.FTZ R155, R155, UR6, -R101.reuse ;  /* 0x000000069b9b7c23 */ /* 0x100fe20008010865 */
[----:B------:R-:W-:-:S01]  /*7d60*/  FFMA.FTZ R156, R156, UR6, -R101 ;  /* 0x000000069c9c7c23 */ /* 0x000fc20008010865 */
[--C-:B------:R-:W-:Y:S01]  /*7d70*/  FFMA.FTZ R138, R138, UR6, -R101.reuse ;  /* 0x000000068a8a7c23 */ /* 0x100fe20008010865 */
[----:B------:R-:W-:-:S01]  /*7d80*/  FFMA.FTZ R139, R139, UR6, -R101 ;  /* 0x000000068b8b7c23 */ /* 0x000fc20008010865 */
[--C-:B------:R-:W-:Y:S01]  /*7d90*/  FFMA.FTZ R142, R142, UR6, -R101.reuse ;  /* 0x000000068e8e7c23 */ /* 0x100fe20008010865 */
[----:B------:R-:W-:-:S01]  /*7da0*/  FFMA.FTZ R143, R143, UR6, -R101 ;  /* 0x000000068f8f7c23 */ /* 0x000fc20008010865 */
[----:B------:R-:W1:Y:S01]  /*7db0*/  MUFU.EX2 R7, R7 ;  /* 0x0000000700077308 */ /* 0x000e620000000800 */
[----:B------:R-:W-:-:S01]  /*7dc0*/  FFMA.FTZ R146, R146, UR6, -R101 ;  /* 0x0000000692927c23 */ /* 0x000fc20008010865 */
[--C-:B------:R-:W-:Y:S01]  /*7dd0*/  FFMA.FTZ R147, R147, UR6, -R101.reuse ;  /* 0x0000000693937c23 */ /* 0x100fe20008010865 */
[----:B------:R-:W-:-:S01]  /*7de0*/  FFMA.FTZ R150, R150, UR6, -R101 ;  /* 0x0000000696967c23 */ /* 0x000fc20008010865 */
[----:B------:R-:W-:Y:S01]  /*7df0*/  FFMA.FTZ R151, R151, UR6, -R101 ;  /* 0x0000000697977c23 */ /* 0x000fe20008010865 */
[----:B------:R-:W-:-:S01]  /*7e00*/  FFMA.FTZ R120, R120, UR6, -R160 ;  /* 0x0000000678787c23 */ /* 0x000fc200080108a0 */
[----:B------:R-:W-:Y:S01]  /*7e10*/  FFMA.FTZ R122, R122, UR6, -R101 ;  /* 0x000000067a7a7c23 */ /* 0x000fe20008010865 */
[----:B------:R-:W-:-:S01]  /*7e20*/  FFMA.FTZ R121, R121, UR6, -R160 ;  /* 0x0000000679797c23 */ /* 0x000fc200080108a0 */
[----:B------:R-:W2:Y:S01]  /*7e30*/  MUFU.EX2 R9, R9 ;  /* 0x0000000900097308 */ /* 0x000ea20000000800 */
[----:B0-----:R-:W-:-:S01]  /*7e40*/  FFMA.FTZ R6, R3, R6, R10 ;  /* 0x0000000603067223 */ /* 0x001fc2000001000a */
[----:B------:R-:W-:Y:S01]  /*7e50*/  FFMA.FTZ R123, R123, UR6, -R101 ;  /* 0x000000067b7b7c23 */ /* 0x000fe20008010865 */
[----:B------:R-:W-:-:S01]  /*7e60*/  FFMA.FTZ R124, R124, UR6, -R160 ;  /* 0x000000067c7c7c23 */ /* 0x000fc200080108a0 */
[----:B------:R-:W-:Y:S01]  /*7e70*/  FFMA.FTZ R126, R126, UR6, -R101 ;  /* 0x000000067e7e7c23 */ /* 0x000fe20008010865 */
[----:B------:R-:W-:-:S01]  /*7e80*/  FFMA.FTZ R125, R125, UR6, -R160 ;  /* 0x000000067d7d7c23 */ /* 0x000fc200080108a0 */
[----:B------:R-:W-:Y:S01]  /*7e90*/  FFMA.FTZ R127, R127, UR6, -R101 ;  /* 0x000000067f7f7c23 */ /* 0x000fe20008010865 */
[----:B------:R-:W-:-:S01]  /*7ea0*/  FFMA.FTZ R128, R128, UR6, -R160 ;  /* 0x0000000680807c23 */ /* 0x000fc200080108a0 */
[----:B------:R-:W0:Y:S01]  /*7eb0*/  MUFU.EX2 R11, R11 ;  /* 0x0000000b000b7308 */ /* 0x000e220000000800 */
[----:B-1----:R-:W-:-:S01]  /*7ec0*/  FADD.FTZ R4, R7, R4 ;  /* 0x0000000407047221 */ /* 0x002fc20000010000 */
[----:B------:R-:W-:Y:S01]  /*7ed0*/  FFMA.FTZ R130, R130, UR6, -R101 ;  /* 0x0000000682827c23 */ /* 0x000fe20008010865 */
[----:B------:R-:W-:-:S01]  /*7ee0*/  FFMA.FTZ R129, R129, UR6, -R160 ;  /* 0x0000000681817c23 */ /* 0x000fc200080108a0 */
[----:B------:R-:W-:Y:S01]  /*7ef0*/  FFMA.FTZ R131, R131, UR6, -R101 ;  /* 0x0000000683837c23 */ /* 0x000fe20008010865 */
[----:B------:R-:W-:-:S01]  /*7f00*/  FFMA.FTZ R132, R132, UR6, -R160 ;  /* 0x0000000684847c23 */ /* 0x000fc200080108a0 */
[----:B------:R-:W-:Y:S01]  /*7f10*/  FFMA.FTZ R134, R134, UR6, -R101 ;  /* 0x0000000686867c23 */ /* 0x000fe20008010865 */
[----:B------:R-:W-:-:S01]  /*7f20*/  FFMA.FTZ R133, R133, UR6, -R160 ;  /* 0x0000000685857c23 */ /* 0x000fc200080108a0 */
[----:B------:R-:W1:Y:S01]  /*7f30*/  MUFU.EX2 R13, R13 ;  /* 0x0000000d000d7308 */ /* 0x000e620000000800 */
[----:B--2---:R-:W-:-:S01]  /*7f40*/  FADD.FTZ R6, R9, R6 ;  /* 0x0000000609067221 */ /* 0x004fc20000010000 */
[----:B------:R-:W-:Y:S01]  /*7f50*/  FFMA.FTZ R135, R135, UR6, -R101 ;  /* 0x0000000687877c23 */ /* 0x000fe20008010865 */
[----:B------:R-:W-:-:S01]  /*7f60*/  FFMA.FTZ R104, R104, UR6, -R160 ;  /* 0x0000000668687c23 */ /* 0x000fc200080108a0 */
[----:B------:R-:W-:Y:S01]  /*7f70*/  FFMA.FTZ R106, R106, UR6, -R101 ;  /* 0x000000066a6a7c23 */ /* 0x000fe20008010865 */
[----:B------:R-:W-:-:S01]  /*7f80*/  FFMA.FTZ R105, R105, UR6, -R160 ;  /* 0x0000000669697c23 */ /* 0x000fc200080108a0 */
[----:B------:R-:W-:Y:S01]  /*7f90*/  FFMA.FTZ R107, R107, UR6, -R101 ;  /* 0x000000066b6b7c23 */ /* 0x000fe20008010865 */
[----:B------:R-:W-:-:S01]  /*7fa0*/  FFMA.FTZ R108, R108, UR6, -R160 ;  /* 0x000000066c6c7c23 */ /* 0x000fc200080108a0 */
[----:B------:R-:W2:Y:S01]  /*7fb0*/  MUFU.EX2 R12, R12 ;  /* 0x0000000c000c7308 */ /* 0x000ea20000000800 */
[----:B0-----:R-:W-:-:S01]  /*7fc0*/  FADD.FTZ R159, R11, R4 ;  /* 0x000000040b9f7221 */ /* 0x001fc20000010000 */
        /* <DEDUP_REMOVED lines=16> */
[--C-:B------:R-:W-:Y:S01]  /*80d0*/  FFMA.FTZ R158, R158, UR6, -R101.reuse ;  /* 0x000000069e9e7c23 */ /* 0x100fe20008010865 */
[----:B------:R-:W-:-:S01]  /*80e0*/  FFMA.FTZ R91, R91, UR6, -R101 ;  /* 0x000000065b5b7c23 */ /* 0x000fc20008010865 */
[--C-:B------:R-:W-:Y:S01]  /*80f0*/  FFMA.FTZ R94, R94, UR6, -R101.reuse ;  /* 0x000000065e5e7c23 */ /* 0x100fe20008010865 */
[----:B------:R-:W-:-:S01]  /*8100*/  FFMA.FTZ R95, R95, UR6, -R101 ;  /* 0x000000065f5f7c23 */ /* 0x000fc20008010865 */
[--C-:B------:R-:W-:Y:S01]  /*8110*/  FFMA.FTZ R98, R98, UR6, -R101.reuse ;  /* 0x0000000662627c23 */ /* 0x100fe20008010865 */
[----:B------:R-:W-:-:S01]  /*8120*/  FFMA.FTZ R99, R99, UR6, -R101 ;  /* 0x0000000663637c23 */ /* 0x000fc20008010865 */
[----:B------:R-:W2:Y:S01]  /*8130*/  MUFU.EX2 R21, R21 ;  /* 0x0000001500157308 */ /* 0x000ea20000000800 */
[----:B0-----:R-:W-:-:S01]  /*8140*/  FADD.FTZ R6, R14, R161 ;  /* 0x000000a10e067221 */ /* 0x001fc20000010000 */
[--C-:B------:R-:W-:Y:S01]  /*8150*/  FFMA.FTZ R102, R102, UR6, -R101.reuse ;  /* 0x0000000666667c23 */ /* 0x100fe20008010865 */
[----:B------:R-:W-:-:S05]  /*8160*/  FFMA.FTZ R101, R103, UR6, -R101 ;  /* 0x0000000667657c23 */ /* 0x000fca0008010865 */
        /* <DEDUP_REMOVED lines=140> */
[----:B--2---:R-:W-:-:S03]  /*8a30*/  FADD.FTZ R4, R100, R159 ;  /* 0x0000009f64047221 */ /* 0x004fc60000010000 */
[----:B0-----:R-:W-:Y:S01]  /*8a40*/  FADD.FTZ R6, R101, R103 ;  /* 0x0000006765067221 */ /* 0x001fe20000010000 */
[----:B------:R-:W-:Y:S06]  /*8a50*/  @!P0 BRA `(.L_x_201) ;  /* 0x0000000000048947 */ /* 0x000fec0003800000 */
[----:B------:R-:W-:Y:S01]  /*8a60*/  BPT.TRAP 0x1 ;  /* 0x000000040000795c */ /* 0x000fe20000300000 */
.L_x_201:
        /* <DEDUP_REMOVED lines=12> */
[----:B------:R-:W-:Y:S01]  /*8b30*/  UMOV UR53, UR45 ;  /* 0x0000002d00357c82 */ /* 0x000fe20008000000 */
[----:B------:R-:W-:Y:S01]  /*8b40*/  F2FP.SATFINITE.E4M3.F32.PACK_AB_MERGE_C R142, R143, R142, RZ ;  /* 0x0000008e8f8e723e */ /* 0x000fe200048070ff */
[-C--:B------:R-:W-:Y:S01]  /*8b50*/  FMUL.FTZ R24, R24, R5.reuse ;  /* 0x0000000518187220 */ /* 0x080fe20000410000 */
[----:B------:R-:W-:Y:S01]  /*8b60*/  F2FP.SATFINITE.E4M3.F32.PACK_AB_MERGE_C R148, R149, R148, RZ ;  /* 0x000000949594723e */ /* 0x000fe200048070ff */
[-C--:B------:R-:W-:Y:S01]  /*8b70*/  FMUL.FTZ R25, R25, R5.reuse ;  /* 0x0000000519197220 */ /* 0x080fe20000410000 */
[----:B------:R-:W-:Y:S01]  /*8b80*/  F2FP.SATFINITE.E4M3.F32.PACK_AB_MERGE_C R150, R151, R150, RZ ;  /* 0x000000969796723e */ /* 0x000fe200048070ff */
[-C--:B------:R-:W-:Y:S01]  /*8b90*/  FMUL.FTZ R28, R28, R5.reuse ;  /* 0x000000051c1c7220 */ /* 0x080fe20000410000 */
[----:B------:R-:W-:Y:S01]  /*8ba0*/  F2FP.SATFINITE.E4M3.F32.PACK_AB_MERGE_C R124, R125, R124, RZ ;  /* 0x0000007c7d7c723e */ /* 0x000fe200048070ff */
[----:B------:R-:W-:Y:S01]  /*8bb0*/  SYNCS.ARRIVE.TRANS64.RED.A1T0 RZ, [UR7], RZ ;  /* 0x000000ffffff79a7 */ /* 0x000fe20008100407 */
[----:B------:R-:W-:Y:S01]  /*8bc0*/  F2FP.SATFINITE.E4M3.F32.PACK_AB_MERGE_C R126, R127, R126, RZ ;  /* 0x0000007e7f7e723e */ /* 0x000fe200048070ff */
[-C--:B------:R-:W-:Y:S01]  /*8bd0*/  FMUL.FTZ R29, R29, R5.reuse ;  /* 0x000000051d1d7220 */ /* 0x080fe20000410000 */
        /* <DEDUP_REMOVED lines=91> */
[----:B------:R-:W-:Y:S01]  /*9190*/  F2FP.SATFINITE.E4M3.F32.PACK_AB_MERGE_C R191, R99, R98, R102 ;  /* 0x0000006263bf723e */ /* 0x000fe20004807066 */
[----:B------:R-:W-:Y:S06]  /*91a0*/  @P1 BRA `(.L_x_202) ;  /* 0xffffffc8002c1947 */ /* 0x000fec000383ffff */
.L_x_191:
[----:B------:R-:W-:Y:S06]  /*91b0*/  BAR.ARV 0x8, 0x180 ;  /* 0x0206000000007b1d */ /* 0x000fec0000002000 */
[----:B------:R-:W-:Y:S05]  /*91c0*/  @!P0 BRA `(.L_x_203) ;  /* 0x0000000000048947 */ /* 0x000fea0003800000 */
[----:B------:R-:W-:Y:S01]  /*91d0*/  BPT.TRAP 0x1 ;  /* 0x000000040000795c */ /* 0x000fe20000300000 */
.L_x_203:
        /* <DEDUP_REMOVED lines=9> */
.L_x_204:
[----:B-1----:R-:W-:Y:S05]  /*9270*/  @P1 BRA `(.L_x_205) ;  /* 0x0000000000081947 */ /* 0x002fea0003800000 */
[----:B------:R-:W1:Y:S02]  /*9280*/  SYNCS.PHASECHK.TRANS64.TRYWAIT P1, [UR5+0x29850], R0 ;  /* 0x02985000ff0075a7 */ /* 0x000e640008020145 */
[----:B-1----:R-:W-:Y:S05]  /*9290*/  @!P1 BRA `(.L_x_206) ;  /* 0x000000b400149947 */ /* 0x002fea0003800000 */
.L_x_205:
[----:B------:R-:W-:Y:S01]  /*92a0*/  UIADD3 UR4, UR4, 0x400, URZ ;  /* 0x0000040004047890 */ /* 0x000fe2000fffe03f */
[----:B------:R-:W-:Y:S01]  /*92b0*/  WARPGROUP.ARRIVE ;  /* 0x00000000000079c5 */ /* 0x000fe20000000000 */
[----:B------:R-:W-:Y:S01]  /*92c0*/  UMOV UR11, 0xc0000010 ;  /* 0xc0000010000b7882 */ /* 0x000fe20000000000 */
[----:B------:R-:W-:Y:S01]  /*92d0*/  ULDC.64 UR8, c[0x0][0x9a0] ;  /* 0x0002680000087ab9 */ /* 0x000fe20000000a00 */
[----:B------:R-:W-:Y:S01]  /*92e0*/  USHF.R.U32.HI UR4, URZ, 0x4, UR4 ;  /* 0x000000043f047899 */ /* 0x000fe20008011604 */
[----:B------:R-:W-:Y:S01]  /*92f0*/  ISETP.NE.U32.AND P1, PT, RZ, UR8, PT ;  /* 0x00000008ff007c0c */ /* 0x000fe2000bf25070 */
[----:B------:R-:W-:Y:S02]  /*9300*/  IMAD.MOV.U32 R5, RZ, RZ, 0x3f800000 ;  /* 0x3f800000ff057424 */ /* 0x000fe400078e00ff */
[----:B------:R-:W-:Y:S01]  /*9310*/  ULOP3.LUT UR4, UR4, 0x3fff, URZ, 0xc0, !UPT ;  /* 0x00003fff04047892 */ /* 0x000fe2000f8ec03f */
[----:B------:R-:W-:-:S03]  /*9320*/  ISETP.NE.AND.EX P1, PT, RZ, UR9, PT, P1 ;  /* 0x00000009ff007c0c */ /* 0x000fc6000bf25310 */
[----:B------:R-:W-:-:S04]  /*9330*/  ULOP3.LUT UR4, UR4, 0x10000, URZ, 0xfc, !UPT ;  /* 0x0001000004047892 */ /* 0x000fc8000f8efc3f */
[----:B------:R-:W-:-:S06]  /*9340*/  UIMAD UR4, UR45, 0x500, UR4 ;  /* 0x000005002d0478a4 */ /* 0x000fcc000f8e0204 */
[----:B------:R-:W0:Y:S01]  /*9350*/  @P1 LDC.64 R8, c[0x0][0x9c8] ;  /* 0x00027200ff081b82 */ /* 0x000e220000000a00 */
[----:B------:R-:W-:Y:S02]  /*9360*/  UMOV UR10, UR4 ;  /* 0x00000004000a7c82 */ /* 0x000fe40008000000 */
[----:B------:R-:W-:Y:S01]  /*9370*/  QGMMA.64x128x32.F32.E4M3.E4M3 R24, R172, gdesc[UR8], R24, gsb0 ;  /* 0x01e00008ac187df3 */ /* 0x000fe20008000818 */
[----:B------:R-:W-:Y:S01]  /*9380*/  UIADD3 UR10, UR4, 0x100, URZ ;  /* 0x00000100040a7890 */ /* 0x000fe2000fffe03f */
[----:B------:R-:W-:-:S03]  /*9390*/  UMOV UR11, 0xc0000010 ;  /* 0xc0000010000b7882 */ /* 0x000fc60000000000 */
[----:B------:R-:W2:Y:S01]  /*93a0*/  @P1 LDC.64 R10, c[0x0][0x9d0] ;  /* 0x00027400ff0a1b82 */ /* 0x000ea20000000a00 */
[----:B01----:R-:W-:-:S04]  /*93b0*/  @P1 IMAD R0, R8, UR37, RZ ;  /* 0x0000002508001c24 */ /* 0x003fc8000f8e02ff */
[----:B------:R-:W-:Y:S02]  /*93c0*/  @P1 IMAD R3, R9, UR36, R0 ;  /* 0x0000002409031c24 */ /* 0x000fe4000f8e0200 */
[----:B------:R-:W-:-:S04]  /*93d0*/  @P1 IMAD.WIDE.U32 R8, R8, UR36, RZ ;  /* 0x0000002408081c25 */ /* 0x000fc8000f8e00ff */
[----:B------:R-:W-:Y:S02]  /*93e0*/  @P1 IMAD.IADD R9, R9, 0x1, R3 ;  /* 0x0000000109091824 */ /* 0x000fe400078e0203 */
[----:B--2---:R-:W-:-:S04]  /*93f0*/  @P1 IMAD.WIDE.U32 R8, R10, UR40, R8 ;  /* 0x000000280a081c25 */ /* 0x004fc8000f8e0008 */
[----:B------:R-:W-:Y:S01]  /*9400*/  @P1 IMAD R3, R11, UR40, R9 ;  /* 0x000000280b031c24 */ /* 0x000fe2000f8e0209 */
[----:B------:R-:W-:-:S04]  /*9410*/  @P1 LEA R10, P2, R8, UR8, 0x2 ;  /* 0x00000008080a1c11 */ /* 0x000fc8000f8410ff */
[----:B------:R-:W-:-:S05]  /*9420*/  @P1 LEA.HI.X R11, R8, UR9, R3, 0x2, P2 ;  /* 0x00000009080b1c11 */ /* 0x000fca00090f1403 */
[----:B------:R0:W2:Y:S01]  /*9430*/  @P1 LDG.E R5, desc[UR50][R10.64] ;  /* 0x000000320a051981 */ /* 0x0000a2000c1e1900 */
[----:B------:R-:W-:Y:S02]  /*9440*/  WARPGROUP.DEPBAR.LE gsb0, 0x0 ;  /* 0x00008000000079c5 */ /* 0x000fe40000010000 */
[----:B------:R-:W-:-:S06]  /*9450*/  WARPGROUP.ARRIVE ;  /* 0x00000000000079c5 */ /* 0x000fcc0000000000 */
        /* <DEDUP_REMOVED lines=9> */
[----:B------:R-:W1:Y:S04]  /*94f0*/  SHFL.BFLY PT, R3, R4, 0x2, 0x1f ;  /* 0x0c401f0004037f89 */ /* 0x000e6800000e0000 */
[----:B------:R-:W3:Y:S01]  /*9500*/  SHFL.BFLY PT, R7, R6, 0x2, 0x1f ;  /* 0x0c401f0006077f89 */ /* 0x000ee200000e0000 */
[----:B------:R-:W-:Y:S02]  /*9510*/  WARPGROUP.DEPBAR.LE gsb0, 0x0 ;  /* 0x00008000000079c5 */ /* 0x000fe40000010000 */
[----:B------:R-:W-:-:S06]  /*9520*/  WARPGROUP.ARRIVE ;  /* 0x00000000000079c5 */ /* 0x000fcc0000000000 */
[----:B------:R-:W-:Y:S01]  /*9530*/  QGMMA.64x128x32.F32.E4M3.E4M3 R24, R184, gdesc[UR8], R24, gsb0 ;  /* 0x01e00008b8187df3 */ /* 0x000fe20008000818 */
[----:B------:R-:W-:Y:S01]  /*9540*/  UMOV UR10, UR4 ;  /* 0x00000004000a7c82 */ /* 0x000fe20008000000 */
[----:B------:R-:W-:Y:S01]  /*9550*/  UMOV UR11, 0xc0000010 ;  /* 0xc0000010000b7882 */ /* 0x000fe20000000000 */
[----:B-1----:R-:W-:-:S01]  /*9560*/  FADD.FTZ R3, R3, R4 ;  /* 0x0000000403037221 */ /* 0x002fc20000010000 */
[----:B---3--:R-:W-:-:S04]  /*9570*/  FADD.FTZ R7, R7, R6 ;  /* 0x0000000607077221 */ /* 0x008fc80000010000 */
[----:B------:R-:W0:Y:S04]  /*9580*/  SHFL.BFLY PT, R0, R3, 0x1, 0x1f ;  /* 0x0c201f0003007f89 */ /* 0x000e2800000e0000 */
[----:B------:R-:W1:Y:S01]  /*9590*/  SHFL.BFLY PT, R8, R7, 0x1, 0x1f ;  /* 0x0c201f0007087f89 */ /* 0x000e6200000e0000 */
[----:B------:R-:W-:Y:S02]  /*95a0*/  IMAD.MOV.U32 R4, RZ, RZ, RZ ;  /* 0x000000ffff047224 */ /* 0x000fe400078e00ff */
        /* <DEDUP_REMOVED lines=15> */
[----:B------:R-:W3:Y:S01]  /*96a0*/  @P1 MUFU.RCP R8, R11 ;  /* 0x0000000b00081308 */ /* 0x000ee20000001000 */
[----:B------:R-:W-:-:S02]  /*96b0*/  IMAD.U32 R7, RZ, RZ, UR6 ;  /* 0x00000006ff077e24 */ /* 0x000fc4000f8e00ff */
[----:B------:R-:W-:Y:S02]  /*96c0*/  IMAD.U32 R14, RZ, RZ, UR6 ;  /* 0x00000006ff0e7e24 */ /* 0x000fe4000f8e00ff */
[----:B0-----:R-:W-:Y:S01]  /*96d0*/  @P2 FMUL.FTZ R6, R6, 0.69314718246459960938 ;  /* 0x3f31721806062820 */ /* 0x001fe20000410000 */
[----:B------:R-:W-:Y:S01]  /*96e0*/  @P2 FMUL.FTZ R7, R7, 0.69314718246459960938 ;  /* 0x3f31721807072820 */ /* 0x000fe20000410000 */
[----:B------:R-:W-:Y:S01]  /*96f0*/  @P3 FMUL.FTZ R10, R14, 0.69314718246459960938 ;  /* 0x3f3172180e0a3820 */ /* 0x000fe20000410000 */
[----:B-1----:R-:W-:Y:S01]  /*9700*/  @P3 FMUL.FTZ R9, R9, 0.69314718246459960938 ;  /* 0x3f31721809093820 */ /* 0x002fe20000410000 */
[----:B------:R-:W-:Y:S02]  /*9710*/  IMAD.MOV.U32 R3, RZ, RZ, -0x800000 ;  /* 0xff800000ff037424 */ /* 0x000fe400078e00ff */
[----:B--2---:R-:W-:Y:S01]  /*9720*/  FMUL.FTZ R4, R4, R5 ;  /* 0x0000000504047220 */ /* 0x004fe20000410000 */
[----:B------:R-:W-:Y:S02]  /*9730*/  IMAD.MOV.U32 R0, RZ, RZ, -0x800000 ;  /* 0xff800000ff007424 */ /* 0x000fe400078e00ff */
[----:B------:R-:W-:Y:S01]  /*9740*/  @P2 FFMA.FTZ R3, R7, R90, R6 ;  /* 0x0000005a07032223 */ /* 0x000fe20000010006 */
[----:B------:R-:W-:-:S01]  /*9750*/  @P3 FFMA.FTZ R0, R10, R88, R9 ;  /* 0x000000580a003223 */ /* 0x000fc20000010009 */
[----:B---3--:R-:W-:Y:S01]  /*9760*/  FMUL.FTZ R5, R8, R5 ;  /* 0x0000000508057220 */ /* 0x008fe20000410000 */
[----:B------:R-:W-:-:S02]  /*9770*/  WARPGROUP.DEPBAR.LE gsb0, 0x0 ;  /* 0x00008000000079c5 */ /* 0x000fc40000010000 */
[----:B------:R-:W-:Y:S05]  /*9780*/  @!P0 BRA `(.L_x_207) ;  /* 0x0000000000048947 */ /* 0x000fea0003800000 */
[----:B------:R-:W-:Y:S01]  /*9790*/  BPT.TRAP 0x1 ;  /* 0x000000040000795c */ /* 0x000fe20000300000 */
.L_x_207:
[----:B------:R-:W-:Y:S01]  /*97a0*/  UIADD3 UR4, UR5, 0x29860, URZ ;  /* 0x0002986005047890 */ /* 0x000fe2000fffe03f */
[-C--:B------:R-:W-:Y:S01]  /*97b0*/  FMUL.FTZ R14, R37, R4.reuse ;  /* 0x00000004250e7220 */ /* 0x080fe20000410000 */
[----:B------:R-:W-:Y:S01]  /*97c0*/  UIADD3 UR45, UR45, 0x1, URZ ;  /* 0x000000012d2d7890 */ /* 0x000fe2000fffe03f */
[-C--:B------:R-:W-:Y:S01]  /*97d0*/  FMUL.FTZ R13, R40, R4.reuse ;  /* 0x00000004280d7220 */ /* 0x080fe20000410000 */
[----:B------:R-:W-:Y:S01]  /*97e0*/  UPRMT UR4, UR7, 0x654, UR4 ;  /* 0x0000065407047896 */ /* 0x000fe20008000004 */
[-C--:B------:R-:W-:Y:S01]  /*97f0*/  FMUL.FTZ R21, R45, R4.reuse ;  /* 0x000000042d157220 */ /* 0x080fe20000410000 */
[----:B------:R-:W-:Y:S01]  /*9800*/  UISETP.NE.AND UP0, UPT, UR45, 0x2, UPT ;  /* 0x000000022d00788c */ /* 0x000fe2000bf05270 */
        /* <DEDUP_REMOVED lines=15> */
[----:B------:R-:W-:Y:S01]  /*9900*/  USEL UR4, URZ, 0x1, UP0 ;  /* 0x000000013f047887 */ /* 0x000fe20008000000 */
        /* <DEDUP_REMOVED lines=47> */
[----:B------:R-:W-:Y:S01]  /*9c00*/  FMUL.FTZ R83, R83, R5 ;  /* 0x0000000553537220 */ /* 0x000fe20000410000 */
[----:B------:R-:W-:-:S02]  /*9c10*/  UIADD3 UR47, UR47, 0x1, URZ ;  /* 0x000000012f2f7890 */ /* 0x000fc4000fffe03f */
[----:B------:R-:W-:Y:S02]  /*9c20*/  USEL UR45, UR45, URZ, UP0 ;  /* 0x0000003f2d2d7287 */ /* 0x000fe40008000000 */
[----:B------:R-:W-:-:S12]  /*9c30*/  ULOP3.LUT UR46, UR46, UR4, URZ, 0x3c, !UPT ;  /* 0x000000042e2e7292 */ /* 0x000fd8000f8e3c3f */
.L_x_183:
[----:B------:R-:W0:Y:S01]  /*9c40*/  S2R R5, SR_CgaCtaId ;  /* 0x0000000000057919 */ /* 0x000e220000008800 */
[----:B------:R-:W-:Y:S01]  /*9c50*/  MOV R36, 0x400 ;  /* 0x0000040000247802 */ /* 0x000fe20000000f00 */
[----:B------:R-:W-:Y:S01]  /*9c60*/  UISETP.NE.AND UP0, UPT, UR44, URZ, UPT ;  /* 0x0000003f2c00728c */ /* 0x000fe2000bf05270 */
[----:B------:R-:W-:Y:S01]  /*9c70*/  BSSY B0, `(.L_x_208) ;  /* 0x00003b2000007945 */ /* 0x000fe20003800000 */
[----:B------:R-:W-:Y:S09]  /*9c80*/  BAR.SYNC.DEFER_BLOCKING 0x5, 0x180 ;  /* 0x0146000000007b1d */ /* 0x000ff20000010000 */
[----:B------:R-:W-:Y:S01]  /*9c90*/  @!UP0 ULDC UR44, c[0x0][0xad4] ;  /* 0x0002b500002c8ab9 */ /* 0x000fe20000000800 */
[----:B0-----:R-:W-:-:S05]  /*9ca0*/  LEA R36, R5, R36, 0x18 ;  /* 0x0000002405247211 */ /* 0x001fca00078ec0ff */
[----:B------:R-:W0:Y:S02]  /*9cb0*/  LDS.128 R32, [R36+0x298d0] ;  /* 0x0298d00024207984 */ /* 0x000e240000000c00 */
[----:B0-----:R-:W-:Y:S02]  /*9cc0*/  R2UR UR6, R33 ;  /* 0x00000000210672ca */ /* 0x001fe400000e0000 */
[----:B------:R-:W-:Y:S01]  /*9cd0*/  R2UR UR5, R34 ;  /* 0x00000000220572ca */ /* 0x000fe200000e0000 */
[----:B------:R-:W-:Y:S06]  /*9ce0*/  BAR.ARV 0x4, 0x180 ;  /* 0x0106000000007b1d */ /* 0x000fec0000002000 */
[----:B------:R-:W-:Y:S08]  /*9cf0*/  @P0 BRA `(.L_x_209) ;  /* 0x0000002c008c0947 */ /* 0x000ff00003800000 */
[----:B------:R-:W0:Y:S01]  /*9d00*/  S2R R30, SR_TID.X ;  /* 0x00000000001e7919 */ /* 0x000e220000002100 */
[----:B------:R-:W-:Y:S01]  /*9d10*/  ULDC.64 UR8, c[0x4][0x40] ;  /* 0x0100100000087ab9 */ /* 0x000fe20000000a00 */
[----:B------:R-:W-:Y:S01]  /*9d20*/  USHF.L.U32 UR4, UR36, 0x2, URZ ;  /* 0x0000000224047899 */ /* 0x000fe2000800063f */
[----:B------:R-:W-:Y:S01]  /*9d30*/  ULDC.64 UR10, c[0x0][0xc00] ;  /* 0x00030000000a7ab9 */ /* 0x000fe20000000a00 */
[----:B0-----:R-:W-:-:S05]  /*9d40*/  IMAD.SHL.U32 R4, R30, 0x4, RZ ;  /* 0x000000041e047824 */ /* 0x001fca00078e00ff */
[----:B------:R-:W-:Y:S01]  /*9d50*/  LOP3.LUT R4, R4, 0xc, RZ, 0xc0, !PT ;  /* 0x0000000c04047812 */ /* 0x000fe200078ec0ff */
[----:B------:R-:W-:Y:S03]  /*9d60*/  BAR.SYNC.DEFER_BLOCKING 0x1, 0x100 ;  /* 0x0044000000007b1d */ /* 0x000fe60000010000 */
[----:B------:R-:W-:-:S05]  /*9d70*/  IADD3 R4, P0, R4, UR8, RZ ;  /* 0x0000000804047c10 */ /* 0x000fca000ff1e0ff */
[----:B------:R-:W-:-:S05]  /*9d80*/  IMAD.X R5, RZ, RZ, UR9, P0 ;  /* 0x00000009ff057e24 */ /* 0x000fca00080e06ff */
[----:B------:R0:W2:Y:S01]  /*9d90*/  LDG.E.CONSTANT R24, desc[UR50][R4.64] ;  /* 0x0000003204187981 */ /* 0x0000a2000c1e9900 */
[----:B------:R-:W-:Y:S01]  /*9da0*/  LOP3.LUT P0, R30, R30, 0x3, RZ, 0xc0, !PT ;  /* 0x000000031e1e7812 */ /* 0x000fe2000780c0ff */
[----:B------:R-:W-:Y:S02]  /*9db0*/  USHF.L.U64.HI UR12, UR36, 0x2, UR37 ;  /* 0x00000002240c7899 */ /* 0x000fe40008010225 */
[----:B------:R-:W-:Y:S01]  /*9dc0*/  UIADD3 UR7, UP0, UR4, UR10, URZ ;  /* 0x0000000a04077290 */ /* 0x000fe2000ff1e03f */
[----:B------:R-:W-:-:S03]  /*9dd0*/  ISETP.EQ.OR P0, PT, R30, 0x3, !P0 ;  /* 0x000000031e00780c */ /* 0x000fc60004702670 */
[----:B------:R-:W-:Y:S01]  /*9de0*/  UIADD3.X UR8, UR12, UR11, URZ, UP0, !UPT ;  /* 0x0000000b0c087290 */ /* 0x000fe200087fe43f */
[----:B------:R-:W-:Y:S01]  /*9df0*/  SEL R115, R72, R73, P0 ;  /* 0x0000004948737207 */ /* 0x000fe20000000000 */
[----:B0-----:R-:W0:Y:S01]  /*9e00*/  S2R R5, SR_SWINHI ;  /* 0x0000000000057919 */ /* 0x001e220000002f00 */
        /* <DEDUP_REMOVED lines=16> */
[----:B------:R-:W-:-:S02]  /*9f10*/  MOV R20, R36 ;  /* 0x0000002400147202 */ /* 0x000fc40000000f00 */
[----:B0-----:R-:W-:Y:S02]  /*9f20*/  MOV R21, R5 ;  /* 0x0000000500157202 */ /* 0x001fe40000000f00 */
[----:B------:R-:W-:Y:S02]  /*9f30*/  SEL R55, R55, R54, P0 ;  /* 0x0000003637377207 */ /* 0x000fe40000000000 */
[----:B------:R-:W-:Y:S01]  /*9f40*/  SEL R93, R58, R59, P0 ;  /* 0x0000003b3a5d7207 */ /* 0x000fe20000000000 */
[----:B------:R-:W-:Y:S01]  /*9f50*/  IMAD.WIDE R8, R220, 0x2, R20 ;  /* 0x00000002dc087825 */ /* 0x000fe200078e0214 */
[----:B------:R-:W-:Y:S02]  /*9f60*/  SEL R54, R59, R58, P0 ;  /* 0x0000003a3b367207 */ /* 0x000fe40000000000 */
[----:B------:R-:W-:Y:S02]  /*9f70*/  SEL R99, R70, R71, P0 ;  /* 0x0000004746637207 */ /* 0x000fe40000000000 */
[----:B------:R-:W-:-:S02]  /*9f80*/  IADD3 R37, P6, R8, 0x20, RZ ;  /* 0x0000002008257810 */ /* 0x000fc40007fde0ff */
[----:B------:R-:W-:Y:S02]  /*9f90*/  SEL R59, R71, R70, P0 ;  /* 0x00000046473b7207 */ /* 0x000fe40000000000 */
[----:B------:R-:W-:Y:S02]  /*9fa0*/  IADD3 R71, P1, R8, 0x40, RZ ;  /* 0x0000004008477810 */ /* 0x000fe40007f3e0ff */
[----:B------:R-:W-:Y:S02]  /*9fb0*/  LOP3.LUT R4, R37, 0x380, RZ, 0xc0, !PT ;  /* 0x0000038025047812 */ /* 0x000fe400078ec0ff */
[----:B------:R-:W-:Y:S01]  /*9fc0*/  SEL R61, R6, R25, P0 ;  /* 0x00000019063d7207 */ /* 0x000fe20000000000 */
[----:B------:R-:W-:Y:S01]  /*9fd0*/  IMAD.X R11, RZ, RZ, R9, P1 ;  /* 0x000000ffff0b7224 */ /* 0x000fe200008e0609 */
        /* <DEDUP_REMOVED lines=11> */
[----:B------:R-:W-:Y:S02]  /*a090*/  IADD3 R75, P2, R8, 0x60, RZ ;  /* 0x00000060084b7810 */ /* 0x000fe40007f5e0ff */
[----:B------:R-:W-:Y:S02]  /*a0a0*/  LOP3.LUT R6, R71, 0x380, RZ, 0xc0, !PT ;  /* 0x0000038047067812 */ /* 0x000fe400078ec0ff */
[----:B------:R-:W-:-:S02]  /*a0b0*/  SHF.R.U64 R4, R4, 0x3, RZ ;  /* 0x0000000304047819 */ /* 0x000fc400000012ff */
[----:B------:R-:W-:Y:S02]  /*a0c0*/  SEL R131, R13, R40, P0 ;  /* 0x000000280d837207 */ /* 0x000fe40000000000 */
[----:B------:R-:W-:Y:S02]  /*a0d0*/  SEL R30, R40, R13, P0 ;  /* 0x0000000d281e7207 */ /* 0x000fe40000000000 */
[----:B------:R-:W-:Y:S02]  /*a0e0*/  SEL R103, R56, R57, P0 ;  /* 0x0000003938677207 */ /* 0x000fe40000000000 */
[----:B------:R-:W-:Y:S02]  /*a0f0*/  SEL R52, R57, R56, P0 ;  /* 0x0000003839347207 */ /* 0x000fe40000000000 */
[----:B------:R-:W-:Y:S02]  /*a100*/  IADD3 R79, P3, R8, 0x4000, RZ ;  /* 0x00004000084f7810 */ /* 0x000fe40007f7e0ff */
[----:B------:R-:W-:-:S02]  /*a110*/  SEL R119, R89, R60, P0 ;  /* 0x0000003c59777207 */ /* 0x000fc40000000000 */
[----:B------:R-:W-:Y:S01]  /*a120*/  SEL R40, R60, R89, P0 ;  /* 0x000000593c287207 */ /* 0x000fe20000000000 */
[----:B------:R-:W-:Y:S01]  /*a130*/  IMAD.X R13, RZ, RZ, R9, P3 ;  /* 0x000000ffff0d7224 */ /* 0x000fe200018e0609 */
[----:B------:R-:W-:Y:S02]  /*a140*/  SEL R105, R12, R47, P0 ;  /* 0x0000002f0c697207 */ /* 0x000fe40000000000 */
[----:B------:R-:W-:Y:S02]  /*a150*/  SEL R95, R66, R67, P0 ;  /* 0x00000043425f7207 */ /* 0x000fe40000000000 */
[----:B------:R-:W-:Y:S02]  /*a160*/  SEL R56, R67, R66, P0 ;  /* 0x0000004243387207 */ /* 0x000fe40000000000 */
[----:B------:R-:W-:Y:S02]  /*a170*/  SEL R123, R88, R69, P0 ;  /* 0x00000045587b7207 */ /* 0x000fe40000000000 */
[----:B------:R-:W-:-:S02]  /*a180*/  SEL R38, R69, R88, P0 ;  /* 0x0000005845267207 */ /* 0x000fc40000000000 */
[----:B------:R-:W-:Y:S02]  /*a190*/  SEL R107, R26, R27, P0 ;  /* 0x0000001b1a6b7207 */ /* 0x000fe40000000000 */
[----:B------:R-:W-:Y:S01]  /*a1a0*/  SEL R48, R27, R26, P0 ;  /* 0x0000001a1b307207 */ /* 0x000fe20000000000 */
[----:B------:R-:W-:Y:S01]  /*a1b0*/  IMAD.X R27, RZ, RZ, R9, P6 ;  /* 0x000000ffff1b7224 */ /* 0x000fe200030e0609 */
        /* <DEDUP_REMOVED lines=9> */
[----:B------:R-:W-:Y:S01]  /*a250*/  SHF.R.U64 R6, R6, 0x3, RZ ;  /* 0x0000000306067819 */ /* 0x000fe200000012ff */
[----:B------:R-:W-:Y:S01]  /*a260*/  IMAD.X R101, RZ, RZ, R9, P5 ;  /* 0x000000ffff657224 */ /* 0x000fe200028e0609 */
[----:B------:R-:W-:-:S02]  /*a270*/  LOP3.LUT R26, R4, R37, RZ, 0x3c, !PT ;  /* 0x00000025041a7212 */ /* 0x000fc400078e3cff */
[C---:B------:R-:W-:Y:S02]  /*a280*/  IADD3 R83, P4, R8.reuse, 0x4020, RZ ;  /* 0x0000402008537810 */ /* 0x040fe40007f9e0ff */
[----:B------:R-:W-:Y:S02]  /*a290*/  IADD3 R60, P6, R8, 0x4060, RZ ;  /* 0x00004060083c7810 */ /* 0x000fe40007fde0ff */
[----:B------:R-:W-:Y:S02]  /*a2a0*/  LOP3.LUT R4, R79, 0x380, RZ, 0xc0, !PT ;  /* 0x000003804f047812 */ /* 0x000fe400078ec0ff */
[----:B------:R-:W-:Y:S02]  /*a2b0*/  SEL R109, R49, R10, P0 ;  /* 0x0000000a316d7207 */ /* 0x000fe40000000000 */
[----:B------:R-:W-:Y:S02]  /*a2c0*/  SEL R49, R10, R49, P0 ;  /* 0x000000310a317207 */ /* 0x000fe40000000000 */
[----:B------:R-:W-:-:S02]  /*a2d0*/  LOP3.LUT R5, R8, 0x380, RZ, 0xc0, !PT ;  /* 0x0000038008057812 */ /* 0x000fc400078ec0ff */
[----:B------:R-:W-:Y:S02]  /*a2e0*/  SHF.R.U64 R12, R12, 0x3, RZ ;  /* 0x000000030c0c7819 */ /* 0x000fe400000012ff */
[----:B------:R-:W-:Y:S02]  /*a2f0*/  LOP3.LUT R10, R6, R71, RZ, 0x3c, !PT ;  /* 0x00000047060a7212 */ /* 0x000fe400078e3cff */
[----:B------:R-:W-:Y:S02]  /*a300*/  LOP3.LUT R34, R87, 0x380, RZ, 0xc0, !PT ;  /* 0x0000038057227812 */ /* 0x000fe400078ec0ff */
[----:B------:R-:W-:Y:S02]  /*a310*/  LOP3.LUT R6, R83, 0x380, RZ, 0xc0, !PT ;  /* 0x0000038053067812 */ /* 0x000fe400078ec0ff */
[----:B------:R-:W-:Y:S02]  /*a320*/  LOP3.LUT R37, R60, 0x380, RZ, 0xc0, !PT ;  /* 0x000003803c257812 */ /* 0x000fe400078ec0ff */
[----:B------:R-:W-:-:S02]  /*a330*/  SHF.R.U64 R4, R4, 0x3, RZ ;  /* 0x0000000304047819 */ /* 0x000fc400000012ff */
[----:B------:R-:W-:Y:S02]  /*a340*/  SEL R137, R7, R14, P0 ;  /* 0x0000000e07897207 */ /* 0x000fe40000000000 */
[----:B------:R-:W-:Y:S01]  /*a350*/  SEL R31, R14, R7, P0 ;  /* 0x000000070e1f7207 */ /* 0x000fe20000000000 */
[----:B------:R-:W-:Y:S01]  /*a360*/  IMAD.X R7, RZ, RZ, R9, P4 ;  /* 0x000000ffff077224 */ /* 0x000fe200020e0609 */
[----:B------:R-:W-:Y:S02]  /*a370*/  SHF.R.U64 R5, R5, 0x3, RZ ;  /* 0x0000000305057819 */ /* 0x000fe400000012ff */
[----:B------:R-:W-:Y:S02]  /*a380*/  LOP3.LUT R14, R12, R75, RZ, 0x3c, !PT ;  /* 0x0000004b0c0e7212 */ /* 0x000fe400078e3cff */
[----:B------:R-:W-:Y:S02]  /*a390*/  SHF.R.U64 R34, R34, 0x3, RZ ;  /* 0x0000000322227819 */ /* 0x000fe400000012ff */
[----:B------:R-:W-:-:S02]  /*a3a0*/  SHF.R.U64 R6, R6, 0x3, RZ ;  /* 0x0000000306067819 */ /* 0x000fc400000012ff */
[----:B------:R-:W-:Y:S02]  /*a3b0*/  SHF.R.U64 R37, R37, 0x3, RZ ;  /* 0x0000000325257819 */ /* 0x000fe400000012ff */
[----:B------:R-:W-:Y:S02]  /*a3c0*/  LOP3.LUT R12, R4, R79, RZ, 0x3c, !PT ;  /* 0x0000004f040c7212 */ /* 0x000fe400078e3cff */
[----:B------:R-:W-:Y:S02]  /*a3d0*/  SEL R111, R80, R81, P0 ;  /* 0x00000051506f7207 */ /* 0x000fe40000000000 */
[----:B------:R-:W-:Y:S02]  /*a3e0*/  SEL R43, R81, R80, P0 ;  /* 0x00000050512b7207 */ /* 0x000fe40000000000 */
[----:B------:R-:W-:Y:S02]  /*a3f0*/  SEL R81, R15, R50, P0 ;  /* 0x000000320f517207 */ /* 0x000fe40000000000 */
[----:B------:R-:W-:Y:S01]  /*a400*/  SEL R50, R50, R15, P0 ;  /* 0x0000000f32327207 */ /* 0x000fe20000000000 */
[--C-:B------:R-:W-:Y:S01]  /*a410*/  IMAD.X R15, RZ, RZ, R9.reuse, P2 ;  /* 0x000000ffff0f7224 */ /* 0x100fe200010e0609 */
[----:B------:R-:W-:Y:S01]  /*a420*/  LOP3.LUT R8, R5, R8, RZ, 0x3c, !PT ;  /* 0x0000000805087212 */ /* 0x000fe200078e3cff */
[----:B------:R-:W-:Y:S01]  /*a430*/  IMAD.X R5, RZ, RZ, R9, P6 ;  /* 0x000000ffff057224 */ /* 0x000fe200030e0609 */
[----:B------:R-:W-:-:S02]  /*a440*/  LOP3.LUT R100, R34, R87, RZ, 0x3c, !PT ;  /* 0x0000005722647212 */ /* 0x000fc400078e3cff */
[----:B------:R-:W-:Y:S02]  /*a450*/  LOP3.LUT R6, R6, R83, RZ, 0x3c, !PT ;  /* 0x0000005306067212 */ /* 0x000fe400078e3cff */
[----:B------:R-:W-:Y:S02]  /*a460*/  LOP3.LUT R4, R37, R60, RZ, 0x3c, !PT ;  /* 0x0000003c25047212 */ /* 0x000fe400078e3cff */
[----:B------:R-:W-:Y:S02]  /*a470*/  MOV R34, R12 ;  /* 0x0000000c00227202 */ /* 0x000fe40000000f00 */
[----:B------:R-:W-:Y:S02]  /*a480*/  SEL R125, R41, R90, P0 ;  /* 0x0000005a297d7207 */ /* 0x000fe40000000000 */
[----:B------:R-:W-:Y:S02]  /*a490*/  SEL R41, R90, R41, P0 ;  /* 0x000000295a297207 */ /* 0x000fe40000000000 */
[----:B------:R-:W-:-:S02]  /*a4a0*/  MOV R8, R8 ;  /* 0x0000000800087202 */ /* 0x000fc40000000f00 */
[----:B------:R-:W-:Y:S02]  /*a4b0*/  MOV R10, R10 ;  /* 0x0000000a000a7202 */ /* 0x000fe40000000f00 */
[----:B------:R-:W-:Y:S02]  /*a4c0*/  MOV R100, R100 ;  /* 0x0000006400647202 */ /* 0x000fe40000000f00 */
[----:B------:R-:W-:Y:S02]  /*a4d0*/  MOV R9, R26 ;  /* 0x0000001a00097202 */ /* 0x000fe40000000f00 */
[----:B------:R-:W-:Y:S02]  /*a4e0*/  MOV R11, R14 ;  /* 0x0000000e000b7202 */ /* 0x000fe40000000f00 */
[----:B------:R-:W-:Y:S02]  /*a4f0*/  MOV R37, R6 ;  /* 0x0000000600257202 */ /* 0x000fe40000000f00 */
[----:B------:R-:W-:-:S02]  /*a500*/  MOV R101, R4 ;  /* 0x0000000400657202 */ /* 0x000fc40000000f00 */
[----:B--2---:R-:W-:Y:S01]  /*a510*/  LOP3.LUT R12, R24, 0x2, RZ, 0x3c, !PT ;  /* 0x00000002180c7812 */ /* 0x004fe200078e3cff */
[----:B------:R-:W-:Y:S04]  /*a520*/  SHFL.IDX PT, R61, R61, R24, 0x1c1f ;  /* 0x001c1f183d3d7589 */ /* 0x000fe800000e0000 */
        /* <DEDUP_REMOVED lines=31> */
[----:B------:R-:W0:Y:S04]  /*a720*/  SHFL.IDX PT, R66, R25, R12, 0x1c1f ;  /* 0x001c1f0c19427589 */ /* 0x000e2800000e0000 */
[----:B------:R-:W-:Y:S04]  /*a730*/  SHFL.IDX PT, R65, R65, R12, 0x1c1f ;  /* 0x001c1f0c41417589 */ /* 0x000fe800000e0000 */
[----:B------:R-:W-:Y:S04]  /*a740*/  SHFL.IDX PT, R24, R44, R12, 0x1c1f ;  /* 0x001c1f0c2c187589 */ /* 0x000fe800000e0000 */
[----:B------:R-:W-:Y:S04]  /*a750*/  SHFL.IDX PT, R25, R40, R12, 0x1c1f ;  /* 0x001c1f0c28197589 */ /* 0x000fe800000e0000 */
[----:B------:R-:W-:Y:S04]  /*a760*/  SHFL.IDX PT, R63, R48, R12, 0x1c1f ;  /* 0x001c1f0c303f7589 */ /* 0x000fe800000e0000 */
[----:B------:R-:W1:Y:S04]  /*a770*/  SHFL.IDX PT, R47, R47, R12, 0x1c1f ;  /* 0x001c1f0c2f2f7589 */ /* 0x000e6800000e0000 */
[----:B------:R-:W-:Y:S01]  /*a780*/  SHFL.IDX PT, R75, R30, R12, 0x1c1f ;  /* 0x001c1f0c1e4b7589 */ /* 0x000fe200000e0000 */
[----:B0-----:R-:W-:-:S02]  /*a790*/  SEL R64, R61, R66, P0 ;  /* 0x000000423d407207 */ /* 0x001fc40000000000 */
[----:B------:R-:W-:Y:S01]  /*a7a0*/  SEL R66, R66, R61, P0 ;  /* 0x0000003d42427207 */ /* 0x000fe20000000000 */
[----:B------:R-:W-:Y:S04]  /*a7b0*/  SHFL.IDX PT, R79, R32, R12, 0x1c1f ;  /* 0x001c1f0c204f7589 */ /* 0x000fe800000e0000 */
[----:B------:R-:W-:Y:S04]  /*a7c0*/  SHFL.IDX PT, R44, R54, R12, 0x1c1f ;  /* 0x001c1f0c362c7589 */ /* 0x000fe800000e0000 */
[----:B------:R1:W-:Y:S04]  /*a7d0*/  SHFL.IDX PT, R40, R56, R12, 0x1c1f ;  /* 0x001c1f0c38287589 */ /* 0x0003e800000e0000 */
[----:B------:R-:W-:Y:S04]  /*a7e0*/  SHFL.IDX PT, R71, R28, R12, 0x1c1f ;  /* 0x001c1f0c1c477589 */ /* 0x000fe800000e0000 */
[----:B------:R-:W-:Y:S01]  /*a7f0*/  SHFL.IDX PT, R84, R41, R12, 0x1c1f ;  /* 0x001c1f0c29547589 */ /* 0x000fe200000e0000 */
[----:B-1----:R-:W-:-:S03]  /*a800*/  SEL R56, R47, R76, P0 ;  /* 0x0000004c2f387207 */ /* 0x002fc60000000000 */
[----:B------:R-:W0:Y:S04]  /*a810*/  SHFL.IDX PT, R49, R49, R12, 0x1c1f ;  /* 0x001c1f0c31317589 */ /* 0x000e2800000e0000 */
[----:B------:R-:W1:Y:S04]  /*a820*/  SHFL.IDX PT, R30, R53, R12, 0x1c1f ;  /* 0x001c1f0c351e7589 */ /* 0x000e6800000e0000 */
[----:B------:R-:W2:Y:S04]  /*a830*/  SHFL.IDX PT, R50, R50, R12, 0x1c1f ;  /* 0x001c1f0c32327589 */ /* 0x000ea800000e0000 */
[----:B------:R-:W3:Y:S04]  /*a840*/  SHFL.IDX PT, R29, R29, R12, 0x1c1f ;  /* 0x001c1f0c1d1d7589 */ /* 0x000ee800000e0000 */
[----:B------:R4:W-:Y:S04]  /*a850*/  SHFL.IDX PT, R80, R39, R12, 0x1c1f ;  /* 0x001c1f0c27507589 */ /* 0x0009e800000e0000 */
[----:B------:R-:W3:Y:S04]  /*a860*/  SHFL.IDX PT, R41, R52, R12, 0x1c1f ;  /* 0x001c1f0c34297589 */ /* 0x000ee800000e0000 */
[----:B------:R2:W3:Y:S01]  /*a870*/  SHFL.IDX PT, R103, R68, R12, 0x1c1f ;  /* 0x001c1f0c44677589 */ /* 0x0004e200000e0000 */
[----:B0-----:R-:W-:-:S02]  /*a880*/  SEL R61, R49, R72, P0 ;  /* 0x00000048313d7207 */ /* 0x001fc40000000000 */
[----:B----4-:R-:W-:Y:S01]  /*a890*/  SEL R39, R62, R65, P0 ;  /* 0x000000413e277207 */ /* 0x010fe20000000000 */
[----:B------:R-:W0:Y:S01]  /*a8a0*/  SHFL.IDX PT, R14, R31, R12, 0x1c1f ;  /* 0x001c1f0c1f0e7589 */ /* 0x000e2200000e0000 */
[----:B-1----:R-:W-:-:S03]  /*a8b0*/  SEL R53, R30, R77, P0 ;  /* 0x0000004d1e357207 */ /* 0x002fc60000000000 */
[----:B------:R-:W-:Y:S01]  /*a8c0*/  SHFL.IDX PT, R83, R38, R12, 0x1c1f ;  /* 0x001c1f0c26537589 */ /* 0x000fe200000e0000 */
[----:B--2---:R-:W-:Y:S02]  /*a8d0*/  SEL R54, R81, R50, P0 ;  /* 0x0000003251367207 */ /* 0x004fe40000000000 */
[----:B------:R-:W-:Y:S01]  /*a8e0*/  SEL R68, R70, R71, P0 ;  /* 0x0000004746447207 */ /* 0x000fe20000000000 */
[----:B------:R1:W-:Y:S01]  /*a8f0*/  SHFL.IDX PT, R91, R42, R12, 0x1c1f ;  /* 0x001c1f0c2a5b7589 */ /* 0x0003e200000e0000 */
[----:B------:R-:W-:Y:S02]  /*a900*/  SEL R52, R50, R81, P0 ;  /* 0x0000005132347207 */ /* 0x000fe40000000000 */
[----:B---3--:R-:W-:Y:S01]  /*a910*/  SEL R67, R29, R6, P0 ;  /* 0x000000061d437207 */ /* 0x008fe20000000000 */
[----:B------:R-:W-:Y:S01]  /*a920*/  SHFL.IDX PT, R99, R43, R12, 0x1c1f ;  /* 0x001c1f0c2b637589 */ /* 0x000fe200000e0000 */
[----:B------:R-:W-:Y:S02]  /*a930*/  SEL R70, R71, R70, P0 ;  /* 0x0000004647467207 */ /* 0x000fe40000000000 */
[----:B------:R-:W-:Y:S01]  /*a940*/  SEL R81, R27, R84, P0 ;  /* 0x000000541b517207 */ /* 0x000fe20000000000 */
[----:B------:R-:W2:Y:S01]  /*a950*/  SHFL.IDX PT, R28, R51, R12, 0x1c1f ;  /* 0x001c1f0c331c7589 */ /* 0x000ea200000e0000 */
[----:B------:R-:W-:-:S02]  /*a960*/  SEL R50, R88, R41, P0 ;  /* 0x0000002958327207 */ /* 0x000fc40000000000 */
[----:B-1----:R-:W-:Y:S01]  /*a970*/  SEL R42, R95, R40, P0 ;  /* 0x000000285f2a7207 */ /* 0x002fe20000000000 */
[----:B------:R1:W3:Y:S01]  /*a980*/  SHFL.IDX PT, R26, R33, R12, 0x1c1f ;  /* 0x001c1f0c211a7589 */ /* 0x0002e200000e0000 */
[----:B------:R-:W-:Y:S02]  /*a990*/  SEL R40, R40, R95, P0 ;  /* 0x0000005f28287207 */ /* 0x000fe40000000000 */
[----:B------:R-:W-:Y:S01]  /*a9a0*/  SEL R48, R41, R88, P0 ;  /* 0x0000005829307207 */ /* 0x000fe20000000000 */
[----:B------:R-:W4:Y:S01]  /*a9b0*/  SHFL.IDX PT, R38, R57, R12, 0x1c1f ;  /* 0x001c1f0c39267589 */ /* 0x000f2200000e0000 */
[----:B------:R-:W-:Y:S02]  /*a9c0*/  SEL R95, R103, R96, P0 ;  /* 0x00000060675f7207 */ /* 0x000fe40000000000 */
[----:B0-----:R-:W-:Y:S01]  /*a9d0*/  SEL R71, R14, R7, P0 ;  /* 0x000000070e477207 */ /* 0x001fe20000000000 */
[----:B------:R-:W0:Y:S01]  /*a9e0*/  SHFL.IDX PT, R97, R59, R12, 0x1c1f ;  /* 0x001c1f0c3b617589 */ /* 0x000e2200000e0000 */
[----:B-1----:R-:W-:-:S03]  /*a9f0*/  SEL R33, R65, R62, P0 ;  /* 0x0000003e41217207 */ /* 0x002fc60000000000 */
[----:B------:R1:W-:Y:S01]  /*aa00*/  SHFL.IDX PT, R92, R46, R12, 0x1c1f ;  /* 0x001c1f0c2e5c7589 */ /* 0x0003e200000e0000 */
[----:B------:R-:W-:Y:S02]  /*aa10*/  SEL R62, R60, R63, P0 ;  /* 0x0000003f3c3e7207 */ /* 0x000fe40000000000 */
[----:B------:R-:W-:Y:S01]  /*aa20*/  SEL R60, R63, R60, P0 ;  /* 0x0000003c3f3c7207 */ /* 0x000fe20000000000 */
[----:B------:R-:W-:Y:S01]  /*aa30*/  SHFL.IDX PT, R31, R45, R12, 0x1c1f ;  /* 0x001c1f0c2d1f7589 */ /* 0x000fe200000e0000 */
[----:B------:R-:W-:Y:S02]  /*aa40*/  SEL R63, R72, R49, P0 ;  /* 0x00000031483f7207 */ /* 0x000fe40000000000 */
[----:B------:R-:W-:Y:S01]  /*aa50*/  SEL R65, R6, R29, P0 ;  /* 0x0000001d06417207 */ /* 0x000fe20000000000 */
[----:B------:R3:W0:Y:S01]  /*aa60*/  SHFL.IDX PT, R32, R55, R12, 0x1c1f ;  /* 0x001c1f0c37207589 */ /* 0x00062200000e0000 */
[----:B------:R-:W-:Y:S02]  /*aa70*/  SEL R72, R74, R75, P0 ;  /* 0x0000004b4a487207 */ /* 0x000fe40000000000 */
[----:B-1----:R-:W-:Y:S01]  /*aa80*/  SEL R46, R93, R44, P0 ;  /* 0x0000002c5d2e7207 */ /* 0x002fe20000000000 */
[----:B------:R1:W0:Y:S01]  /*aa90*/  SHFL.IDX PT, R105, R58, R12, 0x1c1f ;  /* 0x001c1f0c3a697589 */ /* 0x00022200000e0000 */
[----:B------:R-:W-:-:S02]  /*aaa0*/  SEL R44, R44, R93, P0 ;  /* 0x0000005d2c2c7207 */ /* 0x000fc40000000000 */
[----:B------:R-:W-:Y:S01]  /*aab0*/  SEL R93, R96, R103, P0 ;  /* 0x00000067605d7207 */ /* 0x000fe20000000000 */
[----:B------:R4:W0:Y:S01]  /*aac0*/  SHFL.IDX PT, R107, R69, R12, 0x1c1f ;  /* 0x001c1f0c456b7589 */ /* 0x00082200000e0000 */
[----:B--2---:R-:W-:Y:S01]  /*aad0*/  SEL R59, R73, R28, P0 ;  /* 0x0000001c493b7207 */ /* 0x004fe20000000000 */
[----:B------:R-:W-:Y:S01]  /*aae0*/  IMAD.U32 R103, RZ, RZ, UR8 ;  /* 0x00000008ff677e24 */ /* 0x000fe2000f8e00ff */
[----:B---3--:R-:W-:Y:S01]  /*aaf0*/  SEL R55, R77, R30, P0 ;  /* 0x0000001e4d377207 */ /* 0x008fe20000000000 */
[----:B------:R-:W-:Y:S01]  /*ab00*/  ULDC.64 UR8, c[0x0][0xc08] ;  /* 0x0003020000087ab9 */ /* 0x000fe20000000a00 */
[----:B------:R-:W-:Y:S02]  /*ab10*/  SEL R77, R15, R80, P0 ;  /* 0x000000500f4d7207 */ /* 0x000fe40000000000 */
[----:B-1----:R-:W-:Y:S02]  /*ab20*/  SEL R58, R76, R47, P0 ;  /* 0x0000002f4c3a7207 */ /* 0x002fe40000000000 */
[----:B------:R-:W-:-:S02]  /*ab30*/  SEL R76, R78, R79, P0 ;  /* 0x0000004f4e4c7207 */ /* 0x000fc40000000000 */
[----:B------:R-:W-:Y:S02]  /*ab40*/  SEL R78, R79, R78, P0 ;  /* 0x0000004e4f4e7207 */ /* 0x000fe40000000000 */
[----:B------:R-:W-:Y:S02]  /*ab50*/  SEL R79, R80, R15, P0 ;  /* 0x0000000f504f7207 */ /* 0x000fe40000000000 */
[----:B----4-:R-:W-:Y:S02]  /*ab60*/  SEL R69, R7, R14, P0 ;  /* 0x0000000e07457207 */ /* 0x010fe40000000000 */
        /* <DEDUP_REMOVED lines=10> */
[----:B0-----:R-:W-:Y:S02]  /*ac10*/  SEL R43, R94, R97, P0 ;  /* 0x000000615e2b7207 */ /* 0x001fe40000000000 */
        /* <DEDUP_REMOVED lines=12> */
[----:B------:R-:W-:Y:S02]  /*ace0*/  F2FP.BF16.F32.PACK_AB R4, R65, R64 ;  /* 0x000000404104723e */ /* 0x000fe400000010ff */
[----:B------:R-:W-:Y:S02]  /*acf0*/  F2FP.BF16.F32.PACK_AB R5, R63, R62 ;  /* 0x0000003e3f05723e */ /* 0x000fe400000010ff */
[----:B------:R-:W-:Y:S02]  /*ad00*/  F2FP.BF16.F32.PACK_AB R6, R67, R66 ;  /* 0x000000424306723e */ /* 0x000fe400000010ff */
[----:B------:R-:W-:-:S02]  /*ad10*/  F2FP.BF16.F32.PACK_AB R7, R61, R60 ;  /* 0x0000003c3d07723e */ /* 0x000fc400000010ff */
[----:B------:R-:W-:Y:S02]  /*ad20*/  SEL R86, R25, R86, P0 ;  /* 0x0000005619567207 */ /* 0x000fe40000000000 */
[----:B------:R-:W-:Y:S01]  /*ad30*/  SEL R87, R24, R87, P0 ;  /* 0x0000005718577207 */ /* 0x000fe20000000000 */
[----:B------:R0:W-:Y:S01]  /*ad40*/  STSM.16.M88.4 [R8], R4 ;  /* 0x0000000408007844 */ /* 0x0001e20000000200 */
[----:B------:R-:W-:Y:S02]  /*ad50*/  F2FP.BF16.F32.PACK_AB R12, R69, R68 ;  /* 0x00000044450c723e */ /* 0x000fe400000010ff */
[----:B------:R-:W-:Y:S02]  /*ad60*/  F2FP.BF16.F32.PACK_AB R13, R59, R58 ;  /* 0x0000003a3b0d723e */ /* 0x000fe400000010ff */
[----:B------:R-:W-:Y:S02]  /*ad70*/  F2FP.BF16.F32.PACK_AB R14, R71, R70 ;  /* 0x00000046470e723e */ /* 0x000fe400000010ff */
[----:B------:R-:W-:-:S02]  /*ad80*/  F2FP.BF16.F32.PACK_AB R15, R57, R56 ;  /* 0x00000038390f723e */ /* 0x000fc400000010ff */
[----:B------:R-:W-:Y:S02]  /*ad90*/  F2FP.BF16.F32.PACK_AB R24, R73, R72 ;  /* 0x000000484918723e */ /* 0x000fe400000010ff */
[----:B------:R-:W-:Y:S01]  /*ada0*/  F2FP.BF16.F32.PACK_AB R25, R55, R54 ;  /* 0x000000363719723e */ /* 0x000fe200000010ff */
[----:B------:R1:W-:Y:S01]  /*adb0*/  STSM.16.M88.4 [R9], R12 ;  /* 0x0000000c09007844 */ /* 0x0003e20000000200 */
[----:B------:R-:W-:Y:S02]  /*adc0*/  F2FP.BF16.F32.PACK_AB R26, R75, R74 ;  /* 0x0000004a4b1a723e */ /* 0x000fe400000010ff */
[----:B------:R-:W-:Y:S02]  /*add0*/  F2FP.BF16.F32.PACK_AB R27, R53, R52 ;  /* 0x00000034351b723e */ /* 0x000fe400000010ff */
[----:B------:R-:W-:Y:S02]  /*ade0*/  F2FP.BF16.F32.PACK_AB R28, R77, R76 ;  /* 0x0000004c4d1c723e */ /* 0x000fe400000010ff */
[----:B------:R-:W-:Y:S01]  /*adf0*/  F2FP.BF16.F32.PACK_AB R29, R51, R50 ;  /* 0x00000032331d723e */ /* 0x000fe200000010ff */
[----:B------:R2:W-:Y:S01]  /*ae00*/  STSM.16.M88.4 [R10], R24 ;  /* 0x000000180a007844 */ /* 0x0005e20000000200 */
[----:B------:R-:W-:-:S02]  /*ae10*/  F2FP.BF16.F32.PACK_AB R30, R79, R78 ;  /* 0x0000004e4f1e723e */ /* 0x000fc400000010ff */
[----:B------:R-:W-:Y:S02]  /*ae20*/  F2FP.BF16.F32.PACK_AB R31, R49, R48 ;  /* 0x00000030311f723e */ /* 0x000fe400000010ff */
[----:B------:R-:W-:Y:S02]  /*ae30*/  SEL R92, R102, R105, P0 ;  /* 0x00000069665c7207 */ /* 0x000fe40000000000 */
[----:B------:R-:W-:Y:S01]  /*ae40*/  SEL R94, R105, R102, P0 ;  /* 0x00000066695e7207 */ /* 0x000fe20000000000 */
[----:B------:R3:W-:Y:S01]  /*ae50*/  STSM.16.M88.4 [R11], R28 ;  /* 0x0000001c0b007844 */ /* 0x0007e20000000200 */
[----:B------:R-:W-:Y:S01]  /*ae60*/  SEL R38, R104, R107, P0 ;  /* 0x0000006b68267207 */ /* 0x000fe20000000000 */
[----:B------:R-:W-:Y:S01]  /*ae70*/  IMAD.U32 R102, RZ, RZ, UR7 ;  /* 0x00000007ff667e24 */ /* 0x000fe2000f8e00ff */
[----:B------:R-:W-:Y:S02]  /*ae80*/  SEL R32, R107, R104, P0 ;  /* 0x000000686b207207 */ /* 0x000fe40000000000 */
[----:B0-----:R-:W-:-:S02]  /*ae90*/  F2FP.BF16.F32.PACK_AB R4, R81, R80 ;  /* 0x000000505104723e */ /* 0x001fc400000010ff */
[----:B------:R-:W-:Y:S02]  /*aea0*/  F2FP.BF16.F32.PACK_AB R5, R47, R46 ;  /* 0x0000002e2f05723e */ /* 0x000fe400000010ff */
[----:B------:R-:W-:Y:S02]  /*aeb0*/  F2FP.BF16.F32.PACK_AB R6, R83, R82 ;  /* 0x000000525306723e */ /* 0x000fe400000010ff */
[----:B------:R-:W-:Y:S02]  /*aec0*/  F2FP.BF16.F32.PACK_AB R7, R45, R44 ;  /* 0x0000002c2d07723e */ /* 0x000fe400000010ff */
[----:B------:R-:W-:Y:S02]  /*aed0*/  F2FP.BF16.F32.PACK_AB R8, R85, R84 ;  /* 0x000000545508723e */ /* 0x000fe400000010ff */
[----:B-1----:R-:W-:Y:S01]  /*aee0*/  F2FP.BF16.F32.PACK_AB R9, R43, R42 ;  /* 0x0000002a2b09723e */ /* 0x002fe200000010ff */
[----:B------:R-:W-:Y:S01]  /*aef0*/  STSM.16.M88.4 [R34], R4 ;  /* 0x0000000422007844 */ /* 0x000fe20000000200 */
[----:B--2---:R-:W-:-:S02]  /*af00*/  F2FP.BF16.F32.PACK_AB R10, R87, R86 ;  /* 0x00000056570a723e */ /* 0x004fc400000010ff */
[----:B---3--:R-:W-:Y:S02]  /*af10*/  F2FP.BF16.F32.PACK_AB R11, R41, R40 ;  /* 0x00000028290b723e */ /* 0x008fe400000010ff */
[----:B------:R-:W-:Y:S02]  /*af20*/  F2FP.BF16.F32.PACK_AB R12, R89, R88 ;  /* 0x00000058590c723e */ /* 0x000fe400000010ff */
[----:B------:R-:W-:Y:S01]  /*af30*/  F2FP.BF16.F32.PACK_AB R13, R93, R92 ;  /* 0x0000005c5d0d723e */ /* 0x000fe200000010ff */
[----:B------:R0:W-:Y:S01]  /*af40*/  STSM.16.M88.4 [R37], R8 ;  /* 0x0000000825007844 */ /* 0x0001e20000000200 */
[----:B------:R-:W-:Y:S02]  /*af50*/  F2FP.BF16.F32.PACK_AB R14, R91, R90 ;  /* 0x0000005a5b0e723e */ /* 0x000fe400000010ff */
[----:B------:R-:W-:Y:S02]  /*af60*/  F2FP.BF16.F32.PACK_AB R15, R95, R94 ;  /* 0x0000005e5f0f723e */ /* 0x000fe400000010ff */
[----:B------:R-:W-:-:S02]  /*af70*/  F2FP.BF16.F32.PACK_AB R24, R97, R96 ;  /* 0x000000606118723e */ /* 0x000fc400000010ff */
[----:B------:R-:W-:Y:S01]  /*af80*/  F2FP.BF16.F32.PACK_AB R25, R39, R38 ;  /* 0x000000262719723e */ /* 0x000fe200000010ff */
[----:B------:R1:W-:Y:S01]  /*af90*/  STSM.16.M88.4 [R100], R12 ;  /* 0x0000000c64007844 */ /* 0x0003e20000000200 */
[----:B------:R-:W-:Y:S02]  /*afa0*/  F2FP.BF16.F32.PACK_AB R26, R99, R98 ;  /* 0x00000062631a723e */ /* 0x000fe400000010ff */
[----:B------:R-:W-:Y:S02]  /*afb0*/  F2FP.BF16.F32.PACK_AB R27, R33, R32 ;  /* 0x00000020211b723e */ /* 0x000fe400000010ff */
[----:B------:R-:W-:-:S03]  /*afc0*/  ISETP.NE.U32.AND P0, PT, RZ, UR10, PT ;  /* 0x0000000aff007c0c */ /* 0x000fc6000bf05070 */
[----:B------:R1:W-:Y:S01]  /*afd0*/  STSM.16.M88.4 [R101], R24 ;  /* 0x0000001865007844 */ /* 0x0003e20000000200 */
[----:B------:R-:W-:Y:S01]  /*afe0*/  BAR.SYNC.DEFER_BLOCKING 0x1, 0x100 ;  /* 0x0044000000007b1d */ /* 0x000fe20000010000 */
[----:B------:R-:W-:-:S07]  /*aff0*/  ISETP.NE.AND.EX P0, PT, RZ, UR11, PT, P0 ;  /* 0x0000000bff007c0c */ /* 0x000fce000bf05300 */
[----:B0-----:R-:W0:Y:S06]  /*b000*/  LDC R37, c[0x0][0xbe8] ;  /* 0x0002fa00ff257b82 */ /* 0x001e2c0000000800 */
[----:B------:R-:W2:Y:S01]  /*b010*/  @P0 LDG.E R28, desc[UR50][R102.64] ;  /* 0x00000032661c0981 */ /* 0x000ea2000c1e1900 */
[----:B------:R-:W-:-:S04]  /*b020*/  UISETP.NE.U32.AND UP0, UPT, UR8, URZ, UPT ;  /* 0x0000003f0800728c */ /* 0x000fc8000bf05070 */
[----:B------:R-:W-:Y:S01]  /*b030*/  UISETP.NE.AND.EX UP0, UPT, UR9, URZ, UPT, UP0 ;  /* 0x0000003f0900728c */ /* 0x000fe2000bf05300 */
[----:B0-----:R-:W-:-:S05]  /*b040*/  ISETP.NE.AND P1, PT, R37, 0x1, PT ;  /* 0x000000012500780c */ /* 0x001fca0003f25270 */
[----:B------:R-:W-:-:S05]  /*b050*/  PLOP3.LUT P4, PT, PT, PT, UP0, 0x80, 0x0 ;  /* 0x000000000000781c */ /* 0x000fca0003f8f008 */
[----:B------:R-:W-:-:S03]  /*b060*/  @UP0 UIADD3 UR8, UP1, UR4, UR8, URZ ;  /* 0x0000000804080290 */ /* 0x000fc6000ff3e03f */
[----:B------:R-:W0:Y:S01]  /*b070*/  @P1 LDC R6, c[0x0][0xbec] ;  /* 0x0002fb00ff061b82 */ /* 0x000e220000000800 */
[----:B------:R-:W-:Y:S02]  /*b080*/  @UP0 UIADD3.X UR9, UR12, UR9, URZ, UP1, !UPT ;  /* 0x000000090c090290 */ /* 0x000fe40008ffe43f */
[----:B------:R-:W-:Y:S01]  /*b090*/  UISETP.GT.AND UP1, UPT, UR44, 0x1, UPT ;  /* 0x000000012c00788c */ /* 0x000fe2000bf24270 */
[----:B------:R-:W-:Y:S01]  /*b0a0*/  IMAD.U32 R4, RZ, RZ, UR8 ;  /* 0x00000008ff047e24 */ /* 0x000fe2000f8e00ff */
[----:B------:R-:W-:Y:S01]  /*b0b0*/  ULDC UR4, c[0x0][0xa88] ;  /* 0x0002a20000047ab9 */ /* 0x000fe20000000800 */
[----:B------:R-:W-:Y:S01]  /*b0c0*/  UMOV UR16, 0x9b8 ;  /* 0x000009b800107882 */ /* 0x000fe20000000000 */
[----:B------:R-:W-:Y:S01]  /*b0d0*/  IMAD.U32 R34, RZ, RZ, UR4 ;  /* 0x00000004ff227e24 */ /* 0x000fe2000f8e00ff */
[----:B------:R-:W3:Y:S01]  /*b0e0*/  @P1 LDC R9, c[0x0][0xbf0] ;  /* 0x0002fc00ff091b82 */ /* 0x000ee20000000800 */
[----:B------:R-:W-:Y:S01]  /*b0f0*/  USEL UR16, UR16, 0x978, UP1 ;  /* 0x0000097810107887 */ /* 0x000fe20008800000 */
[----:B------:R-:W-:Y:S01]  /*b100*/  IMAD.U32 R5, RZ, RZ, UR9 ;  /* 0x00000009ff057e24 */ /* 0x000fe2000f8e00ff */
[----:B------:R-:W-:-:S04]  /*b110*/  UISETP.NE.U32.AND UP0, UPT, UR10, URZ, UPT ;  /* 0x0000003f0a00728c */ /* 0x000fc8000bf05070 */
[----:B------:R4:W5:Y:S01]  /*b120*/  @P4 LDG.E R34, desc[UR50][R4.64] ;  /* 0x0000003204224981 */ /* 0x000962000c1e1900 */
[----:B------:R-:W-:Y:S01]  /*b130*/  UISETP.NE.AND.EX UP0, UPT, UR11, URZ, UPT, UP0 ;  /* 0x0000003f0b00728c */ /* 0x000fe2000bf05300 */
[----:B------:R-:W-:Y:S01]  /*b140*/  UMOV UR4, URZ ;  /* 0x0000003f00047c82 */ /* 0x000fe20008000000 */
[----:B------:R-:W-:-:S03]  /*b150*/  USEL UR7, UR39, URZ, UP1 ;  /* 0x0000003f27077287 */ /* 0x000fc60008800000 */
[----:B------:R-:W-:Y:S01]  /*b160*/  ULDC.64 UR10, c[0x0][UR16+0x218] ;  /* 0x00008600100a7abb */ /* 0x000fe20008000a00 */
[----:B------:R-:W-:Y:S01]  /*b170*/  ULDC.64 UR14, c[0x0][UR16+0x228] ;  /* 0x00008a00100e7abb */ /* 0x000fe20008000a00 */
[----:B------:R-:W-:Y:S01]  /*b180*/  USEL UR36, UR36, URZ, !UP0 ;  /* 0x0000003f24247287 */ /* 0x000fe2000c000000 */
[----:B----4-:R-:W-:Y:S01]  /*b190*/  IMAD.U32 R4, RZ, RZ, UR38 ;  /* 0x00000026ff047e24 */ /* 0x010fe2000f8e00ff */
[----:B------:R-:W-:Y:S01]  /*b1a0*/  ULDC.64 UR12, c[0x0][UR16+0x220] ;  /* 0x00008800100c7abb */ /* 0x000fe20008000a00 */
[----:B------:R-:W-:Y:S02]  /*b1b0*/  UIMAD.WIDE.U32 UR8, UR10, UR40, URZ ;  /* 0x000000280a0872a5 */ /* 0x000fe4000f8e003f */
[----:B------:R-:W-:Y:S01]  /*b1c0*/  IMAD R11, R4, 0x80, R219 ;  /* 0x00000080040b7824 */ /* 0x000fe200078e02db */
[----:B------:R-:W-:Y:S02]  /*b1d0*/  UIMAD.WIDE.U32 UR18, UR14, UR7, URZ ;  /* 0x000000070e1272a5 */ /* 0x000fe4000f8e003f */
[----:B------:R-:W-:Y:S01]  /*b1e0*/  UIMAD UR10, UR11, UR40, URZ ;  /* 0x000000280b0a72a4 */ /* 0x000fe2000f8e023f */
[----:B0-----:R-:W-:Y:S01]  /*b1f0*/  @P1 IMAD.HI.U32 R4, R11, R6, RZ ;  /* 0x000000060b041227 */ /* 0x001fe200078e00ff */
[----:B------:R-:W-:-:S02]  /*b200*/  UIMAD UR14, UR15, UR7, URZ ;  /* 0x000000070f0e72a4 */ /* 0x000fc4000f8e023f */
[----:B------:R-:W-:Y:S01]  /*b210*/  USEL UR37, UR37, URZ, !UP0 ;  /* 0x0000003f25257287 */ /* 0x000fe2000c000000 */
[----:B------:R-:W-:Y:S01]  /*b220*/  IMAD.MOV.U32 R7, RZ, RZ, R11 ;  /* 0x000000ffff077224 */ /* 0x000fe200078e000b */
[----:B------:R-:W-:Y:S01]  /*b230*/  UIMAD UR7, UR13, UR36, URZ ;  /* 0x000000240d0772a4 */ /* 0x000fe2000f8e023f */
[----:B---3--:R-:W-:Y:S01]  /*b240*/  @P1 SHF.R.U32.HI R7, RZ, R9, R4 ;  /* 0x00000009ff071219 */ /* 0x008fe20000011604 */
[----:B------:R-:W-:Y:S01]  /*b250*/  UIADD3 UR9, UR9, UR10, URZ ;  /* 0x0000000a09097290 */ /* 0x000fe2000fffe03f */
[----:B------:R-:W-:Y:S01]  /*b260*/  IMAD.U32 R4, RZ, RZ, UR18 ;  /* 0x00000012ff047e24 */ /* 0x000fe2000f8e00ff */
[----:B------:R-:W-:Y:S01]  /*b270*/  UIMAD.WIDE.U32 UR10, UR12, UR36, URZ ;  /* 0x000000240c0a72a5 */ /* 0x000fe2000f8e003f */
[----:B------:R-:W-:Y:S01]  /*b280*/  IMAD.U32 R5, RZ, RZ, UR19 ;  /* 0x00000013ff057e24 */ /* 0x000fe2000f8e00ff */
[----:B------:R-:W-:Y:S01]  /*b290*/  UIMAD UR7, UR12, UR37, UR7 ;  /* 0x000000250c0772a4 */ /* 0x000fe2000f8e0207 */
[--C-:B------:R-:W-:Y:S01]  /*b2a0*/  IMAD.MOV R6, RZ, RZ, -R7.reuse ;  /* 0x000000ffff067224 */ /* 0x100fe200078e0a07 */
[----:B------:R-:W-:Y:S01]  /*b2b0*/  UIADD3 UR14, UR19, UR14, URZ ;  /* 0x0000000e130e7290 */ /* 0x000fe2000fffe03f */
[----:B------:R-:W-:Y:S01]  /*b2c0*/  SHF.R.S32.HI R5, RZ, 0x1f, R7 ;  /* 0x0000001fff057819 */ /* 0x000fe20000011407 */
[----:B------:R-:W-:Y:S01]  /*b2d0*/  UIADD3 UR7, UR11, UR7, URZ ;  /* 0x000000070b077290 */ /* 0x000fe2000fffe03f */
[----:B------:R-:W-:-:S03]  /*b2e0*/  IMAD R9, R37, R6, R11 ;  /* 0x0000000625097224 */ /* 0x000fc600078e020b */
[----:B------:R-:W-:Y:S02]  /*b2f0*/  IMAD.U32 R8, RZ, RZ, UR14 ;  /* 0x0000000eff087e24 */ /* 0x000fe4000f8e00ff */
[----:B------:R-:W-:Y:S02]  /*b300*/  SHF.R.S32.HI R6, RZ, 0x1f, R9 ;  /* 0x0000001fff067819 */ /* 0x000fe40000011409 */
[----:B--2---:R-:W-:-:S13]  /*b310*/  @P0 R2UR UR4, R28 ;  /* 0x000000001c0402ca */ /* 0x004fda00000e0000 */
[----:B------:R-:W-:Y:S02]  /*b320*/  UIADD3 UR8, UP0, UP2, UR10, UR8, UR4 ;  /* 0x000000080a087290 */ /* 0x000fe4000fa1e004 */
[----:B------:R-:W-:Y:S01]  /*b330*/  USHF.R.S32.HI UR12, URZ, 0x1f, UR4 ;  /* 0x0000001f3f0c7899 */ /* 0x000fe20008011404 */
[----:B------:R-:W-:Y:S01]  /*b340*/  ULDC.64 UR10, c[0x0][0xba8] ;  /* 0x0002ea00000a7ab9 */ /* 0x000fe20000000a00 */
[----:B------:R-:W-:Y:S02]  /*b350*/  @!UP1 ULDC UR10, c[0x0][0xb50] ;  /* 0x0002d400000a9ab9 */ /* 0x000fe40000000800 */
[----:B------:R-:W-:Y:S01]  /*b360*/  UIADD3.X UR7, UR7, UR9, UR12, UP0, UP2 ;  /* 0x0000000907077290 */ /* 0x000fe200087e440c */
[----:B------:R-:W-:Y:S01]  /*b370*/  IADD3 R4, P2, P3, R7, UR8, R4 ;  /* 0x0000000807047c10 */ /* 0x000fe2000fb5e004 */
[----:B------:R-:W-:Y:S01]  /*b380*/  @!UP1 ULDC UR11, c[0x0][0xb54] ;  /* 0x0002d500000b9ab9 */ /* 0x000fe20000000800 */
[----:B------:R-:W-:Y:S02]  /*b390*/  ULDC.64 UR8, c[0x0][UR16+0x210] ;  /* 0x0000840010087abb */ /* 0x000fe40008000a00 */
[----:B------:R-:W-:Y:S01]  /*b3a0*/  IMAD R7, R9, UR9, RZ ;  /* 0x0000000909077c24 */ /* 0x000fe2000f8e02ff */
[----:B------:R-:W-:-:S03]  /*b3b0*/  IADD3.X R5, R5, UR7, R8, P2, P3 ;  /* 0x0000000705057c10 */ /* 0x000fc600097e6408 */
[----:B------:R-:W-:Y:S02]  /*b3c0*/  IMAD R7, R6, UR8, R7 ;  /* 0x0000000806077c24 */ /* 0x000fe4000f8e0207 */
[----:B------:R-:W-:-:S04]  /*b3d0*/  IMAD.WIDE.U32 R4, R9, UR8, R4 ;  /* 0x0000000809047c25 */ /* 0x000fc8000f8e0004 */
[----:B------:R-:W-:Y:S01]  /*b3e0*/  IMAD.IADD R5, R5, 0x1, R7 ;  /* 0x0000000105057824 */ /* 0x000fe200078e0207 */
[----:B------:R-:W-:-:S04]  /*b3f0*/  LEA R8, P2, R4, UR10, 0x2 ;  /* 0x0000000a04087c11 */ /* 0x000fc8000f8410ff */
[----:B------:R-:W-:Y:S01]  /*b400*/  LEA.HI.X R10, R4, UR11, R5, 0x2, P2 ;  /* 0x0000000b040a7c11 */ /* 0x000fe200090f1405 */
[----:B-1----:R-:W-:Y:S08]  /*b410*/  @P4 BRA `(.L_x_210) ;  /* 0x0000000000104947 */ /* 0x002ff00003800000 */
[----:B------:R-:W-:Y:S05]  /*b420*/  @!P0 BRA `(.L_x_210) ;  /* 0x00000000000c8947 */ /* 0x000fea0003800000 */
[----:B------:R-:W2:Y:S04]  /*b430*/  LDG.E R5, desc[UR50][R102.64] ;  /* 0x0000003266057981 */ /* 0x000ea8000c1e1900 */
[----:B-----5:R-:W2:Y:S02]  /*b440*/  LDG.E R34, desc[UR50][R102.64+0x4] ;  /* 0x0000043266227981 */ /* 0x020ea4000c1e1900 */
[----:B--2---:R-:W-:-:S07]  /*b450*/  IMAD.IADD R34, R34, 0x1, -R5 ;  /* 0x0000000122227824 */ /* 0x004fce00078e0a05 */
.L_x_210:
[----:B------:R-:W-:Y:S01]  /*b460*/  IMAD.U32 R13, RZ, RZ, UR38 ;  /* 0x00000026ff0d7e24 */ /* 0x000fe2000f8e00ff */
[----:B------:R-:W-:Y:S01]  /*b470*/  SHFL.IDX PT, R4, R8, RZ, 0x1c1f ;  /* 0x001c1fff08047589 */ /* 0x000fe200000e0000 */
[----:B-----5:R-:W-:Y:S01]  /*b480*/  IMAD R34, R34, R37, RZ ;  /* 0x0000002522227224 */ /* 0x020fe200078e02ff */
[----:B------:R-:W-:Y:S01]  /*b490*/  LOP3.LUT P0, RZ, R201, 0x3, RZ, 0xc0, !PT ;  /* 0x00000003c9ff7812 */ /* 0x000fe2000780c0ff */
[----:B------:R-:W-:Y:S01]  /*b4a0*/  IMAD R13, R13, 0x80, R218 ;  /* 0x000000800d0d7824 */ /* 0x000fe200078e02da */
[----:B------:R-:W0:Y:S01]  /*b4b0*/  SHFL.IDX PT, R5, R10, RZ, 0x1c1f ;  /* 0x001c1fff0a057589 */ /* 0x000e2200000e0000 */
[----:B------:R-:W-:Y:S02]  /*b4c0*/  PLOP3.LUT P3, PT, PT, PT, UP1, 0x80, 0x0 ;  /* 0x000000000000781c */ /* 0x000fe40003f6f018 */
[C---:B------:R-:W-:Y:S01]  /*b4d0*/  VIADD R9, R13.reuse, 0x8 ;  /* 0x000000080d097836 */ /* 0x040fe20000000000 */
[----:B------:R-:W-:Y:S01]  /*b4e0*/  SHFL.IDX PT, R6, R8, 0x1, 0x1c1f ;  /* 0x003c1f0008067f89 */ /* 0x000fe200000e0000 */
[----:B------:R-:W-:-:S03]  /*b4f0*/  ISETP.GE.OR P2, PT, R13, R34, P0 ;  /* 0x000000220d00720c */ /* 0x000fc60000746670 */
[----:B------:R-:W1:Y:S01]  /*b500*/  SHFL.IDX PT, R7, R10, 0x1, 0x1c1f ;  /* 0x003c1f000a077f89 */ /* 0x000e6200000e0000 */
[----:B------:R-:W-:-:S09]  /*b510*/  ISETP.GE.OR P0, PT, R9, R34, P0 ;  /* 0x000000220900720c */ /* 0x000fd20000706670 */
[----:B0-----:R0:W-:Y:S01]  /*b520*/  @!P2 ST.E desc[UR50][R4.64], R3 ;  /* 0x000000030400a985 */ /* 0x0011e2000c101932 */
[----:B------:R-:W-:-:S03]  /*b530*/  ISETP.GE.AND P2, PT, R13, R34, PT ;  /* 0x000000220d00720c */ /* 0x000fc60003f46270 */
[----:B-1----:R0:W-:Y:S01]  /*b540*/  @!P0 ST.E desc[UR50][R6.64], R0 ;  /* 0x0000000006008985 */ /* 0x0021e2000c101932 */
[----:B------:R-:W-:Y:S01]  /*b550*/  ISETP.GE.AND P0, PT, R9, R34, PT ;  /* 0x000000220900720c */ /* 0x000fe20003f06270 */
[----:B------:R-:W-:-:S12]  /*b560*/  @P3 BRA `(.L_x_211) ;  /* 0x0000000800903947 */ /* 0x000fd80003800000 */
[----:B0-----:R-:W-:Y:S01]  /*b570*/  IMAD R3, R200, 0x40, R2 ;  /* 0x00000040c8037824 */ /* 0x001fe200078e0202 */
[----:B------:R-:W0:Y:S01]  /*b580*/  @P1 LDC R32, c[0x0][0xbec] ;  /* 0x0002fb00ff201b82 */ /* 0x000e220000000800 */
[----:B------:R-:W-:Y:S02]  /*b590*/  ULDC.64 UR10, c[0x0][0xaa0] ;  /* 0x0002a800000a7ab9 */ /* 0x000fe40000000a00 */
[----:B------:R-:W-:-:S03]  /*b5a0*/  IMAD.WIDE R20, R3, 0x2, R20 ;  /* 0x0000000203147825 */ /* 0x000fc600078e0214 */
[C---:B------:R-:W-:Y:S02]  /*b5b0*/  IADD3 R9, P6, R20.reuse, 0x1000, RZ ;  /* 0x0000100014097810 */ /* 0x040fe40007fde0ff */
[C---:B------:R-:W-:Y:S02]  /*b5c0*/  IADD3 R13, P5, R20.reuse, 0x2000, RZ ;  /* 0x00002000140d7810 */ /* 0x040fe40007fbe0ff */
[----:B------:R-:W-:Y:S02]  /*b5d0*/  LOP3.LUT R8, R9, 0x380, RZ, 0xc0, !PT ;  /* 0x0000038009087812 */ /* 0x000fe400078ec0ff */
[C---:B------:R-:W-:Y:S02]  /*b5e0*/  IADD3 R25, P4, R20.reuse, 0x3000, RZ ;  /* 0x0000300014197810 */ /* 0x040fe40007f9e0ff */
[C---:B------:R-:W-:Y:S02]  /*b5f0*/  IADD3 R29, P3, R20.reuse, 0x4000, RZ ;  /* 0x00004000141d7810 */ /* 0x040fe40007f7e0ff */
[----:B------:R-:W-:-:S02]  /*b600*/  IADD3 R41, P2, R20, 0x5000, RZ ;  /* 0x0000500014297810 */ /* 0x000fc40007f5e0ff */
[C---:B------:R-:W-:Y:S02]  /*b610*/  IADD3 R45, P0, R20.reuse, 0x6000, RZ ;  /* 0x00006000142d7810 */ /* 0x040fe40007f1e0ff */
[----:B------:R-:W-:Y:S02]  /*b620*/  LOP3.LUT R5, R20, 0x380, RZ, 0xc0, !PT ;  /* 0x0000038014057812 */ /* 0x000fe400078ec0ff */
[----:B------:R-:W-:Y:S02]  /*b630*/  SHF.R.U64 R8, R8, 0x3, RZ ;  /* 0x0000000308087819 */ /* 0x000fe400000012ff */
[----:B------:R-:W-:Y:S02]  /*b640*/  LOP3.LUT R12, R13, 0x380, RZ, 0xc0, !PT ;  /* 0x000003800d0c7812 */ /* 0x000fe400078ec0ff */
[----:B------:R-:W-:Y:S02]  /*b650*/  LOP3.LUT R24, R25, 0x380, RZ, 0xc0, !PT ;  /* 0x0000038019187812 */ /* 0x000fe400078ec0ff */
[----:B------:R-:W-:-:S02]  /*b660*/  LOP3.LUT R28, R29, 0x380, RZ, 0xc0, !PT ;  /* 0x000003801d1c7812 */ /* 0x000fc400078ec0ff */
[----:B------:R-:W-:Y:S02]  /*b670*/  LOP3.LUT R40, R41, 0x380, RZ, 0xc0, !PT ;  /* 0x0000038029287812 */ /* 0x000fe400078ec0ff */
[----:B------:R-:W-:Y:S02]  /*b680*/  LOP3.LUT R44, R45, 0x380, RZ, 0xc0, !PT ;  /* 0x000003802d2c7812 */ /* 0x000fe400078ec0ff */
[----:B------:R-:W-:Y:S02]  /*b690*/  SHF.R.U64 R5, R5, 0x3, RZ ;  /* 0x0000000305057819 */ /* 0x000fe400000012ff */
[----:B------:R-:W-:Y:S01]  /*b6a0*/  LOP3.LUT R8, R8, R9, RZ, 0x3c, !PT ;  /* 0x0000000908087212 */ /* 0x000fe200078e3cff */
[----:B------:R-:W-:Y:S01]  /*b6b0*/  IMAD.X R9, RZ, RZ, R21, P6 ;  /* 0x000000ffff097224 */ /* 0x000fe200030e0615 */
[----:B------:R-:W-:Y:S02]  /*b6c0*/  IADD3 R3, P6, R20, 0x7000, RZ ;  /* 0x0000700014037810 */ /* 0x000fe40007fde0ff */
[----:B------:R-:W-:-:S02]  /*b6d0*/  SHF.R.U64 R12, R12, 0x3, RZ ;  /* 0x000000030c0c7819 */ /* 0x000fc400000012ff */
[----:B------:R-:W-:Y:S01]  /*b6e0*/  SHF.R.U64 R24, R24, 0x3, RZ ;  /* 0x0000000318187819 */ /* 0x000fe200000012ff */
[--C-:B------:R-:W-:Y:S01]  /*b6f0*/  IMAD.X R49, RZ, RZ, R21.reuse, P6 ;  /* 0x000000ffff317224 */ /* 0x100fe200030e0615 */
[----:B------:R-:W-:Y:S01]  /*b700*/  SHF.R.U64 R28, R28, 0x3, RZ ;  /* 0x000000031c1c7819 */ /* 0x000fe200000012ff */
[----:B------:R-:W-:Y:S01]  /*b710*/  UIMAD UR7, UR12, UR10, URZ ;  /* 0x0000000a0c0772a4 */ /* 0x000fe2000f8e023f */
[----:B------:R-:W-:Y:S01]  /*b720*/  SHF.R.U64 R40, R40, 0x3, RZ ;  /* 0x0000000328287819 */ /* 0x000fe200000012ff */
[----:B------:R-:W-:Y:S01]  /*b730*/  UIMAD.WIDE.U32 UR8, UR4, UR10, URZ ;  /* 0x0000000a040872a5 */ /* 0x000fe2000f8e003f */
[----:B------:R-:W-:Y:S01]  /*b740*/  SHF.R.U64 R44, R44, 0x3, RZ ;  /* 0x000000032c2c7819 */ /* 0x000fe200000012ff */
[----:B------:R-:W-:Y:S01]  /*b750*/  IMAD.U32 R33, RZ, RZ, UR38 ;  /* 0x00000026ff217e24 */ /* 0x000fe2000f8e00ff */
[----:B------:R-:W-:Y:S01]  /*b760*/  LOP3.LUT R20, R5, R20, RZ, 0x3c, !PT ;  /* 0x0000001405147212 */ /* 0x000fe200078e3cff */
[----:B------:R-:W-:Y:S01]  /*b770*/  ULDC.64 UR12, c[0x0][0xaf0] ;  /* 0x0002bc00000c7ab9 */ /* 0x000fe20000000a00 */
[----:B------:R-:W-:Y:S01]  /*b780*/  LOP3.LUT R12, R12, R13, RZ, 0x3c, !PT ;  /* 0x0000000d0c0c7212 */ /* 0x000fe200078e3cff */
[--C-:B------:R-:W-:Y:S01]  /*b790*/  IMAD.X R13, RZ, RZ, R21.reuse, P5 ;  /* 0x000000ffff0d7224 */ /* 0x100fe200028e0615 */
[----:B------:R-:W-:Y:S01]  /*b7a0*/  LOP3.LUT R24, R24, R25, RZ, 0x3c, !PT ;  /* 0x0000001918187212 */ /* 0x000fe200078e3cff */
[--C-:B------:R-:W-:Y:S01]  /*b7b0*/  IMAD.X R25, RZ, RZ, R21.reuse, P4 ;  /* 0x000000ffff197224 */ /* 0x100fe200020e0615 */
[----:B------:R-:W-:Y:S01]  /*b7c0*/  LOP3.LUT R28, R28, R29, RZ, 0x3c, !PT ;  /* 0x0000001d1c1c7212 */ /* 0x000fe200078e3cff */
[--C-:B------:R-:W-:Y:S01]  /*b7d0*/  IMAD.X R29, RZ, RZ, R21.reuse, P3 ;  /* 0x000000ffff1d7224 */ /* 0x100fe200018e0615 */
[----:B------:R-:W-:Y:S01]  /*b7e0*/  LOP3.LUT R40, R40, R41, RZ, 0x3c, !PT ;  /* 0x0000002928287212 */ /* 0x000fe200078e3cff */
[--C-:B------:R-:W-:Y:S01]  /*b7f0*/  IMAD.X R41, RZ, RZ, R21.reuse, P2 ;  /* 0x000000ffff297224 */ /* 0x100fe200010e0615 */
[----:B------:R-:W-:Y:S01]  /*b800*/  LOP3.LUT R44, R44, R45, RZ, 0x3c, !PT ;  /* 0x0000002d2c2c7212 */ /* 0x000fe200078e3cff */
[----:B------:R-:W-:Y:S01]  /*b810*/  IMAD.X R45, RZ, RZ, R21, P0 ;  /* 0x000000ffff2d7224 */ /* 0x000fe200000e0615 */
[----:B------:R1:W5:Y:S01]  /*b820*/  LD.E.128 R4, desc[UR50][R20.64] ;  /* 0x0000003214047980 */ /* 0x000362000c101d00 */
[----:B------:R-:W-:Y:S01]  /*b830*/  LOP3.LUT R0, R3, 0x380, RZ, 0xc0, !PT ;  /* 0x0000038003007812 */ /* 0x000fe200078ec0ff */
[----:B------:R-:W-:-:S02]  /*b840*/  UIMAD UR7, UR4, UR11, UR7 ;  /* 0x0000000b040772a4 */ /* 0x000fc4000f8e0207 */
[----:B------:R-:W5:Y:S01]  /*b850*/  LD.E.128 R8, desc[UR50][R8.64] ;  /* 0x0000003208087980 */ /* 0x000f62000c101d00 */
[----:B------:R-:W-:-:S03]  /*b860*/  SHF.R.U64 R0, R0, 0x3, RZ ;  /* 0x0000000300007819 */ /* 0x000fc600000012ff */
[----:B------:R-:W5:Y:S01]  /*b870*/  LD.E.128 R12, desc[UR50][R12.64] ;  /* 0x000000320c0c7980 */ /* 0x000f62000c101d00 */
[----:B------:R-:W-:Y:S01]  /*b880*/  LOP3.LUT R48, R0, R3, RZ, 0x3c, !PT ;  /* 0x0000000300307212 */ /* 0x000fe200078e3cff */
[----:B-1----:R-:W1:Y:S01]  /*b890*/  @P1 LDC R21, c[0x0][0xbf0] ;  /* 0x0002fc00ff151b82 */ /* 0x002e620000000800 */
[----:B------:R-:W-:Y:S01]  /*b8a0*/  IMAD R0, R17, 0x20, R200 ;  /* 0x0000002011007824 */ /* 0x000fe200078e02c8 */
[----:B------:R-:W-:Y:S01]  /*b8b0*/  UIADD3 UR9, UR9, UR7, URZ ;  /* 0x0000000709097290 */ /* 0x000fe2000fffe03f */
[----:B------:R-:W5:Y:S01]  /*b8c0*/  LD.E.128 R24, desc[UR50][R24.64] ;  /* 0x0000003218187980 */ /* 0x000f62000c101d00 */
[----:B------:R-:W-:Y:S01]  /*b8d0*/  ULDC.64 UR10, c[0x0][0xae8] ;  /* 0x0002ba00000a7ab9 */ /* 0x000fe20000000a00 */
[----:B------:R-:W-:Y:S01]  /*b8e0*/  IMAD R33, R33, 0x80, R0 ;  /* 0x0000008021217824 */ /* 0x000fe200078e0200 */
[----:B------:R-:W-:Y:S01]  /*b8f0*/  USHF.R.S32.HI UR4, URZ, 0x1f, UR36 ;  /* 0x0000001f3f047899 */ /* 0x000fe20008011424 */
[----:B------:R-:W5:Y:S01]  /*b900*/  LD.E.128 R28, desc[UR50][R28.64] ;  /* 0x000000321c1c7980 */ /* 0x000f62000c101d00 */
[----:B------:R-:W-:Y:S01]  /*b910*/  UIMAD.WIDE.U32 UR8, UR40, UR10, UR8 ;  /* 0x0000000a280872a5 */ /* 0x000fe2000f8e0008 */
[----:B0-----:R-:W-:Y:S01]  /*b920*/  @P1 IMAD.HI.U32 R0, R33, R32, RZ ;  /* 0x0000002021001227 */ /* 0x001fe200078e00ff */
[----:B------:R-:W-:Y:S01]  /*b930*/  UIMAD UR4, UR4, UR12, URZ ;  /* 0x0000000c040472a4 */ /* 0x000fe2000f8e023f */
[----:B------:R-:W5:Y:S01]  /*b940*/  LD.E.128 R40, desc[UR50][R40.64] ;  /* 0x0000003228287980 */ /* 0x000f62000c101d00 */
[----:B------:R-:W-:Y:S01]  /*b950*/  UIMAD UR9, UR40, UR11, UR9 ;  /* 0x0000000b280972a4 */ /* 0x000fe2000f8e0209 */
[----:B------:R-:W-:Y:S01]  /*b960*/  IMAD.MOV.U32 R3, RZ, RZ, R33 ;  /* 0x000000ffff037224 */ /* 0x000fe200078e0021 */
[----:B------:R-:W-:Y:S01]  /*b970*/  UIMAD UR4, UR36, UR13, UR4 ;  /* 0x0000000d240472a4 */ /* 0x000fe2000f8e0204 */
[----:B------:R-:W5:Y:S01]  /*b980*/  LD.E.128 R44, desc[UR50][R44.64] ;  /* 0x000000322c2c7980 */ /* 0x000f62000c101d00 */
[----:B------:R-:W-:-:S03]  /*b990*/  UIMAD.WIDE.U32 UR36, UR36, UR12, UR8 ;  /* 0x0000000c242472a5 */ /* 0x000fc6000f8e0008 */
[----:B------:R-:W-:Y:S01]  /*b9a0*/  ULDC.64 UR8, c[0x0][0xae0] ;  /* 0x0002b80000087ab9 */ /* 0x000fe20000000a00 */
[----:B------:R-:W5:Y:S01]  /*b9b0*/  LD.E.128 R48, desc[UR50][R48.64] ;  /* 0x0000003230307980 */ /* 0x000f62000c101d00 */
[----:B-1----:R-:W-:Y:S01]  /*b9c0*/  @P1 SHF.R.U32.HI R3, RZ, R21, R0 ;  /* 0x00000015ff031219 */ /* 0x002fe20000011600 */
[----:B------:R-:W-:Y:S01]  /*b9d0*/  UIADD3 UR4, UR37, UR4, URZ ;  /* 0x0000000425047290 */ /* 0x000fe2000fffe03f */
[----:B------:R-:W-:Y:S01]  /*b9e0*/  IMAD.U32 R20, RZ, RZ, UR36 ;  /* 0x00000024ff147e24 */ /* 0x000fe2000f8e00ff */
[----:B------:R-:W-:Y:S01]  /*b9f0*/  @!PT LDS RZ, [RZ] ;  /* 0x00000000fffff984 */ /* 0x000fe20000000800 */
[----:B------:R-:W-:Y:S01]  /*ba00*/  @!PT LDS RZ, [RZ] ;  /* 0x00000000fffff984 */ /* 0x000fe20000000800 */
[----:B------:R-:W-:Y:S01]  /*ba10*/  @!PT LDS RZ, [RZ] ;  /* 0x00000000fffff984 */ /* 0x000fe20000000800 */
[----:B------:R-:W-:Y:S01]  /*ba20*/  @!PT LDS RZ, [RZ] ;  /* 0x00000000fffff984 */ /* 0x000fe20000000800 */
[----:B------:R0:W-:Y:S06]  /*ba30*/  MEMBAR.ALL.CTA ;  /* 0x0000000000007992 */ /* 0x0001ec0000008000 */
[----:B0-----:R-:W0:Y:S01]  /*ba40*/  FENCE.VIEW.ASYNC.S ;  /* 0x00000000000073c6 */ /* 0x001e220000000000 */
[--C-:B------:R-:W-:Y:S01]  /*ba50*/  SHF.R.S32.HI R0, RZ, 0x1f, R3.reuse ;  /* 0x0000001fff007819 */ /* 0x100fe20000011403 */
[----:B------:R-:W-:-:S02]  /*ba60*/  IMAD.MOV R32, RZ, RZ, -R3 ;  /* 0x000000ffff207224 */ /* 0x000fc400078e0a03 */
[----:B------:R-:W-:Y:S02]  /*ba70*/  IMAD.U32 R21, RZ, RZ, UR37 ;  /* 0x00000025ff157e24 */ /* 0x000fe4000f8e00ff */
[----:B------:R-:W-:Y:S02]  /*ba80*/  IMAD R0, R0, UR8, RZ ;  /* 0x0000000800007c24 */ /* 0x000fe4000f8e02ff */
[----:B------:R-:W-:Y:S02]  /*ba90*/  IMAD R37, R37, R32, R33 ;  /* 0x0000002025257224 */ /* 0x000fe400078e0221 */
[----:B------:R-:W-:Y:S02]  /*baa0*/  IMAD.U32 R21, RZ, RZ, UR4 ;  /* 0x00000004ff157e24 */ /* 0x000fe4000f8e00ff */
[C---:B------:R-:W-:Y:S01]  /*bab0*/  IMAD R33, R3.reuse, UR9, R0 ;  /* 0x0000000903217c24 */ /* 0x040fe2000f8e0200 */
[----:B------:R-:W-:Y:S01]  /*bac0*/  SHF.R.S32.HI R0, RZ, 0x1f, R37 ;  /* 0x0000001fff007819 */ /* 0x000fe20000011425 */
[----:B------:R-:W-:Y:S01]  /*bad0*/  IMAD.WIDE.U32 R20, R3, UR8, R20 ;  /* 0x0000000803147c25 */ /* 0x000fe2000f8e0014 */
[----:B------:R-:W-:-:S03]  /*bae0*/  ULDC.64 UR8, c[0x0][0xad8] ;  /* 0x0002b60000087ab9 */ /* 0x000fc60000000a00 */
[----:B------:R-:W-:Y:S02]  /*baf0*/  IMAD.U32 R39, RZ, RZ, UR38 ;  /* 0x00000026ff277e24 */ /* 0x000fe4000f8e00ff */
[----:B------:R-:W-:Y:S02]  /*bb00*/  IMAD.IADD R21, R21, 0x1, R33 ;  /* 0x0000000115157824 */ /* 0x000fe400078e0221 */
[----:B------:R-:W-:Y:S02]  /*bb10*/  IMAD R0, R0, UR8, RZ ;  /* 0x0000000800007c24 */ /* 0x000fe4000f8e02ff */
[----:B------:R-:W-:Y:S02]  /*bb20*/  IMAD R39, R39, 0x80, R200 ;  /* 0x0000008027277824 */ /* 0x000fe400078e02c8 */
[C---:B------:R-:W-:Y:S02]  /*bb30*/  IMAD R33, R37.reuse, UR9, R0 ;  /* 0x0000000925217c24 */ /* 0x040fe4000f8e0200 */
[----:B------:R-:W-:Y:S01]  /*bb40*/  IMAD.WIDE.U32 R20, R37, UR8, R20 ;  /* 0x0000000825147c25 */ /* 0x000fe2000f8e0014 */
[----:B------:R-:W-:Y:S01]  /*bb50*/  ISETP.GE.AND P2, PT, R39, R34, PT ;  /* 0x000000222700720c */ /* 0x000fe20003f46270 */
[----:B------:R-:W-:-:S02]  /*bb60*/  ULDC.64 UR8, c[0x0][0xa80] ;  /* 0x0002a00000087ab9 */ /* 0x000fc40000000a00 */
[----:B------:R-:W-:Y:S01]  /*bb70*/  VIADD R3, R39, 0x20 ;  /* 0x0000002027037836 */ /* 0x000fe20000000000 */
[----:B------:R-:W-:Y:S01]  /*bb80*/  LEA R0, P3, R20, UR8, 0x1 ;  /* 0x0000000814007c11 */ /* 0x000fe2000f8608ff */
[----:B------:R-:W-:Y:S02]  /*bb90*/  IMAD.IADD R21, R21, 0x1, R33 ;  /* 0x0000000115157824 */ /* 0x000fe400078e0221 */
[----:B------:R-:W-:Y:S01]  /*bba0*/  VIADD R36, R36, 0x29820 ;  /* 0x0002982024247836 */ /* 0x000fe20000000000 */
[-C--:B------:R-:W-:Y:S01]  /*bbb0*/  ISETP.GE.AND P0, PT, R3, R34.reuse, PT ;  /* 0x000000220300720c */ /* 0x080fe20003f06270 */
[----:B------:R-:W-:Y:S01]  /*bbc0*/  VIADD R3, R39, 0x40 ;  /* 0x0000004027037836 */ /* 0x000fe20000000000 */
[----:B------:R-:W-:Y:S02]  /*bbd0*/  LEA.HI.X R37, R20, UR9, R21, 0x1, P3 ;  /* 0x0000000914257c11 */ /* 0x000fe400098f0c15 */
[----:B------:R-:W-:Y:S01]  /*bbe0*/  PRMT R36, RZ, 0x654, R36 ;  /* 0x00000654ff247816 */ /* 0x000fe20000000024 */
[----:B0-----:R0:W1:Y:S01]  /*bbf0*/  SHFL.IDX PT, R33, R0, RZ, 0x181f ;  /* 0x00181fff00217589 */ /* 0x00106200000e0000 */
[----:B------:R-:W-:Y:S01]  /*bc00*/  ISETP.GE.AND P1, PT, R3, R34, PT ;  /* 0x000000220300720c */ /* 0x000fe20003f26270 */
[----:B------:R-:W-:Y:S01]  /*bc10*/  BSSY B1, `(.L_x_212) ;  /* 0x000000d000017945 */ /* 0x000fe20003800000 */
[----:B------:R0:W-:Y:S01]  /*bc20*/  SYNCS.ARRIVE.TRANS64.RED.A1T0 RZ, [R36+URZ], RZ ;  /* 0x000000ff24ff79a7 */ /* 0x0001e2000810043f */
[----:B------:R0:W2:Y:S02]  /*bc30*/  SHFL.IDX PT, R3, R37, RZ, 0x181f ;  /* 0x00181fff25037589 */ /* 0x0000a400000e0000 */
[----:B------:R-:W-:Y:S08]  /*bc40*/  @P2 BRA `(.L_x_213) ;  /* 0x0000000000242947 */ /* 0x000ff00003800000 */
[----:B------:R-:W-:Y:S02]  /*bc50*/  ULDC UR4, c[0x0][0xac8] ;  /* 0x0002b20000047ab9 */ /* 0x000fe40000000800 */
[----:B------:R-:W-:Y:S02]  /*bc60*/  ISETP.GE.AND P2, PT, R2, UR4, PT ;  /* 0x0000000402007c0c */ /* 0x000fe4000bf46270 */
[----:B------:R-:W-:-:S11]  /*bc70*/  ISETP.GE.AND P3, PT, R16, UR4, PT ;  /* 0x0000000410007c0c */ /* 0x000fd6000bf66270 */
[-C--:B-1----:R-:W-:Y:S02]  /*bc80*/  @!P2 LEA R20, P4, R2, R33.reuse, 0x1 ;  /* 0x000000210214a211 */ /* 0x082fe400078808ff */
[----:B------:R-:W-:Y:S02]  /*bc90*/  @!P3 LEA R32, P5, R16, R33, 0x1 ;  /* 0x000000211020b211 */ /* 0x000fe400078a08ff */
[-C--:B--2---:R-:W-:Y:S02]  /*bca0*/  @!P2 LEA.HI.X R21, R2, R3.reuse, R222, 0x1, P4 ;  /* 0x000000030215a211 */ /* 0x084fe400020f0cde */
[----:B------:R-:W-:-:S03]  /*bcb0*/  @!P3 LEA.HI.X R33, R16, R3, R221, 0x1, P5 ;  /* 0x000000031021b211 */ /* 0x000fc600028f0cdd */
[----:B-----5:R3:W-:Y:S04]  /*bcc0*/  @!P2 ST.E.128 desc[UR50][R20.64], R4 ;  /* 0x000000041400a985 */ /* 0x0207e8000c101d32 */
[----:B------:R3:W-:Y:S02]  /*bcd0*/  @!P3 ST.E.128 desc[UR50][R32.64], R28 ;  /* 0x0000001c2000b985 */ /* 0x0007e4000c101d32 */
.L_x_213:
[----:B------:R-:W-:Y:S05]  /*bce0*/  BSYNC B1 ;  /* 0x0000000000017941 */ /* 0x000fea0003800000 */
.L_x_212:
[----:B--2---:R2:W4:Y:S01]  /*bcf0*/  SHFL.IDX PT, R3, R37, 0x1, 0x181f ;  /* 0x00381f0025037f89 */ /* 0x00452200000e0000 */
[----:B------:R-:W-:Y:S03]  /*bd00*/  BSSY B1, `(.L_x_214) ;  /* 0x000000c000017945 */ /* 0x000fe60003800000 */
[----:B---3-5:R2:W3:Y:S01]  /*bd10*/  SHFL.IDX PT, R7, R0, 0x1, 0x181f ;  /* 0x00381f0000077f89 */ /* 0x0284e200000e0000 */
[----:B------:R-:W-:Y:S05]  /*bd20*/  @P0 BRA `(.L_x_215) ;  /* 0x0000000000240947 */ /* 0x000fea0003800000 */
[----:B------:R-:W-:Y:S02]  /*bd30*/  ULDC UR4, c[0x0][0xac8] ;  /* 0x0002b20000047ab9 */ /* 0x000fe40000000800 */
[----:B------:R-:W-:Y:S02]  /*bd40*/  ISETP.GE.AND P3, PT, R2, UR4, PT ;  /* 0x0000000402007c0c */ /* 0x000fe4000bf66270 */
[----:B------:R-:W-:-:S11]  /*bd50*/  ISETP.GE.AND P4, PT, R16, UR4, PT ;  /* 0x0000000410007c0c */ /* 0x000fd6000bf86270 */
[-C--:B---3--:R-:W-:Y:S02]  /*bd60*/  @!P3 LEA R4, P0, R2, R7.reuse, 0x1 ;  /* 0x000000070204b211 */ /* 0x088fe400078008ff */
[----:B------:R-:W-:Y:S02]  /*bd70*/  @!P4 LEA R6, P2, R16, R7, 0x1 ;  /* 0x000000071006c211 */ /* 0x000fe400078408ff */
[-C--:B----4-:R-:W-:Y:S02]  /*bd80*/  @!P3 LEA.HI.X R5, R2, R3.reuse, R222, 0x1, P0 ;  /* 0x000000030205b211 */ /* 0x090fe400000f0cde */
[----:B------:R-:W-:-:S03]  /*bd90*/  @!P4 LEA.HI.X R7, R16, R3, R221, 0x1, P2 ;  /* 0x000000031007c211 */ /* 0x000fc600010f0cdd */
[----:B------:R3:W-:Y:S04]  /*bda0*/  @!P3 ST.E.128 desc[UR50][R4.64], R8 ;  /* 0x000000080400b985 */ /* 0x0007e8000c101d32 */
[----:B------:R3:W-:Y:S02]  /*bdb0*/  @!P4 ST.E.128 desc[UR50][R6.64], R40 ;  /* 0x000000280600c985 */ /* 0x0007e4000c101d32 */
.L_x_215:
[----:B------:R-:W-:Y:S05]  /*bdc0*/  BSYNC B1 ;  /* 0x0000000000017941 */ /* 0x000fea0003800000 */
.L_x_214:
[----:B----4-:R4:W0:Y:S01]  /*bdd0*/  SHFL.IDX PT, R3, R37, 0x2, 0x181f ;  /* 0x00581f0025037f89 */ /* 0x01082200000e0000 */
[----:B------:R-:W-:Y:S03]  /*bde0*/  BSSY B1, `(.L_x_216) ;  /* 0x000000c000017945 */ /* 0x000fe60003800000 */
[----:B---3--:R4:W3:Y:S01]  /*bdf0*/  SHFL.IDX PT, R7, R0, 0x2, 0x181f ;  /* 0x00581f0000077f89 */ /* 0x0088e200000e0000 */
[----:B------:R-:W-:Y:S05]  /*be00*/  @P1 BRA `(.L_x_217) ;  /* 0x0000000000241947 */ /* 0x000fea0003800000 */
[----:B------:R-:W-:Y:S02]  /*be10*/  ULDC UR4, c[0x0][0xac8] ;  /* 0x0002b20000047ab9 */ /* 0x000fe40000000800 */
[----:B------:R-:W-:Y:S02]  /*be20*/  ISETP.GE.AND P2, PT, R2, UR4, PT ;  /* 0x0000000402007c0c */ /* 0x000fe4000bf46270 */
[----:B------:R-:W-:-:S11]  /*be30*/  ISETP.GE.AND P3, PT, R16, UR4, PT ;  /* 0x0000000410007c0c */ /* 0x000fd6000bf66270 */
[-C--:B---3--:R-:W-:Y:S02]  /*be40*/  @!P2 LEA R4, P0, R2, R7.reuse, 0x1 ;  /* 0x000000070204a211 */ /* 0x088fe400078008ff */
[----:B------:R-:W-:Y:S02]  /*be50*/  @!P3 LEA R6, P1, R16, R7, 0x1 ;  /* 0x000000071006b211 */ /* 0x000fe400078208ff */
[-C--:B0-----:R-:W-:Y:S02]  /*be60*/  @!P2 LEA.HI.X R5, R2, R3.reuse, R222, 0x1, P0 ;  /* 0x000000030205a211 */ /* 0x081fe400000f0cde */
[----:B------:R-:W-:-:S03]  /*be70*/  @!P3 LEA.HI.X R7, R16, R3, R221, 0x1, P1 ;  /* 0x000000031007b211 */ /* 0x000fc600008f0cdd */
[----:B------:R0:W-:Y:S04]  /*be80*/  @!P2 ST.E.128 desc[UR50][R4.64], R12 ;  /* 0x0000000c0400a985 */ /* 0x0001e8000c101d32 */
[----:B------:R0:W-:Y:S02]  /*be90*/  @!P3 ST.E.128 desc[UR50][R6.64], R44 ;  /* 0x0000002c0600b985 */ /* 0x0001e4000c101d32 */
.L_x_217:
[----:B------:R-:W-:Y:S05]  /*bea0*/  BSYNC B1 ;  /* 0x0000000000017941 */ /* 0x000fea0003800000 */
.L_x_216:
[----:B0-----:R-:W-:Y:S01]  /*beb0*/  VIADD R3, R39, 0x60 ;  /* 0x0000006027037836 */ /* 0x001fe20000000000 */
[----:B--2-4-:R-:W0:Y:S04]  /*bec0*/  SHFL.IDX PT, R37, R37, 0x3, 0x181f ;  /* 0x00781f0025257f89 */ /* 0x014e2800000e0000 */
[----:B------:R-:W-:Y:S01]  /*bed0*/  ISETP.GE.AND P0, PT, R3, R34, PT ;  /* 0x000000220300720c */ /* 0x000fe20003f06270 */
[----:B---3--:R2:W3:-:S12]  /*bee0*/  SHFL.IDX PT, R7, R0, 0x3, 0x181f ;  /* 0x00781f0000077f89 */ /* 0x0084d800000e0000 */
[----:B--2---:R-:W-:Y:S05]  /*bef0*/  @P0 BRA `(.L_x_218) ;  /* 0x0000001800240947 */ /* 0x004fea0003800000 */
[----:B------:R-:W-:Y:S02]  /*bf00*/  ULDC UR4, c[0x0][0xac8] ;  /* 0x0002b20000047ab9 */ /* 0x000fe40000000800 */
[----:B------:R-:W-:-:S13]  /*bf10*/  ISETP.GE.AND P1, PT, R2, UR4, PT ;  /* 0x0000000402007c0c */ /* 0x000fda000bf26270 */
[----:B---3--:R-:W-:-:S04]  /*bf20*/  @!P1 LEA R4, P0, R2, R7, 0x1 ;  /* 0x0000000702049211 */ /* 0x008fc800078008ff */
[----:B0-----:R-:W-:Y:S02]  /*bf30*/  @!P1 LEA.HI.X R5, R2, R37, R222, 0x1, P0 ;  /* 0x0000002502059211 */ /* 0x001fe400000f0cde */
[----:B------:R-:W-:-:S03]  /*bf40*/  ISETP.GE.AND P0, PT, R16, UR4, PT ;  /* 0x0000000410007c0c */ /* 0x000fc6000bf06270 */
[----:B------:R0:W-:Y:S10]  /*bf50*/  @!P1 ST.E.128 desc[UR50][R4.64], R24 ;  /* 0x0000001804009985 */ /* 0x0001f4000c101d32 */
[----:B------:R-:W-:Y:S05]  /*bf60*/  @P0 BRA `(.L_x_218) ;  /* 0x0000001800080947 */ /* 0x000fea0003800000 */
[----:B0-----:R-:W-:-:S04]  /*bf70*/  LEA R4, P0, R16, R7, 0x1 ;  /* 0x0000000710047211 */ /* 0x001fc800078008ff */
[----:B------:R-:W-:-:S05]  /*bf80*/  LEA.HI.X R5, R16, R37, R221, 0x1, P0 ;  /* 0x0000002510057211 */ /* 0x000fca00000f0cdd */
[----:B------:R0:W-:Y:S01]  /*bf90*/  ST.E.128 desc[UR50][R4.64], R48 ;  /* 0x0000003004007985 */ /* 0x0001e2000c101d32 */
[----:B------:R-:W-:Y:S05]  /*bfa0*/  BRA `(.L_x_218) ;  /* 0x0000001400f87947 */ /* 0x000fea0003800000 */
.L_x_211:
[----:B------:R-:W-:Y:S01]  /*bfb0*/  ULDC.64 UR10, c[0x0][0xb08] ;  /* 0x0002c200000a7ab9 */ /* 0x000fe20000000a00 */
[----:B0-----:R-:W0:Y:S01]  /*bfc0*/  @P1 LDC R0, c[0x0][0xbec] ;  /* 0x0002fb00ff001b82 */ /* 0x001e220000000800 */
[----:B------:R-:W-:Y:S01]  /*bfd0*/  UIMAD UR7, UR12, UR10, URZ ;  /* 0x0000000a0c0772a4 */ /* 0x000fe2000f8e023f */
[----:B------:R-:W-:Y:S01]  /*bfe0*/  IMAD.MOV.U32 R3, RZ, RZ, R11 ;  /* 0x000000ffff037224 */ /* 0x000fe200078e000b */
[----:B------:R-:W-:Y:S01]  /*bff0*/  UIMAD.WIDE.U32 UR8, UR4, UR10, URZ ;  /* 0x0000000a040872a5 */ /* 0x000fe2000f8e003f */
[----:B------:R-:W-:Y:S01]  /*c000*/  VIADD R36, R36, 0x29820 ;  /* 0x0002982024247836 */ /* 0x000fe20000000000 */
[----:B------:R-:W-:Y:S01]  /*c010*/  UIMAD UR7, UR4, UR11, UR7 ;  /* 0x0000000b040772a4 */ /* 0x000fe2000f8e0207 */
[----:B------:R-:W-:Y:S01]  /*c020*/  BSSY B1, `(.L_x_219) ;  /* 0x000006b000017945 */ /* 0x000fe20003800000 */
[----:B------:R-:W-:Y:S01]  /*c030*/  USHF.R.S32.HI UR4, URZ, 0x1f, UR36 ;  /* 0x0000001f3f047899 */ /* 0x000fe20008011424 */
[----:B------:R-:W1:Y:S01]  /*c040*/  @P1 LDC R5, c[0x0][0xbf0] ;  /* 0x0002fc00ff051b82 */ /* 0x000e620000000800 */
[----:B------:R-:W-:Y:S01]  /*c050*/  UIADD3 UR9, UR9, UR7, URZ ;  /* 0x0000000709097290 */ /* 0x000fe2000fffe03f */
[----:B------:R-:W-:Y:S01]  /*c060*/  PRMT R36, RZ, 0x654, R36 ;  /* 0x00000654ff247816 */ /* 0x000fe20000000024 */
[----:B------:R-:W-:-:S02]  /*c070*/  ULDC.64 UR10, c[0x0][0xb38] ;  /* 0x0002ce00000a7ab9 */ /* 0x000fc40000000a00 */
[----:B------:R-:W-:Y:S01]  /*c080*/  UIMAD.WIDE.U32 UR8, UR40, UR10, UR8 ;  /* 0x0000000a280872a5 */ /* 0x000fe2000f8e0008 */
[----:B------:R2:W-:Y:S03]  /*c090*/  SYNCS.ARRIVE.TRANS64.RED.A1T0 RZ, [R36+URZ], RZ ;  /* 0x000000ff24ff79a7 */ /* 0x0005e6000810043f */
[----:B------:R-:W-:-:S03]  /*c0a0*/  UIMAD UR9, UR40, UR11, UR9 ;  /* 0x0000000b280972a4 */ /* 0x000fc6000f8e0209 */
[----:B------:R-:W-:Y:S02]  /*c0b0*/  ULDC.64 UR10, c[0x0][0xb40] ;  /* 0x0002d000000a7ab9 */ /* 0x000fe40000000a00 */
[----:B------:R-:W-:Y:S01]  /*c0c0*/  UIMAD UR4, UR4, UR10, URZ ;  /* 0x0000000a040472a4 */ /* 0x000fe2000f8e023f */
[----:B0-----:R-:W-:-:S03]  /*c0d0*/  @P1 IMAD.HI.U32 R0, R11, R0, RZ ;  /* 0x000000000b001227 */ /* 0x001fc600078e00ff */
[----:B------:R-:W-:Y:S02]  /*c0e0*/  UIMAD UR4, UR36, UR11, UR4 ;  /* 0x0000000b240472a4 */ /* 0x000fe4000f8e0204 */
[----:B------:R-:W-:-:S03]  /*c0f0*/  UIMAD.WIDE.U32 UR36, UR36, UR10, UR8 ;  /* 0x0000000a242472a5 */ /* 0x000fc6000f8e0008 */
[----:B------:R-:W-:Y:S01]  /*c100*/  ULDC.64 UR10, c[0x0][0xb48] ;  /* 0x0002d200000a7ab9 */ /* 0x000fe20000000a00 */
[----:B------:R-:W-:Y:S01]  /*c110*/  UIADD3 UR9, UR37, UR4, URZ ;  /* 0x0000000425097290 */ /* 0x000fe2000fffe03f */
[----:B-1----:R-:W-:Y:S02]  /*c120*/  @P1 SHF.R.U32.HI R3, RZ, R5, R0 ;  /* 0x00000005ff031219 */ /* 0x002fe40000011600 */
[----:B------:R-:W-:Y:S02]  /*c130*/  UMOV UR8, UR36 ;  /* 0x0000002400087c82 */ /* 0x000fe40008000000 */
[----:B------:R-:W-:Y:S01]  /*c140*/  UIMAD.WIDE.U32 UR8, UR39, UR10, UR8 ;  /* 0x0000000a270872a5 */ /* 0x000fe2000f8e0008 */
[--C-:B------:R-:W-:Y:S01]  /*c150*/  SHF.R.S32.HI R0, RZ, 0x1f, R3.reuse ;  /* 0x0000001fff007819 */ /* 0x100fe20000011403 */
[----:B------:R-:W-:Y:S02]  /*c160*/  IMAD.MOV R4, RZ, RZ, -R3 ;  /* 0x000000ffff047224 */ /* 0x000fe400078e0a03 */
[----:B------:R-:W-:-:S02]  /*c170*/  UIMAD UR39, UR39, UR11, UR9 ;  /* 0x0000000b272772a4 */ /* 0x000fc4000f8e0209 */
[----:B------:R-:W-:Y:S01]  /*c180*/  IMAD R37, R37, R4, R11 ;  /* 0x0000000425257224 */ /* 0x000fe200078e020b */
[----:B------:R-:W-:Y:S01]  /*c190*/  ULDC.64 UR10, c[0x0][0xb30] ;  /* 0x0002cc00000a7ab9 */ /* 0x000fe20000000a00 */
[----:B------:R-:W-:Y:S02]  /*c1a0*/  IMAD.U32 R5, RZ, RZ, UR9 ;  /* 0x00000009ff057e24 */ /* 0x000fe4000f8e00ff */
[----:B------:R-:W-:Y:S02]  /*c1b0*/  IMAD R0, R0, UR10, RZ ;  /* 0x0000000a00007c24 */ /* 0x000fe4000f8e02ff */
[----:B------:R-:W-:Y:S01]  /*c1c0*/  IMAD.U32 R4, RZ, RZ, UR8 ;  /* 0x00000008ff047e24 */ /* 0x000fe2000f8e00ff */
[----:B------:R-:W-:Y:S01]  /*c1d0*/  ULDC.64 UR8, c[0x0][0xb28] ;  /* 0x0002ca0000087ab9 */ /* 0x000fe20000000a00 */
[----:B------:R-:W-:Y:S02]  /*c1e0*/  IMAD.U32 R5, RZ, RZ, UR39 ;  /* 0x00000027ff057e24 */ /* 0x000fe4000f8e00ff */
[C---:B------:R-:W-:Y:S01]  /*c1f0*/  IMAD R7, R3.reuse, UR11, R0 ;  /* 0x0000000b03077c24 */ /* 0x040fe2000f8e0200 */
[----:B------:R-:W-:Y:S01]  /*c200*/  SHF.R.S32.HI R0, RZ, 0x1f, R37 ;  /* 0x0000001fff007819 */ /* 0x000fe20000011425 */
[----:B------:R-:W-:-:S04]  /*c210*/  IMAD.WIDE.U32 R4, R3, UR10, R4 ;  /* 0x0000000a03047c25 */ /* 0x000fc8000f8e0004 */
[----:B------:R-:W-:Y:S02]  /*c220*/  IMAD R0, R0, UR8, RZ ;  /* 0x0000000800007c24 */ /* 0x000fe4000f8e02ff */
[----:B------:R-:W-:Y:S02]  /*c230*/  IMAD.IADD R5, R5, 0x1, R7 ;  /* 0x0000000105057824 */ /* 0x000fe400078e0207 */
[C---:B------:R-:W-:Y:S02]  /*c240*/  IMAD R3, R37.reuse, UR9, R0 ;  /* 0x0000000925037c24 */ /* 0x040fe4000f8e0200 */
[----:B------:R-:W-:Y:S01]  /*c250*/  IMAD.WIDE.U32 R4, R37, UR8, R4 ;  /* 0x0000000825047c25 */ /* 0x000fe2000f8e0004 */
[----:B------:R-:W-:-:S03]  /*c260*/  ULDC.64 UR8, c[0x0][0xb00] ;  /* 0x0002c00000087ab9 */ /* 0x000fc60000000a00 */
[----:B------:R-:W-:Y:S01]  /*c270*/  IMAD.IADD R3, R5, 0x1, R3 ;  /* 0x0000000105037824 */ /* 0x000fe200078e0203 */
[----:B------:R-:W-:-:S04]  /*c280*/  LEA R0, P1, R4, UR8, 0x2 ;  /* 0x0000000804007c11 */ /* 0x000fc8000f8210ff */
[----:B------:R-:W-:Y:S01]  /*c290*/  LEA.HI.X R3, R4, UR9, R3, 0x2, P1 ;  /* 0x0000000904037c11 */ /* 0x000fe200088f1403 */
[----:B------:R2:W0:Y:S04]  /*c2a0*/  SHFL.IDX PT, R6, R0, RZ, 0x1c1f ;  /* 0x001c1fff00067589 */ /* 0x00042800000e0000 */
[----:B------:R2:W1:Y:S01]  /*c2b0*/  SHFL.IDX PT, R7, R3, RZ, 0x1c1f ;  /* 0x001c1fff03077589 */ /* 0x00046200000e0000 */
[----:B------:R-:W-:Y:S05]  /*c2c0*/  @P2 BRA `(.L_x_220) ;  /* 0x0000000400002947 */ /* 0x000fea0003800000 */
[----:B------:R-:W-:Y:S02]  /*c2d0*/  ULDC UR4, c[0x0][0xac8] ;  /* 0x0002b20000047ab9 */ /* 0x000fe40000000800 */
[----:B------:R-:W-:Y:S02]  /*c2e0*/  ISETP.GE.AND P1, PT, R199, UR4, PT ;  /* 0x00000004c7007c0c */ /* 0x000fe4000bf26270 */
[----:B------:R-:W-:Y:S02]  /*c2f0*/  ISETP.GE.AND P4, PT, R198, UR4, PT ;  /* 0x00000004c6007c0c */ /* 0x000fe4000bf86270 */
[----:B------:R-:W-:Y:S02]  /*c300*/  ISETP.GE.AND P3, PT, R197, UR4, PT ;  /* 0x00000004c5007c0c */ /* 0x000fe4000bf66270 */
[----:B------:R-:W-:-:S07]  /*c310*/  ISETP.GE.AND P2, PT, R196, UR4, PT ;  /* 0x00000004c4007c0c */ /* 0x000fce000bf46270 */
[----:B01----:R-:W-:Y:S02]  /*c320*/  @!P1 IMAD.WIDE R4, R199, 0x4, R6 ;  /* 0x00000004c7049825 */ /* 0x003fe400078e0206 */
[----:B------:R-:W-:-:S03]  /*c330*/  @!P4 LEA R8, P5, R198, R6, 0x2 ;  /* 0x00000006c608c211 */ /* 0x000fc600078a10ff */
[----:B------:R0:W-:Y:S01]  /*c340*/  @!P1 ST.E.64 desc[UR50][R4.64], R64 ;  /* 0x0000004004009985 */ /* 0x0001e2000c101b32 */
[----:B------:R-:W-:Y:S02]  /*c350*/  ISETP.GE.AND P1, PT, R195, UR4, PT ;  /* 0x00000004c3007c0c */ /* 0x000fe4000bf26270 */
[-C--:B------:R-:W-:Y:S02]  /*c360*/  @!P4 LEA.HI.X R9, R198, R7.reuse, R216, 0x2, P5 ;  /* 0x00000007c609c211 */ /* 0x080fe400028f14d8 */
[CC--:B------:R-:W-:Y:S02]  /*c370*/  @!P3 LEA R10, P5, R197.reuse, R6.reuse, 0x2 ;  /* 0x00000006c50ab211 */ /* 0x0c0fe400078a10ff */
[----:B------:R-:W-:Y:S01]  /*c380*/  @!P2 LEA R12, P6, R196, R6, 0x2 ;  /* 0x00000006c40ca211 */ /* 0x000fe200078c10ff */
[----:B------:R1:W-:Y:S01]  /*c390*/  @!P4 ST.E.64 desc[UR50][R8.64], R66 ;  /* 0x000000420800c985 */ /* 0x0003e2000c101b32 */
[----:B------:R-:W-:Y:S02]  /*c3a0*/  @!P3 LEA.HI.X R11, R197, R7, R215, 0x2, P5 ;  /* 0x00000007c50bb211 */ /* 0x000fe400028f14d7 */
[----:B------:R-:W-:-:S02]  /*c3b0*/  ISETP.GE.AND P4, PT, R194, UR4, PT ;  /* 0x00000004c2007c0c */ /* 0x000fc4000bf86270 */
[-C--:B------:R-:W-:Y:S01]  /*c3c0*/  @!P2 LEA.HI.X R13, R196, R7.reuse, R214, 0x2, P6 ;  /* 0x00000007c40da211 */ /* 0x080fe200030f14d6 */
[----:B------:R3:W-:Y:S01]  /*c3d0*/  @!P3 ST.E.64 desc[UR50][R10.64], R68 ;  /* 0x000000440a00b985 */ /* 0x0007e2000c101b32 */
[----:B------:R-:W-:Y:S02]  /*c3e0*/  ISETP.GE.AND P3, PT, R193, UR4, PT ;  /* 0x00000004c1007c0c */ /* 0x000fe4000bf66270 */
[C---:B------:R-:W-:Y:S01]  /*c3f0*/  @!P1 LEA R14, P5, R195.reuse, R6, 0x2 ;  /* 0x00000006c30e9211 */ /* 0x040fe200078a10ff */
[----:B------:R4:W-:Y:S01]  /*c400*/  @!P2 ST.E.64 desc[UR50][R12.64], R70 ;  /* 0x000000460c00a985 */ /* 0x0009e2000c101b32 */
[----:B------:R-:W-:Y:S02]  /*c410*/  ISETP.GE.AND P2, PT, R192, UR4, PT ;  /* 0x00000004c0007c0c */ /* 0x000fe4000bf46270 */
[----:B------:R-:W-:-:S03]  /*c420*/  @!P1 LEA.HI.X R15, R195, R7, R213, 0x2, P5 ;  /* 0x00000007c30f9211 */ /* 0x000fc600028f14d5 */
[CC--:B0-----:R-:W-:Y:S02]  /*c430*/  @!P4 LEA R4, P6, R194.reuse, R6.reuse, 0x2 ;  /* 0x00000006c204c211 */ /* 0x0c1fe400078c10ff */
[----:B------:R0:W-:Y:S01]  /*c440*/  @!P1 ST.E.64 desc[UR50][R14.64], R72 ;  /* 0x000000480e009985 */ /* 0x0001e2000c101b32 */
[----:B------:R-:W-:Y:S02]  /*c450*/  ISETP.GE.AND P1, PT, R171, UR4, PT ;  /* 0x00000004ab007c0c */ /* 0x000fe4000bf26270 */
[-C--:B------:R-:W-:Y:S02]  /*c460*/  @!P4 LEA.HI.X R5, R194, R7.reuse, R212, 0x2, P6 ;  /* 0x00000007c205c211 */ /* 0x080fe400030f14d4 */
[CC--:B-1----:R-:W-:Y:S02]  /*c470*/  @!P3 LEA R8, P6, R193.reuse, R6.reuse, 0x2 ;  /* 0x00000006c108b211 */ /* 0x0c2fe400078c10ff */
[----:B---3--:R-:W-:Y:S01]  /*c480*/  @!P2 LEA R10, P5, R192, R6, 0x2 ;  /* 0x00000006c00aa211 */ /* 0x008fe200078a10ff */
[----:B------:R1:W-:Y:S01]  /*c490*/  @!P4 ST.E.64 desc[UR50][R4.64], R74 ;  /* 0x0000004a0400c985 */ /* 0x0003e2000c101b32 */
[----:B------:R-:W-:-:S02]  /*c4a0*/  @!P3 LEA.HI.X R9, R193, R7, R211, 0x2, P6 ;  /* 0x00000007c109b211 */ /* 0x000fc400030f14d3 */
[----:B------:R-:W-:Y:S02]  /*c4b0*/  ISETP.GE.AND P4, PT, R170, UR4, PT ;  /* 0x00000004aa007c0c */ /* 0x000fe4000bf86270 */
[----:B------:R-:W-:Y:S01]  /*c4c0*/  ISETP.GE.AND P6, PT, R169, UR4, PT ;  /* 0x00000004a9007c0c */ /* 0x000fe2000bfc6270 */
[----:B------:R3:W-:Y:S01]  /*c4d0*/  @!P3 ST.E.64 desc[UR50][R8.64], R76 ;  /* 0x0000004c0800b985 */ /* 0x0007e2000c101b32 */
[----:B------:R-:W-:Y:S02]  /*c4e0*/  @!P2 LEA.HI.X R11, R192, R7, R210, 0x2, P5 ;  /* 0x00000007c00ba211 */ /* 0x000fe400028f14d2 */
[----:B----4-:R-:W-:-:S03]  /*c4f0*/  @!P1 LEA R12, P3, R171, R6, 0x2 ;  /* 0x00000006ab0c9211 */ /* 0x010fc600078610ff */
[----:B------:R4:W-:Y:S01]  /*c500*/  @!P2 ST.E.64 desc[UR50][R10.64], R78 ;  /* 0x0000004e0a00a985 */ /* 0x0009e2000c101b32 */
[-C--:B------:R-:W-:Y:S02]  /*c510*/  @!P1 LEA.HI.X R13, R171, R7.reuse, R209, 0x2, P3 ;  /* 0x00000007ab0d9211 */ /* 0x080fe400018f14d1 */
[----:B------:R-:W-:Y:S02]  /*c520*/  ISETP.GE.AND P2, PT, R168, UR4, PT ;  /* 0x00000004a8007c0c */ /* 0x000fe4000bf46270 */
[CC--:B0-----:R-:W-:Y:S01]  /*c530*/  @!P4 LEA R14, P5, R170.reuse, R6.reuse, 0x2 ;  /* 0x00000006aa0ec211 */ /* 0x0c1fe200078a10ff */
[----:B------:R0:W-:Y:S01]  /*c540*/  @!P1 ST.E.64 desc[UR50][R12.64], R80 ;  /* 0x000000500c009985 */ /* 0x0001e2000c101b32 */
[----:B-1----:R-:W-:Y:S02]  /*c550*/  @!P6 LEA R4, P3, R169, R6, 0x2 ;  /* 0x00000006a904e211 */ /* 0x002fe400078610ff */
[----:B------:R-:W-:Y:S02]  /*c560*/  ISETP.GE.AND P1, PT, R23, UR4, PT ;  /* 0x0000000417007c0c */ /* 0x000fe4000bf26270 */
[----:B------:R-:W-:-:S02]  /*c570*/  @!P4 LEA.HI.X R15, R170, R7, R208, 0x2, P5 ;  /* 0x00000007aa0fc211 */ /* 0x000fc400028f14d0 */
[-C--:B------:R-:W-:Y:S02]  /*c580*/  @!P6 LEA.HI.X R5, R169, R7.reuse, R207, 0x2, P3 ;  /* 0x00000007a905e211 */ /* 0x080fe400018f14cf */
[----:B------:R-:W-:Y:S01]  /*c590*/  ISETP.GE.AND P5, PT, R18, UR4, PT ;  /* 0x0000000412007c0c */ /* 0x000fe2000bfa6270 */
[----:B------:R1:W-:Y:S01]  /*c5a0*/  @!P4 ST.E.64 desc[UR50][R14.64], R82 ;  /* 0x000000520e00c985 */ /* 0x0003e2000c101b32 */
[----:B---3--:R-:W-:Y:S02]  /*c5b0*/  @!P2 LEA R8, P3, R168, R6, 0x2 ;  /* 0x00000006a808a211 */ /* 0x008fe400078610ff */
[----:B------:R-:W-:Y:S01]  /*c5c0*/  ISETP.GE.AND P4, PT, R22, UR4, PT ;  /* 0x0000000416007c0c */ /* 0x000fe2000bf86270 */
[----:B------:R3:W-:Y:S01]  /*c5d0*/  @!P6 ST.E.64 desc[UR50][R4.64], R84 ;  /* 0x000000540400e985 */ /* 0x0007e2000c101b32 */
[----:B------:R-:W-:Y:S02]  /*c5e0*/  ISETP.GE.AND P6, PT, R19, UR4, PT ;  /* 0x0000000413007c0c */ /* 0x000fe4000bfc6270 */
[----:B------:R-:W-:-:S02]  /*c5f0*/  @!P2 LEA.HI.X R9, R168, R7, R206, 0x2, P3 ;  /* 0x00000007a809a211 */ /* 0x000fc400018f14ce */
[----:B----4-:R-:W-:-:S03]  /*c600*/  @!P1 LEA R10, P3, R23, R6, 0x2 ;  /* 0x00000006170a9211 */ /* 0x010fc600078610ff */
[----:B------:R3:W-:Y:S01]  /*c610*/  @!P2 ST.E.64 desc[UR50][R8.64], R86 ;  /* 0x000000560800a985 */ /* 0x0007e2000c101b32 */
[----:B------:R-:W-:-:S03]  /*c620*/  @!P1 LEA.HI.X R11, R23, R7, R205, 0x2, P3 ;  /* 0x00000007170b9211 */ /* 0x000fc600018f14cd */
[-C--:B0-----:R-:W-:Y:S02]  /*c630*/  @!P4 LEA R12, P2, R22, R6.reuse, 0x2 ;  /* 0x00000006160cc211 */ /* 0x081fe400078410ff */
[----:B------:R3:W-:Y:S01]  /*c640*/  @!P1 ST.E.64 desc[UR50][R10.64], R88 ;  /* 0x000000580a009985 */ /* 0x0007e2000c101b32 */
[CC--:B-1----:R-:W-:Y:S02]  /*c650*/  @!P6 LEA R14, P1, R19.reuse, R6.reuse, 0x2 ;  /* 0x00000006130ee211 */ /* 0x0c2fe400078210ff */
[----:B------:R-:W-:Y:S02]  /*c660*/  @!P5 LEA R6, P3, R18, R6, 0x2 ;  /* 0x000000061206d211 */ /* 0x000fe400078610ff */
[-C--:B------:R-:W-:Y:S02]  /*c670*/  @!P4 LEA.HI.X R13, R22, R7.reuse, R204, 0x2, P2 ;  /* 0x00000007160dc211 */ /* 0x080fe400010f14cc */
[-C--:B------:R-:W-:Y:S02]  /*c680*/  @!P6 LEA.HI.X R15, R19, R7.reuse, R203, 0x2, P1 ;  /* 0x00000007130fe211 */ /* 0x080fe400008f14cb */
[----:B------:R-:W-:Y:S01]  /*c690*/  @!P5 LEA.HI.X R7, R18, R7, R202, 0x2, P3 ;  /* 0x000000071207d211 */ /* 0x000fe200018f14ca */
[----:B------:R3:W-:Y:S04]  /*c6a0*/  @!P4 ST.E.64 desc[UR50][R12.64], R90 ;  /* 0x0000005a0c00c985 */ /* 0x0007e8000c101b32 */
[----:B------:R3:W-:Y:S04]  /*c6b0*/  @!P6 ST.E.64 desc[UR50][R14.64], R96 ;  /* 0x000000600e00e985 */ /* 0x0007e8000c101b32 */
[----:B------:R3:W-:Y:S02]  /*c6c0*/  @!P5 ST.E.64 desc[UR50][R6.64], R98 ;  /* 0x000000620600d985 */ /* 0x0007e4000c101b32 */
.L_x_220:
[----:B------:R-:W-:Y:S05]  /*c6d0*/  BSYNC B1 ;  /* 0x0000000000017941 */ /* 0x000fea0003800000 */
.L_x_219:
[----:B-1-3--:R1:W3:Y:S04]  /*c6e0*/  SHFL.IDX PT, R7, R3, 0x1, 0x1c1f ;  /* 0x003c1f0003077f89 */ /* 0x00a2e800000e0000 */
[----:B0-----:R1:W0:Y:S01]  /*c6f0*/  SHFL.IDX PT, R6, R0, 0x1, 0x1c1f ;  /* 0x003c1f0000067f89 */ /* 0x00122200000e0000 */
[----:B------:R-:W-:Y:S05]  /*c700*/  @P0 BRA `(.L_x_218) ;  /* 0x0000001000200947 */ /* 0x000fea0003800000 */
[----:B------:R-:W-:Y:S02]  /*c710*/  ULDC UR4, c[0x0][0xac8] ;  /* 0x0002b20000047ab9 */ /* 0x000fe40000000800 */
[----:B------:R-:W-:Y:S02]  /*c720*/  ISETP.GE.AND P1, PT, R198, UR4, PT ;  /* 0x00000004c6007c0c */ /* 0x000fe4000bf26270 */
[----:B------:R-:W-:Y:S02]  /*c730*/  ISETP.GE.AND P6, PT, R199, UR4, PT ;  /* 0x00000004c7007c0c */ /* 0x000fe4000bfc6270 */
[----:B------:R-:W-:Y:S02]  /*c740*/  ISETP.GE.AND P0, PT, R197, UR4, PT ;  /* 0x00000004c5007c0c */ /* 0x000fe4000bf06270 */
[----:B------:R-:W-:Y:S02]  /*c750*/  ISETP.GE.AND P2, PT, R196, UR4, PT ;  /* 0x00000004c4007c0c */ /* 0x000fe4000bf46270 */
[----:B------:R-:W-:-:S05]  /*c760*/  ISETP.GE.AND P3, PT, R195, UR4, PT ;  /* 0x00000004c3007c0c */ /* 0x000fca000bf66270 */
[CC--:B0-----:R-:W-:Y:S02]  /*c770*/  @!P1 LEA R8, P4, R198.reuse, R6.reuse, 0x2 ;  /* 0x00000006c6089211 */ /* 0x0c1fe400078810ff */
[----:B---3--:R-:W-:Y:S02]  /*c780*/  @!P6 IMAD.WIDE R4, R199, 0x4, R6 ;  /* 0x00000004c704e825 */ /* 0x008fe400078e0206 */
[-C--:B------:R-:W-:Y:S02]  /*c790*/  @!P1 LEA.HI.X R9, R198, R7.reuse, R216, 0x2, P4 ;  /* 0x00000007c6099211 */ /* 0x080fe400020f14d8 */
[----:B------:R-:W-:Y:S01]  /*c7a0*/  ISETP.GE.AND P4, PT, R194, UR4, PT ;  /* 0x00000004c2007c0c */ /* 0x000fe2000bf86270 */
[----:B------:R0:W-:Y:S01]  /*c7b0*/  @!P6 ST.E.64 desc[UR50][R4.64], R62 ;  /* 0x0000003e0400e985 */ /* 0x0001e2000c101b32 */
[-C--:B------:R-:W-:Y:S02]  /*c7c0*/  @!P0 LEA R10, P5, R197, R6.reuse, 0x2 ;  /* 0x00000006c50a8211 */ /* 0x080fe400078a10ff */
[----:B------:R-:W-:Y:S01]  /*c7d0*/  @!P3 LEA R14, P6, R195, R6, 0x2 ;  /* 0x00000006c30eb211 */ /* 0x000fe200078c10ff */
[----:B------:R3:W-:Y:S01]  /*c7e0*/  @!P1 ST.E.64 desc[UR50][R8.64], R60 ;  /* 0x0000003c08009985 */ /* 0x0007e2000c101b32 */
[----:B------:R-:W-:-:S02]  /*c7f0*/  @!P0 LEA.HI.X R11, R197, R7, R215, 0x2, P5 ;  /* 0x00000007c50b8211 */ /* 0x000fc400028f14d7 */
[CC--:B------:R-:W-:Y:S02]  /*c800*/  @!P2 LEA R12, P1, R196.reuse, R6.reuse, 0x2 ;  /* 0x00000006c40ca211 */ /* 0x0c0fe400078210ff */
[-C--:B------:R-:W-:Y:S01]  /*c810*/  @!P3 LEA.HI.X R15, R195, R7.reuse, R213, 0x2, P6 ;  /* 0x00000007c30fb211 */ /* 0x080fe200030f14d5 */
[----:B------:R4:W-:Y:S01]  /*c820*/  @!P0 ST.E.64 desc[UR50][R10.64], R58 ;  /* 0x0000003a0a008985 */ /* 0x0009e2000c101b32 */
[----:B------:R-:W-:Y:S02]  /*c830*/  ISETP.GE.AND P0, PT, R193, UR4, PT ;  /* 0x00000004c1007c0c */ /* 0x000fe4000bf06270 */
[----:B------:R-:W-:Y:S02]  /*c840*/  @!P2 LEA.HI.X R13, R196, R7, R214, 0x2, P1 ;  /* 0x00000007c40da211 */ /* 0x000fe400008f14d6 */
[----:B------:R-:W-:Y:S02]  /*c850*/  ISETP.GE.AND P1, PT, R192, UR4, PT ;  /* 0x00000004c0007c0c */ /* 0x000fe4000bf26270 */
[----:B------:R-:W-:Y:S01]  /*c860*/  @!P4 LEA R20, P5, R194, R6, 0x2 ;  /* 0x00000006c214c211 */ /* 0x000fe200078a10ff */
[----:B------:R5:W-:Y:S01]  /*c870*/  @!P2 ST.E.64 desc[UR50][R12.64], R56 ;  /* 0x000000380c00a985 */ /* 0x000be2000c101b32 */
[----:B------:R-:W-:-:S02]  /*c880*/  ISETP.GE.AND P2, PT, R171, UR4, PT ;  /* 0x00000004ab007c0c */ /* 0x000fc4000bf46270 */
[-C--:B------:R-:W-:Y:S01]  /*c890*/  @!P4 LEA.HI.X R21, R194, R7.reuse, R212, 0x2, P5 ;  /* 0x00000007c215c211 */ /* 0x080fe200028f14d4 */
[----:B------:R2:W-:Y:S02]  /*c8a0*/  @!P3 ST.E.64 desc[UR50][R14.64], R54 ;  /* 0x000000360e00b985 */ /* 0x0005e4000c101b32 */
[CC--:B0-----:R-:W-:Y:S02]  /*c8b0*/  @!P0 LEA R4, P3, R193.reuse, R6.reuse, 0x2 ;  /* 0x00000006c1048211 */ /* 0x0c1fe400078610ff */
[----:B------:R-:W-:Y:S01]  /*c8c0*/  @!P4 ST.E.64 desc[UR50][R20.64], R52 ;  /* 0x000000341400c985 */ /* 0x000fe2000c101b32 */
[----:B------:R-:W-:Y:S02]  /*c8d0*/  ISETP.GE.AND P4, PT, R170, UR4, PT ;  /* 0x00000004aa007c0c */ /* 0x000fe4000bf86270 */
[----:B---3--:R-:W-:Y:S02]  /*c8e0*/  @!P1 LEA R8, P5, R192, R6, 0x2 ;  /* 0x00000006c0089211 */ /* 0x008fe400078a10ff */
[----:B------:R-:W-:-:S02]  /*c8f0*/  @!P0 LEA.HI.X R5, R193, R7, R211, 0x2, P3 ;  /* 0x00000007c1058211 */ /* 0x000fc400018f14d3 */
[----:B------:R-:W-:Y:S02]  /*c900*/  ISETP.GE.AND P3, PT, R169, UR4, PT ;  /* 0x00000004a9007c0c */ /* 0x000fe4000bf66270 */
[CC--:B----4-:R-:W-:Y:S01]  /*c910*/  @!P2 LEA R10, P6, R171.reuse, R6.reuse, 0x2 ;  /* 0x00000006ab0aa211 */ /* 0x0d0fe200078c10ff */
[----:B------:R0:W-:Y:S01]  /*c920*/  @!P0 ST.E.64 desc[UR50][R4.64], R50 ;  /* 0x0000003204008985 */ /* 0x0001e2000c101b32 */
[-C--:B------:R-:W-:Y:S02]  /*c930*/  @!P1 LEA.HI.X R9, R192, R7.reuse, R210, 0x2, P5 ;  /* 0x00000007c0099211 */ /* 0x080fe400028f14d2 */
[----:B------:R-:W-:Y:S02]  /*c940*/  @!P2 LEA.HI.X R11, R171, R7, R209, 0x2, P6 ;  /* 0x00000007ab0ba211 */ /* 0x000fe400030f14d1 */
[----:B------:R-:W-:Y:S01]  /*c950*/  ISETP.GE.AND P0, PT, R168, UR4, PT ;  /* 0x00000004a8007c0c */ /* 0x000fe2000bf06270 */
[----:B------:R3:W-:Y:S01]  /*c960*/  @!P1 ST.E.64 desc[UR50][R8.64], R48 ;  /* 0x0000003008009985 */ /* 0x0007e2000c101b32 */
[----:B-----5:R-:W-:-:S02]  /*c970*/  @!P4 LEA R12, P1, R170, R6, 0x2 ;  /* 0x00000006aa0cc211 */ /* 0x020fc400078210ff */
[----:B------:R-:W-:Y:S01]  /*c980*/  ISETP.GE.AND P5, PT, R23, UR4, PT ;  /* 0x0000000417007c0c */ /* 0x000fe2000bfa6270 */
[----:B------:R4:W-:Y:S01]  /*c990*/  @!P2 ST.E.64 desc[UR50][R10.64], R46 ;  /* 0x0000002e0a00a985 */ /* 0x0009e2000c101b32 */
[----:B------:R-:W-:Y:S02]  /*c9a0*/  @!P4 LEA.HI.X R13, R170, R7, R208, 0x2, P1 ;  /* 0x00000007aa0dc211 */ /* 0x000fe400008f14d0 */
[----:B------:R-:W-:Y:S02]  /*c9b0*/  ISETP.GE.AND P2, PT, R22, UR4, PT ;  /* 0x0000000416007c0c */ /* 0x000fe4000bf46270 */
[----:B------:R-:W-:Y:S01]  /*c9c0*/  ISETP.GE.AND P1, PT, R19, UR4, PT ;  /* 0x0000000413007c0c */ /* 0x000fe2000bf26270 */
[----:B------:R1:W-:Y:S01]  /*c9d0*/  @!P4 ST.E.64 desc[UR50][R12.64], R44 ;  /* 0x0000002c0c00c985 */ /* 0x0003e2000c101b32 */
[-C--:B--2---:R-:W-:Y:S02]  /*c9e0*/  @!P3 LEA R14, P6, R169, R6.reuse, 0x2 ;  /* 0x00000006a90eb211 */ /* 0x084fe400078c10ff */
[----:B0-----:R-:W-:-:S02]  /*c9f0*/  @!P0 LEA R4, P4, R168, R6, 0x2 ;  /* 0x00000006a8048211 */ /* 0x001fc400078810ff */
[-C--:B------:R-:W-:Y:S02]  /*ca00*/  @!P3 LEA.HI.X R15, R169, R7.reuse, R207, 0x2, P6 ;  /* 0x00000007a90fb211 */ /* 0x080fe400030f14cf */
[----:B------:R-:W-:-:S03]  /*ca10*/  @!P0 LEA.HI.X R5, R168, R7, R206, 0x2, P4 ;  /* 0x00000007a8058211 */ /* 0x000fc600020f14ce */
[----:B------:R1:W-:Y:S01]  /*ca20*/  @!P3 ST.E.64 desc[UR50][R14.64], R42 ;  /* 0x0000002a0e00b985 */ /* 0x0003e2000c101b32 */
[-C--:B---3--:R-:W-:Y:S02]  /*ca30*/  @!P5 LEA R8, P3, R23, R6.reuse, 0x2 ;  /* 0x000000061708d211 */ /* 0x088fe400078610ff */
[CC--:B----4-:R-:W-:Y:S01]  /*ca40*/  @!P2 LEA R10, P4, R22.reuse, R6.reuse, 0x2 ;  /* 0x00000006160aa211 */ /* 0x0d0fe200078810ff */
[----:B------:R1:W-:Y:S01]  /*ca50*/  @!P0 ST.E.64 desc[UR50][R4.64], R40 ;  /* 0x0000002804008985 */ /* 0x0003e2000c101b32 */
[----:B------:R-:W-:Y:S02]  /*ca60*/  @!P1 LEA R20, P6, R19, R6, 0x2 ;  /* 0x0000000613149211 */ /* 0x000fe400078c10ff */
[-C--:B------:R-:W-:Y:S02]  /*ca70*/  @!P5 LEA.HI.X R9, R23, R7.reuse, R205, 0x2, P3 ;  /* 0x000000071709d211 */ /* 0x080fe400018f14cd */
[-C--:B------:R-:W-:Y:S02]  /*ca80*/  @!P2 LEA.HI.X R11, R22, R7.reuse, R204, 0x2, P4 ;  /* 0x00000007160ba211 */ /* 0x080fe400020f14cc */
[----:B------:R-:W-:Y:S01]  /*ca90*/  @!P1 LEA.HI.X R21, R19, R7, R203, 0x2, P6 ;  /* 0x0000000713159211 */ /* 0x000fe200030f14cb */
[----:B------:R1:W-:Y:S01]  /*caa0*/  @!P5 ST.E.64 desc[UR50][R8.64], R92 ;  /* 0x0000005c0800d985 */ /* 0x0003e2000c101b32 */
[----:B------:R-:W-:-:S03]  /*cab0*/  ISETP.GE.AND P0, PT, R18, UR4, PT ;  /* 0x0000000412007c0c */ /* 0x000fc6000bf06270 */
[----:B------:R1:W-:Y:S04]  /*cac0*/  @!P2 ST.E.64 desc[UR50][R10.64], R94 ;  /* 0x0000005e0a00a985 */ /* 0x0003e8000c101b32 */
[----:B------:R1:W-:Y:S06]  /*cad0*/  @!P1 ST.E.64 desc[UR50][R20.64], R38 ;  /* 0x0000002614009985 */ /* 0x0003ec000c101b32 */
[----:B------:R-:W-:Y:S05]  /*cae0*/  @P0 BRA `(.L_x_218) ;  /* 0x0000000c00280947 */ /* 0x000fea0003800000 */
[----:B-1----:R-:W-:-:S04]  /*caf0*/  LEA R4, P0, R18, R6, 0x2 ;  /* 0x0000000612047211 */ /* 0x002fc800078010ff */
[----:B------:R-:W-:-:S05]  /*cb00*/  LEA.HI.X R5, R18, R7, R202, 0x2, P0 ;  /* 0x0000000712057211 */ /* 0x000fca00000f14ca */
[----:B------:R4:W-:Y:S01]  /*cb10*/  ST.E.64 desc[UR50][R4.64], R32 ;  /* 0x0000002004007985 */ /* 0x0009e2000c101b32 */
[----:B------:R-:W-:Y:S05]  /*cb20*/  BRA `(.L_x_218) ;  /* 0x0000000c00187947 */ /* 0x000fea0003800000 */
.L_x_209:
[----:B------:R-:W-:Y:S02]  /*cb30*/  ULDC.64 UR8, c[0x0][0xc00] ;  /* 0x0003000000087ab9 */ /* 0x000fe40000000a00 */
[----:B------:R-:W-:-:S04]  /*cb40*/  UISETP.NE.U32.AND UP0, UPT, UR8, URZ, UPT ;  /* 0x0000003f0800728c */ /* 0x000fc8000bf05070 */
[----:B------:R-:W-:-:S03]  /*cb50*/  UISETP.NE.AND.EX UP0, UPT, UR9, URZ, UPT, UP0 ;  /* 0x0000003f0900728c */ /* 0x000fc6000bf05300 */
[----:B------:R-:W-:Y:S02]  /*cb60*/  ULDC.64 UR8, c[0x0][0xc00] ;  /* 0x0003000000087ab9 */ /* 0x000fe40000000a00 */
[----:B------:R-:W-:Y:S01]  /*cb70*/  UIMAD.WIDE UR8, UR36, 0x4, UR8 ;  /* 0x00000004240878a5 */ /* 0x000fe2000f8e0208 */
[----:B------:R-:W-:-:S05]  /*cb80*/  PLOP3.LUT P1, PT, PT, PT, UP0, 0x80, 0x0 ;  /* 0x000000000000781c */ /* 0x000fca0003f2f008 */
[----:B------:R-:W-:Y:S01]  /*cb90*/  MOV R4, UR8 ;  /* 0x0000000800047c02 */ /* 0x000fe20008000f00 */
[----:B------:R-:W-:Y:S01]  /*cba0*/  IMAD.U32 R5, RZ, RZ, UR9 ;  /* 0x00000009ff057e24 */ /* 0x000fe2000f8e00ff */
[----:B------:R-:W-:Y:S02]  /*cbb0*/  ULDC.64 UR8, c[0x0][0xc08] ;  /* 0x0003020000087ab9 */ /* 0x000fe40000000a00 */
[----:B------:R-:W-:-:S04]  /*cbc0*/  UISETP.NE.U32.AND UP1, UPT, UR8, URZ, UPT ;  /* 0x0000003f0800728c */ /* 0x000fc8000bf25070 */
[----:B------:R-:W-:Y:S01]  /*cbd0*/  UISETP.NE.AND.EX UP1, UPT, UR9, URZ, UPT, UP1 ;  /* 0x0000003f0900728c */ /* 0x000fe2000bf25310 */
[----:B------:R-:W2:Y:S01]  /*cbe0*/  @P1 LDG.E R3, desc[UR50][R4.64] ;  /* 0x0000003204031981 */ /* 0x000ea2000c1e1900 */
[----:B------:R-:W-:Y:S02]  /*cbf0*/  ULDC UR4, c[0x0][0xa88] ;  /* 0x0002a20000047ab9 */ /* 0x000fe40000000800 */
[----:B------:R-:W-:Y:S02]  /*cc00*/  IMAD.U32 R0, RZ, RZ, UR4 ;  /* 0x00000004ff007e24 */ /* 0x000fe4000f8e00ff */
[----:B------:R-:W-:-:S05]  /*cc10*/  PLOP3.LUT P2, PT, PT, PT, UP1, 0x80, 0x0 ;  /* 0x000000000000781c */ /* 0x000fca0003f4f018 */
[----:B------:R-:W-:Y:S02]  /*cc20*/  @UP1 ULDC.64 UR8, c[0x0][0xc08] ;  /* 0x0003020000081ab9 */ /* 0x000fe40000000a00 */
[----:B------:R-:W-:-:S06]  /*cc30*/  @UP1 UIMAD.WIDE UR8, UR36, 0x4, UR8 ;  /* 0x00000004240818a5 */ /* 0x000fcc000f8e0208 */
[----:B------:R-:W-:Y:S02]  /*cc40*/  IMAD.U32 R6, RZ, RZ, UR8 ;  /* 0x00000008ff067e24 */ /* 0x000fe4000f8e00ff */
[----:B------:R-:W-:-:S05]  /*cc50*/  IMAD.U32 R7, RZ, RZ, UR9 ;  /* 0x00000009ff077e24 */ /* 0x000fca000f8e00ff */
[----:B------:R0:W5:Y:S01]  /*cc60*/  @P2 LDG.E R0, desc[UR50][R6.64] ;  /* 0x0000003206002981 */ /* 0x000162000c1e1900 */
[----:B------:R-:W-:Y:S01]  /*cc70*/  UMOV UR4, URZ ;  /* 0x0000003f00047c82 */ /* 0x000fe20008000000 */
[----:B------:R-:W-:Y:S02]  /*cc80*/  ISETP.GT.AND P0, PT, R223, 0x7f, PT ;  /* 0x0000007fdf00780c */ /* 0x000fe40003f04270 */
[----:B--2---:R-:W-:-:S13]  /*cc90*/  @P1 R2UR UR4, R3 ;  /* 0x00000000030412ca */ /* 0x004fda00000e0000 */
[----:B------:R-:W-:Y:S01]  /*cca0*/  USHF.R.S32.HI UR16, URZ, 0x1f, UR4 ;  /* 0x0000001f3f107899 */ /* 0x000fe20008011404 */
[----:B0-----:R-:W-:Y:S11]  /*ccb0*/  @P2 BRA `(.L_x_221) ;  /* 0x0000000000102947 */ /* 0x001ff60003800000 */
[----:B------:R-:W-:Y:S05]  /*ccc0*/  @!P1 BRA `(.L_x_221) ;  /* 0x00000000000c9947 */ /* 0x000fea0003800000 */
[----:B------:R-:W2:Y:S04]  /*ccd0*/  LDG.E R3, desc[UR50][R4.64] ;  /* 0x0000003204037981 */ /* 0x000ea8000c1e1900 */
[----:B-----5:R-:W2:Y:S02]  /*cce0*/  LDG.E R0, desc[UR50][R4.64+0x4] ;  /* 0x0000043204007981 */ /* 0x020ea4000c1e1900 */
[----:B--2---:R-:W-:-:S07]  /*ccf0*/  IMAD.IADD R0, R0, 0x1, -R3 ;  /* 0x0000000100007824 */ /* 0x004fce00078e0a03 */
.L_x_221:
[----:B------:R-:W-:Y:S01]  /*cd00*/  USEL UR36, UR36, URZ, !UP0 ;  /* 0x0000003f24247287 */ /* 0x000fe2000c000000 */
[----:B------:R-:W-:Y:S01]  /*cd10*/  BSSY B1, `(.L_x_222) ;  /* 0x0000039000017945 */ /* 0x000fe20003800000 */
[----:B------:R-:W-:-:S03]  /*cd20*/  USEL UR37, UR37, URZ, !UP0 ;  /* 0x0000003f25257287 */ /* 0x000fc6000c000000 */
[----:B------:R-:W-:Y:S09]  /*cd30*/  @P0 BRA `(.L_x_223) ;  /* 0x0000000000d80947 */ /* 0x000ff20003800000 */
[----:B------:R-:W0:Y:S01]  /*cd40*/  S2R R4, SR_TID.X ;  /* 0x0000000000047919 */ /* 0x000e220000002100 */
[----:B------:R-:W1:Y:S01]  /*cd50*/  LDC R9, c[0x0][0xbe8] ;  /* 0x0002fa00ff097b82 */ /* 0x000e620000000800 */
[----:B------:R-:W-:-:S04]  /*cd60*/  IMAD.U32 R3, RZ, RZ, UR38 ;  /* 0x00000026ff037e24 */ /* 0x000fc8000f8e00ff */
[----:B0-----:R-:W-:Y:S02]  /*cd70*/  IMAD R3, R3, 0x80, R4 ;  /* 0x0000008003037824 */ /* 0x001fe400078e0204 */
[----:B-1---5:R-:W-:Y:S02]  /*cd80*/  IMAD R4, R0, R9, RZ ;  /* 0x0000000900047224 */ /* 0x022fe400078e02ff */
[----:B------:R-:W-:-:S05]  /*cd90*/  VIADD R6, R3, 0xffffff80 ;  /* 0xffffff8003067836 */ /* 0x000fca0000000000 */
[----:B------:R-:W-:-:S13]  /*cda0*/  ISETP.GE.AND P0, PT, R6, R4, PT ;  /* 0x000000040600720c */ /* 0x000fda0003f06270 */
[----:B------:R-:W-:Y:S05]  /*cdb0*/  @P0 BRA `(.L_x_223) ;  /* 0x0000000000b80947 */ /* 0x000fea0003800000 */
[----:B------:R-:W-:Y:S01]  /*cdc0*/  ISETP.NE.AND P0, PT, R9, 0x1, PT ;  /* 0x000000010900780c */ /* 0x000fe20003f05270 */
[----:B------:R-:W-:Y:S01]  /*cdd0*/  UISETP.GT.AND UP2, UPT, UR44, 0x1, UPT ;  /* 0x000000012c00788c */ /* 0x000fe2000bf44270 */
[----:B------:R-:W-:-:S03]  /*cde0*/  UMOV UR7, 0x9b8 ;  /* 0x000009b800077882 */ /* 0x000fc60000000000 */
[----:B------:R-:W-:Y:S02]  /*cdf0*/  USEL UR17, UR7, 0x978, UP2 ;  /* 0x0000097807117887 */ /* 0x000fe40009000000 */
[----:B------:R-:W-:-:S06]  /*ce00*/  USEL UR19, UR39, URZ, UP2 ;  /* 0x0000003f27137287 */ /* 0x000fcc0009000000 */
[----:B------:R-:W0:Y:S04]  /*ce10*/  @P0 LDC R3, c[0x0][0xbec] ;  /* 0x0002fb00ff030b82 */ /* 0x000e280000000800 */
[----:B------:R-:W-:Y:S01]  /*ce20*/  ULDC.64 UR10, c[0x0][UR17+0x220] ;  /* 0x00008800110a7abb */ /* 0x000fe20008000a00 */
[----:B------:R-:W-:Y:S01]  /*ce30*/  ULDC.64 UR8, c[0x0][UR17+0x218] ;  /* 0x0000860011087abb */ /* 0x000fe20008000a00 */
[----:B------:R-:W-:Y:S01]  /*ce40*/  ULDC.64 UR12, c[0x0][UR17+0x228] ;  /* 0x00008a00110c7abb */ /* 0x000fe20008000a00 */
[----:B------:R-:W-:Y:S01]  /*ce50*/  UIMAD UR7, UR11, UR36, URZ ;  /* 0x000000240b0772a4 */ /* 0x000fe2000f8e023f */
[----:B------:R-:W1:Y:S01]  /*ce60*/  @P0 LDC R5, c[0x0][0xbf0] ;  /* 0x0002fc00ff050b82 */ /* 0x000e620000000800 */
[----:B------:R-:W-:Y:S02]  /*ce70*/  UIMAD.WIDE.U32 UR14, UR8, UR40, URZ ;  /* 0x00000028080e72a5 */ /* 0x000fe4000f8e003f */
[----:B------:R-:W-:-:S02]  /*ce80*/  UIMAD UR18, UR9, UR40, URZ ;  /* 0x00000028091272a4 */ /* 0x000fc4000f8e023f */
[----:B------:R-:W-:Y:S02]  /*ce90*/  UIMAD.WIDE.U32 UR8, UR10, UR36, URZ ;  /* 0x000000240a0872a5 */ /* 0x000fe4000f8e003f */
[----:B------:R-:W-:Y:S02]  /*cea0*/  UIMAD.WIDE.U32 UR20, UR12, UR19, URZ ;  /* 0x000000130c1472a5 */ /* 0x000fe4000f8e003f */
[----:B------:R-:W-:Y:S02]  /*ceb0*/  UIMAD UR12, UR13, UR19, URZ ;  /* 0x000000130d0c72a4 */ /* 0x000fe4000f8e023f */
[----:B------:R-:W-:Y:S02]  /*cec0*/  UIMAD UR7, UR10, UR37, UR7 ;  /* 0x000000250a0772a4 */ /* 0x000fe4000f8e0207 */
[----:B------:R-:W-:Y:S02]  /*ced0*/  UIADD3 UR14, UP0, UP1, UR8, UR14, UR4 ;  /* 0x0000000e080e7290 */ /* 0x000fe4000f91e004 */
[----:B------:R-:W-:Y:S01]  /*cee0*/  UIADD3 UR8, UR12, UR21, URZ ;  /* 0x000000150c087290 */ /* 0x000fe2000fffe03f */
[----:B0-----:R-:W-:Y:S01]  /*cef0*/  @P0 IMAD.HI.U32 R4, R6, R3, RZ ;  /* 0x0000000306040227 */ /* 0x001fe200078e00ff */
[----:B------:R-:W-:-:S02]  /*cf00*/  UIADD3 UR11, UR18, UR15, URZ ;  /* 0x0000000f120b7290 */ /* 0x000fc4000fffe03f */
[----:B------:R-:W-:Y:S01]  /*cf10*/  UIADD3 UR7, UR9, UR7, URZ ;  /* 0x0000000709077290 */ /* 0x000fe2000fffe03f */
[----:B------:R-:W-:Y:S02]  /*cf20*/  IMAD.MOV.U32 R3, RZ, RZ, R6 ;  /* 0x000000ffff037224 */ /* 0x000fe400078e0006 */
[----:B------:R-:W-:Y:S01]  /*cf30*/  IMAD.U32 R8, RZ, RZ, UR8 ;  /* 0x00000008ff087e24 */ /* 0x000fe2000f8e00ff */
[----:B------:R-:W-:Y:S01]  /*cf40*/  UIADD3.X UR7, UR7, UR11, UR16, UP0, UP1 ;  /* 0x0000000b07077290 */ /* 0x000fe200087e2410 */
[----:B-1----:R-:W-:Y:S01]  /*cf50*/  @P0 SHF.R.U32.HI R3, RZ, R5, R4 ;  /* 0x00000005ff030219 */ /* 0x002fe20000011604 */
[----:B------:R-:W-:Y:S01]  /*cf60*/  IMAD.U32 R4, RZ, RZ, UR20 ;  /* 0x00000014ff047e24 */ /* 0x000fe2000f8e00ff */
[----:B------:R-:W-:Y:S01]  /*cf70*/  ULDC.64 UR8, c[0x0][UR17+0x210] ;  /* 0x0000840011087abb */ /* 0x000fe20008000a00 */
[----:B------:R-:W-:Y:S01]  /*cf80*/  IMAD.U32 R5, RZ, RZ, UR21 ;  /* 0x00000015ff057e24 */ /* 0x000fe2000f8e00ff */
[--C-:B------:R-:W-:Y:S01]  /*cf90*/  SHF.R.S32.HI R5, RZ, 0x1f, R3.reuse ;  /* 0x0000001fff057819 */ /* 0x100fe20000011403 */
[----:B------:R-:W-:Y:S01]  /*cfa0*/  IMAD.MOV R7, RZ, RZ, -R3 ;  /* 0x000000ffff077224 */ /* 0x000fe200078e0a03 */
[----:B------:R-:W-:Y:S01]  /*cfb0*/  IADD3 R4, P0, P1, R3, UR14, R4 ;  /* 0x0000000e03047c10 */ /* 0x000fe2000f91e004 */
[----:B------:R-:W-:Y:S01]  /*cfc0*/  ULDC.64 UR10, c[0x0][0xba8] ;  /* 0x0002ea00000a7ab9 */ /* 0x000fe20000000a00 */
[----:B------:R-:W-:Y:S01]  /*cfd0*/  @!UP2 ULDC UR10, c[0x0][0xb50] ;  /* 0x0002d400000aaab9 */ /* 0x000fe20000000800 */
[----:B------:R-:W-:Y:S01]  /*cfe0*/  IMAD R7, R9, R7, R6 ;  /* 0x0000000709077224 */ /* 0x000fe200078e0206 */
[----:B------:R-:W-:Y:S01]  /*cff0*/  IADD3.X R5, R5, UR7, R8, P0, P1 ;  /* 0x0000000705057c10 */ /* 0x000fe200087e2408 */
[----:B------:R-:W-:-:S02]  /*d000*/  @!UP2 ULDC UR11, c[0x0][0xb54] ;  /* 0x0002d500000baab9 */ /* 0x000fc40000000800 */
[C---:B------:R-:W-:Y:S01]  /*d010*/  IMAD R6, R7.reuse, UR9, RZ ;  /* 0x0000000907067c24 */ /* 0x040fe2000f8e02ff */
[----:B------:R-:W-:Y:S01]  /*d020*/  SHF.R.S32.HI R3, RZ, 0x1f, R7 ;  /* 0x0000001fff037819 */ /* 0x000fe20000011407 */
[----:B------:R-:W-:-:S04]  /*d030*/  IMAD.WIDE.U32 R4, R7, UR8, R4 ;  /* 0x0000000807047c25 */ /* 0x000fc8000f8e0004 */
[----:B------:R-:W-:Y:S01]  /*d040*/  IMAD R3, R3, UR8, R6 ;  /* 0x0000000803037c24 */ /* 0x000fe2000f8e0206 */
[----:B------:R-:W-:-:S03]  /*d050*/  LEA R6, P0, R4, UR10, 0x2 ;  /* 0x0000000a04067c11 */ /* 0x000fc6000f8010ff */
[----:B------:R-:W-:-:S05]  /*d060*/  IMAD.IADD R3, R5, 0x1, R3 ;  /* 0x0000000105037824 */ /* 0x000fca00078e0203 */
[----:B------:R-:W-:Y:S01]  /*d070*/  LEA.HI.X R7, R4, UR11, R3, 0x2, P0 ;  /* 0x0000000b04077c11 */ /* 0x000fe200080f1403 */
[----:B------:R-:W-:-:S05]  /*d080*/  IMAD.MOV.U32 R3, RZ, RZ, -0x800000 ;  /* 0xff800000ff037424 */ /* 0x000fca00078e00ff */
[----:B------:R0:W-:Y:S02]  /*d090*/  STG.E desc[UR50][R6.64], R3 ;  /* 0x0000000306007986 */ /* 0x0001e4000c101932 */
.L_x_223:
[----:B------:R-:W-:Y:S05]  /*d0a0*/  BSYNC B1 ;  /* 0x0000000000017941 */ /* 0x000fea0003800000 */
.L_x_222:
[----:B------:R-:W-:-:S06]  /*d0b0*/  UISETP.GT.AND UP0, UPT, UR44, 0x1, UPT ;  /* 0x000000012c00788c */ /* 0x000fcc000bf04270 */
[----:B------:R-:W-:-:S13]  /*d0c0*/  PLOP3.LUT P0, PT, PT, PT, UP0, 0x80, 0x0 ;  /* 0x000000000000781c */ /* 0x000fda0003f0f008 */
[----:B------:R-:W-:Y:S05]  /*d0d0*/  @P0 BRA `(.L_x_218) ;  /* 0x0000000400ac0947 */ /* 0x000fea0003800000 */
[----:B------:R-:W1:Y:S01]  /*d0e0*/  LDC R11, c[0x0][0xbe8] ;  /* 0x0002fa00ff0b7b82 */ /* 0x000e620000000800 */
[----:B------:R-:W-:Y:S01]  /*d0f0*/  ULDC.64 UR10, c[0x0][0xaa0] ;  /* 0x0002a800000a7ab9 */ /* 0x000fe20000000a00 */
[----:B0-----:R-:W-:Y:S01]  /*d100*/  IMAD R3, R17, 0x20, R200 ;  /* 0x0000002011037824 */ /* 0x001fe200078e02c8 */
[----:B------:R-:W-:Y:S01]  /*d110*/  UIMAD UR7, UR16, UR10, URZ ;  /* 0x0000000a100772a4 */ /* 0x000fe2000f8e023f */
[----:B------:R-:W-:Y:S01]  /*d120*/  IMAD.U32 R8, RZ, RZ, UR38 ;  /* 0x00000026ff087e24 */ /* 0x000fe2000f8e00ff */
[----:B------:R-:W-:Y:S01]  /*d130*/  UIMAD.WIDE.U32 UR8, UR4, UR10, URZ ;  /* 0x0000000a040872a5 */ /* 0x000fe2000f8e003f */
[----:B------:R-:W-:Y:S01]  /*d140*/  IMAD.U32 R13, RZ, RZ, UR38 ;  /* 0x00000026ff0d7e24 */ /* 0x000fe2000f8e00ff */
[----:B------:R-:W-:Y:S01]  /*d150*/  UIMAD UR7, UR4, UR11, UR7 ;  /* 0x0000000b040772a4 */ /* 0x000fe2000f8e0207 */
[----:B------:R-:W-:Y:S01]  /*d160*/  IMAD R8, R8, 0x80, R3 ;  /* 0x0000008008087824 */ /* 0x000fe200078e0203 */
[----:B------:R-:W-:Y:S01]  /*d170*/  BSSY B1, `(.L_x_224) ;  /* 0x0000037000017945 */ /* 0x000fe20003800000 */
[----:B------:R-:W-:Y:S01]  /*d180*/  ULDC.64 UR10, c[0x0][0xae8] ;  /* 0x0002ba00000a7ab9 */ /* 0x000fe20000000a00 */
[----:B------:R-:W-:Y:S01]  /*d190*/  UIADD3 UR9, UR9, UR7, URZ ;  /* 0x0000000709097290 */ /* 0x000fe2000fffe03f */
[----:B------:R-:W-:-:S03]  /*d1a0*/  IMAD.MOV.U32 R3, RZ, RZ, R8 ;  /* 0x000000ffff037224 */ /* 0x000fc600078e0008 */
[----:B------:R-:W-:-:S04]  /*d1b0*/  UIMAD.WIDE.U32 UR8, UR40, UR10, UR8 ;  /* 0x0000000a280872a5 */ /* 0x000fc8000f8e0008 */
[----:B------:R-:W-:-:S03]  /*d1c0*/  UIMAD UR9, UR40, UR11, UR9 ;  /* 0x0000000b280972a4 */ /* 0x000fc6000f8e0209 */
[----:B------:R-:W-:Y:S01]  /*d1d0*/  ULDC.64 UR10, c[0x0][0xaf0] ;  /* 0x0002bc00000a7ab9 */ /* 0x000fe20000000a00 */
[----:B-1----:R-:W-:Y:S01]  /*d1e0*/  ISETP.NE.AND P0, PT, R11, 0x1, PT ;  /* 0x000000010b00780c */ /* 0x002fe20003f05270 */
[----:B------:R-:W-:-:S04]  /*d1f0*/  UIMAD UR37, UR37, UR10, URZ ;  /* 0x0000000a252572a4 */ /* 0x000fc8000f8e023f */
[----:B------:R-:W-:Y:S02]  /*d200*/  UIMAD UR4, UR36, UR11, UR37 ;  /* 0x0000000b240472a4 */ /* 0x000fe4000f8e0225 */
[----:B------:R-:W-:-:S03]  /*d210*/  UIMAD.WIDE.U32 UR36, UR36, UR10, UR8 ;  /* 0x0000000a242472a5 */ /* 0x000fc6000f8e0008 */
[----:B------:R-:W-:Y:S01]  /*d220*/  ULDC.64 UR8, c[0x0][0xae0] ;  /* 0x0002b80000087ab9 */ /* 0x000fe20000000a00 */
[----:B------:R-:W-:Y:S02]  /*d230*/  UIADD3 UR4, UR37, UR4, URZ ;  /* 0x0000000425047290 */ /* 0x000fe4000fffe03f */
[----:B------:R-:W0:Y:S08]  /*d240*/  @P0 LDC R5, c[0x0][0xbec] ;  /* 0x0002fb00ff050b82 */ /* 0x000e300000000800 */
[----:B------:R-:W1:Y:S01]  /*d250*/  @P0 LDC R7, c[0x0][0xbf0] ;  /* 0x0002fc00ff070b82 */ /* 0x000e620000000800 */
[----:B0-----:R-:W-:-:S04]  /*d260*/  @P0 IMAD.HI.U32 R4, R8, R5, RZ ;  /* 0x0000000508040227 */ /* 0x001fc800078e00ff */
[----:B------:R-:W-:Y:S02]  /*d270*/  IMAD.U32 R5, RZ, RZ, UR37 ;  /* 0x00000025ff057e24 */ /* 0x000fe4000f8e00ff */
[----:B------:R-:W-:Y:S01]  /*d280*/  IMAD.U32 R5, RZ, RZ, UR4 ;  /* 0x00000004ff057e24 */ /* 0x000fe2000f8e00ff */
[----:B-1----:R-:W-:-:S04]  /*d290*/  @P0 SHF.R.U32.HI R3, RZ, R7, R4 ;  /* 0x00000007ff030219 */ /* 0x002fc80000011604 */
[--C-:B------:R-:W-:Y:S01]  /*d2a0*/  SHF.R.S32.HI R4, RZ, 0x1f, R3.reuse ;  /* 0x0000001fff047819 */ /* 0x100fe20000011403 */
[----:B------:R-:W-:-:S04]  /*d2b0*/  IMAD.MOV R7, RZ, RZ, -R3 ;  /* 0x000000ffff077224 */ /* 0x000fc800078e0a03 */
[----:B------:R-:W-:Y:S02]  /*d2c0*/  IMAD R6, R4, UR8, RZ ;  /* 0x0000000804067c24 */ /* 0x000fe4000f8e02ff */
[----:B------:R-:W-:Y:S02]  /*d2d0*/  IMAD.U32 R4, RZ, RZ, UR36 ;  /* 0x00000024ff047e24 */ /* 0x000fe4000f8e00ff */
[----:B------:R-:W-:Y:S02]  /*d2e0*/  IMAD R7, R11, R7, R8 ;  /* 0x000000070b077224 */ /* 0x000fe400078e0208 */
[C---:B------:R-:W-:Y:S02]  /*d2f0*/  IMAD R9, R3.reuse, UR9, R6 ;  /* 0x0000000903097c24 */ /* 0x040fe4000f8e0206 */
[----:B------:R-:W-:Y:S01]  /*d300*/  IMAD.WIDE.U32 R4, R3, UR8, R4 ;  /* 0x0000000803047c25 */ /* 0x000fe2000f8e0004 */
[----:B------:R-:W-:Y:S01]  /*d310*/  SHF.R.S32.HI R3, RZ, 0x1f, R7 ;  /* 0x0000001fff037819 */ /* 0x000fe20000011407 */
[----:B------:R-:W-:-:S02]  /*d320*/  ULDC.64 UR8, c[0x0][0xad8] ;  /* 0x0002b60000087ab9 */ /* 0x000fc40000000a00 */
[----:B------:R-:W-:Y:S02]  /*d330*/  IMAD.IADD R5, R5, 0x1, R9 ;  /* 0x0000000105057824 */ /* 0x000fe400078e0209 */
[----:B------:R-:W-:Y:S02]  /*d340*/  IMAD R6, R3, UR8, RZ ;  /* 0x0000000803067c24 */ /* 0x000fe4000f8e02ff */
[----:B------:R-:W-:Y:S02]  /*d350*/  IMAD R8, R13, 0x80, R200 ;  /* 0x000000800d087824 */ /* 0x000fe400078e02c8 */
[----:B-----5:R-:W-:Y:S02]  /*d360*/  IMAD R11, R0, R11, RZ ;  /* 0x0000000b000b7224 */ /* 0x020fe400078e02ff */
[C---:B------:R-:W-:Y:S02]  /*d370*/  IMAD R3, R7.reuse, UR9, R6 ;  /* 0x0000000907037c24 */ /* 0x040fe4000f8e0206 */
[----:B------:R-:W-:Y:S01]  /*d380*/  IMAD.WIDE.U32 R4, R7, UR8, R4 ;  /* 0x0000000807047c25 */ /* 0x000fe2000f8e0004 */
[----:B------:R-:W-:Y:S01]  /*d390*/  ISETP.GE.AND P2, PT, R8, R11, PT ;  /* 0x0000000b0800720c */ /* 0x000fe20003f46270 */
[----:B------:R-:W-:-:S02]  /*d3a0*/  ULDC.64 UR8, c[0x0][0xa80] ;  /* 0x0002a00000087ab9 */ /* 0x000fc40000000a00 */
[----:B------:R-:W-:Y:S01]  /*d3b0*/  IMAD.IADD R3, R5, 0x1, R3 ;  /* 0x0000000105037824 */ /* 0x000fe200078e0203 */
[----:B------:R-:W-:Y:S01]  /*d3c0*/  LEA R6, P3, R4, UR8, 0x1 ;  /* 0x0000000804067c11 */ /* 0x000fe2000f8608ff */
[----:B------:R-:W-:-:S03]  /*d3d0*/  VIADD R0, R8, 0x20 ;  /* 0x0000002008007836 */ /* 0x000fc60000000000 */
[----:B------:R-:W-:Y:S01]  /*d3e0*/  LEA.HI.X R3, R4, UR9, R3, 0x1, P3 ;  /* 0x0000000904037c11 */ /* 0x000fe200098f0c03 */
[----:B------:R0:W1:Y:S01]  /*d3f0*/  SHFL.IDX PT, R7, R6, RZ, 0x181f ;  /* 0x00181fff06077589 */ /* 0x00006200000e0000 */
[-C--:B------:R-:W-:Y:S01]  /*d400*/  ISETP.GE.AND P1, PT, R0, R11.reuse, PT ;  /* 0x0000000b0000720c */ /* 0x080fe20003f26270 */
[----:B------:R-:W-:Y:S02]  /*d410*/  VIADD R0, R8, 0x40 ;  /* 0x0000004008007836 */ /* 0x000fe40000000000 */
[----:B------:R0:W2:Y:S03]  /*d420*/  SHFL.IDX PT, R5, R3, RZ, 0x181f ;  /* 0x00181fff03057589 */ /* 0x0000a600000e0000 */
[----:B------:R-:W-:Y:S01]  /*d430*/  ISETP.GE.AND P0, PT, R0, R11, PT ;  /* 0x0000000b0000720c */ /* 0x000fe20003f06270 */
[----:B------:R-:W-:-:S12]  /*d440*/  @P2 BRA `(.L_x_225) ;  /* 0x0000000000242947 */ /* 0x000fd80003800000 */
[----:B------:R-:W-:Y:S02]  /*d450*/  ULDC UR4, c[0x0][0xac8] ;  /* 0x0002b20000047ab9 */ /* 0x000fe40000000800 */
[----:B------:R-:W-:Y:S02]  /*d460*/  ISETP.GE.AND P4, PT, R2, UR4, PT ;  /* 0x0000000402007c0c */ /* 0x000fe4000bf86270 */
[----:B------:R-:W-:-:S11]  /*d470*/  ISETP.GE.AND P5, PT, R16, UR4, PT ;  /* 0x0000000410007c0c */ /* 0x000fd6000bfa6270 */
[-C--:B-1----:R-:W-:Y:S02]  /*d480*/  @!P4 LEA R12, P2, R2, R7.reuse, 0x1 ;  /* 0x00000007020cc211 */ /* 0x082fe400078408ff */
[----:B------:R-:W-:Y:S02]  /*d490*/  @!P5 LEA R4, P3, R16, R7, 0x1 ;  /* 0x000000071004d211 */ /* 0x000fe400078608ff */
[-C--:B--2---:R-:W-:Y:S02]  /*d4a0*/  @!P4 LEA.HI.X R13, R2, R5.reuse, R222, 0x1, P2 ;  /* 0x00000005020dc211 */ /* 0x084fe400010f0cde */
[----:B------:R-:W-:-:S03]  /*d4b0*/  @!P5 LEA.HI.X R5, R16, R5, R221, 0x1, P3 ;  /* 0x000000051005d211 */ /* 0x000fc600018f0cdd */
[----:B------:R3:W-:Y:S04]  /*d4c0*/  @!P4 ST.E.128 desc[UR50][R12.64], RZ ;  /* 0x000000ff0c00c985 */ /* 0x0007e8000c101d32 */
[----:B------:R3:W-:Y:S02]  /*d4d0*/  @!P5 ST.E.128 desc[UR50][R4.64], RZ ;  /* 0x000000ff0400d985 */ /* 0x0007e4000c101d32 */
.L_x_225:
[----:B------:R-:W-:Y:S05]  /*d4e0*/  BSYNC B1 ;  /* 0x0000000000017941 */ /* 0x000fea0003800000 */
.L_x_224:
[----:B--23--:R2:W3:Y:S01]  /*d4f0*/  SHFL.IDX PT, R5, R3, 0x1, 0x181f ;  /* 0x00381f0003057f89 */ /* 0x00c4e200000e0000 */
[----:B------:R-:W-:Y:S03]  /*d500*/  BSSY B1, `(.L_x_226) ;  /* 0x000000c000017945 */ /* 0x000fe60003800000 */
[----:B-1----:R2:W1:Y:S01]  /*d510*/  SHFL.IDX PT, R7, R6, 0x1, 0x181f ;  /* 0x00381f0006077f89 */ /* 0x00246200000e0000 */
[----:B------:R-:W-:Y:S05]  /*d520*/  @P1 BRA `(.L_x_227) ;  /* 0x0000000000241947 */ /* 0x000fea0003800000 */
[----:B------:R-:W-:Y:S02]  /*d530*/  ULDC UR4, c[0x0][0xac8] ;  /* 0x0002b20000047ab9 */ /* 0x000fe40000000800 */
[----:B------:R-:W-:Y:S02]  /*d540*/  ISETP.GE.AND P3, PT, R2, UR4, PT ;  /* 0x0000000402007c0c */ /* 0x000fe4000bf66270 */
[----:B------:R-:W-:-:S11]  /*d550*/  ISETP.GE.AND P4, PT, R16, UR4, PT ;  /* 0x0000000410007c0c */ /* 0x000fd6000bf86270 */
[-C--:B-1----:R-:W-:Y:S02]  /*d560*/  @!P3 LEA R12, P1, R2, R7.reuse, 0x1 ;  /* 0x00000007020cb211 */ /* 0x082fe400078208ff */
[----:B------:R-:W-:Y:S02]  /*d570*/  @!P4 LEA R4, P2, R16, R7, 0x1 ;  /* 0x000000071004c211 */ /* 0x000fe400078408ff */
[-C--:B---3--:R-:W-:Y:S02]  /*d580*/  @!P3 LEA.HI.X R13, R2, R5.reuse, R222, 0x1, P1 ;  /* 0x00000005020db211 */ /* 0x088fe400008f0cde */
[----:B------:R-:W-:-:S03]  /*d590*/  @!P4 LEA.HI.X R5, R16, R5, R221, 0x1, P2 ;  /* 0x000000051005c211 */ /* 0x000fc600010f0cdd */
[----:B------:R4:W-:Y:S04]  /*d5a0*/  @!P3 ST.E.128 desc[UR50][R12.64], RZ ;  /* 0x000000ff0c00b985 */ /* 0x0009e8000c101d32 */
[----:B------:R4:W-:Y:S02]  /*d5b0*/  @!P4 ST.E.128 desc[UR50][R4.64], RZ ;  /* 0x000000ff0400c985 */ /* 0x0009e4000c101d32 */
.L_x_227:
[----:B------:R-:W-:Y:S05]  /*d5c0*/  BSYNC B1 ;  /* 0x0000000000017941 */ /* 0x000fea0003800000 */
.L_x_226:
[----:B---34-:R3:W4:Y:S01]  /*d5d0*/  SHFL.IDX PT, R5, R3, 0x2, 0x181f ;  /* 0x00581f0003057f89 */ /* 0x01872200000e0000 */
        /* <DEDUP_REMOVED lines=8> */
[-C--:B----4-:R-:W-:Y:S02]  /*d660*/  @!P2 LEA.HI.X R13, R2, R5.reuse, R222, 0x1, P0 ;  /* 0x00000005020da211 */ /* 0x090fe400000f0cde */
[----:B------:R-:W-:-:S03]  /*d670*/  @!P3 LEA.HI.X R5, R16, R5, R221, 0x1, P1 ;  /* 0x000000051005b211 */ /* 0x000fc600008f0cdd */
[----:B------:R1:W-:Y:S04]  /*d680*/  @!P2 ST.E.128 desc[UR50][R12.64], RZ ;  /* 0x000000ff0c00a985 */ /* 0x0003e8000c101d32 */
[----:B------:R1:W-:Y:S02]  /*d690*/  @!P3 ST.E.128 desc[UR50][R4.64], RZ ;  /* 0x000000ff0400b985 */ /* 0x0003e4000c101d32 */
.L_x_229:
[----:B------:R-:W-:Y:S05]  /*d6a0*/  BSYNC B1 ;  /* 0x0000000000017941 */ /* 0x000fea0003800000 */
.L_x_228:
[----:B------:R-:W-:Y:S01]  /*d6b0*/  VIADD R0, R8, 0x60 ;  /* 0x0000006008007836 */ /* 0x000fe20000000000 */
[----:B0-23--:R-:W0:Y:S04]  /*d6c0*/  SHFL.IDX PT, R3, R3, 0x3, 0x181f ;  /* 0x00781f0003037f89 */ /* 0x00de2800000e0000 */
[----:B------:R-:W-:Y:S01]  /*d6d0*/  ISETP.GE.AND P0, PT, R0, R11, PT ;  /* 0x0000000b0000720c */ /* 0x000fe20003f06270 */
[----:B-1--4-:R1:W2:-:S12]  /*d6e0*/  SHFL.IDX PT, R5, R6, 0x3, 0x181f ;  /* 0x00781f0006057f89 */ /* 0x01229800000e0000 */
[----:B-1----:R-:W-:Y:S05]  /*d6f0*/  @P0 BRA `(.L_x_218) ;  /* 0x0000000000240947 */ /* 0x002fea0003800000 */
[----:B------:R-:W-:Y:S02]  /*d700*/  ULDC UR4, c[0x0][0xac8] ;  /* 0x0002b20000047ab9 */ /* 0x000fe40000000800 */
[----:B------:R-:W-:Y:S02]  /*d710*/  ISETP.GE.AND P2, PT, R2, UR4, PT ;  /* 0x0000000402007c0c */ /* 0x000fe4000bf46270 */
[----:B------:R-:W-:-:S11]  /*d720*/  ISETP.GE.AND P3, PT, R16, UR4, PT ;  /* 0x0000000410007c0c */ /* 0x000fd6000bf66270 */
[-C--:B--2---:R-:W-:Y:S02]  /*d730*/  @!P2 LEA R6, P0, R2, R5.reuse, 0x1 ;  /* 0x000000050206a211 */ /* 0x084fe400078008ff */
[----:B------:R-:W-:Y:S02]  /*d740*/  @!P3 LEA R4, P1, R16, R5, 0x1 ;  /* 0x000000051004b211 */ /* 0x000fe400078208ff */
[-C--:B0-----:R-:W-:Y:S02]  /*d750*/  @!P2 LEA.HI.X R7, R2, R3.reuse, R222, 0x1, P0 ;  /* 0x000000030207a211 */ /* 0x081fe400000f0cde */
[----:B------:R-:W-:-:S03]  /*d760*/  @!P3 LEA.HI.X R5, R16, R3, R221, 0x1, P1 ;  /* 0x000000031005b211 */ /* 0x000fc600008f0cdd */
[----:B------:R0:W-:Y:S04]  /*d770*/  @!P2 ST.E.128 desc[UR50][R6.64], RZ ;  /* 0x000000ff0600a985 */ /* 0x0001e8000c101d32 */
[----:B------:R0:W-:Y:S02]  /*d780*/  @!P3 ST.E.128 desc[UR50][R4.64], RZ ;  /* 0x000000ff0400b985 */ /* 0x0001e4000c101d32 */
.L_x_218:
[----:B------:R-:W-:Y:S05]  /*d790*/  BSYNC B0 ;  /* 0x0000000000007941 */ /* 0x000fea0003800000 */
.L_x_208:
[----:B------:R-:W-:Y:S02]  /*d7a0*/  ULDC UR4, c[0x0][0xc3c] ;  /* 0x00030f0000047ab9 */ /* 0x000fe40000000800 */
[----:B------:R-:W-:-:S13]  /*d7b0*/  ISETP.GE.AND P0, PT, R35, UR4, PT ;  /* 0x0000000423007c0c */ /* 0x000fda000bf06270 */
[----:B------:R-:W-:Y:S05]  /*d7c0*/  @!P0 BRA `(.L_x_230) ;  /* 0xffffff3400d88947 */ /* 0x000fea000383ffff */
[----:B------:R-:W-:Y:S05]  /*d7d0*/  EXIT ;  /* 0x000000000000794d */ /* 0x000fea0003800000 */
.L_x_179:
[----:B------:R-:W-:-:S08]  /*d7e0*/  NOP ;  /* 0x0000000000007918 */ /* 0x000fd00000000000 */
[----:B------:R-:W0:-:S00]  /*d7f0*/  USETMAXREG.DEALLOC.CTAPOOL 0x28 ;  /* 0x00000028000079c8 */ /* 0x000e0000080e0500 */
[----:B0-----:R-:W-:Y:S02]  /*d800*/  LOP3.LUT R0, R0, 0x3, RZ, 0xc0, !PT ;  /* 0x0000000300007812 */ /* 0x001fe400078ec0ff */
[----:B------:R-:W-:-:S04]  /*d810*/  LOP3.LUT R17, R17, 0xfffffdff, RZ, 0xc0, !PT ;  /* 0xfffffdff11117812 */ /* 0x000fc800078ec0ff */
[----:B------:R-:W0:Y:S02]  /*d820*/  SHFL.IDX PT, R0, R0, RZ, 0x1f ;  /* 0x00001fff00007589 */ /* 0x000e2400000e0000 */
[----:B0-----:R-:W-:-:S13]  /*d830*/  ISETP.NE.AND P0, PT, R0, RZ, PT ;  /* 0x000000ff0000720c */ /* 0x001fda0003f05270 */
[----:B------:R-:W-:Y:S01]  /*d840*/  @P0 BAR.SYNC.DEFER_BLOCKING 0x5, 0x180 ;  /* 0x0146000000000b1d */ /* 0x000fe20000010000 */
[----:B------:R-:W-:Y:S02]  /*d850*/  @P0 MOV R3, 0x400 ;  /* 0x0000040000030802 */ /* 0x000fe40000000f00 */
[----:B------:R-:W-:Y:S02]  /*d860*/  @P0 LOP3.LUT R17, R17, 0x200, RZ, 0xfc, !PT ;  /* 0x0000020011110812 */ /* 0x000fe400078efcff */
[----:B------:R-:W-:-:S05]  /*d870*/  @P0 LEA R2, R2, R3, 0x18 ;  /* 0x0000000302020211 */ /* 0x000fca00078ec0ff */
[----:B------:R-:W0:Y:S04]  /*d880*/  @P0 LDS.128 R4, [R2+0x298d0] ;  /* 0x0298d00002040984 */ /* 0x000e280000000c00 */
[----:B0-----:R0:W-:Y:S01]  /*d890*/  @P0 STL.64 [R1], R4 ;  /* 0x0000000401000387 */ /* 0x0011e20000100a00 */
[----:B------:R-:W-:-:S03]  /*d8a0*/  IMAD.MOV.U32 R0, RZ, RZ, R7 ;  /* 0x000000ffff007224 */ /* 0x000fc600078e0007 */
[----:B------:R0:W-:Y:S02]  /*d8b0*/  @P0 STL [R1+0x8], R6 ;  /* 0x0000080601000387 */ /* 0x0001e40000100800 */
[----:B------:R-:W-:Y:S01]  /*d8c0*/  @P0 R2UR UR39, R0 ;  /* 0x00000000002702ca */ /* 0x000fe200000e0000 */
[----:B------:R-:W-:Y:S06]  /*d8d0*/  @P0 BAR.ARV 0x4, 0x180 ;  /* 0x0106000000000b1d */ /* 0x000fec0000002000 */
[----:B------:R-:W-:Y:S08]  /*d8e0*/  @P0 BRA `(.L_x_231) ;  /* 0x0000000800cc0947 */ /* 0x000ff00003800000 */
[----:B0-----:R-:W0:Y:S01]  /*d8f0*/  S2R R4, SR_TID.X ;  /* 0x0000000000047919 */ /* 0x001e220000002100 */
[----:B------:R-:W-:Y:S01]  /*d900*/  ULDC UR4, c[0x0][0xc3c] ;  /* 0x00030f0000047ab9 */ /* 0x000fe20000000800 */
[----:B------:R-:W-:Y:S01]  /*d910*/  IMAD.MOV.U32 R0, RZ, RZ, RZ ;  /* 0x000000ffff007224 */ /* 0x000fe200078e00ff */
[----:B------:R-:W1:Y:S01]  /*d920*/  LDC R12, c[0x0][0xc38] ;  /* 0x00030e00ff0c7b82 */ /* 0x000e620000000800 */
[----:B------:R-:W-:Y:S01]  /*d930*/  IMAD.MOV.U32 R9, RZ, RZ, RZ ;  /* 0x000000ffff097224 */ /* 0x000fe200078e00ff */
[----:B0-----:R-:W-:-:S04]  /*d940*/  LOP3.LUT R7, R4, 0x1f, RZ, 0xc0, !PT ;  /* 0x0000001f04077812 */ /* 0x001fc800078ec0ff */
[----:B------:R-:W-:-:S04]  /*d950*/  ISETP.NE.AND P0, PT, R7, 0x1f, PT ;  /* 0x0000001f0700780c */ /* 0x000fc80003f05270 */
[----:B------:R-:W-:-:S13]  /*d960*/  ISETP.GE.OR P1, PT, R7, UR4, !P0 ;  /* 0x0000000407007c0c */ /* 0x000fda000c726670 */
[----:B------:R-:W0:Y:S08]  /*d970*/  @!P1 LDC.64 R4, c[0x0][0xc80] ;  /* 0x00032000ff049b82 */ /* 0x000e300000000a00 */
[----:B------:R-:W2:Y:S01]  /*d980*/  @!P1 LDC.64 R2, c[0x0][0xc78] ;  /* 0x00031e00ff029b82 */ /* 0x000ea20000000a00 */
[----:B0-----:R-:W-:-:S05]  /*d990*/  @!P1 IMAD.WIDE.U32 R4, R7, 0x4, R4 ;  /* 0x0000000407049825 */ /* 0x001fca00078e0004 */
[----:B------:R-:W3:Y:S01]  /*d9a0*/  @!P1 LDG.E R0, desc[UR50][R4.64] ;  /* 0x0000003204009981 */ /* 0x000ee2000c1e1900 */
[----:B--2---:R-:W-:-:S05]  /*d9b0*/  @!P1 IMAD.WIDE.U32 R2, R7, 0x4, R2 ;  /* 0x0000000407029825 */ /* 0x004fca00078e0002 */
[----:B------:R-:W3:Y:S01]  /*d9c0*/  @!P1 LDG.E R9, desc[UR50][R2.64] ;  /* 0x0000003202099981 */ /* 0x000ee2000c1e1900 */
[C---:B------:R-:W-:Y:S02]  /*d9d0*/  ISETP.NE.AND P1, PT, R7.reuse, RZ, PT ;  /* 0x000000ff0700720c */ /* 0x040fe40003f25270 */
[C---:B------:R-:W-:Y:S02]  /*d9e0*/  ISETP.GE.U32.AND P2, PT, R7.reuse, 0x2, PT ;  /* 0x000000020700780c */ /* 0x040fe40003f46070 */
[C---:B------:R-:W-:Y:S02]  /*d9f0*/  ISETP.GE.U32.AND P3, PT, R7.reuse, 0x4, PT ;  /* 0x000000040700780c */ /* 0x040fe40003f66070 */
[C---:B------:R-:W-:Y:S02]  /*da00*/  ISETP.GE.U32.AND P4, PT, R7.reuse, 0x8, PT ;  /* 0x000000080700780c */ /* 0x040fe40003f86070 */
[----:B------:R-:W-:Y:S01]  /*da10*/  ISETP.GE.U32.AND P5, PT, R7, 0x10, PT ;  /* 0x000000100700780c */ /* 0x000fe20003fa6070 */
[----:B------:R-:W-:Y:S01]  /*da20*/  UMOV UR4, URZ ;  /* 0x0000003f00047c82 */ /* 0x000fe20008000000 */
[----:B---3--:R-:W-:-:S05]  /*da30*/  IMAD R6, R0, R9, RZ ;  /* 0x0000000900067224 */ /* 0x008fca00078e02ff */
[----:B------:R-:W0:Y:S02]  /*da40*/  SHFL.UP PT, R8, R6, 0x1, RZ ;  /* 0x0420000006087989 */ /* 0x000e2400000e00ff */
[----:B0-----:R-:W-:-:S05]  /*da50*/  SEL R11, R8, RZ, P1 ;  /* 0x000000ff080b7207 */ /* 0x001fca0000800000 */
[----:B------:R-:W-:-:S05]  /*da60*/  IMAD.IADD R11, R6, 0x1, R11 ;  /* 0x00000001060b7824 */ /* 0x000fca00078e020b */
        /* <DEDUP_REMOVED lines=9> */
[----:B------:R-:W0:Y:S01]  /*db00*/  SHFL.UP PT, R4, R2, 0x10, RZ ;  /* 0x0600000002047989 */ /* 0x000e2200000e00ff */
[----:B------:R-:W2:Y:S01]  /*db10*/  S2R R6, SR_CTAID.X ;  /* 0x0000000000067919 */ /* 0x000ea20000002500 */
[----:B0-----:R-:W-:-:S05]  /*db20*/  SEL R5, R4, RZ, P5 ;  /* 0x000000ff04057207 */ /* 0x001fca0002800000 */
[----:B------:R-:W-:-:S05]  /*db30*/  IMAD.IADD R5, R2, 0x1, R5 ;  /* 0x0000000102057824 */ /* 0x000fca00078e0205 */
[----:B------:R-:W1:Y:S02]  /*db40*/  SHFL.IDX PT, R11, R5, 0x1f, 0x1f ;  /* 0x03e01f00050b7f89 */ /* 0x000e6400000e0000 */
[----:B-1----:R-:W-:-:S05]  /*db50*/  IMAD R11, R11, R12, RZ ;  /* 0x0000000c0b0b7224 */ /* 0x002fca00078e02ff */
[----:B--2---:R-:W-:Y:S01]  /*db60*/  ISETP.GT.AND P6, PT, R11, R6, PT ;  /* 0x000000060b00720c */ /* 0x004fe20003fc4270 */
[----:B------:R-:W-:-:S12]  /*db70*/  IMAD.MOV.U32 R4, RZ, RZ, R11 ;  /* 0x000000ffff047224 */ /* 0x000fd800078e000b */
[----:B------:R-:W-:Y:S05]  /*db80*/  @P6 BRA `(.L_x_232) ;  /* 0x00000000009c6947 */ /* 0x000fea0003800000 */
[----:B------:R-:W-:Y:S01]  /*db90*/  IMAD.MOV.U32 R11, RZ, RZ, R4 ;  /* 0x000000ffff0b7224 */ /* 0x000fe200078e0004 */
[----:B------:R-:W-:Y:S01]  /*dba0*/  UMOV UR4, URZ ;  /* 0x0000003f00047c82 */ /* 0x000fe20008000000 */
[----:B------:R-:W-:-:S05]  /*dbb0*/  ULDC UR5, c[0x0][0xc3c] ;  /* 0x00030f0000057ab9 */ /* 0x000fca0000000800 */
.L_x_234:
[----:B------:R-:W-:-:S04]  /*dbc0*/  UIADD3 UR4, UR4, 0x1f, URZ ;  /* 0x0000001f04047890 */ /* 0x000fc8000fffe03f */
[----:B------:R-:W-:-:S06]  /*dbd0*/  UISETP.GE.AND UP0, UPT, UR4, UR5, UPT ;  /* 0x000000050400728c */ /* 0x000fcc000bf06270 */
[----:B------:R-:W-:-:S13]  /*dbe0*/  PLOP3.LUT P6, PT, PT, PT, UP0, 0x40, 0x0 ;  /* 0x000000000000781c */ /* 0x000fda0003fce808 */
[----:B------:R-:W-:Y:S05]  /*dbf0*/  @!P6 BRA `(.L_x_233) ;  /* 0x0000000400cce947 */ /* 0x000fea0003800000 */
[----:B------:R-:W-:Y:S01]  /*dc00*/  VIADD R9, R7, UR4 ;  /* 0x0000000407097c36 */ /* 0x000fe20008000000 */
[----:B------:R-:W0:Y:S01]  /*dc10*/  LDC R12, c[0x0][0xc38] ;  /* 0x00030e00ff0c7b82 */ /* 0x000e220000000800 */
[----:B------:R-:W-:-:S03]  /*dc20*/  IMAD.MOV.U32 R0, RZ, RZ, RZ ;  /* 0x000000ffff007224 */ /* 0x000fc600078e00ff */
[----:B------:R-:W-:-:S13]  /*dc30*/  ISETP.GE.OR P6, PT, R9, UR5, !P0 ;  /* 0x0000000509007c0c */ /* 0x000fda000c7c6670 */
[----:B------:R-:W1:Y:S08]  /*dc40*/  @!P6 LDC.64 R4, c[0x0][0xc80] ;  /* 0x00032000ff04eb82 */ /* 0x000e700000000a00 */
[----:B------:R-:W2:Y:S01]  /*dc50*/  @!P6 LDC.64 R2, c[0x0][0xc78] ;  /* 0x00031e00ff02eb82 */ /* 0x000ea20000000a00 */
[----:B-1----:R-:W-:-:S05]  /*dc60*/  @!P6 IMAD.WIDE R4, R9, 0x4, R4 ;  /* 0x000000040904e825 */ /* 0x002fca00078e0204 */
[----:B------:R-:W3:Y:S01]  /*dc70*/  @!P6 LDG.E R0, desc[UR50][R4.64] ;  /* 0x000000320400e981 */ /* 0x000ee2000c1e1900 */
[----:B--2---:R-:W-:-:S04]  /*dc80*/  @!P6 IMAD.WIDE R2, R9, 0x4, R2 ;  /* 0x000000040902e825 */ /* 0x004fc800078e0202 */
[----:B------:R-:W-:-:S06]  /*dc90*/  IMAD.MOV.U32 R9, RZ, RZ, RZ ;  /* 0x000000ffff097224 */ /* 0x000fcc00078e00ff */
[----:B------:R-:W3:Y:S02]  /*dca0*/  @!P6 LDG.E R9, desc[UR50][R2.64] ;  /* 0x000000320209e981 */ /* 0x000ee4000c1e1900 */
[----:B---3--:R-:W-:-:S05]  /*dcb0*/  IMAD R15, R0, R9, RZ ;  /* 0x00000009000f7224 */ /* 0x008fca00078e02ff */
[----:B------:R-:W1:Y:S02]  /*dcc0*/  SHFL.UP PT, R8, R15, 0x1, RZ ;  /* 0x042000000f087989 */ /* 0x000e6400000e00ff */
[----:B-1----:R-:W-:-:S05]  /*dcd0*/  SEL R8, R8, RZ, P1 ;  /* 0x000000ff08087207 */ /* 0x002fca0000800000 */
[----:B------:R-:W-:-:S05]  /*dce0*/  IMAD.IADD R8, R15, 0x1, R8 ;  /* 0x000000010f087824 */ /* 0x000fca00078e0208 */
        /* <DEDUP_REMOVED lines=12> */
[----:B------:R-:W0:Y:S02]  /*ddb0*/  SHFL.IDX PT, R2, R5, 0x1f, 0x1f ;  /* 0x03e01f0005027f89 */ /* 0x000e2400000e0000 */
[----:B0-----:R-:W-:-:S04]  /*ddc0*/  IMAD R4, R2, R12, RZ ;  /* 0x0000000c02047224 */ /* 0x001fc800078e02ff */
[----:B------:R-:W-:-:S05]  /*ddd0*/  IMAD.IADD R11, R4, 0x1, R11 ;  /* 0x00000001040b7824 */ /* 0x000fca00078e020b */
[----:B------:R-:W-:-:S13]  /*dde0*/  ISETP.GT.AND P6, PT, R11, R6, PT ;  /* 0x000000060b00720c */ /* 0x000fda0003fc4270 */
[----:B------:R-:W-:Y:S05]  /*ddf0*/  @!P6 BRA `(.L_x_234) ;  /* 0xfffffffc0070e947 */ /* 0x000fea000383ffff */
.L_x_232:
[----:B------:R-:W-:Y:S02]  /*de00*/  IMAD.IADD R11, R11, 0x1, -R4 ;  /* 0x000000010b0b7824 */ /* 0x000fe400078e0a04 */
[----:B------:R-:W-:Y:S02]  /*de10*/  IMAD.MOV.U32 R8, RZ, RZ, RZ ;  /* 0x000000ffff087224 */ /* 0x000fe400078e00ff */
[----:B------:R-:W-:-:S05]  /*de20*/  IMAD R3, R5, R12, R11 ;  /* 0x0000000c05037224 */ /* 0x000fca00078e020b */
[----:B------:R-:W-:-:S13]  /*de30*/  ISETP.GT.AND P0, PT, R3, R6, PT ;  /* 0x000000060300720c */ /* 0x000fda0003f04270 */
[----:B------:R-:W-:Y:S02]  /*de40*/  VOTEU.ANY UR5, UPT, !P0 ;  /* 0x0000000000057886 */ /* 0x000fe400040e0100 */
[----:B------:R-:W-:Y:S02]  /*de50*/  UPOPC UR39, UR5 ;  /* 0x00000005002772bf */ /* 0x000fe40008000000 */
[----:B------:R-:W-:-:S04]  /*de60*/  ISETP.NE.AND P0, PT, RZ, UR5, PT ;  /* 0x00000005ff007c0c */ /* 0x000fc8000bf05270 */
[----:B------:R-:W-:Y:S02]  /*de70*/  IMAD.U32 R13, RZ, RZ, UR39 ;  /* 0x00000027ff0d7e24 */ /* 0x000fe4000f8e00ff */
[----:B------:R-:W-:-:S03]  /*de80*/  IMAD.U32 R14, RZ, RZ, UR39 ;  /* 0x00000027ff0e7e24 */ /* 0x000fc6000f8e00ff */
[----:B------:R-:W0:Y:S04]  /*de90*/  SHFL.IDX PT, R0, R0, R13, 0x1f ;  /* 0x00001f0d00007589 */ /* 0x000e2800000e0000 */
[----:B------:R1:W2:Y:S01]  /*dea0*/  SHFL.IDX PT, R9, R9, R14, 0x1f ;  /* 0x00001f0e09097589 */ /* 0x0002a200000e0000 */
[----:B0-----:R-:W-:-:S04]  /*deb0*/  IABS R4, R0 ;  /* 0x0000000000047213 */ /* 0x001fc80000000000 */
[----:B------:R-:W0:Y:S08]  /*dec0*/  I2F.RP R10, R4 ;  /* 0x00000004000a7306 */ /* 0x000e300000209400 */
[----:B0-----:R-:W0:Y:S02]  /*ded0*/  MUFU.RCP R10, R10 ;  /* 0x0000000a000a7308 */ /* 0x001e240000001000 */
[----:B0-----:R-:W-:-:S06]  /*dee0*/  VIADD R2, R10, 0xffffffe ;  /* 0x0ffffffe0a027836 */ /* 0x001fcc0000000000 */
[----:B------:R-:W0:Y:S02]  /*def0*/  F2I.FTZ.U32.TRUNC.NTZ R3, R2 ;  /* 0x0000000200037305 */ /* 0x000e24000021f000 */
[----:B0-----:R-:W-:Y:S01]  /*df00*/  IMAD.MOV R15, RZ, RZ, -R3 ;  /* 0x000000ffff0f7224 */ /* 0x001fe200078e0a03 */
[----:B-12---:R-:W-:Y:S06]  /*df10*/  @!P0 BRA `(.L_x_235) ;  /* 0x00000000000c8947 */ /* 0x006fec0003800000 */
[----:B------:R-:W-:-:S06]  /*df20*/  UIADD3 UR5, UR39, -0x1, URZ ;  /* 0xffffffff27057890 */ /* 0x000fcc000fffe03f */
[----:B------:R-:W-:-:S06]  /*df30*/  IMAD.U32 R8, RZ, RZ, UR5 ;  /* 0x00000005ff087e24 */ /* 0x000fcc000f8e00ff */
[----:B------:R0:W1:Y:S02]  /*df40*/  SHFL.IDX PT, R8, R5, R8, 0x1f ;  /* 0x00001f0805087589 */ /* 0x00006400000e0000 */
.L_x_235:
[----:B01----:R-:W-:Y:S01]  /*df50*/  IMAD R5, R8, R12, R11 ;  /* 0x0000000c08057224 */ /* 0x003fe200078e020b */
[----:B------:R-:W-:Y:S01]  /*df60*/  IABS R2, R9 ;  /* 0x0000000900027213 */ /* 0x000fe20000000000 */
[----:B------:R-:W-:Y:S01]  /*df70*/  IMAD.MOV.U32 R11, RZ, RZ, R15 ;  /* 0x000000ffff0b7224 */ /* 0x000fe200078e000f */
[----:B------:R-:W-:Y:S01]  /*df80*/  IABS R12, R0 ;  /* 0x00000000000c7213 */ /* 0x000fe20000000000 */
[----:B------:R-:W-:Y:S01]  /*df90*/  UIADD3 UR39, UR39, UR4, URZ ;  /* 0x0000000427277290 */ /* 0x000fe2000fffe03f */
[----:B------:R0:W-:Y:S01]  /*dfa0*/  STL [R1], R5 ;  /* 0x0000000501007387 */ /* 0x0001e20000100800 */
[----:B------:R-:W-:Y:S02]  /*dfb0*/  IMAD R11, R11, R4, RZ ;  /* 0x000000040b0b7224 */ /* 0x000fe400078e02ff */
[----:B------:R-:W-:Y:S02]  /*dfc0*/  IMAD.MOV R12, RZ, RZ, -R12 ;  /* 0x000000ffff0c7224 */ /* 0x000fe400078e0a0c */
[----:B0-----:R-:W-:-:S02]  /*dfd0*/  IMAD.IADD R5, R6, 0x1, -R5 ;  /* 0x0000000106057824 */ /* 0x001fc400078e0a05 */
[----:B------:R-:W-:Y:S02]  /*dfe0*/  IMAD.MOV.U32 R6, RZ, RZ, R2 ;  /* 0x000000ffff067224 */ /* 0x000fe400078e0002 */
[----:B------:R-:W-:Y:S01]  /*dff0*/  IMAD.MOV.U32 R2, RZ, RZ, RZ ;  /* 0x000000ffff027224 */ /* 0x000fe200078e00ff */
[----:B------:R-:W-:Y:S01]  /*e000*/  IABS R10, R5 ;  /* 0x00000005000a7213 */ /* 0x000fe20000000000 */
[----:B------:R-:W0:Y:S02]  /*e010*/  I2F.RP R8, R6 ;  /* 0x0000000600087306 */ /* 0x000e240000209400 */
[----:B------:R-:W-:-:S04]  /*e020*/  IMAD.HI.U32 R2, R3, R11, R2 ;  /* 0x0000000b03027227 */ /* 0x000fc800078e0002 */
[----:B------:R-:W-:Y:S02]  /*e030*/  IMAD.MOV.U32 R3, RZ, RZ, R10 ;  /* 0x000000ffff037224 */ /* 0x000fe400078e000a */
[----:B------:R-:W-:Y:S02]  /*e040*/  IMAD.MOV.U32 R10, RZ, RZ, R12 ;  /* 0x000000ffff0a7224 */ /* 0x000fe400078e000c */
[----:B------:R-:W-:-:S04]  /*e050*/  IMAD.HI.U32 R2, R2, R3, RZ ;  /* 0x0000000302027227 */ /* 0x000fc800078e00ff */
[----:B------:R-:W-:Y:S01]  /*e060*/  IMAD R3, R2, R10, R3 ;  /* 0x0000000a02037224 */ /* 0x000fe200078e0203 */
[----:B0-----:R-:W0:Y:S04]  /*e070*/  MUFU.RCP R8, R8 ;  /* 0x0000000800087308 */ /* 0x001e280000001000 */
[----:B------:R-:W-:-:S13]  /*e080*/  ISETP.GT.U32.AND P1, PT, R4, R3, PT ;  /* 0x000000030400720c */ /* 0x000fda0003f24070 */
[----:B------:R-:W-:Y:S02]  /*e090*/  @!P1 IMAD.IADD R3, R3, 0x1, -R4 ;  /* 0x0000000103039824 */ /* 0x000fe400078e0a04 */
[----:B0-----:R-:W-:Y:S02]  /*e0a0*/  VIADD R10, R8, 0xffffffe ;  /* 0x0ffffffe080a7836 */ /* 0x001fe40000000000 */
[----:B------:R-:W-:Y:S01]  /*e0b0*/  @!P1 VIADD R2, R2, 0x1 ;  /* 0x0000000102029836 */ /* 0x000fe20000000000 */
[----:B------:R-:W-:Y:S02]  /*e0c0*/  ISETP.GE.U32.AND P0, PT, R3, R4, PT ;  /* 0x000000040300720c */ /* 0x000fe40003f06070 */
[----:B------:R-:W-:Y:S01]  /*e0d0*/  LOP3.LUT R4, R5, R0, RZ, 0x3c, !PT ;  /* 0x0000000005047212 */ /* 0x000fe200078e3cff */
[----:B------:R-:W0:Y:S01]  /*e0e0*/  F2I.FTZ.U32.TRUNC.NTZ R3, R10 ;  /* 0x0000000a00037305 */ /* 0x000e22000021f000 */
[----:B------:R-:W-:Y:S02]  /*e0f0*/  ISETP.NE.AND P1, PT, R0, RZ, PT ;  /* 0x000000ff0000720c */ /* 0x000fe40003f25270 */
[----:B------:R-:W-:-:S07]  /*e100*/  ISETP.GE.AND P2, PT, R4, RZ, PT ;  /* 0x000000ff0400720c */ /* 0x000fce0003f46270 */
[----:B------:R-:W-:-:S04]  /*e110*/  @P0 VIADD R2, R2, 0x1 ;  /* 0x0000000102020836 */ /* 0x000fc80000000000 */
[----:B------:R-:W-:Y:S01]  /*e120*/  IMAD.MOV.U32 R8, RZ, RZ, R2 ;  /* 0x000000ffff087224 */ /* 0x000fe200078e0002 */
[----:B------:R-:W-:Y:S01]  /*e130*/  IABS R2, R9 ;  /* 0x0000000900027213 */ /* 0x000fe20000000000 */
[----:B0-----:R-:W-:-:S03]  /*e140*/  IMAD.MOV R11, RZ, RZ, -R3 ;  /* 0x000000ffff0b7224 */ /* 0x001fc600078e0a03 */
[----:B------:R-:W-:Y:S01]  /*e150*/  @!P2 IADD3 R8, -R8, RZ, RZ ;  /* 0x000000ff0808a210 */ /* 0x000fe20007ffe1ff */
[----:B------:R-:W-:Y:S01]  /*e160*/  IMAD.MOV R10, RZ, RZ, -R2 ;  /* 0x000000ffff0a7224 */ /* 0x000fe200078e0a02 */
[----:B------:R-:W-:Y:S01]  /*e170*/  @!P1 LOP3.LUT R8, RZ, R0, RZ, 0x33, !PT ;  /* 0x00000000ff089212 */ /* 0x000fe200078e33ff */
[----:B------:R-:W-:Y:S02]  /*e180*/  IMAD R11, R11, R6, RZ ;  /* 0x000000060b0b7224 */ /* 0x000fe400078e02ff */
[----:B------:R-:W-:Y:S01]  /*e190*/  IMAD.MOV.U32 R2, RZ, RZ, RZ ;  /* 0x000000ffff027224 */ /* 0x000fe200078e00ff */
[----:B------:R-:W-:-:S03]  /*e1a0*/  IABS R4, R8 ;  /* 0x0000000800047213 */ /* 0x000fc60000000000 */
[----:B------:R-:W-:-:S04]  /*e1b0*/  IMAD.HI.U32 R2, R3, R11, R2 ;  /* 0x0000000b03027227 */ /* 0x000fc800078e0002 */
[----:B------:R-:W-:Y:S02]  /*e1c0*/  IMAD.MOV.U32 R3, RZ, RZ, R4 ;  /* 0x000000ffff037224 */ /* 0x000fe400078e0004 */
[----:B------:R-:W-:Y:S02]  /*e1d0*/  IMAD.MOV.U32 R4, RZ, RZ, R10 ;  /* 0x000000ffff047224 */ /* 0x000fe400078e000a */
[----:B------:R-:W-:-:S04]  /*e1e0*/  IMAD.HI.U32 R2, R2, R3, RZ ;  /* 0x0000000302027227 */ /* 0x000fc800078e00ff */
[----:B------:R-:W-:-:S05]  /*e1f0*/  IMAD R3, R2, R4, R3 ;  /* 0x0000000402037224 */ /* 0x000fca00078e0203 */
[----:B------:R-:W-:-:S13]  /*e200*/  ISETP.GT.U32.AND P1, PT, R6, R3, PT ;  /* 0x000000030600720c */ /* 0x000fda0003f24070 */
[----:B------:R-:W-:Y:S02]  /*e210*/  @!P1 IMAD.IADD R3, R3, 0x1, -R6 ;  /* 0x0000000103039824 */ /* 0x000fe400078e0a06 */
[----:B------:R-:W-:Y:S01]  /*e220*/  @!P1 VIADD R2, R2, 0x1 ;  /* 0x0000000102029836 */ /* 0x000fe20000000000 */
[----:B------:R-:W-:Y:S02]  /*e230*/  ISETP.NE.AND P1, PT, R9, RZ, PT ;  /* 0x000000ff0900720c */ /* 0x000fe40003f25270 */
[----:B------:R-:W-:Y:S01]  /*e240*/  ISETP.GE.U32.AND P0, PT, R3, R6, PT ;  /* 0x000000060300720c */ /* 0x000fe20003f06070 */
[----:B------:R-:W-:Y:S01]  /*e250*/  IMAD R6, R0, R8, RZ ;  /* 0x0000000800067224 */ /* 0x000fe200078e02ff */
[----:B------:R-:W-:-:S04]  /*e260*/  LOP3.LUT R3, R8, R9, RZ, 0x3c, !PT ;  /* 0x0000000908037212 */ /* 0x000fc800078e3cff */
[----:B------:R-:W-:-:S07]  /*e270*/  ISETP.GE.AND P2, PT, R3, RZ, PT ;  /* 0x000000ff0300720c */ /* 0x000fce0003f46270 */
[----:B------:R-:W-:-:S06]  /*e280*/  @P0 VIADD R2, R2, 0x1 ;  /* 0x0000000102020836 */ /* 0x000fcc0000000000 */
[----:B------:R-:W-:Y:S01]  /*e290*/  @!P2 IMAD.MOV R2, RZ, RZ, -R2 ;  /* 0x000000ffff02a224 */ /* 0x000fe200078e0a02 */
[----:B------:R-:W-:-:S05]  /*e2a0*/  @!P1 LOP3.LUT R2, RZ, R9, RZ, 0x33, !PT ;  /* 0x00000009ff029212 */ /* 0x000fca00078e33ff */
[----:B------:R-:W-:-:S04]  /*e2b0*/  IMAD.MOV R4, RZ, RZ, -R2 ;  /* 0x000000ffff047224 */ /* 0x000fc800078e0a02 */
[C---:B------:R-:W-:Y:S02]  /*e2c0*/  IMAD R0, R9.reuse, R4, R8 ;  /* 0x0000000409007224 */ /* 0x040fe400078e0208 */
[----:B------:R-:W-:Y:S02]  /*e2d0*/  IMAD R9, R9, 0x1000000, R2 ;  /* 0x0100000009097824 */ /* 0x000fe400078e0202 */
[----:B------:R-:W-:Y:S02]  /*e2e0*/  IMAD.IADD R2, R5, 0x1, -R6 ;  /* 0x0000000105027824 */ /* 0x000fe400078e0a06 */
[----:B------:R-:W-:-:S05]  /*e2f0*/  IMAD R0, R0, 0x10000, R9 ;  /* 0x0001000000007824 */ /* 0x000fca00078e0209 */
[----:B------:R0:W-:Y:S04]  /*e300*/  STL [R1+0x8], R0 ;  /* 0x0000080001007387 */ /* 0x0001e80000100800 */
[----:B------:R0:W-:Y:S01]  /*e310*/  STL [R1+0x4], R2 ;  /* 0x0000040201007387 */ /* 0x0001e20000100800 */
[----:B------:R-:W-:Y:S05]  /*e320*/  BRA `(.L_x_236) ;  /* 0x0000000000107947 */ /* 0x000fea0003800000 */
.L_x_233:
[----:B------:R1:W-:Y:S01]  /*e330*/  STL [R1], R6 ;  /* 0x0000000601007387 */ /* 0x0003e20000100800 */
[----:B------:R-:W-:-:S03]  /*e340*/  ULDC UR39, c[0x0][0xc3c] ;  /* 0x00030f0000277ab9 */ /* 0x000fc60000000800 */
[----:B------:R1:W-:Y:S04]  /*e350*/  STL [R1+0x4], RZ ;  /* 0x000004ff01007387 */ /* 0x0003e80000100800 */
[----:B------:R1:W-:Y:S02]  /*e360*/  STL [R1+0x8], RZ ;  /* 0x000008ff01007387 */ /* 0x0003e40000100800 */
.L_x_236:
[----:B------:R-:W2:Y:S04]  /*e370*/  LDL R8, [R1] ;  /* 0x0000000001087983 */ /* 0x000ea80000100800 */
[----:B------:R-:W2:Y:S04]  /*e380*/  LDL R9, [R1+0x4] ;  /* 0x0000040001097983 */ /* 0x000ea80000100800 */
[----:B------:R-:W2:Y:S01]  /*e390*/  LDL R10, [R1+0x8] ;  /* 0x00000800010a7983 */ /* 0x000ea20000100800 */
[----:B------:R-:W-:Y:S01]  /*e3a0*/  ISETP.NE.AND P0, PT, R7, RZ, PT ;  /* 0x000000ff0700720c */ /* 0x000fe20003f05270 */
[----:B0-----:R-:W-:-:S12]  /*e3b0*/  IMAD.U32 R2, RZ, RZ, UR39 ;  /* 0x00000027ff027e24 */ /* 0x001fd8000f8e00ff */
[----:B------:R-:W0:Y:S01]  /*e3c0*/  @!P0 S2R R3, SR_CgaCtaId ;  /* 0x0000000000038919 */ /* 0x000e220000008800 */
[----:B------:R-:W-:Y:S01]  /*e3d0*/  @!P0 MOV R0, 0x400 ;  /* 0x0000040000008802 */ /* 0x000fe20000000f00 */
[----:B------:R-:W-:-:S03]  /*e3e0*/  @!P0 IMAD.MOV.U32 R11, RZ, RZ, R2 ;  /* 0x000000ffff0b8224 */ /* 0x000fc600078e0002 */
[----:B0-----:R-:W-:-:S05]  /*e3f0*/  @!P0 LEA R0, R3, R0, 0x18 ;  /* 0x0000000003008211 */ /* 0x001fca00078ec0ff */
[----:B--2---:R2:W-:Y:S01]  /*e400*/  @!P0 STS.128 [R0+0x298d0], R8 ;  /* 0x0298d00800008388 */ /* 0x0045e20000000c00 */
[----:B------:R-:W-:Y:S06]  /*e410*/  BAR.ARV 0x5, 0x180 ;  /* 0x0146000000007b1d */ /* 0x000fec0000002000 */
.L_x_231:
[----:B------:R-:W-:Y:S01]  /*e420*/  ULDC UR4, c[0x0][0xc3c] ;  /* 0x00030f0000047ab9 */ /* 0x000fe20000000800 */
[----:B------:R3:W-:Y:S01]  /*e430*/  STL [R1+0x28], RZ ;  /* 0x000028ff01007387 */ /* 0x0007e20000100800 */
[----:B------:R-:W-:Y:S01]  /*e440*/  UISETP.GE.AND UP0, UPT, UR39, UR4, UPT ;  /* 0x000000042700728c */ /* 0x000fe2000bf06270 */
[----:B------:R-:W-:Y:S02]  /*e450*/  IMAD.MOV.U32 R32, RZ, RZ, 0x1 ;  /* 0x00000001ff207424 */ /* 0x000fe400078e00ff */
[----:B------:R-:W-:-:S03]  /*e460*/  IMAD.MOV.U32 R19, RZ, RZ, RZ ;  /* 0x000000ffff137224 */ /* 0x000fc600078e00ff */
[----:B------:R-:W-:-:S13]  /*e470*/  PLOP3.LUT P0, PT, PT, PT, UP0, 0x80, 0x0 ;  /* 0x000000000000781c */ /* 0x000fda0003f0f008 */
[----:B---3--:R-:W-:Y:S05]  /*e480*/  @P0 BRA `(.L_x_237) ;  /* 0x0000005c00340947 */ /* 0x008fea0003800000 */
[----:B------:R-:W0:Y:S01]  /*e490*/  S2R R14, SR_TID.X ;  /* 0x00000000000e7919 */ /* 0x000e220000002100 */
[----:B------:R-:W3:Y:S01]  /*e4a0*/  S2UR UR4, SR_CgaCtaId ;  /* 0x00000000000479c3 */ /* 0x000ee20000008800 */
[----:B------:R-:W-:Y:S01]  /*e4b0*/  MOV R16, 0x400 ;  /* 0x0000040000107802 */ /* 0x000fe20000000f00 */
[----:B------:R-:W-:Y:S01]  /*e4c0*/  IMAD.MOV.U32 R34, RZ, RZ, 0x40 ;  /* 0x00000040ff227424 */ /* 0x000fe200078e00ff */
[----:B------:R-:W-:Y:S01]  /*e4d0*/  ULOP3.LUT UR44, UR42, 0x2, URZ, 0xfc, !UPT ;  /* 0x000000022a2c7892 */ /* 0x000fe2000f8efc3f */
[----:B------:R-:W-:Y:S01]  /*e4e0*/  IMAD.MOV.U32 R32, RZ, RZ, 0x1 ;  /* 0x00000001ff207424 */ /* 0x000fe200078e00ff */
[----:B------:R-:W-:Y:S01]  /*e4f0*/  ULOP3.LUT UR46, UR42, 0x1, URZ, 0xfc, !UPT ;  /* 0x000000012a2e7892 */ /* 0x000fe2000f8efc3f */
[----:B------:R-:W-:Y:S01]  /*e500*/  IMAD.MOV.U32 R19, RZ, RZ, RZ ;  /* 0x000000ffff137224 */ /* 0x000fe200078e00ff */
[----:B------:R-:W-:Y:S01]  /*e510*/  ULDC UR47, c[0x0][0xc] ;  /* 0x00000300002f7ab9 */ /* 0x000fe20000000800 */
[C---:B0-----:R-:W-:Y:S01]  /*e520*/  IMAD.SHL.U32 R4, R14.reuse, 0x10, RZ ;  /* 0x000000100e047824 */ /* 0x041fe200078e00ff */
[C---:B------:R-:W-:Y:S01]  /*e530*/  LOP3.LUT R13, R14.reuse, 0x7f, RZ, 0xc0, !PT ;  /* 0x0000007f0e0d7812 */ /* 0x040fe200078ec0ff */
[C---:B------:R-:W-:Y:S01]  /*e540*/  IMAD.SHL.U32 R3, R14.reuse, 0x2, RZ ;  /* 0x000000020e037824 */ /* 0x040fe200078e00ff */
[C---:B------:R-:W-:Y:S01]  /*e550*/  R2P PR, R14.reuse, 0x14 ;  /* 0x000000140e007804 */ /* 0x040fe20000000000 */
[----:B--2---:R-:W-:Y:S01]  /*e560*/  IMAD.SHL.U32 R11, R14, 0x4, RZ ;  /* 0x000000040e0b7824 */ /* 0x004fe200078e00ff */
[----:B------:R-:W-:-:S02]  /*e570*/  LOP3.LUT R0, R4, 0x1b0, RZ, 0xc0, !PT ;  /* 0x000001b004007812 */ /* 0x000fc400078ec0ff */
[----:B------:R-:W-:Y:S02]  /*e580*/  SHF.R.U32.HI R2, RZ, 0x5, R13 ;  /* 0x00000005ff027819 */ /* 0x000fe4000001160d */
[----:B------:R-:W-:Y:S01]  /*e590*/  LOP3.LUT R10, R0, 0x30, R3, 0x78, !PT ;  /* 0x00000030000a7812 */ /* 0x000fe200078e7803 */
[----:B------:R-:W-:Y:S01]  /*e5a0*/  IMAD.SHL.U32 R3, R14, 0x80, RZ ;  /* 0x000000800e037824 */ /* 0x000fe200078e00ff */
[----:B------:R-:W-:Y:S01]  /*e5b0*/  LOP3.LUT R35, R4, 0x30, RZ, 0xc0, !PT ;  /* 0x0000003004237812 */ /* 0x000fe200078ec0ff */
[----:B------:R-:W-:Y:S02]  /*e5c0*/  IMAD.SHL.U32 R0, R14, 0x20, RZ ;  /* 0x000000200e007824 */ /* 0x000fe400078e00ff */
[----:B------:R-:W-:Y:S01]  /*e5d0*/  IMAD.SHL.U32 R7, R2, 0x200, RZ ;  /* 0x0000020002077824 */ /* 0x000fe200078e00ff */
[----:B------:R-:W-:Y:S02]  /*e5e0*/  LOP3.LUT R5, R3, 0x380, RZ, 0xc0, !PT ;  /* 0x0000038003057812 */ /* 0x000fe400078ec0ff */
[----:B-1----:R-:W-:-:S02]  /*e5f0*/  LOP3.LUT R6, R0, 0x80, RZ, 0xc0, !PT ;  /* 0x0000008000067812 */ /* 0x002fc400078ec0ff */
[----:B------:R-:W-:Y:S01]  /*e600*/  LOP3.LUT R9, R0, 0x380, RZ, 0xc0, !PT ;  /* 0x0000038000097812 */ /* 0x000fe200078ec0ff */
[----:B------:R-:W-:Y:S01]  /*e610*/  IMAD R5, R2, 0x10, R5 ;  /* 0x0000001002057824 */ /* 0x000fe200078e0205 */
[----:B------:R-:W-:Y:S01]  /*e620*/  LOP3.LUT R6, R6, 0x10, R14, 0xf8, !PT ;  /* 0x0000001006067812 */ /* 0x000fe200078ef80e */
[----:B------:R-:W-:Y:S01]  /*e630*/  IMAD.SHL.U32 R2, R2, 0x400, RZ ;  /* 0x0000040002027824 */ /* 0x000fe200078e00ff */
[----:B------:R-:W-:Y:S02]  /*e640*/  LOP3.LUT R33, R9, 0x30, R4, 0xf8, !PT ;  /* 0x0000003009217812 */ /* 0x000fe400078ef804 */
[----:B------:R-:W-:Y:S02]  /*e650*/  LOP3.LUT R9, R7, 0x60, R0, 0xf8, !PT ;  /* 0x0000006007097812 */ /* 0x000fe400078ef800 */
[----:B------:R-:W-:Y:S02]  /*e660*/  LOP3.LUT R8, R6, 0x10, R11, 0x78, !PT ;  /* 0x0000001006087812 */ /* 0x000fe400078e780b */
[----:B------:R-:W-:-:S02]  /*e670*/  LOP3.LUT R6, R5, 0x70, R4, 0x78, !PT ;  /* 0x0000007005067812 */ /* 0x000fc400078e7804 */
[----:B------:R-:W-:Y:S02]  /*e680*/  LOP3.LUT R7, R7, 0x40, R4, 0xf8, !PT ;  /* 0x0000004007077812 */ /* 0x000fe400078ef804 */
[----:B------:R-:W-:Y:S02]  /*e690*/  LOP3.LUT R9, R9, 0x100, R0, 0xf8, !PT ;  /* 0x0000010009097812 */ /* 0x000fe400078ef800 */
[----:B------:R-:W-:Y:S02]  /*e6a0*/  LOP3.LUT R5, R6, 0xc00, R3, 0xf8, !PT ;  /* 0x00000c0006057812 */ /* 0x000fe400078ef803 */
[----:B------:R-:W-:Y:S02]  /*e6b0*/  LOP3.LUT R12, R7, R10, RZ, 0xfc, !PT ;  /* 0x0000000a070c7212 */ /* 0x000fe400078efcff */
[----:B------:R-:W-:Y:S01]  /*e6c0*/  LOP3.LUT R3, R9, R8, RZ, 0xfc, !PT ;  /* 0x0000000809037212 */ /* 0x000fe200078efcff */
[----:B------:R0:W-:Y:S01]  /*e6d0*/  STL [R1+0x1c], R5 ;  /* 0x00001c0501007387 */ /* 0x0001e20000100800 */
[----:B------:R-:W-:-:S02]  /*e6e0*/  SHF.R.U32.HI R4, RZ, 0x2, R13 ;  /* 0x00000002ff047819 */ /* 0x000fc4000001160d */
[----:B------:R-:W-:Y:S01]  /*e6f0*/  LOP3.LUT R33, R33, 0x70, R11, 0x78, !PT ;  /* 0x0000007021217812 */ /* 0x000fe200078e780b */
[----:B------:R-:W-:Y:S01]  /*e700*/  STL [R1+0x14], R12 ;  /* 0x0000140c01007387 */ /* 0x000fe20000100800 */
[----:B------:R-:W-:Y:S02]  /*e710*/  LOP3.LUT R0, R4, 0x60, R0, 0xf8, !PT ;  /* 0x0000006004007812 */ /* 0x000fe400078ef800 */
[----:B------:R-:W-:Y:S01]  /*e720*/  LOP3.LUT R4, R35, 0x40, RZ, 0xfc, !PT ;  /* 0x0000004023047812 */ /* 0x000fe200078efcff */
[----:B------:R3:W-:Y:S01]  /*e730*/  STL [R1+0x18], R3 ;  /* 0x0000180301007387 */ /* 0x0007e20000100800 */
[----:B------:R-:W-:Y:S02]  /*e740*/  LOP3.LUT R2, R0, 0x80, RZ, 0xfc, !PT ;  /* 0x0000008000027812 */ /* 0x000fe400078efcff */
[C---:B0-----:R-:W-:Y:S02]  /*e750*/  SEL R5, R34.reuse, 0xffffffc0, !P2 ;  /* 0xffffffc022057807 */ /* 0x041fe40005000000 */
[----:B------:R-:W-:-:S03]  /*e760*/  SEL R34, R34, 0xffffffc0, !P4 ;  /* 0xffffffc022227807 */ /* 0x000fc60006000000 */
[----:B------:R-:W-:Y:S01]  /*e770*/  STL [R1+0x20], R5 ;  /* 0x0000200501007387 */ /* 0x000fe20000100800 */
[----:B---3--:R-:W-:-:S05]  /*e780*/  IMAD.U32 R3, RZ, RZ, UR4 ;  /* 0x00000004ff037e24 */ /* 0x008fca000f8e00ff */
[----:B------:R-:W-:Y:S01]  /*e790*/  LEA R16, R3, R16, 0x18 ;  /* 0x0000001003107211 */ /* 0x000fe200078ec0ff */
[----:B------:R0:W-:Y:S04]  /*e7a0*/  STL [R1+0x10], R3 ;  /* 0x0000100301007387 */ /* 0x0001e80000100800 */
[----:B------:R-:W-:Y:S01]  /*e7b0*/  IMAD.IADD R0, R16, 0x1, R12 ;  /* 0x0000000110007824 */ /* 0x000fe200078e020c */
[----:B------:R1:W-:Y:S04]  /*e7c0*/  STL [R1+0x28], RZ ;  /* 0x000028ff01007387 */ /* 0x0003e80000100800 */
[----:B------:R1:W-:Y:S01]  /*e7d0*/  STL [R1+0x24], R0 ;  /* 0x0000240001007387 */ /* 0x0003e20000100800 */
[----:B0-----:R-:W-:-:S07]  /*e7e0*/  LOP3.LUT R3, R35, 0x80, RZ, 0xfc, !PT ;  /* 0x0000008023037812 */ /* 0x001fce00078efcff */
.L_x_313:
[----:B------:R-:W-:Y:S01]  /*e7f0*/  ULDC.64 UR4, c[0x0][0xc88] ;  /* 0x0003220000047ab9 */ /* 0x000fe20000000a00 */
[----:B------:R-:W-:Y:S01]  /*e800*/  ULDC.64 UR8, c[0x0][0xa18] ;  /* 0x0002860000087ab9 */ /* 0x000fe20000000a00 */
[----:B------:R-:W-:Y:S01]  /*e810*/  UIMAD.WIDE UR4, UR39, 0x4, UR4 ;  /* 0x00000004270478a5 */ /* 0x000fe2000f8e0204 */
[----:B------:R-:W-:Y:S01]  /*e820*/  IMAD.MOV.U32 R36, RZ, RZ, RZ ;  /* 0x000000ffff247224 */ /* 0x000fe200078e00ff */
[----:B------:R-:W-:Y:S01]  /*e830*/  ULDC.64 UR6, c[0x0][0xa00] ;  /* 0x0002800000067ab9 */ /* 0x000fe20000000a00 */
[----:B0-2---:R-:W0:Y:S03]  /*e840*/  LDC.64 R4, c[0x0][0x418] ;  /* 0x00010600ff047b82 */ /* 0x005e260000000a00 */
[----:B------:R-:W-:Y:S02]  /*e850*/  IMAD.U32 R2, RZ, RZ, UR4 ;  /* 0x00000004ff027e24 */ /* 0x000fe4000f8e00ff */
[----:B------:R-:W-:Y:S01]  /*e860*/  IMAD.U32 R3, RZ, RZ, UR5 ;  /* 0x00000005ff037e24 */ /* 0x000fe2000f8e00ff */
[----:B------:R-:W-:-:S02]  /*e870*/  ULDC.64 UR4, c[0x0][0xa28] ;  /* 0x00028a0000047ab9 */ /* 0x000fc40000000a00 */
[----:B------:R-:W2:Y:S02]  /*e880*/  LDC R8, c[0x0][0x424] ;  /* 0x00010900ff087b82 */ /* 0x000ea40000000800 */
[----:B------:R-:W3:Y:S01]  /*e890*/  LDG.E R2, desc[UR50][R2.64] ;  /* 0x0000003202027981 */ /* 0x000ee2000c1e1900 */
[----:B------:R-:W-:-:S04]  /*e8a0*/  UISETP.NE.U32.AND UP0, UPT, UR4, URZ, UPT ;  /* 0x0000003f0400728c */ /* 0x000fc8000bf05070 */
[----:B------:R-:W-:Y:S01]  /*e8b0*/  UISETP.NE.AND.EX UP0, UPT, UR5, URZ, UPT, UP0 ;  /* 0x0000003f0500728c */ /* 0x000fe2000bf05300 */
[----:B-1----:R-:W1:Y:S05]  /*e8c0*/  LDC R0, c[0x0][0x2f0] ;  /* 0x0000bc00ff007b82 */ /* 0x002e6a0000000800 */
[----:B------:R-:W-:Y:S02]  /*e8d0*/  PLOP3.LUT P0, PT, PT, PT, UP0, 0x80, 0x0 ;  /* 0x000000000000781c */ /* 0x000fe40003f0f008 */
[----:B---3--:R-:W-:-:S13]  /*e8e0*/  R2UR UR43, R2 ;  /* 0x00000000022b72ca */ /* 0x008fda00000e0000 */
[----:B------:R-:W-:Y:S02]  /*e8f0*/  USHF.R.S32.HI UR41, URZ, 0x1f, UR43 ;  /* 0x0000001f3f297899 */ /* 0x000fe4000801142b */
[----:B------:R-:W-:-:S04]  /*e900*/  @UP0 ULEA UR4, UP1, UR43, UR4, 0x2 ;  /* 0x000000042b040291 */ /* 0x000fc8000f82103f */
[----:B------:R-:W-:Y:S02]  /*e910*/  @UP0 ULEA.HI.X UR5, UR43, UR5, UR41, 0x2, UP1 ;  /* 0x000000052b050291 */ /* 0x000fe400088f1429 */
[----:B------:R-:W-:Y:S01]  /*e920*/  UISETP.NE.U32.AND UP0, UPT, UR8, URZ, UPT ;  /* 0x0000003f0800728c */ /* 0x000fe2000bf05070 */
[----:B------:R-:W-:-:S03]  /*e930*/  IMAD.U32 R2, RZ, RZ, UR4 ;  /* 0x00000004ff027e24 */ /* 0x000fc6000f8e00ff */
[----:B------:R-:W-:Y:S01]  /*e940*/  UISETP.NE.AND.EX UP0, UPT, UR9, URZ, UPT, UP0 ;  /* 0x0000003f0900728c */ /* 0x000fe2000bf05300 */
[----:B------:R-:W-:Y:S01]  /*e950*/  IMAD.U32 R3, RZ, RZ, UR5 ;  /* 0x00000005ff037e24 */ /* 0x000fe2000f8e00ff */
[----:B------:R-:W-:Y:S02]  /*e960*/  USHF.L.U32 UR37, UR43, 0x2, URZ ;  /* 0x000000022b257899 */ /* 0x000fe4000800063f */
[----:B------:R-:W-:Y:S02]  /*e970*/  USHF.L.U64.HI UR36, UR43, 0x2, UR41 ;  /* 0x000000022b247899 */ /* 0x000fe40008010229 */
[----:B------:R-:W-:Y:S01]  /*e980*/  PLOP3.LUT P1, PT, PT, PT, UP0, 0x80, 0x0 ;  /* 0x000000000000781c */ /* 0x000fe20003f2f008 */
[----:B------:R3:W5:Y:S01]  /*e990*/  @P0 LDG.E R36, desc[UR50][R2.64] ;  /* 0x0000003202240981 */ /* 0x000762000c1e1900 */
[----:B------:R-:W-:-:S03]  /*e9a0*/  UISETP.NE.U32.AND UP2, UPT, UR6, URZ, UPT ;  /* 0x0000003f0600728c */ /* 0x000fc6000bf45070 */
[----:B------:R-:W-:Y:S02]  /*e9b0*/  @UP0 UIADD3 UR4, UP1, UR37, UR8, URZ ;  /* 0x0000000825040290 */ /* 0x000fe4000ff3e03f */
[----:B------:R-:W-:Y:S02]  /*e9c0*/  UISETP.NE.AND.EX UP3, UPT, UR7, URZ, UPT, UP2 ;  /* 0x0000003f0700728c */ /* 0x000fe4000bf65320 */
[----:B------:R-:W-:Y:S02]  /*e9d0*/  @UP0 UIADD3.X UR5, UR36, UR9, URZ, UP1, !UPT ;  /* 0x0000000924050290 */ /* 0x000fe40008ffe43f */
[----:B---3--:R-:W-:Y:S01]  /*e9e0*/  IMAD.U32 R2, RZ, RZ, UR4 ;  /* 0x00000004ff027e24 */ /* 0x008fe2000f8e00ff */
[----:B------:R-:W-:Y:S01]  /*e9f0*/  UIADD3 UR6, UP0, UR37, UR6, URZ ;  /* 0x0000000625067290 */ /* 0x000fe2000ff1e03f */
[----:B------:R-:W-:Y:S01]  /*ea00*/  PLOP3.LUT P0, PT, PT, PT, UP3, 0x80, 0x0 ;  /* 0x000000000000781c */ /* 0x000fe20003f0f038 */
[----:B------:R-:W-:Y:S01]  /*ea10*/  UP2UR UR45, UPR, URZ, 0x8 ;  /* 0x000000083f2d7883 */ /* 0x000fe20008000000 */
[----:B------:R-:W-:Y:S01]  /*ea20*/  IMAD.U32 R3, RZ, RZ, UR5 ;  /* 0x00000005ff037e24 */ /* 0x000fe2000f8e00ff */
[----:B------:R-:W-:-:S04]  /*ea30*/  UIADD3.X UR7, UR36, UR7, URZ, UP0, !UPT ;  /* 0x0000000724077290 */ /* 0x000fc800087fe43f */
[----:B------:R3:W4:Y:S01]  /*ea40*/  @P1 LDG.E R7, desc[UR50][R2.64] ;  /* 0x0000003202071981 */ /* 0x000722000c1e1900 */
[----:B------:R-:W-:Y:S01]  /*ea50*/  PLOP3.LUT P2, PT, PT, PT, UP3, 0x80, 0x0 ;  /* 0x000000000000781c */ /* 0x000fe20003f4f038 */
[----:B---3--:R-:W-:Y:S02]  /*ea60*/  IMAD.U32 R2, RZ, RZ, UR6 ;  /* 0x00000006ff027e24 */ /* 0x008fe4000f8e00ff */
[----:B------:R-:W-:-:S05]  /*ea70*/  IMAD.U32 R3, RZ, RZ, UR7 ;  /* 0x00000007ff037e24 */ /* 0x000fca000f8e00ff */
[----:B------:R3:W5:Y:S01]  /*ea80*/  @P0 LDG.E R6, desc[UR50][R2.64] ;  /* 0x0000003202060981 */ /* 0x000762000c1e1900 */
[----:B0-----:R-:W-:-:S04]  /*ea90*/  ISETP.NE.U32.AND P0, PT, R4, RZ, PT ;  /* 0x000000ff0400720c */ /* 0x001fc80003f05070 */
[----:B------:R-:W-:Y:S02]  /*eaa0*/  ISETP.NE.AND.EX P0, PT, R5, RZ, PT, P0 ;  /* 0x000000ff0500720c */ /* 0x000fe40003f05300 */
[----:B----4-:R-:W-:Y:S01]  /*eab0*/  @P1 R2UR UR40, R7 ;  /* 0x00000000072812ca */ /* 0x010fe200000e0000 */
[----:B-123--:R-:W-:-:S14]  /*eac0*/  @P1 BRA `(.L_x_238) ;  /* 0x0000000000241947 */ /* 0x00efdc0003800000 */
[----:B------:R-:W-:Y:S01]  /*ead0*/  UISETP.NE.AND UP0, UPT, UR45, URZ, UPT ;  /* 0x0000003f2d00728c */ /* 0x000fe2000bf05270 */
[----:B------:R-:W-:-:S05]  /*eae0*/  ULDC UR40, c[0x0][0x288] ;  /* 0x0000a20000287ab9 */ /* 0x000fca0000000800 */
[----:B------:R-:W-:-:S13]  /*eaf0*/  PLOP3.LUT P1, PT, PT, PT, UP0, 0x40, 0x0 ;  /* 0x000000000000781c */ /* 0x000fda0003f2e808 */
[----:B------:R-:W-:Y:S05]  /*eb00*/  @P1 BRA `(.L_x_238) ;  /* 0x0000000000141947 */ /* 0x000fea0003800000 */
[----:B------:R-:W2:Y:S04]  /*eb10*/  LDG.E R5, desc[UR50][R2.64] ;  /* 0x0000003202057981 */ /* 0x000ea8000c1e1900 */
[----:B------:R-:W3:Y:S01]  /*eb20*/  LDG.E R4, desc[UR50][R2.64+0x4] ;  /* 0x0000043202047981 */ /* 0x000ee2000c1e1900 */
[----:B--2---:R-:W-:Y:S02]  /*eb30*/  R2UR UR4, R5 ;  /* 0x00000000050472ca */ /* 0x004fe400000e0000 */
[----:B---3--:R-:W-:-:S13]  /*eb40*/  R2UR UR40, R4 ;  /* 0x00000000042872ca */ /* 0x008fda00000e0000 */
[----:B------:R-:W-:-:S12]  /*eb50*/  UIADD3 UR40, -UR4, UR40, URZ ;  /* 0x0000002804287290 */ /* 0x000fd8000fffe13f */
.L_x_238:
[----:B------:R-:W-:Y:S01]  /*eb60*/  ULDC.64 UR4, c[0x0][0xa20] ;  /* 0x0002880000047ab9 */ /* 0x000fe20000000a00 */
[----:B------:R-:W-:Y:S01]  /*eb70*/  SEL R5, R8, 0x1, P0 ;  /* 0x0000000108057807 */ /* 0x000fe20000000000 */
[----:B------:R-:W-:Y:S01]  /*eb80*/  UMOV UR38, URZ ;  /* 0x0000003f00267c82 */ /* 0x000fe20008000000 */
[----:B------:R-:W-:Y:S01]  /*eb90*/  ISETP.NE.U32.AND P1, PT, RZ, UR4, PT ;  /* 0x00000004ff007c0c */ /* 0x000fe2000bf25070 */
[----:B------:R-:W-:Y:S01]  /*eba0*/  IMAD.U32 R31, RZ, RZ, UR43 ;  /* 0x0000002bff1f7e24 */ /* 0x000fe2000f8e00ff */
[----:B-----5:R-:W-:Y:S01]  /*ebb0*/  @P2 R2UR UR38, R6 ;  /* 0x00000000062622ca */ /* 0x020fe200000e0000 */
[----:B------:R-:W-:Y:S01]  /*ebc0*/  IMAD R5, R5, R0, RZ ;  /* 0x0000000005057224 */ /* 0x000fe200078e02ff */
[----:B------:R-:W-:-:S13]  /*ebd0*/  ISETP.NE.AND.EX P1, PT, RZ, UR5, PT, P1 ;  /* 0x00000005ff007c0c */ /* 0x000fda000bf25310 */
[----:B------:R-:W-:Y:S05]  /*ebe0*/  @!P1 BRA `(.L_x_239) ;  /* 0x0000000000189947 */ /* 0x000fea0003800000 */
[----:B------:R-:W-:-:S04]  /*ebf0*/  UIADD3 UR4, UP0, UR37, UR4, URZ ;  /* 0x0000000425047290 */ /* 0x000fc8000ff1e03f */
[----:B------:R-:W-:Y:S02]  /*ec00*/  UIADD3.X UR5, UR36, UR5, URZ, UP0, !UPT ;  /* 0x0000000524057290 */ /* 0x000fe400087fe43f */
[----:B------:R-:W-:-:S04]  /*ec10*/  IMAD.U32 R2, RZ, RZ, UR4 ;  /* 0x00000004ff027e24 */ /* 0x000fc8000f8e00ff */
[----:B------:R-:W-:-:S05]  /*ec20*/  IMAD.U32 R3, RZ, RZ, UR5 ;  /* 0x00000005ff037e24 */ /* 0x000fca000f8e00ff */
[----:B------:R0:W5:Y:S01]  /*ec30*/  LDG.E R5, desc[UR50][R2.64] ;  /* 0x0000003202057981 */ /* 0x000162000c1e1900 */
[----:B------:R-:W-:Y:S05]  /*ec40*/  BRA `(.L_x_240) ;  /* 0x0000000000247947 */ /* 0x000fea0003800000 */
.L_x_239:
[----:B------:R-:W-:Y:S02]  /*ec50*/  ULDC.64 UR4, c[0x0][0xa08] ;  /* 0x0002820000047ab9 */ /* 0x000fe40000000a00 */
[----:B------:R-:W-:-:S04]  /*ec60*/  ISETP.NE.U32.AND P0, PT, RZ, UR4, PT ;  /* 0x00000004ff007c0c */ /* 0x000fc8000bf05070 */
[----:B------:R-:W-:-:S13]  /*ec70*/  ISETP.NE.AND.EX P0, PT, RZ, UR5, PT, P0 ;  /* 0x00000005ff007c0c */ /* 0x000fda000bf05300 */
[----:B------:R-:W-:Y:S05]  /*ec80*/  @!P0 BRA `(.L_x_240) ;  /* 0x0000000000148947 */ /* 0x000fea0003800000 */
[----:B------:R-:W0:Y:S02]  /*ec90*/  LDC.64 R2, c[0x0][0xa08] ;  /* 0x00028200ff027b82 */ /* 0x000e240000000a00 */
[----:B0-----:R-:W-:-:S05]  /*eca0*/  IMAD.WIDE R2, R31, 0x4, R2 ;  /* 0x000000041f027825 */ /* 0x001fca00078e0202 */
[----:B------:R-:W2:Y:S04]  /*ecb0*/  LDG.E R5, desc[UR50][R2.64] ;  /* 0x0000003202057981 */ /* 0x000ea8000c1e1900 */
[----:B------:R-:W2:Y:S02]  /*ecc0*/  LDG.E R0, desc[UR50][R2.64+0x4] ;  /* 0x0000043202007981 */ /* 0x000ea4000c1e1900 */
[----:B--2---:R-:W-:-:S07]  /*ecd0*/  IMAD.IADD R5, R0, 0x1, -R5 ;  /* 0x0000000100057824 */ /* 0x004fce00078e0a05 */
.L_x_240:
[----:B------:R-:W2:Y:S01]  /*ece0*/  LDL R18, [R1+0x8] ;  /* 0x0000080001127983 */ /* 0x000ea20000100800 */
[----:B-----5:R-:W-:-:S04]  /*ecf0*/  IMAD.IADD R22, R5, 0x1, -R36 ;  /* 0x0000000105167824 */ /* 0x020fc800078e0a24 */
[C---:B0-----:R-:W-:Y:S01]  /*ed00*/  VIADD R2, R22.reuse, 0x9f ;  /* 0x0000009f16027836 */ /* 0x041fe20000000000 */
[----:B------:R-:W-:-:S03]  /*ed10*/  ISETP.GE.AND P0, PT, R22, 0x1, PT ;  /* 0x000000011600780c */ /* 0x000fc60003f06270 */
[----:B------:R-:W-:Y:S01]  /*ed20*/  IMAD.HI R2, R2, 0x66666667, RZ ;  /* 0x6666666702027827 */ /* 0x000fe200078e02ff */
[----:B--2---:R-:W-:-:S04]  /*ed30*/  LOP3.LUT R0, R18, 0xff000000, RZ, 0xc0, !PT ;  /* 0xff00000012007812 */ /* 0x004fc800078ec0ff */
[----:B------:R-:W-:Y:S02]  /*ed40*/  SHF.R.U32.HI R3, RZ, 0x8, R0 ;  /* 0x00000008ff037819 */ /* 0x000fe40000011600 */
[----:B------:R-:W-:-:S04]  /*ed50*/  LOP3.LUT R0, R18, 0xff0000, RZ, 0xc0, !PT ;  /* 0x00ff000012007812 */ /* 0x000fc800078ec0ff */
[----:B------:R-:W-:Y:S02]  /*ed60*/  LEA.HI R5, R0, R3, RZ, 0x10 ;  /* 0x0000000300057211 */ /* 0x000fe400078f80ff */
[----:B------:R-:W-:Y:S02]  /*ed70*/  SHF.R.U32.HI R3, RZ, 0x1f, R2 ;  /* 0x0000001fff037819 */ /* 0x000fe40000011602 */
[----:B------:R-:W-:Y:S02]  /*ed80*/  LOP3.LUT R4, R5, 0xff, RZ, 0xc0, !PT ;  /* 0x000000ff05047812 */ /* 0x000fe400078ec0ff */
[----:B------:R-:W-:Y:S01]  /*ed90*/  LEA.HI.SX32 R0, R2, R3, 0x1a ;  /* 0x0000000302007211 */ /* 0x000fe200078fd2ff */
[----:B------:R-:W-:Y:S01]  /*eda0*/  IMAD.MOV.U32 R3, RZ, RZ, RZ ;  /* 0x000000ffff037224 */ /* 0x000fe200078e00ff */
[----:B------:R-:W-:Y:S06]  /*edb0*/  @!P0 BRA `(.L_x_241) ;  /* 0x0000000000748947 */ /* 0x000fec0003800000 */
[----:B------:R-:W-:-:S04]  /*edc0*/  SHF.R.U32.HI R5, RZ, 0x10, R5 ;  /* 0x00000010ff057819 */ /* 0x000fc80000011605 */
[----:B------:R-:W-:-:S13]  /*edd0*/  ISETP.NE.AND P0, PT, R5, RZ, PT ;  /* 0x000000ff0500720c */ /* 0x000fda0003f05270 */
[----:B------:R-:W0:Y:S02]  /*ede0*/  @!P0 LDC R5, c[0x0][0x9f0] ;  /* 0x00027c00ff058b82 */ /* 0x000e240000000800 */
[-C--:B0-----:R-:W-:Y:S02]  /*edf0*/  IABS R6, R5.reuse ;  /* 0x0000000500067213 */ /* 0x081fe40000000000 */
[----:B------:R-:W-:Y:S02]  /*ee00*/  IADD3 R8, R5, -0x1, R0 ;  /* 0xffffffff05087810 */ /* 0x000fe40007ffe000 */
[----:B------:R-:W0:Y:S02]  /*ee10*/  I2F.RP R7, R6 ;  /* 0x0000000600077306 */ /* 0x000e240000209400 */
[----:B------:R-:W-:-:S04]  /*ee20*/  LOP3.LUT R2, R8, R5, RZ, 0x3c, !PT ;  /* 0x0000000508027212 */ /* 0x000fc800078e3cff */
[----:B------:R-:W-:Y:S01]  /*ee30*/  ISETP.GE.AND P2, PT, R2, RZ, PT ;  /* 0x000000ff0200720c */ /* 0x000fe20003f46270 */
[----:B------:R-:W-:Y:S01]  /*ee40*/  IMAD.MOV.U32 R2, RZ, RZ, RZ ;  /* 0x000000ffff027224 */ /* 0x000fe200078e00ff */
[----:B0-----:R-:W0:Y:S02]  /*ee50*/  MUFU.RCP R7, R7 ;  /* 0x0000000700077308 */ /* 0x001e240000001000 */
[----:B0-----:R-:W-:Y:S01]  /*ee60*/  VIADD R3, R7, 0xffffffe ;  /* 0x0ffffffe07037836 */ /* 0x001fe20000000000 */
[----:B------:R-:W-:-:S05]  /*ee70*/  IABS R7, R5 ;  /* 0x0000000500077213 */ /* 0x000fca0000000000 */
[----:B------:R-:W0:Y:S01]  /*ee80*/  F2I.FTZ.U32.TRUNC.NTZ R3, R3 ;  /* 0x0000000300037305 */ /* 0x000e22000021f000 */
[----:B------:R-:W-:Y:S02]  /*ee90*/  IMAD.MOV R7, RZ, RZ, -R7 ;  /* 0x000000ffff077224 */ /* 0x000fe400078e0a07 */
[----:B0-----:R-:W-:-:S04]  /*eea0*/  IMAD.MOV R9, RZ, RZ, -R3 ;  /* 0x000000ffff097224 */ /* 0x001fc800078e0a03 */
[----:B------:R-:W-:-:S04]  /*eeb0*/  IMAD R9, R9, R6, RZ ;  /* 0x0000000609097224 */ /* 0x000fc800078e02ff */
[----:B------:R-:W-:Y:S01]  /*eec0*/  IMAD.HI.U32 R2, R3, R9, R2 ;  /* 0x0000000903027227 */ /* 0x000fe200078e0002 */
[----:B------:R-:W-:-:S05]  /*eed0*/  IABS R3, R8 ;  /* 0x0000000800037213 */ /* 0x000fca0000000000 */
[----:B------:R-:W-:-:S04]  /*eee0*/  IMAD.HI.U32 R2, R2, R3, RZ ;  /* 0x0000000302027227 */ /* 0x000fc800078e00ff */
[----:B------:R-:W-:-:S05]  /*eef0*/  IMAD R3, R2, R7, R3 ;  /* 0x0000000702037224 */ /* 0x000fca00078e0203 */
[----:B------:R-:W-:-:S13]  /*ef00*/  ISETP.GT.U32.AND P1, PT, R6, R3, PT ;  /* 0x000000030600720c */ /* 0x000fda0003f24070 */
[----:B------:R-:W-:Y:S02]  /*ef10*/  @!P1 IMAD.IADD R3, R3, 0x1, -R6 ;  /* 0x0000000103039824 */ /* 0x000fe400078e0a06 */
[----:B------:R-:W-:Y:S01]  /*ef20*/  @!P1 VIADD R2, R2, 0x1 ;  /* 0x0000000102029836 */ /* 0x000fe20000000000 */
[----:B------:R-:W-:Y:S02]  /*ef30*/  ISETP.NE.AND P1, PT, R5, RZ, PT ;  /* 0x000000ff0500720c */ /* 0x000fe40003f25270 */
[----:B------:R-:W-:-:S13]  /*ef40*/  ISETP.GE.U32.AND P0, PT, R3, R6, PT ;  /* 0x000000060300720c */ /* 0x000fda0003f06070 */
[----:B------:R-:W-:-:S04]  /*ef50*/  @P0 VIADD R2, R2, 0x1 ;  /* 0x0000000102020836 */ /* 0x000fc80000000000 */
[----:B------:R-:W-:Y:S01]  /*ef60*/  @!P2 IMAD.MOV R2, RZ, RZ, -R2 ;  /* 0x000000ffff02a224 */ /* 0x000fe200078e0a02 */
[----:B------:R-:W-:-:S05]  /*ef70*/  @!P1 LOP3.LUT R2, RZ, R5, RZ, 0x33, !PT ;  /* 0x00000005ff029212 */ /* 0x000fca00078e33ff */
[----:B------:R-:W-:-:S07]  /*ef80*/  IMAD.MOV.U32 R3, RZ, RZ, R2 ;  /* 0x000000ffff037224 */ /* 0x000fce00078e0002 */
.L_x_241:
[-C--:B------:R-:W-:Y:S01]  /*ef90*/  IMAD R2, R4, R3.reuse, RZ ;  /* 0x0000000304027224 */ /* 0x080fe200078e02ff */
[----:B------:R-:W-:Y:S04]  /*efa0*/  BSSY B7, `(.L_x_242) ;  /* 0x0000450000077945 */ /* 0x000fe80003800000 */
[----:B------:R-:W-:Y:S01]  /*efb0*/  VIADDMNMX R0, R2, R3, R0, PT ;  /* 0x0000000302007246 */ /* 0x000fe20003800100 */
[----:B------:R0:W-:Y:S03]  /*efc0*/  STL [R1+0xc], R2 ;  /* 0x00000c0201007387 */ /* 0x0001e60000100800 */
[----:B------:R-:W-:-:S13]  /*efd0*/  R2UR UR48, R0 ;  /* 0x00000000003072ca */ /* 0x000fda00000e0000 */
[----:B------:R-:W-:-:S13]  /*efe0*/  ISETP.LT.AND P0, PT, R2, UR48, PT ;  /* 0x0000003002007c0c */ /* 0x000fda000bf01270 */
[----:B0-----:R-:W-:Y:S05]  /*eff0*/  @P0 BRA `(.L_x_243) ;  /* 0x0000000000480947 */ /* 0x001fea0003800000 */
[----:B------:R-:W0:Y:S02]  /*f000*/  S2R R2, SR_TID.X ;  /* 0x0000000000027919 */ /* 0x000e240000002100 */
[----:B0-----:R-:W-:-:S04]  /*f010*/  LOP3.LUT R2, R2, 0x7f, RZ, 0xc0, !PT ;  /* 0x0000007f02027812 */ /* 0x001fc800078ec0ff */
[----:B------:R-:W-:-:S13]  /*f020*/  ISETP.NE.AND P0, PT, R2, RZ, PT ;  /* 0x000000ff0200720c */ /* 0x000fda0003f05270 */
[----:B------:R-:W-:Y:S05]  /*f030*/  @P0 BRA `(.L_x_244) ;  /* 0x0000004400180947 */ /* 0x000fea0003800000 */
[----:B------:R-:W0:Y:S01]  /*f040*/  S2R R5, SR_LANEID ;  /* 0x0000000000057919 */ /* 0x000e220000000000 */
[----:B------:R-:W-:Y:S01]  /*f050*/  VOTEU.ANY UR4, UPT, PT ;  /* 0x0000000000047886 */ /* 0x000fe200038e0100 */
[----:B------:R-:W1:Y:S01]  /*f060*/  LDC.64 R2, c[0x0][0xc60] ;  /* 0x00031800ff027b82 */ /* 0x000e620000000a00 */
[----:B------:R-:W0:Y:S02]  /*f070*/  FLO.U32 R0, UR4 ;  /* 0x0000000400007d00 */ /* 0x000e2400080e0000 */
[----:B0-----:R-:W-:-:S06]  /*f080*/  ISETP.EQ.U32.AND P0, PT, R0, R5, PT ;  /* 0x000000050000720c */ /* 0x001fcc0003f02070 */
[----:B------:R-:W1:Y:S07]  /*f090*/  POPC R5, UR4 ;  /* 0x0000000400057d09 */ /* 0x000e6e0008000000 */
[----:B-1----:R-:W2:Y:S01]  /*f0a0*/  @P0 ATOMG.E.ADD.STRONG.GPU PT, R3, desc[UR50][R2.64], R5 ;  /* 0x00000005020309a8 */ /* 0x002ea200081ee1f2 */
[----:B------:R-:W0:Y:S02]  /*f0b0*/  S2R R4, SR_LTMASK ;  /* 0x0000000000047919 */ /* 0x000e240000003900 */
[----:B0-----:R-:W-:-:S04]  /*f0c0*/  LOP3.LUT R4, R4, UR4, RZ, 0xc0, !PT ;  /* 0x0000000404047c12 */ /* 0x001fc8000f8ec0ff */
[----:B------:R-:W0:Y:S01]  /*f0d0*/  POPC R7, R4 ;  /* 0x0000000400077309 */ /* 0x000e220000000000 */
[----:B--2---:R-:W0:Y:S02]  /*f0e0*/  SHFL.IDX PT, R0, R3, R0, 0x1f ;  /* 0x00001f0003007589 */ /* 0x004e2400000e0000 */
[----:B0-----:R-:W-:-:S05]  /*f0f0*/  IADD3 R0, R0, UR47, R7 ;  /* 0x0000002f00007c10 */ /* 0x001fca000fffe007 */
[----:B------:R0:W-:Y:S01]  /*f100*/  STL [R1], R0 ;  /* 0x0000000001007387 */ /* 0x0001e20000100800 */
[----:B------:R-:W-:Y:S05]  /*f110*/  BRA `(.L_x_244) ;  /* 0x0000004000e07947 */ /* 0x000fea0003800000 */
.L_x_243:
[----:B------:R-:W-:Y:S01]  /*f120*/  VIADD R0, R16, 0x1a400 ;  /* 0x0001a40010007836 */ /* 0x000fe20000000000 */
[----:B------:R-:W-:Y:S04]  /*f130*/  BSSY B6, `(.L_x_245) ;  /* 0x0000013000067945 */ /* 0x000fe80003800000 */
[----:B------:R-:W-:-:S13]  /*f140*/  LOP3.LUT P0, RZ, R0, 0x1bf, RZ, 0xc0, !PT ;  /* 0x000001bf00ff7812 */ /* 0x000fda000780c0ff */
[----:B------:R-:W-:Y:S05]  /*f150*/  @!P0 BRA `(.L_x_246) ;  /* 0x0000000000408947 */ /* 0x000fea0003800000 */
[----:B------:R-:W-:Y:S01]  /*f160*/  MOV R2, 0x0 ;  /* 0x0000000000027802 */ /* 0x000fe20000000f00 */
[----:B------:R-:W-:Y:S01]  /*f170*/  ULDC.64 UR6, c[0x4][0xc8] ;  /* 0x0100320000067ab9 */ /* 0x000fe20000000a00 */
[----:B------:R-:W-:Y:S01]  /*f180*/  ULDC.64 UR8, c[0x4][0xd0] ;  /* 0x0100340000087ab9 */ /* 0x000fe20000000a00 */
[----:B------:R-:W-:Y:S01]  /*f190*/  ULDC.64 UR4, c[0x4][0x8] ;  /* 0x0100020000047ab9 */ /* 0x000fe20000000a00 */
[----:B------:R-:W-:Y:S02]  /*f1a0*/  IMAD.U32 R4, RZ, RZ, UR6 ;  /* 0x00000006ff047e24 */ /* 0x000fe4000f8e00ff */
[----:B------:R-:W0:Y:S01]  /*f1b0*/  LDC.64 R2, c[0x4][R2] ;  /* 0x0100000002027b82 */ /* 0x000e220000000a00 */
[----:B------:R-:W-:Y:S02]  /*f1c0*/  IMAD.U32 R5, RZ, RZ, UR7 ;  /* 0x00000007ff057e24 */ /* 0x000fe4000f8e00ff */
[----:B------:R-:W-:Y:S02]  /*f1d0*/  IMAD.U32 R6, RZ, RZ, UR8 ;  /* 0x00000008ff067e24 */ /* 0x000fe4000f8e00ff */
[----:B------:R-:W-:-:S02]  /*f1e0*/  IMAD.U32 R7, RZ, RZ, UR9 ;  /* 0x00000009ff077e24 */ /* 0x000fc4000f8e00ff */
[----:B------:R-:W-:Y:S02]  /*f1f0*/  IMAD.U32 R10, RZ, RZ, UR4 ;  /* 0x00000004ff0a7e24 */ /* 0x000fe4000f8e00ff */
[----:B------:R-:W-:Y:S02]  /*f200*/  IMAD.U32 R11, RZ, RZ, UR5 ;  /* 0x00000005ff0b7e24 */ /* 0x000fe4000f8e00ff */
[----:B------:R-:W-:Y:S02]  /*f210*/  IMAD.MOV.U32 R8, RZ, RZ, 0x70 ;  /* 0x00000070ff087424 */ /* 0x000fe400078e00ff */
[----:B------:R-:W-:Y:S02]  /*f220*/  IMAD.MOV.U32 R12, RZ, RZ, 0x1 ;  /* 0x00000001ff0c7424 */ /* 0x000fe400078e00ff */
[----:B------:R-:W-:-:S07]  /*f230*/  IMAD.MOV.U32 R13, RZ, RZ, RZ ;  /* 0x000000ffff0d7224 */ /* 0x000fce00078e00ff */
[----:B------:R-:W-:-:S07]  /*f240*/  LEPC R20, `(.L_x_246) ;  /* 0x000000001014794e */ /* 0x000fce0000000000 */
[----:B0-----:R-:W-:Y:S05]  /*f250*/  CALL.ABS.NOINC R2 ;  /* 0x0000000002007343 */ /* 0x001fea0003c00000 */
.L_x_246:
[----:B------:R-:W-:Y:S05]  /*f260*/  BSYNC B6 ;  /* 0x0000000000067941 */ /* 0x000fea0003800000 */
.L_x_245:
[----:B------:R-:W-:Y:S01]  /*f270*/  VIADD R0, R16, 0xa400 ;  /* 0x0000a40010007836 */ /* 0x000fe20000000000 */
[----:B------:R-:W-:Y:S01]  /*f280*/  LOP3.LUT R17, R17, 0xfffffffe, RZ, 0xc0, !PT ;  /* 0xfffffffe11117812 */ /* 0x000fe200078ec0ff */
[----:B------:R-:W-:Y:S03]  /*f290*/  BSSY B6, `(.L_x_247) ;  /* 0x0000014000067945 */ /* 0x000fe60003800000 */
[----:B------:R-:W-:-:S13]  /*f2a0*/  LOP3.LUT P0, RZ, R0, 0x3ff, RZ, 0xc0, !PT ;  /* 0x000003ff00ff7812 */ /* 0x000fda000780c0ff */
[----:B------:R-:W-:Y:S01]  /*f2b0*/  @P0 LOP3.LUT R17, R17, 0x1, RZ, 0xfc, !PT ;  /* 0x0000000111110812 */ /* 0x000fe200078efcff */
[----:B------:R-:W-:Y:S06]  /*f2c0*/  @!P0 BRA `(.L_x_248) ;  /* 0x0000000000408947 */ /* 0x000fec0003800000 */
[----:B------:R-:W-:Y:S01]  /*f2d0*/  MOV R2, 0x0 ;  /* 0x0000000000027802 */ /* 0x000fe20000000f00 */
[----:B------:R-:W-:Y:S01]  /*f2e0*/  ULDC.64 UR6, c[0x4][0xc8] ;  /* 0x0100320000067ab9 */ /* 0x000fe20000000a00 */
[----:B------:R-:W-:Y:S01]  /*f2f0*/  ULDC.64 UR8, c[0x4][0xd0] ;  /* 0x0100340000087ab9 */ /* 0x000fe20000000a00 */
[----:B------:R-:W-:Y:S01]  /*f300*/  ULDC.64 UR4, c[0x4][0x10] ;  /* 0x0100040000047ab9 */ /* 0x000fe20000000a00 */
[----:B------:R-:W-:Y:S01]  /*f310*/  IMAD.U32 R4, RZ, RZ, UR6 ;  /* 0x00000006ff047e24 */ /* 0x000fe2000f8e00ff */
[----:B------:R-:W-:Y:S01]  /*f320*/  MOV R10, UR4 ;  /* 0x00000004000a7c02 */ /* 0x000fe20008000f00 */
[----:B------:R-:W0:Y:S01]  /*f330*/  LDC.64 R2, c[0x4][R2] ;  /* 0x0100000002027b82 */ /* 0x000e220000000a00 */
[----:B------:R-:W-:Y:S02]  /*f340*/  IMAD.U32 R5, RZ, RZ, UR7 ;  /* 0x00000007ff057e24 */ /* 0x000fe4000f8e00ff */
[----:B------:R-:W-:Y:S02]  /*f350*/  IMAD.U32 R6, RZ, RZ, UR8 ;  /* 0x00000008ff067e24 */ /* 0x000fe4000f8e00ff */
[----:B------:R-:W-:-:S02]  /*f360*/  IMAD.U32 R7, RZ, RZ, UR9 ;  /* 0x00000009ff077e24 */ /* 0x000fc4000f8e00ff */
[----:B------:R-:W-:Y:S02]  /*f370*/  IMAD.U32 R11, RZ, RZ, UR5 ;  /* 0x00000005ff0b7e24 */ /* 0x000fe4000f8e00ff */
[----:B------:R-:W-:Y:S02]  /*f380*/  IMAD.MOV.U32 R8, RZ, RZ, 0x70 ;  /* 0x00000070ff087424 */ /* 0x000fe400078e00ff */
[----:B------:R-:W-:Y:S02]  /*f390*/  IMAD.MOV.U32 R12, RZ, RZ, 0x1 ;  /* 0x00000001ff0c7424 */ /* 0x000fe400078e00ff */
[----:B------:R-:W-:-:S07]  /*f3a0*/  IMAD.MOV.U32 R13, RZ, RZ, RZ ;  /* 0x000000ffff0d7224 */ /* 0x000fce00078e00ff */
[----:B------:R-:W-:-:S07]  /*f3b0*/  LEPC R20, `(.L_x_248) ;  /* 0x000000001014794e */ /* 0x000fce0000000000 */
[----:B0-----:R-:W-:Y:S05]  /*f3c0*/  CALL.ABS.NOINC R2 ;  /* 0x0000000002007343 */ /* 0x001fea0003c00000 */
.L_x_248:
[----:B------:R-:W-:Y:S05]  /*f3d0*/  BSYNC B6 ;  /* 0x0000000000067941 */ /* 0x000fea0003800000 */
.L_x_247:
        /* <DEDUP_REMOVED lines=20> */
.L_x_250:
[----:B------:R-:W-:Y:S05]  /*f520*/  BSYNC B6 ;  /* 0x0000000000067941 */ /* 0x000fea0003800000 */
.L_x_249:
[----:B------:R-:W-:Y:S01]  /*f530*/  LOP3.LUT P6, RZ, R17, 0x1, RZ, 0xc0, !PT ;  /* 0x0000000111ff7812 */ /* 0x000fe200078cc0ff */
[----:B------:R-:W-:-:S12]  /*f540*/  BSSY B6, `(.L_x_251) ;  /* 0x0000012000067945 */ /* 0x000fd80003800000 */
        /* <DEDUP_REMOVED lines=17> */
.L_x_252:
[----:B------:R-:W-:Y:S05]  /*f660*/  BSYNC B6 ;  /* 0x0000000000067941 */ /* 0x000fea0003800000 */
.L_x_251:
[----:B------:R-:W-:Y:S01]  /*f670*/  ULDC.64 UR4, c[0x0][0x9f8] ;  /* 0x00027e0000047ab9 */ /* 0x000fe20000000a00 */
[----:B------:R-:W0:Y:S01]  /*f680*/  LDC R20, c[0x0][0x430] ;  /* 0x00010c00ff147b82 */ /* 0x000e220000000800 */
[----:B------:R-:W-:-:S04]  /*f690*/  UISETP.NE.U32.AND UP0, UPT, UR4, URZ, UPT ;  /* 0x0000003f0400728c */ /* 0x000fc8000bf05070 */
[----:B------:R-:W-:-:S06]  /*f6a0*/  UISETP.NE.AND.EX UP0, UPT, UR5, URZ, UPT, UP0 ;  /* 0x0000003f0500728c */ /* 0x000fcc000bf05300 */
[----:B------:R-:W-:-:S05]  /*f6b0*/  PLOP3.LUT P0, PT, PT, PT, UP0, 0x80, 0x0 ;  /* 0x000000000000781c */ /* 0x000fca0003f0f008 */
[----:B------:R-:W-:-:S04]  /*f6c0*/  @UP0 UIADD3 UR4, UP1, UR37, UR4, URZ ;  /* 0x0000000425040290 */ /* 0x000fc8000ff3e03f */
[----:B------:R-:W-:Y:S02]  /*f6d0*/  @UP0 UIADD3.X UR5, UR36, UR5, URZ, UP1, !UPT ;  /* 0x0000000524050290 */ /* 0x000fe40008ffe43f */
[----:B------:R-:W-:Y:S01]  /*f6e0*/  IMAD.U32 R2, RZ, RZ, UR4 ;  /* 0x00000004ff027e24 */ /* 0x000fe2000f8e00ff */
[----:B------:R-:W-:Y:S01]  /*f6f0*/  ULDC UR4, c[0x0][0x2f4] ;  /* 0x0000bd0000047ab9 */ /* 0x000fe20000000800 */
[----:B0-----:R-:W-:Y:S02]  /*f700*/  ISETP.NE.AND P2, PT, R20, 0x1, PT ;  /* 0x000000011400780c */ /* 0x001fe40003f45270 */
[----:B------:R-:W-:Y:S01]  /*f710*/  IMAD.U32 R3, RZ, RZ, UR5 ;  /* 0x00000005ff037e24 */ /* 0x000fe2000f8e00ff */
[----:B------:R-:W-:Y:S01]  /*f720*/  LOP3.LUT R17, R17, 0xffffff7f, RZ, 0xc0, !PT ;  /* 0xffffff7f11117812 */ /* 0x000fe200078ec0ff */
[----:B------:R-:W-:-:S03]  /*f730*/  ULDC UR5, c[0x0][0x320] ;  /* 0x0000c80000057ab9 */ /* 0x000fc60000000800 */
[----:B------:R0:W5:Y:S01]  /*f740*/  @P0 LDG.E R31, desc[UR50][R2.64] ;  /* 0x00000032021f0981 */ /* 0x000162000c1e1900 */
[C---:B------:R-:W-:Y:S01]  /*f750*/  ISETP.GE.AND P0, PT, R35.reuse, UR4, PT ;  /* 0x0000000423007c0c */ /* 0x040fe2000bf06270 */
[----:B------:R-:W-:Y:S01]  /*f760*/  UMOV UR6, 0xffffffff ;  /* 0xffffffff00067882 */ /* 0x000fe20000000000 */
[C---:B------:R-:W-:Y:S02]  /*f770*/  LOP3.LUT R21, R35.reuse, 0x40, RZ, 0xfc, !PT ;  /* 0x0000004023157812 */ /* 0x040fe400078efcff */
[----:B------:R-:W-:Y:S02]  /*f780*/  LOP3.LUT R23, R35, 0x80, RZ, 0xfc, !PT ;  /* 0x0000008023177812 */ /* 0x000fe400078efcff */
[----:B------:R-:W-:Y:S02]  /*f790*/  @P2 LOP3.LUT R17, R17, 0x80, RZ, 0xfc, !PT ;  /* 0x0000008011112812 */ /* 0x000fe400078efcff */
[----:B------:R-:W-:Y:S02]  /*f7a0*/  ISETP.GE.AND P3, PT, R23, UR4, PT ;  /* 0x0000000417007c0c */ /* 0x000fe4000bf66270 */
[----:B------:R-:W-:-:S02]  /*f7b0*/  LOP3.LUT R17, R17, 0xffffffef, RZ, 0xc0, !PT ;  /* 0xffffffef11117812 */ /* 0x000fc400078ec0ff */
[----:B------:R-:W-:Y:S02]  /*f7c0*/  ISETP.GE.AND P1, PT, R35, UR5, PT ;  /* 0x0000000523007c0c */ /* 0x000fe4000bf26270 */
[----:B------:R-:W-:Y:S02]  /*f7d0*/  @P0 LOP3.LUT R17, R17, 0x10, RZ, 0xfc, !PT ;  /* 0x0000001011110812 */ /* 0x000fe400078efcff */
[----:B------:R-:W-:Y:S02]  /*f7e0*/  ISETP.GE.AND P0, PT, R21, UR4, PT ;  /* 0x0000000415007c0c */ /* 0x000fe4000bf06270 */
[----:B------:R-:W-:-:S11]  /*f7f0*/  LOP3.LUT R17, R17, 0xfffffff7, RZ, 0xc0, !PT ;  /* 0xfffffff711117812 */ /* 0x000fd600078ec0ff */
        /* <DEDUP_REMOVED lines=9> */
.L_x_333:
[----:B------:R-:W0:Y:S01]  /*f890*/  S2R R0, SR_TID.X ;  /* 0x0000000000007919 */ /* 0x000e220000002100 */
[----:B------:R-:W-:Y:S01]  /*f8a0*/  UMOV UR4, 0xa0 ;  /* 0x000000a000047882 */ /* 0x000fe20000000000 */
[----:B------:R-:W1:Y:S01]  /*f8b0*/  @P2 LDC R5, c[0x0][0x434] ;  /* 0x00010d00ff052b82 */ /* 0x000e620000000800 */
[----:B------:R-:W-:Y:S01]  /*f8c0*/  UIMAD UR4, UR48, UR4, -0xa0 ;  /* 0xffffff60300474a4 */ /* 0x000fe2000f8e0204 */
[----:B------:R-:W2:Y:S01]  /*f8d0*/  S2R R10, SR_TID.X ;  /* 0x00000000000a7919 */ /* 0x000ea20000002100 */
[----:B-----5:R-:W-:-:S05]  /*f8e0*/  SHF.R.S32.HI R37, RZ, 0x1f, R31 ;  /* 0x0000001fff257819 */ /* 0x020fca000001141f */
[----:B------:R-:W3:Y:S01]  /*f8f0*/  @P2 LDC R4, c[0x0][0x438] ;  /* 0x00010e00ff042b82 */ /* 0x000ee20000000800 */
[----:B0-----:R-:W-:Y:S01]  /*f900*/  LOP3.LUT R0, R0, 0x7f, RZ, 0xc0, !PT ;  /* 0x0000007f00007812 */ /* 0x001fe200078ec0ff */
[----:B--2---:R-:W-:-:S03]  /*f910*/  IMAD.SHL.U32 R11, R10, 0x20, RZ ;  /* 0x000000200a0b7824 */ /* 0x004fc600078e00ff */
[----:B------:R-:W-:Y:S01]  /*f920*/  SHF.R.U32.HI R12, RZ, 0x2, R0 ;  /* 0x00000002ff0c7819 */ /* 0x000fe20000011600 */
[----:B------:R-:W-:-:S03]  /*f930*/  IMAD.SHL.U32 R10, R10, 0x20, RZ ;  /* 0x000000200a0a7824 */ /* 0x000fc600078e00ff */
[C---:B------:R-:W-:Y:S02]  /*f940*/  LOP3.LUT R11, R12.reuse, 0x60, R11, 0xf8, !PT ;  /* 0x000000600c0b7812 */ /* 0x040fe400078ef80b */
[----:B------:R-:W-:Y:S02]  /*f950*/  LOP3.LUT R10, R12, 0x60, R10, 0xf8, !PT ;  /* 0x000000600c0a7812 */ /* 0x000fe400078ef80a */
[----:B------:R-:W-:-:S05]  /*f960*/  LOP3.LUT R11, R11, 0x80, RZ, 0xfc, !PT ;  /* 0x000000800b0b7812 */ /* 0x000fca00078efcff */
[----:B------:R-:W-:-:S04]  /*f970*/  VIADD R3, R11, UR4 ;  /* 0x000000040b037c36 */ /* 0x000fc80008000000 */
[C---:B------:R-:W-:Y:S01]  /*f980*/  IMAD.IADD R8, R3.reuse, 0x1, R36 ;  /* 0x0000000103087824 */ /* 0x040fe200078e0224 */
[----:B------:R-:W-:-:S03]  /*f990*/  ISETP.GE.AND P0, PT, R3, R22, PT ;  /* 0x000000160300720c */ /* 0x000fc60003f06270 */
[----:B-1----:R-:W-:Y:S01]  /*f9a0*/  @P2 IMAD.HI.U32 R5, R8, R5, RZ ;  /* 0x0000000508052227 */ /* 0x002fe200078e00ff */
[----:B------:R-:W-:-:S03]  /*f9b0*/  ISETP.GT.U32.OR P0, PT, R11, 0x9f, P0 ;  /* 0x0000009f0b00780c */ /* 0x000fc60000704470 */
[----:B------:R-:W-:Y:S01]  /*f9c0*/  IMAD.MOV.U32 R0, RZ, RZ, R8 ;  /* 0x000000ffff007224 */ /* 0x000fe200078e0008 */
[----:B---3--:R-:W-:-:S09]  /*f9d0*/  @P2 SHF.R.U32.HI R0, RZ, R4, R5 ;  /* 0x00000004ff002219 */ /* 0x008fd20000011605 */
[----:B------:R-:W0:Y:S01]  /*f9e0*/  @!P0 LDC.64 R2, c[0x0][0x428] ;  /* 0x00010a00ff028b82 */ /* 0x000e220000000a00 */
[--C-:B------:R-:W-:Y:S01]  /*f9f0*/  @!P0 SHF.R.S32.HI R7, RZ, 0x1f, R0.reuse ;  /* 0x0000001fff078819 */ /* 0x100fe20000011400 */
[----:B------:R-:W-:-:S06]  /*fa00*/  @!P0 IMAD.MOV.U32 R6, RZ, RZ, R0 ;  /* 0x000000ffff068224 */ /* 0x000fcc00078e0000 */
[----:B------:R-:W1:Y:S01]  /*fa10*/  @!P0 LDC.64 R4, c[0x0][0x418] ;  /* 0x00010600ff048b82 */ /* 0x000e620000000a00 */
[----:B0-----:R-:W-:-:S04]  /*fa20*/  @!P0 IMAD R9, R37, R2, RZ ;  /* 0x0000000225098224 */ /* 0x001fc800078e02ff */
[C---:B------:R-:W-:Y:S02]  /*fa30*/  @!P0 IMAD R9, R31.reuse, R3, R9 ;  /* 0x000000031f098224 */ /* 0x040fe400078e0209 */
[----:B------:R-:W-:-:S04]  /*fa40*/  @!P0 IMAD.WIDE.U32 R2, R31, R2, R6 ;  /* 0x000000021f028225 */ /* 0x000fc800078e0006 */
[----:B------:R-:W-:Y:S01]  /*fa50*/  @!P0 IMAD.IADD R9, R9, 0x1, R3 ;  /* 0x0000000109098824 */ /* 0x000fe200078e0203 */
[----:B-1----:R-:W-:Y:S01]  /*fa60*/  @!P0 LEA R6, P1, R2, R4, 0x2 ;  /* 0x0000000402068211 */ /* 0x002fe200078210ff */
[----:B------:R-:W-:-:S03]  /*fa70*/  IMAD.MOV.U32 R4, RZ, RZ, RZ ;  /* 0x000000ffff047224 */ /* 0x000fc600078e00ff */
[----:B------:R-:W-:Y:S01]  /*fa80*/  @!P0 LEA.HI.X R7, R2, R5, R9, 0x2, P1 ;  /* 0x0000000502078211 */ /* 0x000fe200008f1409 */
[----:B------:R-:W-:Y:S01]  /*fa90*/  VIADD R9, R10, UR4 ;  /* 0x000000040a097c36 */ /* 0x000fe20008000000 */
[----:B------:R-:W0:Y:S03]  /*faa0*/  @P2 LDC R5, c[0x0][0x438] ;  /* 0x00010e00ff052b82 */ /* 0x000e260000000800 */
[----:B------:R1:W5:Y:S01]  /*fab0*/  @!P0 LDG.E R4, desc[UR50][R6.64] ;  /* 0x0000003206048981 */ /* 0x000362000c1e1900 */
[C---:B------:R-:W-:Y:S01]  /*fac0*/  ISETP.GE.AND P0, PT, R9.reuse, R22, PT ;  /* 0x000000160900720c */ /* 0x040fe20003f06270 */
[----:B------:R-:W-:-:S04]  /*fad0*/  IMAD.IADD R9, R9, 0x1, R36 ;  /* 0x0000000109097824 */ /* 0x000fc800078e0224 */
[----:B------:R-:W-:Y:S01]  /*fae0*/  IMAD.MOV.U32 R10, RZ, RZ, R9 ;  /* 0x000000ffff0a7224 */ /* 0x000fe200078e0009 */
[----:B-1----:R-:W1:Y:S08]  /*faf0*/  @P2 LDC R6, c[0x0][0x434] ;  /* 0x00010d00ff062b82 */ /* 0x002e700000000800 */
[----:B------:R-:W2:Y:S01]  /*fb00*/  @!P0 LDC.64 R2, c[0x0][0x428] ;  /* 0x00010a00ff028b82 */ /* 0x000ea20000000a00 */
[----:B-1----:R-:W-:-:S05]  /*fb10*/  @P2 IMAD.HI.U32 R6, R9, R6, RZ ;  /* 0x0000000609062227 */ /* 0x002fca00078e00ff */
[----:B0-----:R-:W-:Y:S01]  /*fb20*/  @P2 SHF.R.U32.HI R10, RZ, R5, R6 ;  /* 0x00000005ff0a2219 */ /* 0x001fe20000011606 */
[----:B--2---:R-:W-:-:S03]  /*fb30*/  @!P0 IMAD R5, R37, R2, RZ ;  /* 0x0000000225058224 */ /* 0x004fc600078e02ff */
[--C-:B------:R-:W-:Y:S01]  /*fb40*/  @!P0 SHF.R.S32.HI R7, RZ, 0x1f, R10.reuse ;  /* 0x0000001fff078819 */ /* 0x100fe2000001140a */
[----:B------:R-:W-:Y:S02]  /*fb50*/  @!P0 IMAD.MOV.U32 R6, RZ, RZ, R10 ;  /* 0x000000ffff068224 */ /* 0x000fe400078e000a */
[C---:B------:R-:W-:Y:S02]  /*fb60*/  @!P0 IMAD R5, R31.reuse, R3, R5 ;  /* 0x000000031f058224 */ /* 0x040fe400078e0205 */
[----:B------:R-:W-:Y:S02]  /*fb70*/  @!P0 IMAD.WIDE.U32 R6, R31, R2, R6 ;  /* 0x000000021f068225 */ /* 0x000fe400078e0006 */
[----:B------:R-:W0:Y:S02]  /*fb80*/  @!P0 LDC.64 R2, c[0x0][0x418] ;  /* 0x00010600ff028b82 */ /* 0x000e240000000a00 */
[----:B------:R-:W-:Y:S01]  /*fb90*/  @!P0 IMAD.IADD R5, R7, 0x1, R5 ;  /* 0x0000000107058824 */ /* 0x000fe200078e0205 */
[----:B0-----:R-:W-:-:S04]  /*fba0*/  @!P0 LEA R2, P1, R6, R2, 0x2 ;  /* 0x0000000206028211 */ /* 0x001fc800078210ff */
[----:B------:R-:W-:Y:S01]  /*fbb0*/  @!P0 LEA.HI.X R3, R6, R3, R5, 0x2, P1 ;  /* 0x0000000306038211 */ /* 0x000fe200008f1405 */
[----:B------:R-:W-:-:S06]  /*fbc0*/  IMAD.MOV.U32 R6, RZ, RZ, RZ ;  /* 0x000000ffff067224 */ /* 0x000fcc00078e00ff */
[----:B------:R0:W5:Y:S01]  /*fbd0*/  @!P0 LDG.E R6, desc[UR50][R2.64] ;  /* 0x0000003202068981 */ /* 0x000162000c1e1900 */
[----:B------:R-:W-:Y:S01]  /*fbe0*/  ISETP.GT.U32.AND P0, PT, R11, 0x9f, PT ;  /* 0x0000009f0b00780c */ /* 0x000fe20003f04070 */
[----:B------:R-:W-:Y:S01]  /*fbf0*/  IMAD.MOV R5, RZ, RZ, -R0 ;  /* 0x000000ffff057224 */ /* 0x000fe200078e0a00 */
[----:B------:R-:W-:Y:S01]  /*fc00*/  LOP3.LUT R17, R17, 0xffffffbf, RZ, 0xc0, !PT ;  /* 0xffffffbf11117812 */ /* 0x000fe200078ec0ff */
[----:B------:R-:W-:Y:S01]  /*fc10*/  IMAD.MOV R0, RZ, RZ, -R10 ;  /* 0x000000ffff007224 */ /* 0x000fe200078e0a0a */
[----:B------:R-:W-:Y:S01]  /*fc20*/  LOP3.LUT R18, R18, 0xffff, RZ, 0xc0, !PT ;  /* 0x0000ffff12127812 */ /* 0x000fe200078ec0ff */
[----:B------:R-:W-:Y:S02]  /*fc30*/  IMAD R5, R20, R5, R8 ;  /* 0x0000000514057224 */ /* 0x000fe400078e0208 */
[----:B------:R-:W-:Y:S02]  /*fc40*/  IMAD.U32 R8, RZ, RZ, UR48 ;  /* 0x00000030ff087e24 */ /* 0x000fe4000f8e00ff */
[----:B0-----:R-:W-:-:S02]  /*fc50*/  IMAD.U32 R2, RZ, RZ, UR44 ;  /* 0x0000002cff027e24 */ /* 0x001fc4000f8e00ff */
[----:B------:R-:W-:Y:S02]  /*fc60*/  IMAD R7, R20, R0, R9 ;  /* 0x0000000014077224 */ /* 0x000fe400078e0209 */
[----:B------:R-:W-:Y:S01]  /*fc70*/  VIADD R8, R8, 0xffffffff ;  /* 0xffffffff08087836 */ /* 0x000fe20000000000 */
[----:B------:R-:W-:-:S13]  /*fc80*/  ISETP.NE.AND P2, PT, R2, 0x3, PT ;  /* 0x000000030200780c */ /* 0x000fda0003f45270 */
[----:B------:R-:W-:-:S04]  /*fc90*/  @P2 LOP3.LUT R17, R17, 0x40, RZ, 0xfc, !PT ;  /* 0x0000004011112812 */ /* 0x000fc800078efcff */
[----:B------:R-:W-:-:S04]  /*fca0*/  LOP3.LUT R17, R17, 0xffffffdf, RZ, 0xc0, !PT ;  /* 0xffffffdf11117812 */ /* 0x000fc800078ec0ff */
[----:B------:R-:W-:Y:S01]  /*fcb0*/  @P0 LOP3.LUT R17, R17, 0x20, RZ, 0xfc, !PT ;  /* 0x0000002011110812 */ /* 0x000fe200078efcff */
[----:B------:R-:W-:Y:S06]  /*fcc0*/  @!P2 BRA `(.L_x_254) ;  /* 0x000000000004a947 */ /* 0x000fec0003800000 */
[----:B------:R-:W-:Y:S01]  /*fcd0*/  BPT.TRAP 0x1 ;  /* 0x000000040000795c */ /* 0x000fe20000300000 */
.L_x_254:
[----:B------:R-:W-:Y:S01]  /*fce0*/  IMAD R0, R19, 0x8, R16 ;  /* 0x0000000813007824 */ /* 0x000fe200078e0210 */
[----:B------:R-:W-:Y:S01]  /*fcf0*/  SHF.L.U32 R28, R32, 0x1f, RZ ;  /* 0x0000001f201c7819 */ /* 0x000fe200000006ff */
[----:B------:R-:W-:Y:S01]  /*fd00*/  BSSY B0, `(.L_x_255) ;  /* 0x0000004000007945 */ /* 0x000fe20003800000 */
[----:B------:R-:W-:Y:S02]  /*fd10*/  SHF.R.S32.HI R24, RZ, 0x1f, R7 ;  /* 0x0000001fff187819 */ /* 0x000fe40000011407 */
[----:B------:R-:W0:Y:S02]  /*fd20*/  SYNCS.PHASECHK.TRANS64.TRYWAIT P0, [R0+URZ+0x29880], R28 ;  /* 0x0298801c000075a7 */ /* 0x000e24000800017f */
[----:B0-----:R-:W-:Y:S05]  /*fd30*/  @!P0 BRA `(.L_x_256) ;  /* 0x0000004800b08947 */ /* 0x001fea0003800000 */
.L_x_334:
[----:B------:R-:W-:Y:S05]  /*fd40*/  BSYNC B0 ;  /* 0x0000000000007941 */ /* 0x000fea0003800000 */
.L_x_255:
[----:B------:R-:W-:Y:S01]  /*fd50*/  ULDC.64 UR4, c[0x0][0x328] ;  /* 0x0000ca0000047ab9 */ /* 0x000fe20000000a00 */
[----:B------:R-:W1:Y:S01]  /*fd60*/  S2R R13, SR_TID.X ;  /* 0x00000000000d7919 */ /* 0x000e620000002100 */
[----:B------:R-:W-:Y:S01]  /*fd70*/  IMAD R9, R24, UR4, RZ ;  /* 0x0000000418097c24 */ /* 0x000fe2000f8e02ff */
[----:B-----5:R-:W-:Y:S01]  /*fd80*/  SHF.R.S32.HI R26, RZ, 0x1f, R6 ;  /* 0x0000001fff1a7819 */ /* 0x020fe20000011406 */
[C---:B------:R-:W-:Y:S01]  /*fd90*/  IMAD.WIDE.U32 R2, R7.reuse, UR4, RZ ;  /* 0x0000000407027c25 */ /* 0x040fe2000f8e00ff */
[----:B------:R-:W-:Y:S01]  /*fda0*/  ULDC.64 UR6, c[0x0][0x338] ;  /* 0x0000ce0000067ab9 */ /* 0x000fe20000000a00 */
[----:B------:R-:W-:Y:S02]  /*fdb0*/  SHF.R.S32.HI R25, RZ, 0x1f, R5 ;  /* 0x0000001fff197819 */ /* 0x000fe40000011405 */
[----:B------:R-:W-:Y:S01]  /*fdc0*/  IMAD R9, R7, UR5, R9 ;  /* 0x0000000507097c24 */ /* 0x000fe2000f8e0209 */
[----:B------:R-:W-:Y:S01]  /*fdd0*/  SHF.R.S32.HI R27, RZ, 0x1f, R4 ;  /* 0x0000001fff1b7819 */ /* 0x000fe20000011404 */
[----:B------:R-:W-:Y:S01]  /*fde0*/  IMAD R12, R8, -0xa0, R22 ;  /* 0xffffff60080c7824 */ /* 0x000fe200078e0216 */
[----:B------:R-:W-:Y:S01]  /*fdf0*/  LOP3.LUT P1, RZ, R17, 0x1, RZ, 0xc0, !PT ;  /* 0x0000000111ff7812 */ /* 0x000fe2000782c0ff */
[----:B------:R-:W-:-:S02]  /*fe00*/  IMAD.IADD R3, R3, 0x1, R9 ;  /* 0x0000000103037824 */ /* 0x000fc400078e0209 */
[----:B------:R-:W-:Y:S02]  /*fe10*/  IMAD R9, R26, UR6, RZ ;  /* 0x000000061a097c24 */ /* 0x000fe4000f8e02ff */
[----:B------:R-:W-:-:S04]  /*fe20*/  IMAD.WIDE.U32 R2, R6, UR6, R2 ;  /* 0x0000000606027c25 */ /* 0x000fc8000f8e0002 */
[----:B------:R-:W-:Y:S02]  /*fe30*/  IMAD R9, R6, UR7, R9 ;  /* 0x0000000706097c24 */ /* 0x000fe4000f8e0209 */
[----:B------:R-:W-:Y:S02]  /*fe40*/  IMAD R10, R25, UR4, RZ ;  /* 0x00000004190a7c24 */ /* 0x000fe4000f8e02ff */
[----:B------:R-:W-:Y:S02]  /*fe50*/  IMAD.IADD R9, R3, 0x1, R9 ;  /* 0x0000000103097824 */ /* 0x000fe400078e0209 */
[----:B------:R-:W-:Y:S02]  /*fe60*/  IMAD.MOV.U32 R8, RZ, RZ, R2 ;  /* 0x000000ffff087224 */ /* 0x000fe400078e0002 */
[C---:B------:R-:W-:Y:S02]  /*fe70*/  IMAD R10, R5.reuse, UR5, R10 ;  /* 0x00000005050a7c24 */ /* 0x040fe4000f8e020a */
[----:B------:R-:W-:Y:S01]  /*fe80*/  IMAD.WIDE.U32 R2, R5, UR4, RZ ;  /* 0x0000000405027c25 */ /* 0x000fe2000f8e00ff */
[----:B------:R-:W-:Y:S01]  /*fe90*/  ULDC.64 UR4, c[0x0][0x330] ;  /* 0x0000cc0000047ab9 */ /* 0x000fe20000000a00 */
[----:B-1----:R-:W-:-:S02]  /*fea0*/  LOP3.LUT R13, R13, 0x7f, RZ, 0xc0, !PT ;  /* 0x0000007f0d0d7812 */ /* 0x002fc400078ec0ff */
[----:B------:R-:W-:Y:S02]  /*feb0*/  IMAD.IADD R3, R3, 0x1, R10 ;  /* 0x0000000103037824 */ /* 0x000fe400078e020a */
[----:B------:R-:W-:Y:S01]  /*fec0*/  IMAD R10, R27, UR6, RZ ;  /* 0x000000061b0a7c24 */ /* 0x000fe2000f8e02ff */
[----:B------:R-:W-:Y:S01]  /*fed0*/  SHF.R.U32.HI R14, RZ, 0x2, R13 ;  /* 0x00000002ff0e7819 */ /* 0x000fe2000001160d */
[----:B------:R-:W-:Y:S01]  /*fee0*/  IMAD.WIDE.U32 R2, R4, UR6, R2 ;  /* 0x0000000604027c25 */ /* 0x000fe2000f8e0002 */
[----:B------:R-:W-:-:S03]  /*fef0*/  SHF.R.U32.HI R13, RZ, 0x5, R13 ;  /* 0x00000005ff0d7819 */ /* 0x000fc6000001160d */
[----:B------:R-:W-:Y:S01]  /*ff00*/  IMAD R10, R4, UR7, R10 ;  /* 0x00000007040a7c24 */ /* 0x000fe2000f8e020a */
[----:B------:R-:W-:Y:S01]  /*ff10*/  ULDC.64 UR6, c[0x0][0x318] ;  /* 0x0000c60000067ab9 */ /* 0x000fe20000000a00 */
[C---:B------:R-:W-:Y:S02]  /*ff20*/  IMAD R22, R18.reuse, UR5, RZ ;  /* 0x0000000512167c24 */ /* 0x040fe4000f8e02ff */
[----:B------:R-:W-:Y:S02]  /*ff30*/  IMAD.IADD R3, R3, 0x1, R10 ;  /* 0x0000000103037824 */ /* 0x000fe400078e020a */
[----:B------:R-:W-:-:S04]  /*ff40*/  IMAD.WIDE.U32 R10, R18, UR4, R8 ;  /* 0x00000004120a7c25 */ /* 0x000fc8000f8e0008 */
[----:B------:R-:W-:Y:S01]  /*ff50*/  IMAD.WIDE.U32 R2, R18, UR4, R2 ;  /* 0x0000000412027c25 */ /* 0x000fe2000f8e0002 */
[----:B------:R-:W-:Y:S01]  /*ff60*/  IADD3 R9, P0, R10, UR6, RZ ;  /* 0x000000060a097c10 */ /* 0x000fe2000ff1e0ff */
[----:B------:R-:W-:Y:S02]  /*ff70*/  UMOV UR4, 0xffffffff ;  /* 0xffffffff00047882 */ /* 0x000fe40000000000 */
[----:B------:R-:W-:Y:S01]  /*ff80*/  IMAD.IADD R10, R12, 0x1, -R14 ;  /* 0x000000010c0a7824 */ /* 0x000fe200078e0a0e */
[----:B------:R-:W-:Y:S01]  /*ff90*/  IADD3.X R8, R11, UR7, R22, P0, !PT ;  /* 0x000000070b087c10 */ /* 0x000fe200087fe416 */
[----:B------:R-:W-:Y:S01]  /*ffa0*/  IMAD.SHL.U32 R13, R13, 0x400, RZ ;  /* 0x000004000d0d7824 */ /* 0x000fe200078e00ff */
[----:B------:R-:W-:Y:S02]  /*ffb0*/  IADD3 R23, P0, R2, UR6, RZ ;  /* 0x0000000602177c10 */ /* 0x000fe4000ff1e0ff */
[----:B------:R-:W-:Y:S02]  /*ffc0*/  ISETP.GE.AND P5, PT, R10, 0x1, PT ;  /* 0x000000010a00780c */ /* 0x000fe40003fa6270 */
[----:B------:R-:W-:Y:S01]  /*ffd0*/  IADD3.X R22, R22, UR7, R3, P0, !PT ;  /* 0x0000000716167c10 */ /* 0x000fe200087fe403 */
[----:B------:R-:W-:Y:S01]  /*ffe0*/  IMAD R3, R19, 0x5000, R13 ;  /* 0x0000500013037824 */ /* 0x000fe200078e020d */
[----:B------:R-:W-:Y:S09]  /*fff0*/  BRA.DIV UR4, `(.L_x_257) ;  /* 0x0000004a04147947 */ /* 0x000ff2000b800000 */
[----:B------:R-:W1:Y:S01]  /*10000*/  SHFL.IDX PT, R12, R9, RZ, 0x1c1f ;  /* 0x001c1fff090c7589 */ /* 0x000e6200000e0000 */
[C---:B------:R-:W-:Y:S02]  /*10010*/  LOP3.LUT P6, RZ, R17.reuse, 0x2, RZ, 0xc0, !PT ;  /* 0x0000000211ff7812 */ /* 0x040fe400078cc0ff */
[----:B------:R-:W-:Y:S01]  /*10020*/  LOP3.LUT R17, R17, 0xfffffeff, RZ, 0xc0, !PT ;  /* 0xfffffeff11117812 */ /* 0x000fe200078ec0ff */
[----:B------:R-:W2:Y:S01]  /*10030*/  SHFL.IDX PT, R2, R8, RZ, 0x1c1f ;  /* 0x001c1fff08027589 */ /* 0x000ea200000e0000 */
[C---:B------:R-:W-:Y:S02]  /*10040*/  ISETP.GE.AND P4, PT, R10.reuse, 0x21, PT ;  /* 0x000000210a00780c */ /* 0x040fe40003f86270 */
[C---:B------:R-:W-:Y:S01]  /*10050*/  ISETP.GE.AND P3, PT, R10.reuse, 0x41, PT ;  /* 0x000000410a00780c */ /* 0x040fe20003f66270 */
[----:B------:R-:W-:Y:S01]  /*10060*/  SHFL.IDX PT, R21, R8, 0x1, 0x1c1f ;  /* 0x003c1f0008157f89 */ /* 0x000fe200000e0000 */
[----:B------:R-:W-:-:S03]  /*10070*/  ISETP.GE.AND P2, PT, R10, 0x61, PT ;  /* 0x000000610a00780c */ /* 0x000fc60003f46270 */
[----:B------:R-:W-:Y:S01]  /*10080*/  SHFL.IDX PT, R20, R8, 0x3, 0x1c1f ;  /* 0x007c1f0008147f89 */ /* 0x000fe200000e0000 */
[----:B-1----:R-:W-:-:S05]  /*10090*/  IADD3 R12, P0, R35, R12, RZ ;  /* 0x0000000c230c7210 */ /* 0x002fca0007f1e0ff */
[----:B--2---:R-:W-:Y:S01]  /*100a0*/  IMAD.X R13, RZ, RZ, R2, P0 ;  /* 0x000000ffff0d7224 */ /* 0x004fe200000e0602 */
[----:B------:R-:W-:Y:S02]  /*100b0*/  ISETP.LT.OR P0, PT, R10, 0x1, P6 ;  /* 0x000000010a00780c */ /* 0x000fe40003701670 */
[----:B------:R-:W-:-:S05]  /*100c0*/  IADD3 R2, R16, R3, R33 ;  /* 0x0000000310027210 */ /* 0x000fca0007ffe021 */
[----:B------:R-:W-:-:S06]  /*100d0*/  IMAD.IADD R3, R34, 0x1, R2 ;  /* 0x0000000122037824 */ /* 0x000fcc00078e0202 */
[----:B------:R-:W-:Y:S01]  /*100e0*/  LDGSTS.E.BYPASS.LTC128B.128 [R2+0xa400], desc[UR50][R12.64], !P0 ;  /* 0x0a4000000c027fae */ /* 0x000fe2000c101d72 */
[----:B------:R-:W-:-:S13]  /*100f0*/  ISETP.LT.OR P0, PT, R10, 0x1, P1 ;  /* 0x000000010a00780c */ /* 0x000fda0000f01670 */
[----:B------:R1:W-:Y:S04]  /*10100*/  LDGSTS.E.BYPASS.LTC128B.128 [R3+0xa400], desc[UR50][R12.64+0x40], !P0 ;  /* 0x0a4000400c037fae */ /* 0x0003e8000c101d72 */
[----:B-1----:R-:W1:Y:S02]  /*10110*/  SHFL.IDX PT, R12, R9, 0x1, 0x1c1f ;  /* 0x003c1f00090c7f89 */ /* 0x002e6400000e0000 */
[----:B-1----:R-:W-:-:S05]  /*10120*/  IADD3 R12, P0, R35, R12, RZ ;  /* 0x0000000c230c7210 */ /* 0x002fca0007f1e0ff */
[----:B------:R-:W-:Y:S01]  /*10130*/  IMAD.X R13, RZ, RZ, R21, P0 ;  /* 0x000000ffff0d7224 */ /* 0x000fe200000e0615 */
[----:B------:R-:W-:Y:S01]  /*10140*/  ISETP.LT.OR P0, PT, R10, 0x21, P6 ;  /* 0x000000210a00780c */ /* 0x000fe20003701670 */
[----:B------:R-:W-:-:S12]  /*10150*/  SHFL.IDX PT, R21, R8, 0x2, 0x1c1f ;  /* 0x005c1f0008157f89 */ /* 0x000fd800000e0000 */
[----:B------:R-:W-:Y:S01]  /*10160*/  LDGSTS.E.BYPASS.LTC128B.128 [R2+0xb400], desc[UR50][R12.64], !P0 ;  /* 0x0b4000000c027fae */ /* 0x000fe2000c101d72 */
[----:B------:R-:W-:-:S13]  /*10170*/  ISETP.LT.OR P0, PT, R10, 0x21, P1 ;  /* 0x000000210a00780c */ /* 0x000fda0000f01670 */
[----:B------:R1:W-:Y:S04]  /*10180*/  LDGSTS.E.BYPASS.LTC128B.128 [R3+0xb400], desc[UR50][R12.64+0x40], !P0 ;  /* 0x0b4000400c037fae */ /* 0x0003e8000c101d72 */
[----:B-1----:R-:W1:Y:S04]  /*10190*/  SHFL.IDX PT, R12, R9, 0x2, 0x1c1f ;  /* 0x005c1f00090c7f89 */ /* 0x002e6800000e0000 */
[----:B------:R-:W2:Y:S01]  /*101a0*/  SHFL.IDX PT, R9, R9, 0x3, 0x1c1f ;  /* 0x007c1f0009097f89 */ /* 0x000ea200000e0000 */
[----:B-1----:R-:W-:-:S05]  /*101b0*/  IADD3 R12, P0, R35, R12, RZ ;  /* 0x0000000c230c7210 */ /* 0x002fca0007f1e0ff */
[----:B------:R-:W-:Y:S01]  /*101c0*/  IMAD.X R13, RZ, RZ, R21, P0 ;  /* 0x000000ffff0d7224 */ /* 0x000fe200000e0615 */
[----:B------:R-:W-:-:S13]  /*101d0*/  ISETP.LT.OR P0, PT, R10, 0x41, P6 ;  /* 0x000000410a00780c */ /* 0x000fda0003701670 */
[----:B------:R-:W-:Y:S01]  /*101e0*/  LDGSTS.E.BYPASS.LTC128B.128 [R2+0xc400], desc[UR50][R12.64], !P0 ;  /* 0x0c4000000c027fae */ /* 0x000fe2000c101d72 */
[----:B------:R-:W-:-:S13]  /*101f0*/  ISETP.LT.OR P0, PT, R10, 0x41, P1 ;  /* 0x000000410a00780c */ /* 0x000fda0000f01670 */
[----:B------:R-:W-:Y:S01]  /*10200*/  LDGSTS.E.BYPASS.LTC128B.128 [R3+0xc400], desc[UR50][R12.64+0x40], !P0 ;  /* 0x0c4000400c037fae */ /* 0x000fe2000c101d72 */
[----:B--2---:R-:W-:-:S05]  /*10210*/  IADD3 R8, P0, R35, R9, RZ ;  /* 0x0000000923087210 */ /* 0x004fca0007f1e0ff */
[----:B------:R-:W-:Y:S01]  /*10220*/  IMAD.X R9, RZ, RZ, R20, P0 ;  /* 0x000000ffff097224 */ /* 0x000fe200000e0614 */
[----:B------:R-:W-:-:S13]  /*10230*/  ISETP.LT.OR P0, PT, R10, 0x61, P6 ;  /* 0x000000610a00780c */ /* 0x000fda0003701670 */
[----:B------:R-:W-:Y:S01]  /*10240*/  LDGSTS.E.BYPASS.LTC128B.128 [R2+0xd400], desc[UR50][R8.64], !P0 ;  /* 0x0d40000008027fae */ /* 0x000fe2000c101d72 */
[----:B------:R-:W-:-:S13]  /*10250*/  ISETP.LT.OR P0, PT, R10, 0x61, P1 ;  /* 0x000000610a00780c */ /* 0x000fda0000f01670 */
[----:B------:R1:W-:Y:S01]  /*10260*/  LDGSTS.E.BYPASS.LTC128B.128 [R3+0xd400], desc[UR50][R8.64+0x40], !P0 ;  /* 0x0d40004008037fae */ /* 0x0003e2000c101d72 */
[----:B------:R-:W-:-:S03]  /*10270*/  ISETP.GE.AND P0, PT, R10, 0x81, PT ;  /* 0x000000810a00780c */ /* 0x000fc60003f06270 */
[----:B-1----:R1:W2:Y:S10]  /*10280*/  SHFL.IDX PT, R9, R22, RZ, 0x1c1f ;  /* 0x001c1fff16097589 */ /* 0x0022b400000e0000 */
[----:B------:R-:W-:Y:S01]  /*10290*/  @P0 LOP3.LUT R17, R17, 0x100, RZ, 0xfc, !PT ;  /* 0x0000010011110812 */ /* 0x000fe200078efcff */
[----:B------:R1:W3:Y:S06]  /*102a0*/  SHFL.IDX PT, R8, R23, RZ, 0x1c1f ;  /* 0x001c1fff17087589 */ /* 0x0002ec00000e0000 */
.L_x_346:
[----:B---3--:R-:W-:Y:S02]  /*102b0*/  IADD3 R8, P0, R35, R8, RZ ;  /* 0x0000000823087210 */ /* 0x008fe40007f1e0ff */
[----:B------:R-:W-:-:S03]  /*102c0*/  LOP3.LUT P6, RZ, R17, 0x2, RZ, 0xc0, !PT ;  /* 0x0000000211ff7812 */ /* 0x000fc600078cc0ff */
[----:B--2---:R-:W-:Y:S01]  /*102d0*/  IMAD.X R9, RZ, RZ, R9, P0 ;  /* 0x000000ffff097224 */ /* 0x004fe200000e0609 */
[----:B------:R-:W-:-:S13]  /*102e0*/  ISETP.LT.OR P0, PT, R10, 0x81, P6 ;  /* 0x000000810a00780c */ /* 0x000fda0003701670 */
[----:B------:R-:W-:Y:S01]  /*102f0*/  @!PT LDS RZ, [RZ] ;  /* 0x00000000fffff984 */ /* 0x000fe20000000800 */
[----:B------:R-:W-:Y:S01]  /*10300*/  @!PT LDS RZ, [RZ] ;  /* 0x00000000fffff984 */ /* 0x000fe20000000800 */
[----:B------:R-:W-:Y:S01]  /*10310*/  @!PT LDS RZ, [RZ] ;  /* 0x00000000fffff984 */ /* 0x000fe20000000800 */
[----:B------:R2:W-:Y:S01]  /*10320*/  LDGSTS.E.BYPASS.LTC128B.128 [R2+0xe400], desc[UR50][R8.64], !P0 ;  /* 0x0e40000008027fae */ /* 0x0005e2000c101d72 */
[----:B------:R-:W-:-:S13]  /*10330*/  ISETP.LT.OR P0, PT, R10, 0x81, P1 ;  /* 0x000000810a00780c */ /* 0x000fda0000f01670 */
[----:B------:R2:W-:Y:S01]  /*10340*/  LDGSTS.E.BYPASS.LTC128B.128 [R3+0xe400], desc[UR50][R8.64+0x40], !P0 ;  /* 0x0e40004008037fae */ /* 0x0005e2000c101d72 */
[----:B------:R-:W-:Y:S01]  /*10350*/  PLOP3.LUT P0, PT, PT, PT, PT, 0x80, 0x0 ;  /* 0x000000000000781c */ /* 0x000fe20003f0f070 */
[----:B------:R-:W-:-:S12]  /*10360*/  NOP ;  /* 0x0000000000007918 */ /* 0x000fd80000000000 */
.L_x_258:
[----:B------:R-:W-:Y:S02]  /*10370*/  PLOP3.LUT P1, PT, P1, P0, PT, 0xa2, 0x0 ;  /* 0x000000000000781c */ /* 0x000fe40000f21472 */
[----:B------:R-:W-:-:S08]  /*10380*/  @P0 R2UR P1, UR4, R0 ;  /* 0x00000000000402ca */ /* 0x000fd00000020000 */
[----:B------:R-:W-:-:S05]  /*10390*/  @P0 PLOP3.LUT P0, PT, P1, PT, PT, 0x80, 0x0 ;  /* 0x000000000000081c */ /* 0x000fca0000f0f070 */
[----:B------:R-:W-:Y:S01]  /*103a0*/  @!P1 SYNCS.ARRIVE.TRANS64.RED.A0T1 RZ, [UR4+0x29870], RZ ;  /* 0x029870ffffff99a7 */ /* 0x000fe20008200404 */
[----:B------:R-:W-:Y:S07]  /*103b0*/  @!P1 ARRIVES.LDGSTSBAR.64.TRANSCNT [UR4+0x29870] ;  /* 0x02987000ff0099b0 */ /* 0x000fee0008000a84 */
[----:B------:R-:W-:Y:S05]  /*103c0*/  @P0 BRA.U.ANY `(.L_x_258) ;  /* 0xfffffffd00e80947 */ /* 0x000fea000393ffff */
[----:B------:R-:W-:Y:S01]  /*103d0*/  NOP ;  /* 0x0000000000007918 */ /* 0x000fe20000000000 */
[----:B--2---:R-:W-:-:S05]  /*103e0*/  IMAD.U32 R2, RZ, RZ, UR44 ;  /* 0x0000002cff027e24 */ /* 0x004fca000f8e00ff */
[----:B------:R-:W-:-:S13]  /*103f0*/  ISETP.NE.AND P6, PT, R2, 0x3, PT ;  /* 0x000000030200780c */ /* 0x000fda0003fc5270 */
[----:B------:R-:W-:Y:S05]  /*10400*/  @!P6 BRA `(.L_x_259) ;  /* 0x000000000004e947 */ /* 0x000fea0003800000 */
[----:B------:R-:W-:Y:S01]  /*10410*/  BPT.TRAP 0x1 ;  /* 0x000000040000795c */ /* 0x000fe20000300000 */
.L_x_259:
[----:B------:R2:W-:Y:S01]  /*10420*/  SYNCS.ARRIVE.TRANS64.A1T0 RZ, [R0+URZ+0x29870], RZ ;  /* 0x029870ff00ff79a7 */ /* 0x0005e2000810003f */
[----:B------:R-:W-:Y:S05]  /*10430*/  @!P6 BRA `(.L_x_260) ;  /* 0x000000000004e947 */ /* 0x000fea0003800000 */
[----:B------:R-:W-:Y:S01]  /*10440*/  BPT.TRAP 0x1 ;  /* 0x000000040000795c */ /* 0x000fe20000300000 */
.L_x_260:
[----:B------:R-:W3:Y:S01]  /*10450*/  SYNCS.PHASECHK.TRANS64.TRYWAIT P0, [R0+URZ+0x29840], R28 ;  /* 0x0298401c000075a7 */ /* 0x000ee2000800017f */
[----:B------:R-:W-:Y:S04]  /*10460*/  BSSY B0, `(.L_x_261) ;  /* 0x0000002000007945 */ /* 0x000fe80003800000 */
[----:B---3--:R-:W-:Y:S05]  /*10470*/  @!P0 BRA `(.L_x_262) ;  /* 0x0000004800a48947 */ /* 0x008fea0003800000 */
.L_x_347:
[----:B------:R-:W-:Y:S05]  /*10480*/  BSYNC B0 ;  /* 0x0000000000007941 */ /* 0x000fea0003800000 */
.L_x_261:
[----:B------:R-:W4:Y:S01]  /*10490*/  LDL R9, [R1+0x14] ;  /* 0x0000140001097983 */ /* 0x000f220000100800 */
[----:B------:R-:W-:Y:S01]  /*104a0*/  ULDC.64 UR4, c[0x0][0x300] ;  /* 0x0000c00000047ab9 */ /* 0x000fe20000000a00 */
[----:B------:R-:W-:Y:S01]  /*104b0*/  ULDC.64 UR6, c[0x0][0x310] ;  /* 0x0000c40000067ab9 */ /* 0x000fe20000000a00 */
[----:B------:R-:W-:Y:S02]  /*104c0*/  IMAD R8, R24, UR4, RZ ;  /* 0x0000000418087c24 */ /* 0x000fe4000f8e02ff */
[----:B------:R-:W-:-:S04]  /*104d0*/  IMAD.WIDE.U32 R2, R7, UR4, RZ ;  /* 0x0000000407027c25 */ /* 0x000fc8000f8e00ff */
[----:B------:R-:W-:Y:S02]  /*104e0*/  IMAD R8, R7, UR5, R8 ;  /* 0x0000000507087c24 */ /* 0x000fe4000f8e0208 */
[----:B------:R-:W-:Y:S02]  /*104f0*/  IMAD R26, R26, UR6, RZ ;  /* 0x000000061a1a7c24 */ /* 0x000fe4000f8e02ff */
[----:B------:R-:W-:Y:S02]  /*10500*/  IMAD.IADD R3, R3, 0x1, R8 ;  /* 0x0000000103037824 */ /* 0x000fe400078e0208 */
[----:B------:R-:W-:Y:S02]  /*10510*/  IMAD R8, R25, UR4, RZ ;  /* 0x0000000419087c24 */ /* 0x000fe4000f8e02ff */
[----:B------:R-:W-:-:S04]  /*10520*/  IMAD.WIDE.U32 R2, R6, UR6, R2 ;  /* 0x0000000606027c25 */ /* 0x000fc8000f8e0002 */
[----:B------:R-:W-:Y:S02]  /*10530*/  IMAD R6, R6, UR7, R26 ;  /* 0x0000000706067c24 */ /* 0x000fe4000f8e021a */
[----:B------:R-:W-:Y:S02]  /*10540*/  IMAD R8, R5, UR5, R8 ;  /* 0x0000000505087c24 */ /* 0x000fe4000f8e0208 */
[----:B------:R-:W-:Y:S02]  /*10550*/  IMAD.IADD R7, R3, 0x1, R6 ;  /* 0x0000000103077824 */ /* 0x000fe400078e0206 */
[----:B------:R-:W-:Y:S02]  /*10560*/  IMAD.MOV.U32 R6, RZ, RZ, R2 ;  /* 0x000000ffff067224 */ /* 0x000fe400078e0002 */
[----:B------:R-:W-:Y:S01]  /*10570*/  IMAD.WIDE.U32 R2, R5, UR4, RZ ;  /* 0x0000000405027c25 */ /* 0x000fe2000f8e00ff */
[----:B------:R-:W-:-:S03]  /*10580*/  ULDC.64 UR4, c[0x0][0x308] ;  /* 0x0000c20000047ab9 */ /* 0x000fc60000000a00 */
[----:B------:R-:W-:Y:S02]  /*10590*/  IMAD.IADD R3, R3, 0x1, R8 ;  /* 0x0000000103037824 */ /* 0x000fe400078e0208 */
[----:B------:R-:W-:Y:S02]  /*105a0*/  IMAD R8, R27, UR6, RZ ;  /* 0x000000061b087c24 */ /* 0x000fe4000f8e02ff */
[----:B------:R-:W-:-:S04]  /*105b0*/  IMAD.WIDE.U32 R2, R4, UR6, R2 ;  /* 0x0000000604027c25 */ /* 0x000fc8000f8e0002 */
[----:B------:R-:W-:Y:S01]  /*105c0*/  IMAD R8, R4, UR7, R8 ;  /* 0x0000000704087c24 */ /* 0x000fe2000f8e0208 */
[----:B------:R-:W-:Y:S01]  /*105d0*/  ULDC.64 UR6, c[0x0][0x2e8] ;  /* 0x0000ba0000067ab9 */ /* 0x000fe20000000a00 */
[----:B------:R-:W-:-:S04]  /*105e0*/  IMAD.WIDE.U32 R6, R18, UR4, R6 ;  /* 0x0000000412067c25 */ /* 0x000fc8000f8e0006 */
[----:B------:R-:W-:Y:S01]  /*105f0*/  IMAD.IADD R3, R3, 0x1, R8 ;  /* 0x0000000103037824 */ /* 0x000fe200078e0208 */
[----:B------:R-:W-:Y:S01]  /*10600*/  IADD3 R5, P0, R6, UR6, RZ ;  /* 0x0000000606057c10 */ /* 0x000fe2000ff1e0ff */
[C---:B------:R-:W-:Y:S02]  /*10610*/  IMAD R4, R18.reuse, UR5, RZ ;  /* 0x0000000512047c24 */ /* 0x040fe4000f8e02ff */
[----:B------:R-:W-:Y:S01]  /*10620*/  IMAD.WIDE.U32 R2, R18, UR4, R2 ;  /* 0x0000000412027c25 */ /* 0x000fe2000f8e0002 */
[----:B------:R-:W-:Y:S02]  /*10630*/  UMOV UR4, 0xffffffff ;  /* 0xffffffff00047882 */ /* 0x000fe40000000000 */
[----:B------:R-:W-:Y:S02]  /*10640*/  IADD3.X R6, R7, UR7, R4, P0, !PT ;  /* 0x0000000707067c10 */ /* 0x000fe400087fe404 */
[----:B------:R-:W-:-:S04]  /*10650*/  IADD3 R8, P0, R2, UR6, RZ ;  /* 0x0000000602087c10 */ /* 0x000fc8000ff1e0ff */
[----:B------:R-:W-:Y:S01]  /*10660*/  IADD3.X R7, R4, UR7, R3, P0, !PT ;  /* 0x0000000704077c10 */ /* 0x000fe200087fe403 */
[----:B----4-:R-:W-:Y:S01]  /*10670*/  IMAD R4, R19, 0x7800, R9 ;  /* 0x0000780013047824 */ /* 0x010fe200078e0209 */
[----:B------:R-:W-:Y:S07]  /*10680*/  BRA.DIV UR4, `(.L_x_263) ;  /* 0x0000004a04347947 */ /* 0x000fee000b800000 */
[----:B------:R-:W4:Y:S01]  /*10690*/  SHFL.IDX PT, R3, R5, RZ, 0x1c1f ;  /* 0x001c1fff05037589 */ /* 0x000f2200000e0000 */
[C---:B------:R-:W-:Y:S01]  /*106a0*/  LOP3.LUT P6, RZ, R17.reuse, 0x8, RZ, 0xc0, !PT ;  /* 0x0000000811ff7812 */ /* 0x040fe200078cc0ff */
[C-C-:B------:R-:W-:Y:S01]  /*106b0*/  @P5 IMAD.IADD R9, R16.reuse, 0x1, R4.reuse ;  /* 0x0000000110095824 */ /* 0x140fe200078e0204 */
[----:B------:R-:W-:Y:S01]  /*106c0*/  LOP3.LUT P1, RZ, R17, 0x4, RZ, 0xc0, !PT ;  /* 0x0000000411ff7812 */ /* 0x000fe2000782c0ff */
[----:B------:R-:W5:Y:S01]  /*106d0*/  SHFL.IDX PT, R2, R6, RZ, 0x1c1f ;  /* 0x001c1fff06027589 */ /* 0x000f6200000e0000 */
[----:B------:R-:W-:-:S03]  /*106e0*/  @P4 IMAD.IADD R21, R16, 0x1, R4 ;  /* 0x0000000110154824 */ /* 0x000fc600078e0204 */
[----:B------:R-:W-:Y:S04]  /*106f0*/  SHFL.IDX PT, R7, R7, RZ, 0x1c1f ;  /* 0x001c1fff07077589 */ /* 0x000fe800000e0000 */
[----:B------:R-:W-:Y:S01]  /*10700*/  SHFL.IDX PT, R14, R8, RZ, 0x1c1f ;  /* 0x001c1fff080e7589 */ /* 0x000fe200000e0000 */
[----:B----4-:R-:W-:-:S05]  /*10710*/  @P5 IADD3 R3, P0, R35, R3, RZ ;  /* 0x0000000323035210 */ /* 0x010fca0007f1e0ff */
[----:B-----5:R-:W-:Y:S01]  /*10720*/  @P5 IMAD.X R2, RZ, RZ, R2, P0 ;  /* 0x000000ffff025224 */ /* 0x020fe200000e0602 */
[----:B------:R-:W-:-:S04]  /*10730*/  LOP3.LUT P0, RZ, R17, 0x10, RZ, 0xc0, !PT ;  /* 0x0000001011ff7812 */ /* 0x000fc8000780c0ff */
[----:B------:R-:W-:-:S04]  /*10740*/  @P5 LOP3.LUT R3, R3, R2, RZ, 0x3c, !PT ;  /* 0x0000000203035212 */ /* 0x000fc800078e3cff */
[----:B------:R-:W-:-:S04]  /*10750*/  @P5 LOP3.LUT R2, R3, R2, RZ, 0x3c, !PT ;  /* 0x0000000203025212 */ /* 0x000fc800078e3cff */
[----:B------:R-:W-:-:S05]  /*10760*/  @P5 LOP3.LUT R3, R3, R2, RZ, 0x3c, !PT ;  /* 0x0000000203035212 */ /* 0x000fca00078e3cff */
[----:B------:R-:W-:Y:S04]  /*10770*/  @P5 LDGSTS.E.BYPASS.LTC128B.128 [R9+0x1a400], desc[UR50][R2.64], !P0 ;  /* 0x1a40000002095fae */ /* 0x000fe8000c101d72 */
[----:B------:R-:W-:Y:S04]  /*10780*/  @P5 LDGSTS.E.BYPASS.LTC128B.128 [R9+0x1cc00], desc[UR50][R2.64+0x40], !P6 ;  /* 0x1cc0004002095fae */ /* 0x000fe8000f101d72 */
[----:B------:R4:W-:Y:S01]  /*10790*/  @P5 LDGSTS.E.BYPASS.LTC128B.128 [R9+0x1f400], desc[UR50][R2.64+0x80], !P1 ;  /* 0x1f40008002095fae */ /* 0x0009e2000c901d72 */
[----:B------:R-:W-:-:S03]  /*107a0*/  LOP3.LUT P5, RZ, R17, 0x10, RZ, 0xc0, !PT ;  /* 0x0000001011ff7812 */ /* 0x000fc600078ac0ff */
[----:B----4-:R-:W4:Y:S01]  /*107b0*/  SHFL.IDX PT, R3, R5, 0x1, 0x1c1f ;  /* 0x003c1f0005037f89 */ /* 0x010f2200000e0000 */
[----:B------:R-:W-:-:S03]  /*107c0*/  @P3 IADD3 R9, R16, R4, RZ ;  /* 0x0000000410093210 */ /* 0x000fc60007ffe0ff */
[----:B------:R-:W5:Y:S01]  /*107d0*/  SHFL.IDX PT, R2, R6, 0x1, 0x1c1f ;  /* 0x003c1f0006027f89 */ /* 0x000f6200000e0000 */
[----:B----4-:R-:W-:-:S05]  /*107e0*/  @P4 IADD3 R3, P0, R35, R3, RZ ;  /* 0x0000000323034210 */ /* 0x010fca0007f1e0ff */
[----:B-----5:R-:W-:-:S05]  /*107f0*/  @P4 IMAD.X R2, RZ, RZ, R2, P0 ;  /* 0x000000ffff024224 */ /* 0x020fca00000e0602 */
[----:B------:R-:W-:-:S04]  /*10800*/  @P4 LOP3.LUT R3, R3, R2, RZ, 0x3c, !PT ;  /* 0x0000000203034212 */ /* 0x000fc800078e3cff */
[----:B------:R-:W-:-:S04]  /*10810*/  @P4 LOP3.LUT R2, R3, R2, RZ, 0x3c, !PT ;  /* 0x0000000203024212 */ /* 0x000fc800078e3cff */
[----:B------:R-:W-:-:S05]  /*10820*/  @P4 LOP3.LUT R3, R3, R2, RZ, 0x3c, !PT ;  /* 0x0000000203034212 */ /* 0x000fca00078e3cff */
[----:B------:R-:W-:Y:S04]  /*10830*/  @P4 LDGSTS.E.BYPASS.LTC128B.128 [R21+0x1ac00], desc[UR50][R2.64], !P5 ;  /* 0x1ac0000002154fae */ /* 0x000fe8000e901d72 */
[----:B------:R-:W-:Y:S04]  /*10840*/  @P4 LDGSTS.E.BYPASS.LTC128B.128 [R21+0x1d400], desc[UR50][R2.64+0x40], !P6 ;  /* 0x1d40004002154fae */ /* 0x000fe8000f101d72 */
[----:B------:R4:W-:Y:S04]  /*10850*/  @P4 LDGSTS.E.BYPASS.LTC128B.128 [R21+0x1fc00], desc[UR50][R2.64+0x80], !P1 ;  /* 0x1fc0008002154fae */ /* 0x0009e8000c901d72 */
[----:B----4-:R-:W4:Y:S01]  /*10860*/  SHFL.IDX PT, R3, R5, 0x2, 0x1c1f ;  /* 0x005c1f0005037f89 */ /* 0x010f2200000e0000 */
[----:B------:R-:W-:-:S03]  /*10870*/  @P2 IMAD.IADD R21, R16, 0x1, R4 ;  /* 0x0000000110152824 */ /* 0x000fc600078e0204 */
[----:B------:R-:W5:Y:S04]  /*10880*/  SHFL.IDX PT, R2, R6, 0x2, 0x1c1f ;  /* 0x005c1f0006027f89 */ /* 0x000f6800000e0000 */
[----:B------:R-:W-:Y:S01]  /*10890*/  SHFL.IDX PT, R6, R6, 0x3, 0x1c1f ;  /* 0x007c1f0006067f89 */ /* 0x000fe200000e0000 */
        /* <DEDUP_REMOVED lines=8> */
[----:B----4-:R-:W4:Y:S02]  /*10920*/  SHFL.IDX PT, R2, R5, 0x3, 0x1c1f ;  /* 0x007c1f0005027f89 */ /* 0x010f2400000e0000 */
[----:B----4-:R-:W-:-:S05]  /*10930*/  @P2 IADD3 R2, P0, R35, R2, RZ ;  /* 0x0000000223022210 */ /* 0x010fca0007f1e0ff */
[----:B------:R-:W-:-:S05]  /*10940*/  @P2 IMAD.X R3, RZ, RZ, R6, P0 ;  /* 0x000000ffff032224 */ /* 0x000fca00000e0606 */
[----:B------:R4:W-:Y:S04]  /*10950*/  @P2 LDGSTS.E.BYPASS.LTC128B.128 [R21+0x1bc00], desc[UR50][R2.64], !P5 ;  /* 0x1bc0000002152fae */ /* 0x0009e8000e901d72 */
[----:B------:R4:W-:Y:S04]  /*10960*/  @P2 LDGSTS.E.BYPASS.LTC128B.128 [R21+0x1e400], desc[UR50][R2.64+0x40], !P6 ;  /* 0x1e40004002152fae */ /* 0x0009e8000f101d72 */
[----:B------:R4:W-:Y:S02]  /*10970*/  @P2 LDGSTS.E.BYPASS.LTC128B.128 [R21+0x20c00], desc[UR50][R2.64+0x80], !P1 ;  /* 0x20c0008002152fae */ /* 0x0009e4000c901d72 */
.L_x_359:
[----:B------:R-:W-:Y:S01]  /*10980*/  LOP3.LUT P0, RZ, R17, 0x100, RZ, 0xc0, !PT ;  /* 0x0000010011ff7812 */ /* 0x000fe2000780c0ff */
[----:B------:R-:W-:-:S12]  /*10990*/  BSSY B0, `(.L_x_264) ;  /* 0x000000e000007945 */ /* 0x000fd80003800000 */
[----:B------:R-:W-:Y:S05]  /*109a0*/  @!P0 BRA `(.L_x_265) ;  /* 0x0000000000308947 */ /* 0x000fea0003800000 */
[C---:B------:R-:W-:Y:S01]  /*109b0*/  LOP3.LUT P3, RZ, R17.reuse, 0x10, RZ, 0xc0, !PT ;  /* 0x0000001011ff7812 */ /* 0x040fe2000786c0ff */
[----:B------:R-:W-:Y:S01]  /*109c0*/  IMAD.IADD R5, R16, 0x1, R4 ;  /* 0x0000000110057824 */ /* 0x000fe200078e0204 */
[C---:B------:R-:W-:Y:S02]  /*109d0*/  LOP3.LUT P2, RZ, R17.reuse, 0x8, RZ, 0xc0, !PT ;  /* 0x0000000811ff7812 */ /* 0x040fe4000784c0ff */
[----:B------:R-:W-:Y:S02]  /*109e0*/  LOP3.LUT P1, RZ, R17, 0x4, RZ, 0xc0, !PT ;  /* 0x0000000411ff7812 */ /* 0x000fe4000782c0ff */
[----:B----4-:R-:W-:-:S05]  /*109f0*/  IADD3 R2, P0, R35, R14, RZ ;  /* 0x0000000e23027210 */ /* 0x010fca0007f1e0ff */
[----:B------:R-:W-:-:S05]  /*10a00*/  IMAD.X R3, RZ, RZ, R7, P0 ;  /* 0x000000ffff037224 */ /* 0x000fca00000e0607 */
[----:B------:R-:W-:Y:S01]  /*10a10*/  @!PT LDS RZ, [RZ] ;  /* 0x00000000fffff984 */ /* 0x000fe20000000800 */
[----:B------:R-:W-:Y:S01]  /*10a20*/  @!PT LDS RZ, [RZ] ;  /* 0x00000000fffff984 */ /* 0x000fe20000000800 */
[----:B------:R-:W-:Y:S01]  /*10a30*/  @!PT LDS RZ, [RZ] ;  /* 0x00000000fffff984 */ /* 0x000fe20000000800 */
[----:B------:R4:W-:Y:S04]  /*10a40*/  LDGSTS.E.BYPASS.LTC128B.128 [R5+0x1c400], desc[UR50][R2.64], !P3 ;  /* 0x1c40000002057fae */ /* 0x0009e8000d901d72 */
[----:B------:R4:W-:Y:S04]  /*10a50*/  LDGSTS.E.BYPASS.LTC128B.128 [R5+0x1ec00], desc[UR50][R2.64+0x40], !P2 ;  /* 0x1ec0004002057fae */ /* 0x0009e8000d101d72 */
[----:B------:R4:W-:Y:S02]  /*10a60*/  LDGSTS.E.BYPASS.LTC128B.128 [R5+0x21400], desc[UR50][R2.64+0x80], !P1 ;  /* 0x2140008002057fae */ /* 0x0009e4000c901d72 */
.L_x_265:
[----:B------:R-:W-:Y:S05]  /*10a70*/  BSYNC B0 ;  /* 0x0000000000007941 */ /* 0x000fea0003800000 */
.L_x_264:
[----:B------:R-:W-:Y:S01]  /*10a80*/  NOP ;  /* 0x0000000000007918 */ /* 0x000fe20000000000 */
[----:B------:R-:W-:-:S13]  /*10a90*/  PLOP3.LUT P0, PT, PT, PT, PT, 0x80, 0x0 ;  /* 0x000000000000781c */ /* 0x000fda0003f0f070 */
.L_x_266:
[----:B------:R-:W-:Y:S02]  /*10aa0*/  PLOP3.LUT P1, PT, P1, P0, PT, 0xa2, 0x0 ;  /* 0x000000000000781c */ /* 0x000fe40000f21472 */
[----:B------:R-:W-:-:S08]  /*10ab0*/  @P0 R2UR P1, UR4, R0 ;  /* 0x00000000000402ca */ /* 0x000fd00000020000 */
[----:B------:R-:W-:-:S05]  /*10ac0*/  @P0 PLOP3.LUT P0, PT, P1, PT, PT, 0x80, 0x0 ;  /* 0x000000000000081c */ /* 0x000fca0000f0f070 */
[----:B------:R-:W-:Y:S01]  /*10ad0*/  @!P1 SYNCS.ARRIVE.TRANS64.RED.A0T1 RZ, [UR4+0x29830], RZ ;  /* 0x029830ffffff99a7 */ /* 0x000fe20008200404 */
[----:B------:R-:W-:Y:S07]  /*10ae0*/  @!P1 ARRIVES.LDGSTSBAR.64.TRANSCNT [UR4+0x29830] ;  /* 0x02983000ff0099b0 */ /* 0x000fee0008000a84 */
[----:B------:R-:W-:Y:S05]  /*10af0*/  @P0 BRA.U.ANY `(.L_x_266) ;  /* 0xfffffffd00e80947 */ /* 0x000fea000393ffff */
[----:B------:R-:W-:Y:S01]  /*10b00*/  NOP ;  /* 0x0000000000007918 */ /* 0x000fe20000000000 */
[----:B----4-:R-:W-:-:S05]  /*10b10*/  IMAD.U32 R2, RZ, RZ, UR44 ;  /* 0x0000002cff027e24 */ /* 0x010fca000f8e00ff */
[----:B------:R-:W-:-:S13]  /*10b20*/  ISETP.NE.AND P2, PT, R2, 0x3, PT ;  /* 0x000000030200780c */ /* 0x000fda0003f45270 */
[----:B------:R-:W-:Y:S05]  /*10b30*/  @!P2 BRA `(.L_x_267) ;  /* 0x000000000004a947 */ /* 0x000fea0003800000 */
[----:B------:R-:W-:Y:S01]  /*10b40*/  BPT.TRAP 0x1 ;  /* 0x000000040000795c */ /* 0x000fe20000300000 */
.L_x_267:
[----:B------:R4:W-:Y:S02]  /*10b50*/  SYNCS.ARRIVE.TRANS64.A1T0 RZ, [R0+URZ+0x29830], RZ ;  /* 0x029830ff00ff79a7 */ /* 0x0009e4000810003f */
[----:B------:R-:W-:Y:S05]  /*10b60*/  WARPSYNC.ALL ;  /* 0x0000000000007948 */ /* 0x000fea0003800000 */
[----:B0-234-:R-:W-:Y:S01]  /*10b70*/  VIADD R0, R16, 0x14400 ;  /* 0x0001440010007836 */ /* 0x01dfe20000000000 */
[----:B------:R-:W-:Y:S01]  /*10b80*/  USHF.R.S32.HI UR4, URZ, 0x1f, UR38 ;  /* 0x0000001f3f047899 */ /* 0x000fe20008011426 */
[----:B------:R-:W-:Y:S01]  /*10b90*/  BAR.SYNC.DEFER_BLOCKING 0x8, 0x180 ;  /* 0x0206000000007b1d */ /* 0x000fe20000010000 */
[----:B------:R-:W-:Y:S02]  /*10ba0*/  UISETP.NE.AND UP0, UPT, UR45, URZ, UPT ;  /* 0x0000003f2d00728c */ /* 0x000fe4000bf05270 */
[----:B------:R-:W-:-:S02]  /*10bb0*/  LOP3.LUT P0, RZ, R0, 0x1bf, RZ, 0xc0, !PT ;  /* 0x000001bf00ff7812 */ /* 0x000fc4000780c0ff */
[----:B------:R-:W-:Y:S01]  /*10bc0*/  USEL UR43, UR43, URZ, !UP0 ;  /* 0x0000003f2b2b7287 */ /* 0x000fe2000c000000 */
[----:B------:R-:W-:Y:S01]  /*10bd0*/  BSSY B6, `(.L_x_268) ;  /* 0x0000018000067945 */ /* 0x000fe20003800000 */
[----:B------:R-:W-:Y:S01]  /*10be0*/  ULDC.64 UR6, c[0x0][0x298] ;  /* 0x0000a60000067ab9 */ /* 0x000fe20000000a00 */
[----:B------:R-:W-:Y:S02]  /*10bf0*/  USEL UR41, UR41, URZ, !UP0 ;  /* 0x0000003f29297287 */ /* 0x000fe4000c000000 */
[----:B------:R-:W-:Y:S02]  /*10c00*/  UIMAD UR4, UR4, UR6, URZ ;  /* 0x00000006040472a4 */ /* 0x000fe4000f8e023f */
[----:B------:R-:W-:Y:S02]  /*10c10*/  UIMAD.WIDE.U32 UR36, UR38, UR6, URZ ;  /* 0x00000006262472a5 */ /* 0x000fe4000f8e003f */
[----:B------:R-:W-:-:S04]  /*10c20*/  UIMAD UR4, UR38, UR7, UR4 ;  /* 0x00000007260472a4 */ /* 0x000fc8000f8e0204 */
[----:B------:R-:W-:Y:S01]  /*10c30*/  UIADD3 UR45, UR37, UR4, URZ ;  /* 0x00000004252d7290 */ /* 0x000fe2000fffe03f */
[----:B------:R-:W-:Y:S11]  /*10c40*/  @!P0 BRA `(.L_x_269) ;  /* 0x0000000000408947 */ /* 0x000ff60003800000 */
        /* <DEDUP_REMOVED lines=15> */
[----:B01----:R-:W-:Y:S05]  /*10d40*/  CALL.ABS.NOINC R2 ;  /* 0x0000000002007343 */ /* 0x003fea0003c00000 */
.L_x_269:
[----:B------:R-:W-:Y:S05]  /*10d50*/  BSYNC B6 ;  /* 0x0000000000067941 */ /* 0x000fea0003800000 */
.L_x_268:
[----:B------:R-:W2:Y:S01]  /*10d60*/  LDL.LU R20, [R1+0x4] ;  /* 0x0000040001147983 */ /* 0x000ea20000300800 */
[----:B------:R-:W0:Y:S01]  /*10d70*/  LDC R5, c[0x0][0x448] ;  /* 0x00011200ff057b82 */ /* 0x000e220000000800 */
[----:B------:R-:W3:Y:S01]  /*10d80*/  S2R R2, SR_TID.X ;  /* 0x0000000000027919 */ /* 0x000ee20000002100 */
[C---:B------:R-:W-:Y:S01]  /*10d90*/  R2UR UR8, R18.reuse ;  /* 0x00000000120872ca */ /* 0x040fe200000e0000 */
[----:B------:R-:W-:Y:S01]  /*10da0*/  ULDC.64 UR6, c[0x0][0x2d8] ;  /* 0x0000b60000067ab9 */ /* 0x000fe20000000a00 */
[----:B------:R4:W5:Y:S01]  /*10db0*/  LDL R9, [R1+0x24] ;  /* 0x0000240001097983 */ /* 0x0009620000100800 */
[----:B0-----:R-:W-:Y:S02]  /*10dc0*/  ISETP.NE.AND P0, PT, R5, 0x1, PT ;  /* 0x000000010500780c */ /* 0x001fe40003f05270 */
[----:B------:R-:W-:Y:S02]  /*10dd0*/  R2UR UR10, R18 ;  /* 0x00000000120a72ca */ /* 0x000fe400000e0000 */
[----:B---3--:R-:W-:-:S09]  /*10de0*/  LOP3.LUT R21, R2, 0x7f, RZ, 0xc0, !PT ;  /* 0x0000007f02157812 */ /* 0x008fd200078ec0ff */
[----:B------:R-:W0:Y:S01]  /*10df0*/  @P0 LDC R3, c[0x0][0x44c] ;  /* 0x00011300ff030b82 */ /* 0x000e220000000800 */
[----:B------:R-:W-:Y:S01]  /*10e00*/  IMAD.SHL.U32 R2, R2, 0x20, RZ ;  /* 0x0000002002027824 */ /* 0x000fe200078e00ff */
[----:B------:R-:W-:-:S06]  /*10e10*/  SHF.R.U32.HI R21, RZ, 0x2, R21 ;  /* 0x00000002ff157819 */ /* 0x000fcc0000011615 */
[----:B------:R-:W3:Y:S01]  /*10e20*/  @P0 LDC R0, c[0x0][0x450] ;  /* 0x00011400ff000b82 */ /* 0x000ee20000000800 */
[----:B------:R-:W-:Y:S01]  /*10e30*/  LOP3.LUT R2, R21, 0x60, R2, 0xf8, !PT ;  /* 0x0000006015027812 */ /* 0x000fe200078ef802 */
[----:B------:R-:W-:Y:S01]  /*10e40*/  UMOV UR4, UR36 ;  /* 0x0000002400047c82 */ /* 0x000fe20008000000 */
[----:B------:R-:W-:Y:S02]  /*10e50*/  UMOV UR5, UR45 ;  /* 0x0000002d00057c82 */ /* 0x000fe40008000000 */
[----:B------:R-:W-:-:S03]  /*10e60*/  UIMAD.WIDE.U32 UR4, UR8, UR6, UR4 ;  /* 0x00000006080472a5 */ /* 0x000fc6000f8e0004 */
[----:B------:R-:W-:Y:S01]  /*10e70*/  ULDC.64 UR8, c[0x0][0x2e0] ;  /* 0x0000b80000087ab9 */ /* 0x000fe20000000a00 */
[----:B------:R-:W-:Y:S02]  /*10e80*/  UIMAD UR5, UR10, UR7, UR5 ;  /* 0x000000070a0572a4 */ /* 0x000fe4000f8e0205 */
[----:B------:R-:W-:Y:S02]  /*10e90*/  UIMAD UR6, UR41, UR8, URZ ;  /* 0x00000008290672a4 */ /* 0x000fe4000f8e023f */
[----:B------:R-:W-:Y:S02]  /*10ea0*/  UIMAD.WIDE.U32 UR4, UR43, UR8, UR4 ;  /* 0x000000082b0472a5 */ /* 0x000fe4000f8e0004 */
[----:B------:R-:W-:-:S03]  /*10eb0*/  UIMAD UR6, UR43, UR9, UR6 ;  /* 0x000000092b0672a4 */ /* 0x000fc6000f8e0206 */
[----:B------:R-:W-:Y:S01]  /*10ec0*/  ULDC.64 UR8, c[0x0][0x2d0] ;  /* 0x0000b40000087ab9 */ /* 0x000fe20000000a00 */
[----:B------:R-:W-:Y:S01]  /*10ed0*/  UIADD3 UR5, UR5, UR6, URZ ;  /* 0x0000000605057290 */ /* 0x000fe2000fffe03f */
[C---:B------:R-:W-:Y:S02]  /*10ee0*/  LOP3.LUT R10, R35.reuse, 0x40, RZ, 0xfc, !PT ;  /* 0x00000040230a7812 */ /* 0x040fe400078efcff */
[----:B------:R-:W-:Y:S01]  /*10ef0*/  LOP3.LUT R8, R35, 0x80, RZ, 0xfc, !PT ;  /* 0x0000008023087812 */ /* 0x000fe200078efcff */
[----:B--2---:R-:W-:-:S05]  /*10f00*/  IMAD.SHL.U32 R6, R20, 0x80, RZ ;  /* 0x0000008014067824 */ /* 0x004fca00078e00ff */
[----:B------:R-:W-:-:S05]  /*10f10*/  LOP3.LUT R4, R2, R6, RZ, 0xfc, !PT ;  /* 0x0000000602047212 */ /* 0x000fca00078efcff */
[----:B0-----:R-:W-:Y:S01]  /*10f20*/  @P0 IMAD.HI.U32 R3, R4, R3, RZ ;  /* 0x0000000304030227 */ /* 0x001fe200078e00ff */
[----:B------:R-:W0:Y:S03]  /*10f30*/  S2R R20, SR_TID.X ;  /* 0x0000000000147919 */ /* 0x000e260000002100 */
[----:B------:R-:W-:Y:S01]  /*10f40*/  IMAD.MOV.U32 R2, RZ, RZ, R4 ;  /* 0x000000ffff027224 */ /* 0x000fe200078e0004 */
[----:B---3--:R-:W-:-:S04]  /*10f50*/  @P0 SHF.R.U32.HI R2, RZ, R0, R3 ;  /* 0x00000000ff020219 */ /* 0x008fc80000011603 */
[--C-:B------:R-:W-:Y:S01]  /*10f60*/  SHF.R.S32.HI R3, RZ, 0x1f, R2.reuse ;  /* 0x0000001fff037819 */ /* 0x100fe20000011402 */
[----:B------:R-:W-:-:S04]  /*10f70*/  IMAD.MOV R0, RZ, RZ, -R2 ;  /* 0x000000ffff007224 */ /* 0x000fc800078e0a02 */
[----:B------:R-:W-:Y:S02]  /*10f80*/  IMAD R7, R3, UR8, RZ ;  /* 0x0000000803077c24 */ /* 0x000fe4000f8e02ff */
[----:B------:R-:W-:Y:S02]  /*10f90*/  IMAD R0, R5, R0, R4 ;  /* 0x0000000005007224 */ /* 0x000fe400078e0204 */
[----:B------:R-:W-:Y:S02]  /*10fa0*/  IMAD.U32 R3, RZ, RZ, UR8 ;  /* 0x00000008ff037e24 */ /* 0x000fe4000f8e00ff */
[C---:B------:R-:W-:Y:S01]  /*10fb0*/  IMAD R7, R2.reuse, UR9, R7 ;  /* 0x0000000902077c24 */ /* 0x040fe2000f8e0207 */
[----:B------:R-:W-:Y:S01]  /*10fc0*/  SHF.R.S32.HI R4, RZ, 0x1f, R0 ;  /* 0x0000001fff047819 */ /* 0x000fe20000011400 */
[----:B------:R-:W-:Y:S01]  /*10fd0*/  IMAD.WIDE.U32 R2, R2, R3, UR4 ;  /* 0x0000000402027e25 */ /* 0x000fe2000f8e0003 */
[----:B------:R-:W-:-:S03]  /*10fe0*/  ULDC.64 UR4, c[0x0][0x2c8] ;  /* 0x0000b20000047ab9 */ /* 0x000fc60000000a00 */
[----:B------:R-:W-:Y:S02]  /*10ff0*/  IMAD.IADD R3, R3, 0x1, R7 ;  /* 0x0000000103037824 */ /* 0x000fe400078e0207 */
[----:B------:R-:W-:Y:S02]  /*11000*/  IMAD R4, R4, UR4, RZ ;  /* 0x0000000404047c24 */ /* 0x000fe4000f8e02ff */
[----:B------:R-:W-:-:S04]  /*11010*/  IMAD.WIDE.U32 R2, R0, UR4, R2 ;  /* 0x0000000400027c25 */ /* 0x000fc8000f8e0002 */
[----:B------:R-:W-:Y:S01]  /*11020*/  IMAD R7, R0, UR5, R4 ;  /* 0x0000000500077c24 */ /* 0x000fe2000f8e0204 */
[----:B------:R-:W-:Y:S02]  /*11030*/  ULDC.64 UR4, c[0x0][0x280] ;  /* 0x0000a00000047ab9 */ /* 0x000fe40000000a00 */
[----:B------:R-:W-:Y:S01]  /*11040*/  IADD3 R0, P0, R2, UR4, RZ ;  /* 0x0000000402007c10 */ /* 0x000fe2000ff1e0ff */
[----:B------:R-:W-:Y:S01]  /*11050*/  ULDC UR4, c[0x0][0x2b8] ;  /* 0x0000ae0000047ab9 */ /* 0x000fe20000000800 */
[----:B0-----:R-:W-:Y:S02]  /*11060*/  LOP3.LUT R20, R20, 0x7f, RZ, 0xc0, !PT ;  /* 0x0000007f14147812 */ /* 0x001fe400078ec0ff */
[----:B------:R-:W-:Y:S01]  /*11070*/  IADD3.X R4, R3, UR5, R7, P0, !PT ;  /* 0x0000000503047c10 */ /* 0x000fe200087fe407 */
[----:B------:R-:W-:Y:S01]  /*11080*/  UMOV UR5, 0xffffffff ;  /* 0xffffffff00057882 */ /* 0x000fe20000000000 */
[----:B------:R-:W-:Y:S02]  /*11090*/  ISETP.GE.AND P3, PT, R35, UR4, PT ;  /* 0x0000000423007c0c */ /* 0x000fe4000bf66270 */
[----:B------:R-:W-:-:S02]  /*110a0*/  ISETP.GE.AND P2, PT, R10, UR4, PT ;  /* 0x000000040a007c0c */ /* 0x000fc4000bf46270 */
[----:B------:R-:W-:Y:S02]  /*110b0*/  ISETP.GE.AND P1, PT, R8, UR4, PT ;  /* 0x0000000408007c0c */ /* 0x000fe4000bf26270 */
[----:B------:R-:W-:Y:S01]  /*110c0*/  SHF.R.U32.HI R10, RZ, 0x2, R20 ;  /* 0x00000002ff0a7819 */ /* 0x000fe20000011614 */
[----:B----4-:R-:W-:Y:S10]  /*110d0*/  BRA.DIV UR5, `(.L_x_270) ;  /* 0x00000046057c7947 */ /* 0x010ff4000b800000 */
[----:B------:R-:W0:Y:S01]  /*110e0*/  SHFL.IDX PT, R3, R0, RZ, 0x1c1f ;  /* 0x001c1fff00037589 */ /* 0x000e2200000e0000 */
[----:B------:R-:W-:Y:S02]  /*110f0*/  IMAD R5, R5, UR40, RZ ;  /* 0x0000002805057c24 */ /* 0x000fe4000f8e02ff */
[----:B------:R-:W-:Y:S01]  /*11100*/  IMAD.IADD R6, R10, 0x1, R6 ;  /* 0x000000010a067824 */ /* 0x000fe200078e0206 */
[----:B------:R-:W2:Y:S03]  /*11110*/  SHFL.IDX PT, R2, R4, RZ, 0x1c1f ;  /* 0x001c1fff04027589 */ /* 0x000ea600000e0000 */
[C---:B------:R-:W-:Y:S01]  /*11120*/  VIADD R8, R6.reuse, 0x20 ;  /* 0x0000002006087836 */ /* 0x040fe20000000000 */
[----:B------:R-:W-:Y:S01]  /*11130*/  ISETP.GE.AND P0, PT, R6, R5, PT ;  /* 0x000000050600720c */ /* 0x000fe20003f06270 */
[----:B------:R-:W3:-:S12]  /*11140*/  SHFL.IDX PT, R14, R0, 0x1, 0x1c1f ;  /* 0x003c1f00000e7f89 */ /* 0x000ed800000e0000 */
[----:B0-----:R-:W-:-:S05]  /*11150*/  @!P0 IADD3 R7, P4, R35, R3, RZ ;  /* 0x0000000323078210 */ /* 0x001fca0007f9e0ff */
[----:B--2---:R-:W-:Y:S02]  /*11160*/  @!P0 IMAD.X R3, RZ, RZ, R2, P4 ;  /* 0x000000ffff038224 */ /* 0x004fe400020e0602 */
[----:B------:R-:W-:-:S05]  /*11170*/  @!P0 IMAD.MOV.U32 R2, RZ, RZ, R7 ;  /* 0x000000ffff028224 */ /* 0x000fca00078e0007 */
[----:B-----5:R-:W-:Y:S04]  /*11180*/  @!P0 LDGSTS.E.BYPASS.LTC128B.128 [R9+0x14400], desc[UR50][R2.64], !P3 ;  /* 0x1440000002098fae */ /* 0x020fe8000d901d72 */
[----:B------:R-:W-:Y:S04]  /*11190*/  @!P0 LDGSTS.E.BYPASS.LTC128B.128 [R9+0x16400], desc[UR50][R2.64+0x40], !P2 ;  /* 0x1640004002098fae */ /* 0x000fe8000d101d72 */
[----:B------:R0:W-:Y:S01]  /*111a0*/  @!P0 LDGSTS.E.BYPASS.LTC128B.128 [R9+0x18400], desc[UR50][R2.64+0x80], !P1 ;  /* 0x1840008002098fae */ /* 0x0001e2000c901d72 */
[----:B------:R-:W-:-:S03]  /*111b0*/  ISETP.GE.AND P0, PT, R8, R5, PT ;  /* 0x000000050800720c */ /* 0x000fc60003f06270 */
[----:B0-----:R-:W0:Y:S10]  /*111c0*/  SHFL.IDX PT, R2, R4, 0x1, 0x1c1f ;  /* 0x003c1f0004027f89 */ /* 0x001e3400000e0000 */
[----:B---3--:R-:W-:-:S02]  /*111d0*/  @!P0 IADD3 R7, P4, R35, R14, RZ ;  /* 0x0000000e23078210 */ /* 0x008fc40007f9e0ff */
[----:B------:R-:W2:Y:S03]  /*111e0*/  SHFL.IDX PT, R14, R0, 0x2, 0x1c1f ;  /* 0x005c1f00000e7f89 */ /* 0x000ea600000e0000 */
[----:B0-----:R-:W-:Y:S02]  /*111f0*/  @!P0 IMAD.X R8, RZ, RZ, R2, P4 ;  /* 0x000000ffff088224 */ /* 0x001fe400020e0602 */
[----:B------:R-:W-:Y:S02]  /*11200*/  @!P0 IMAD.MOV.U32 R2, RZ, RZ, R7 ;  /* 0x000000ffff028224 */ /* 0x000fe400078e0007 */
[----:B------:R-:W-:Y:S02]  /*11210*/  @!P0 IMAD.MOV.U32 R3, RZ, RZ, R8 ;  /* 0x000000ffff038224 */ /* 0x000fe400078e0008 */
[----:B------:R-:W-:-:S03]  /*11220*/  VIADD R8, R6, 0x40 ;  /* 0x0000004006087836 */ /* 0x000fc60000000000 */
[----:B------:R-:W-:Y:S04]  /*11230*/  @!P0 LDGSTS.E.BYPASS.LTC128B.128 [R9+0x14c00], desc[UR50][R2.64], !P3 ;  /* 0x14c0000002098fae */ /* 0x000fe8000d901d72 */
[----:B------:R-:W-:Y:S04]  /*11240*/  @!P0 LDGSTS.E.BYPASS.LTC128B.128 [R9+0x16c00], desc[UR50][R2.64+0x40], !P2 ;  /* 0x16c0004002098fae */ /* 0x000fe8000d101d72 */
[----:B------:R0:W-:Y:S01]  /*11250*/  @!P0 LDGSTS.E.BYPASS.LTC128B.128 [R9+0x18c00], desc[UR50][R2.64+0x80], !P1 ;  /* 0x18c0008002098fae */ /* 0x0001e2000c901d72 */
[----:B------:R-:W-:-:S03]  /*11260*/  ISETP.GE.AND P0, PT, R8, R5, PT ;  /* 0x000000050800720c */ /* 0x000fc60003f06270 */
[----:B0-----:R-:W0:Y:S10]  /*11270*/  SHFL.IDX PT, R2, R4, 0x2, 0x1c1f ;  /* 0x005c1f0004027f89 */ /* 0x001e3400000e0000 */
[----:B--2---:R-:W-:-:S02]  /*11280*/  @!P0 IADD3 R7, P4, R35, R14, RZ ;  /* 0x0000000e23078210 */ /* 0x004fc40007f9e0ff */
[----:B------:R2:W3:Y:S04]  /*11290*/  SHFL.IDX PT, R14, R0, 0x3, 0x1c1f ;  /* 0x007c1f00000e7f89 */ /* 0x0004e800000e0000 */
[----:B------:R-:W4:Y:S01]  /*112a0*/  SHFL.IDX PT, R4, R4, 0x3, 0x1c1f ;  /* 0x007c1f0004047f89 */ /* 0x000f2200000e0000 */
[----:B0-----:R-:W-:Y:S02]  /*112b0*/  @!P0 IMAD.X R8, RZ, RZ, R2, P4 ;  /* 0x000000ffff088224 */ /* 0x001fe400020e0602 */
[----:B------:R-:W-:Y:S02]  /*112c0*/  @!P0 IMAD.MOV.U32 R2, RZ, RZ, R7 ;  /* 0x000000ffff028224 */ /* 0x000fe400078e0007 */
[----:B------:R-:W-:-:S05]  /*112d0*/  @!P0 IMAD.MOV.U32 R3, RZ, RZ, R8 ;  /* 0x000000ffff038224 */ /* 0x000fca00078e0008 */
[----:B------:R2:W-:Y:S04]  /*112e0*/  @!P0 LDGSTS.E.BYPASS.LTC128B.128 [R9+0x15400], desc[UR50][R2.64], !P3 ;  /* 0x1540000002098fae */ /* 0x0005e8000d901d72 */
[----:B------:R2:W-:Y:S04]  /*112f0*/  @!P0 LDGSTS.E.BYPASS.LTC128B.128 [R9+0x17400], desc[UR50][R2.64+0x40], !P2 ;  /* 0x1740004002098fae */ /* 0x0005e8000d101d72 */
[----:B---34-:R2:W-:Y:S02]  /*11300*/  @!P0 LDGSTS.E.BYPASS.LTC128B.128 [R9+0x19400], desc[UR50][R2.64+0x80], !P1 ;  /* 0x1940008002098fae */ /* 0x0185e4000c901d72 */
.L_x_368:
[----:B------:R-:W-:Y:S01]  /*11310*/  VIADD R6, R6, 0x60 ;  /* 0x0000006006067836 */ /* 0x000fe20000000000 */
[----:B------:R-:W-:Y:S04]  /*11320*/  BSSY B0, `(.L_x_271) ;  /* 0x000000b000007945 */ /* 0x000fe80003800000 */
[----:B------:R-:W-:-:S13]  /*11330*/  ISETP.GE.AND P0, PT, R6, R5, PT ;  /* 0x000000050600720c */ /* 0x000fda0003f06270 */
[----:B------:R-:W-:Y:S05]  /*11340*/  @P0 BRA `(.L_x_272) ;  /* 0x0000000000200947 */ /* 0x000fea0003800000 */
[----:B--2---:R-:W-:-:S05]  /*11350*/  IADD3 R2, P0, R35, R14, RZ ;  /* 0x0000000e23027210 */ /* 0x004fca0007f1e0ff */
[----:B------:R-:W-:-:S05]  /*11360*/  IMAD.X R3, RZ, RZ, R4, P0 ;  /* 0x000000ffff037224 */ /* 0x000fca00000e0604 */
[----:B------:R-:W-:Y:S01]  /*11370*/  @!PT LDS RZ, [RZ] ;  /* 0x00000000fffff984 */ /* 0x000fe20000000800 */
[----:B------:R-:W-:Y:S01]  /*11380*/  @!PT LDS RZ, [RZ] ;  /* 0x00000000fffff984 */ /* 0x000fe20000000800 */
[----:B------:R-:W-:Y:S01]  /*11390*/  @!PT LDS RZ, [RZ] ;  /* 0x00000000fffff984 */ /* 0x000fe20000000800 */
[----:B------:R0:W-:Y:S04]  /*113a0*/  LDGSTS.E.BYPASS.LTC128B.128 [R9+0x15c00], desc[UR50][R2.64], !P3 ;  /* 0x15c0000002097fae */ /* 0x0001e8000d901d72 */
[----:B------:R0:W-:Y:S04]  /*113b0*/  LDGSTS.E.BYPASS.LTC128B.128 [R9+0x17c00], desc[UR50][R2.64+0x40], !P2 ;  /* 0x17c0004002097fae */ /* 0x0001e8000d101d72 */
[----:B------:R0:W-:Y:S02]  /*113c0*/  LDGSTS.E.BYPASS.LTC128B.128 [R9+0x19c00], desc[UR50][R2.64+0x80], !P1 ;  /* 0x19c0008002097fae */ /* 0x0001e4000c901d72 */
.L_x_272:
[----:B------:R-:W-:Y:S05]  /*113d0*/  BSYNC B0 ;  /* 0x0000000000007941 */ /* 0x000fea0003800000 */
.L_x_271:
[----:B------:R-:W-:Y:S01]  /*113e0*/  NOP ;  /* 0x0000000000007918 */ /* 0x000fe20000000000 */
[----:B------:R-:W-:-:S13]  /*113f0*/  PLOP3.LUT P0, PT, PT, PT, PT, 0x80, 0x0 ;  /* 0x000000000000781c */ /* 0x000fda0003f0f070 */
.L_x_273:
[----:B------:R-:W-:Y:S02]  /*11400*/  PLOP3.LUT P1, PT, P1, P0, PT, 0xa2, 0x0 ;  /* 0x000000000000781c */ /* 0x000fe40000f21472 */
[----:B------:R-:W-:-:S08]  /*11410*/  @P0 R2UR P1, UR4, R16 ;  /* 0x00000000100402ca */ /* 0x000fd00000020000 */
[----:B------:R-:W-:-:S05]  /*11420*/  @P0 PLOP3.LUT P0, PT, P1, PT, PT, 0x80, 0x0 ;  /* 0x000000000000081c */ /* 0x000fca0000f0f070 */
[----:B------:R-:W-:Y:S01]  /*11430*/  @!P1 SYNCS.ARRIVE.TRANS64.RED.A0T1 RZ, [UR4+0x29800], RZ ;  /* 0x029800ffffff99a7 */ /* 0x000fe20008200404 */
[----:B------:R-:W-:Y:S07]  /*11440*/  @!P1 ARRIVES.LDGSTSBAR.64.TRANSCNT [UR4+0x29800] ;  /* 0x02980000ff0099b0 */ /* 0x000fee0008000a84 */
[----:B------:R-:W-:Y:S05]  /*11450*/  @P0 BRA.U.ANY `(.L_x_273) ;  /* 0xfffffffd00e80947 */ /* 0x000fea000393ffff */
[----:B0-2---:R-:W2:Y:S02]  /*11460*/  LDL.LU R2, [R1+0x28] ;  /* 0x0000280001027983 */ /* 0x005ea40000300800 */
[----:B--2---:R-:W-:-:S05]  /*11470*/  VIADD R2, R2, 0x1 ;  /* 0x0000000102027836 */ /* 0x004fca0000000000 */
[----:B------:R0:W-:Y:S01]  /*11480*/  STL [R1+0x28], R2 ;  /* 0x0000280201007387 */ /* 0x0001e20000100800 */
[----:B------:R-:W-:-:S04]  /*11490*/  LEA.HI R0, R2, R2, RZ, 0x1 ;  /* 0x0000000202007211 */ /* 0x000fc800078f08ff */
[----:B------:R-:W-:-:S05]  /*114a0*/  LOP3.LUT R0, R0, 0xfffffffe, RZ, 0xc0, !PT ;  /* 0xfffffffe00007812 */ /* 0x000fca00078ec0ff */
[----:B------:R-:W-:-:S05]  /*114b0*/  IMAD.IADD R0, R2, 0x1, -R0 ;  /* 0x0000000102007824 */ /* 0x000fca00078e0a00 */
[----:B------:R-:W-:Y:S01]  /*114c0*/  SHF.L.U32 R3, R0, 0x1f, RZ ;  /* 0x0000001f00037819 */ /* 0x000fe200000006ff */
[----:B------:R-:W-:Y:S01]  /*114d0*/  NOP ;  /* 0x0000000000007918 */ /* 0x000fe20000000000 */
[----:B------:R0:W-:Y:S01]  /*114e0*/  SYNCS.ARRIVE.TRANS64.A1T0 RZ, [R16+URZ+0x29800], RZ ;  /* 0x029800ff10ff79a7 */ /* 0x0001e2000810003f */
[----:B------:R-:W-:Y:S01]  /*114f0*/  BSSY B0, `(.L_x_274) ;  /* 0x0000003000007945 */ /* 0x000fe20003800000 */
[----:B------:R-:W2:Y:S03]  /*11500*/  SYNCS.PHASECHK.TRANS64.TRYWAIT P0, [R16+URZ+0x29820], R3 ;  /* 0x02982003100075a7 */ /* 0x000ea6000800017f */
[----:B0-2---:R-:W-:Y:S05]  /*11510*/  @!P0 BRA `(.L_x_275) ;  /* 0x0000004400ac8947 */ /* 0x005fea0003800000 */
.L_x_369:
[----:B------:R-:W-:Y:S05]  /*11520*/  BSYNC B0 ;  /* 0x0000000000007941 */ /* 0x000fea0003800000 */
.L_x_274:
[----:B------:R-:W2:Y:S01]  /*11530*/  LDL R0, [R1+0xc] ;  /* 0x00000c0001007983 */ /* 0x000ea20000100800 */
[----:B------:R-:W-:-:S06]  /*11540*/  UIADD3 UR4, UR48, -0x2, URZ ;  /* 0xfffffffe30047890 */ /* 0x000fcc000fffe03f */
[----:B--2---:R-:W-:-:S13]  /*11550*/  ISETP.LE.AND P0, PT, R0, UR4, PT ;  /* 0x0000000400007c0c */ /* 0x004fda000bf03270 */
[----:B------:R-:W-:Y:S05]  /*11560*/  @!P0 BRA `(.L_x_276) ;  /* 0x0000001400c48947 */ /* 0x000fea0003800000 */
[----:B------:R-:W-:Y:S02]  /*11570*/  IMAD.MOV.U32 R20, RZ, RZ, R32 ;  /* 0x000000ffff147224 */ /* 0x000fe400078e0020 */
[----:B------:R-:W-:Y:S02]  /*11580*/  IMAD.MOV.U32 R10, RZ, RZ, R19 ;  /* 0x000000ffff0a7224 */ /* 0x000fe400078e0013 */
[----:B------:R-:W-:-:S07]  /*11590*/  IMAD.U32 R30, RZ, RZ, UR4 ;  /* 0x00000004ff1e7e24 */ /* 0x000fce000f8e00ff */
.L_x_296:
[----:B--2---:R-:W2:Y:S01]  /*115a0*/  LDC R2, c[0x0][0x430] ;  /* 0x00010c00ff027b82 */ /* 0x004ea20000000800 */
[----:B------:R-:W3:Y:S01]  /*115b0*/  S2R R0, SR_TID.X ;  /* 0x0000000000007919 */ /* 0x000ee20000002100 */
[----:B------:R-:W-:Y:S01]  /*115c0*/  IMAD R5, R30, 0xa0, R36 ;  /* 0x000000a01e057824 */ /* 0x000fe200078e0224 */
[----:B------:R-:W4:Y:S01]  /*115d0*/  S2R R7, SR_TID.X ;  /* 0x0000000000077919 */ /* 0x000f220000002100 */
[----:B------:R-:W0:Y:S01]  /*115e0*/  S2R R8, SR_TID.X ;  /* 0x0000000000087919 */ /* 0x000e220000002100 */
[----:B------:R-:W4:Y:S01]  /*115f0*/  LDL R12, [R1+0xc] ;  /* 0x00000c00010c7983 */ /* 0x000f220000100800 */
[----:B--2---:R-:W-:Y:S02]  /*11600*/  ISETP.NE.AND P0, PT, R2, 0x1, PT ;  /* 0x000000010200780c */ /* 0x004fe40003f05270 */
[----:B---3--:R-:W-:-:S11]  /*11610*/  LOP3.LUT R2, R0, 0x7f, RZ, 0xc0, !PT ;  /* 0x0000007f00027812 */ /* 0x008fd600078ec0ff */
[----:B------:R-:W2:Y:S01]  /*11620*/  @P0 LDC R6, c[0x0][0x434] ;  /* 0x00010d00ff060b82 */ /* 0x000ea20000000800 */
[----:B------:R-:W-:Y:S01]  /*11630*/  SHF.R.U32.HI R2, RZ, 0x2, R2 ;  /* 0x00000002ff027819 */ /* 0x000fe20000011602 */
[C---:B----4-:R-:W-:Y:S01]  /*11640*/  IMAD.SHL.U32 R4, R7.reuse, 0x20, RZ ;  /* 0x0000002007047824 */ /* 0x050fe200078e00ff */
[----:B------:R-:W-:Y:S01]  /*11650*/  LOP3.LUT R7, R7, 0x7f, RZ, 0xc0, !PT ;  /* 0x0000007f07077812 */ /* 0x000fe200078ec0ff */
[----:B0-----:R-:W-:-:S03]  /*11660*/  IMAD.SHL.U32 R9, R8, 0x20, RZ ;  /* 0x0000002008097824 */ /* 0x001fc600078e00ff */
[----:B------:R-:W-:Y:S01]  /*11670*/  LOP3.LUT R4, R2, 0x60, R4, 0xf8, !PT ;  /* 0x0000006002047812 */ /* 0x000fe200078ef804 */
[----:B------:R-:W0:Y:S01]  /*11680*/  @P0 LDC R0, c[0x0][0x438] ;  /* 0x00010e00ff000b82 */ /* 0x000e220000000800 */
[----:B------:R-:W-:-:S03]  /*11690*/  SHF.R.U32.HI R7, RZ, 0x2, R7 ;  /* 0x00000002ff077819 */ /* 0x000fc60000011607 */
[----:B------:R-:W-:-:S04]  /*116a0*/  IMAD.IADD R4, R4, 0x1, R5 ;  /* 0x0000000104047824 */ /* 0x000fc800078e0205 */
[----:B------:R-:W3:Y:S01]  /*116b0*/  @P0 LDC R3, c[0x0][0x434] ;  /* 0x00010d00ff030b82 */ /* 0x000ee20000000800 */
[----:B------:R-:W-:-:S07]  /*116c0*/  LOP3.LUT R9, R7, 0x60, R9, 0xf8, !PT ;  /* 0x0000006007097812 */ /* 0x000fce00078ef809 */
[----:B------:R-:W4:Y:S01]  /*116d0*/  @P0 LDC R2, c[0x0][0x438] ;  /* 0x00010e00ff020b82 */ /* 0x000f220000000800 */
[----:B--2---:R-:W-:Y:S01]  /*116e0*/  @P0 IMAD.HI.U32 R6, R4, R6, RZ ;  /* 0x0000000604060227 */ /* 0x004fe200078e00ff */
[----:B------:R-:W-:-:S03]  /*116f0*/  LOP3.LUT R9, R9, 0x80, RZ, 0xfc, !PT ;  /* 0x0000008009097812 */ /* 0x000fc600078efcff */
[----:B------:R-:W-:Y:S01]  /*11700*/  IMAD.MOV.U32 R8, RZ, RZ, R4 ;  /* 0x000000ffff087224 */ /* 0x000fe200078e0004 */
[----:B0-----:R-:W-:Y:S01]  /*11710*/  @P0 SHF.R.U32.HI R8, RZ, R0, R6 ;  /* 0x00000000ff080219 */ /* 0x001fe20000011606 */
[C---:B------:R-:W-:Y:S01]  /*11720*/  IMAD.IADD R0, R9.reuse, 0x1, R5 ;  /* 0x0000000109007824 */ /* 0x040fe200078e0205 */
[----:B------:R-:W-:Y:S05]  /*11730*/  YIELD ;  /* 0x0000000000007946 */ /* 0x000fea0003800000 */
[----:B------:R-:W-:Y:S01]  /*11740*/  IMAD.MOV.U32 R11, RZ, RZ, R0 ;  /* 0x000000ffff0b7224 */ /* 0x000fe200078e0000 */
[----:B------:R-:W-:Y:S01]  /*11750*/  ULDC.64 UR6, c[0x0][0x428] ;  /* 0x00010a0000067ab9 */ /* 0x000fe20000000a00 */
[----:B---3--:R-:W-:Y:S01]  /*11760*/  @P0 IMAD.HI.U32 R3, R0, R3, RZ ;  /* 0x0000000300030227 */ /* 0x008fe200078e00ff */
[----:B------:R-:W-:Y:S01]  /*11770*/  ISETP.GT.U32.AND P1, PT, R9, 0x9f, PT ;  /* 0x0000009f0900780c */ /* 0x000fe20003f24070 */
[----:B------:R-:W-:Y:S01]  /*11780*/  ULDC.64 UR8, c[0x0][0x418] ;  /* 0x0001060000087ab9 */ /* 0x000fe20000000a00 */
[----:B------:R-:W-:Y:S01]  /*11790*/  ULDC UR4, c[0x0][0x430] ;  /* 0x00010c0000047ab9 */ /* 0x000fe20000000800 */
[----:B------:R-:W-:Y:S01]  /*117a0*/  IMAD R5, R37, UR6, RZ ;  /* 0x0000000625057c24 */ /* 0x000fe2000f8e02ff */
[----:B----4-:R-:W-:Y:S01]  /*117b0*/  @P0 SHF.R.U32.HI R11, RZ, R2, R3 ;  /* 0x00000002ff0b0219 */ /* 0x010fe20000011603 */
[--C-:B------:R-:W-:Y:S01]  /*117c0*/  IMAD.MOV.U32 R2, RZ, RZ, R8.reuse ;  /* 0x000000ffff027224 */ /* 0x100fe200078e0008 */
[----:B------:R-:W-:Y:S01]  /*117d0*/  SHF.R.S32.HI R3, RZ, 0x1f, R8 ;  /* 0x0000001fff037819 */ /* 0x000fe20000011408 */
[----:B------:R-:W-:-:S02]  /*117e0*/  IMAD R5, R31, UR7, R5 ;  /* 0x000000071f057c24 */ /* 0x000fc4000f8e0205 */
[----:B------:R-:W-:-:S04]  /*117f0*/  IMAD.WIDE.U32 R2, R31, UR6, R2 ;  /* 0x000000061f027c25 */ /* 0x000fc8000f8e0002 */
[----:B------:R-:W-:Y:S01]  /*11800*/  IMAD.IADD R3, R5, 0x1, R3 ;  /* 0x0000000105037824 */ /* 0x000fe200078e0203 */
[----:B------:R-:W-:-:S04]  /*11810*/  LEA R6, P0, R2, UR8, 0x2 ;  /* 0x0000000802067c11 */ /* 0x000fc8000f8010ff */
[----:B------:R-:W-:Y:S01]  /*11820*/  LEA.HI.X R7, R2, UR9, R3, 0x2, P0 ;  /* 0x0000000902077c11 */ /* 0x000fe200080f1403 */
[----:B------:R-:W-:Y:S01]  /*11830*/  IMAD.MOV R2, RZ, RZ, -R8 ;  /* 0x000000ffff027224 */ /* 0x000fe200078e0a08 */
[----:B------:R-:W-:-:S03]  /*11840*/  @!P1 SHF.R.S32.HI R3, RZ, 0x1f, R11 ;  /* 0x0000001fff039819 */ /* 0x000fc6000001140b */
[----:B------:R-:W-:Y:S02]  /*11850*/  IMAD R4, R2, UR4, R4 ;  /* 0x0000000402047c24 */ /* 0x000fe4000f8e0204 */
[----:B------:R-:W-:-:S04]  /*11860*/  @!P1 IMAD.MOV.U32 R2, RZ, RZ, R11 ;  /* 0x000000ffff029224 */ /* 0x000fc800078e000b */
[----:B------:R-:W-:-:S04]  /*11870*/  @!P1 IMAD.WIDE.U32 R2, R31, UR6, R2 ;  /* 0x000000061f029c25 */ /* 0x000fc8000f8e0002 */
[----:B------:R-:W-:Y:S01]  /*11880*/  @!P1 IMAD.IADD R5, R5, 0x1, R3 ;  /* 0x0000000105059824 */ /* 0x000fe200078e0203 */
[----:B------:R-:W-:-:S04]  /*11890*/  @!P1 LEA R8, P0, R2, UR8, 0x2 ;  /* 0x0000000802089c11 */ /* 0x000fc8000f8010ff */
[----:B------:R-:W-:Y:S02]  /*118a0*/  @!P1 LEA.HI.X R9, R2, UR9, R5, 0x2, P0 ;  /* 0x0000000902099c11 */ /* 0x000fe400080f1405 */
[----:B------:R0:W2:Y:S01]  /*118b0*/  LDG.E R5, desc[UR50][R6.64] ;  /* 0x0000003206057981 */ /* 0x0000a2000c1e1900 */
[----:B------:R-:W-:Y:S02]  /*118c0*/  IMAD.U32 R13, RZ, RZ, UR44 ;  /* 0x0000002cff0d7e24 */ /* 0x000fe4000f8e00ff */
[----:B0-----:R-:W-:Y:S02]  /*118d0*/  IMAD.MOV.U32 R6, RZ, RZ, RZ ;  /* 0x000000ffff067224 */ /* 0x001fe400078e00ff */
[----:B------:R-:W-:-:S04]  /*118e0*/  VIADD R19, R10, 0x1 ;  /* 0x000000010a137836 */ /* 0x000fc80000000000 */
[----:B------:R0:W5:Y:S01]  /*118f0*/  @!P1 LDG.E R6, desc[UR50][R8.64] ;  /* 0x0000003208069981 */ /* 0x000162000c1e1900 */
[----:B------:R-:W-:Y:S01]  /*11900*/  ISETP.NE.AND P1, PT, R13, 0x3, PT ;  /* 0x000000030d00780c */ /* 0x000fe20003f25270 */
[----:B------:R-:W-:Y:S01]  /*11910*/  IMAD.MOV R7, RZ, RZ, -R11 ;  /* 0x000000ffff077224 */ /* 0x000fe200078e0a0b */
[----:B------:R-:W-:-:S03]  /*11920*/  ISETP.NE.AND P0, PT, R19, 0x2, PT ;  /* 0x000000021300780c */ /* 0x000fc60003f05270 */
[----:B------:R-:W-:Y:S01]  /*11930*/  IMAD R7, R7, UR4, R0 ;  /* 0x0000000407077c24 */ /* 0x000fe2000f8e0200 */
[----:B------:R-:W-:Y:S01]  /*11940*/  SEL R32, RZ, 0x1, P0 ;  /* 0x00000001ff207807 */ /* 0x000fe20000000000 */
[----:B------:R-:W-:Y:S01]  /*11950*/  IMAD.MOV.U32 R0, RZ, RZ, R30 ;  /* 0x000000ffff007224 */ /* 0x000fe200078e001e */
[----:B------:R-:W-:Y:S01]  /*11960*/  SEL R19, R19, RZ, P0 ;  /* 0x000000ff13137207 */ /* 0x000fe20000000000 */
[----:B------:R-:W-:Y:S01]  /*11970*/  VIADD R30, R30, 0xffffffff ;  /* 0xffffffff1e1e7836 */ /* 0x000fe20000000000 */
[----:B------:R-:W-:Y:S02]  /*11980*/  LOP3.LUT R32, R20, R32, RZ, 0x3c, !PT ;  /* 0x0000002014207212 */ /* 0x000fe400078e3cff */
[----:B------:R-:W-:Y:S02]  /*11990*/  ISETP.GT.AND P2, PT, R0, R12, PT ;  /* 0x0000000c0000720c */ /* 0x000fe40003f44270 */
[----:B--2---:R-:W-:Y:S01]  /*119a0*/  SHF.R.S32.HI R28, RZ, 0x1f, R5 ;  /* 0x0000001fff1c7819 */ /* 0x004fe20000011405 */
[----:B0-----:R-:W-:Y:S10]  /*119b0*/  @!P1 BRA `(.L_x_277) ;  /* 0x0000000000049947 */ /* 0x001ff40003800000 */
[----:B------:R-:W-:Y:S01]  /*119c0*/  BPT.TRAP 0x1 ;  /* 0x000000040000795c */ /* 0x000fe20000300000 */
.L_x_277:
[----:B------:R-:W-:Y:S01]  /*119d0*/  IMAD R0, R19, 0x8, R16 ;  /* 0x0000000813007824 */ /* 0x000fe200078e0210 */
[----:B------:R-:W-:Y:S01]  /*119e0*/  SHF.L.U32 R29, R32, 0x1f, RZ ;  /* 0x0000001f201d7819 */ /* 0x000fe200000006ff */
[----:B------:R-:W-:Y:S01]  /*119f0*/  BSSY B0, `(.L_x_278) ;  /* 0x0000004000007945 */ /* 0x000fe20003800000 */
[----:B------:R-:W-:Y:S02]  /*11a00*/  SHF.R.S32.HI R25, RZ, 0x1f, R4 ;  /* 0x0000001fff197819 */ /* 0x000fe40000011404 */
[----:B------:R-:W0:Y:S02]  /*11a10*/  SYNCS.PHASECHK.TRANS64.TRYWAIT P0, [R0+URZ+0x29880], R29 ;  /* 0x0298801d000075a7 */ /* 0x000e24000800017f */
[----:B0-----:R-:W-:Y:S05]  /*11a20*/  @!P0 BRA `(.L_x_279) ;  /* 0x00000040007c8947 */ /* 0x001fea0003800000 */
.L_x_370:
[----:B------:R-:W-:Y:S05]  /*11a30*/  BSYNC B0 ;  /* 0x0000000000007941 */ /* 0x000fea0003800000 */
.L_x_278:
[----:B------:R-:W-:Y:S01]  /*11a40*/  ULDC.64 UR4, c[0x0][0x328] ;  /* 0x0000ca0000047ab9 */ /* 0x000fe20000000a00 */
[----:B------:R-:W2:Y:S01]  /*11a50*/  S2R R12, SR_TID.X ;  /* 0x00000000000c7919 */ /* 0x000ea20000002100 */
[----:B------:R-:W-:Y:S01]  /*11a60*/  IMAD R8, R25, UR4, RZ ;  /* 0x0000000419087c24 */ /* 0x000fe2000f8e02ff */
[----:B------:R-:W-:Y:S01]  /*11a70*/  ULDC.64 UR6, c[0x0][0x338] ;  /* 0x0000ce0000067ab9 */ /* 0x000fe20000000a00 */
[C---:B------:R-:W-:Y:S01]  /*11a80*/  IMAD.WIDE.U32 R2, R4.reuse, UR4, RZ ;  /* 0x0000000404027c25 */ /* 0x040fe2000f8e00ff */
[----:B------:R-:W-:Y:S02]  /*11a90*/  SHF.R.S32.HI R26, RZ, 0x1f, R7 ;  /* 0x0000001fff1a7819 */ /* 0x000fe40000011407 */
[----:B-----5:R-:W-:Y:S01]  /*11aa0*/  SHF.R.S32.HI R27, RZ, 0x1f, R6 ;  /* 0x0000001fff1b7819 */ /* 0x020fe20000011406 */
[----:B------:R-:W-:Y:S01]  /*11ab0*/  IMAD R8, R4, UR5, R8 ;  /* 0x0000000504087c24 */ /* 0x000fe2000f8e0208 */
[C---:B------:R-:W-:Y:S01]  /*11ac0*/  LOP3.LUT P3, RZ, R17.reuse, 0x2, RZ, 0xc0, !PT ;  /* 0x0000000211ff7812 */ /* 0x040fe2000786c0ff */
[----:B------:R-:W-:Y:S01]  /*11ad0*/  IMAD R11, R26, UR4, RZ ;  /* 0x000000041a0b7c24 */ /* 0x000fe2000f8e02ff */
[----:B------:R-:W-:Y:S01]  /*11ae0*/  LOP3.LUT P1, RZ, R17, 0x1, RZ, 0xc0, !PT ;  /* 0x0000000111ff7812 */ /* 0x000fe2000782c0ff */
[----:B------:R-:W-:-:S02]  /*11af0*/  IMAD.IADD R3, R3, 0x1, R8 ;  /* 0x0000000103037824 */ /* 0x000fc400078e0208 */
        /* <DEDUP_REMOVED lines=8> */
[----:B------:R-:W-:Y:S01]  /*11b80*/  IMAD.IADD R3, R3, 0x1, R11 ;  /* 0x0000000103037824 */ /* 0x000fe200078e020b */
[----:B--2---:R-:W-:Y:S01]  /*11b90*/  LOP3.LUT R12, R12, 0x7f, RZ, 0xc0, !PT ;  /* 0x0000007f0c0c7812 */ /* 0x004fe200078ec0ff */
[----:B------:R-:W-:Y:S02]  /*11ba0*/  IMAD R11, R27, UR6, RZ ;  /* 0x000000061b0b7c24 */ /* 0x000fe4000f8e02ff */
[----:B------:R-:W-:Y:S01]  /*11bb0*/  IMAD.WIDE.U32 R2, R6, UR6, R2 ;  /* 0x0000000606027c25 */ /* 0x000fe2000f8e0002 */
[----:B------:R-:W-:-:S03]  /*11bc0*/  SHF.R.U32.HI R12, RZ, 0x5, R12 ;  /* 0x00000005ff0c7819 */ /* 0x000fc6000001160c */
[----:B------:R-:W-:Y:S01]  /*11bd0*/  IMAD R11, R6, UR7, R11 ;  /* 0x00000007060b7c24 */ /* 0x000fe2000f8e020b */
[----:B------:R-:W-:Y:S01]  /*11be0*/  ULDC.64 UR6, c[0x0][0x318] ;  /* 0x0000c60000067ab9 */ /* 0x000fe20000000a00 */
[----:B------:R-:W-:-:S04]  /*11bf0*/  IMAD.WIDE.U32 R8, R18, UR4, R8 ;  /* 0x0000000412087c25 */ /* 0x000fc8000f8e0008 */
[----:B------:R-:W-:Y:S01]  /*11c00*/  IMAD.IADD R3, R3, 0x1, R11 ;  /* 0x0000000103037824 */ /* 0x000fe200078e020b */
[----:B------:R-:W-:Y:S01]  /*11c10*/  IADD3 R8, P0, R8, UR6, RZ ;  /* 0x0000000608087c10 */ /* 0x000fe2000ff1e0ff */
[C---:B-1----:R-:W-:Y:S02]  /*11c20*/  IMAD R23, R18.reuse, UR5, RZ ;  /* 0x0000000512177c24 */ /* 0x042fe4000f8e02ff */
[----:B------:R-:W-:Y:S01]  /*11c30*/  IMAD.WIDE.U32 R2, R18, UR4, R2 ;  /* 0x0000000412027c25 */ /* 0x000fe2000f8e0002 */
[----:B------:R-:W-:Y:S02]  /*11c40*/  UMOV UR4, 0xffffffff ;  /* 0xffffffff00047882 */ /* 0x000fe40000000000 */
[----:B------:R-:W-:Y:S01]  /*11c50*/  IADD3.X R22, R23, UR7, R9, P0, !PT ;  /* 0x0000000717167c10 */ /* 0x000fe200087fe409 */
[----:B------:R-:W-:Y:S01]  /*11c60*/  IMAD.SHL.U32 R12, R12, 0x400, RZ ;  /* 0x000004000c0c7824 */ /* 0x000fe200078e00ff */
[----:B------:R-:W-:-:S03]  /*11c70*/  IADD3 R24, P0, R2, UR6, RZ ;  /* 0x0000000602187c10 */ /* 0x000fc6000ff1e0ff */
[----:B------:R-:W-:Y:S01]  /*11c80*/  IMAD R9, R19, 0x5000, R12 ;  /* 0x0000500013097824 */ /* 0x000fe200078e020c */
[----:B------:R-:W-:Y:S01]  /*11c90*/  IADD3.X R23, R23, UR7, R3, P0, !PT ;  /* 0x0000000717177c10 */ /* 0x000fe200087fe403 */
[----:B------:R-:W-:Y:S08]  /*11ca0*/  BRA.DIV UR4, `(.L_x_280) ;  /* 0x0000003e04f07947 */ /* 0x000ff0000b800000 */
[----:B------:R-:W1:Y:S01]  /*11cb0*/  SHFL.IDX PT, R2, R8, RZ, 0x1c1f ;  /* 0x001c1fff08027589 */ /* 0x000e6200000e0000 */
[----:B------:R-:W-:-:S03]  /*11cc0*/  IADD3 R9, R16, R9, R33 ;  /* 0x0000000910097210 */ /* 0x000fc60007ffe021 */
[----:B------:R-:W2:Y:S02]  /*11cd0*/  SHFL.IDX PT, R3, R22, RZ, 0x1c1f ;  /* 0x001c1fff16037589 */ /* 0x000ea400000e0000 */
[----:B------:R-:W-:Y:S02]  /*11ce0*/  IMAD.IADD R21, R34, 0x1, R9 ;  /* 0x0000000122157824 */ /* 0x000fe400078e0209 */
[----:B------:R-:W-:Y:S01]  /*11cf0*/  SHFL.IDX PT, R23, R23, RZ, 0x1c1f ;  /* 0x001c1fff17177589 */ /* 0x000fe200000e0000 */
[----:B-1----:R-:W-:-:S05]  /*11d00*/  IADD3 R2, P0, R35, R2, RZ ;  /* 0x0000000223027210 */ /* 0x002fca0007f1e0ff */
[----:B--2---:R-:W-:-:S05]  /*11d10*/  IMAD.X R3, RZ, RZ, R3, P0 ;  /* 0x000000ffff037224 */ /* 0x004fca00000e0603 */
[----:B------:R-:W-:Y:S04]  /*11d20*/  LDGSTS.E.BYPASS.LTC128B.128 [R9+0xa400], desc[UR50][R2.64], !P3 ;  /* 0x0a40000002097fae */ /* 0x000fe8000d901d72 */
[----:B------:R1:W-:Y:S04]  /*11d30*/  LDGSTS.E.BYPASS.LTC128B.128 [R21+0xa400], desc[UR50][R2.64+0x40], !P1 ;  /* 0x0a40004002157fae */ /* 0x0003e8000c901d72 */
[----:B-1----:R-:W1:Y:S04]  /*11d40*/  SHFL.IDX PT, R2, R8, 0x1, 0x1c1f ;  /* 0x003c1f0008027f89 */ /* 0x002e6800000e0000 */
[----:B------:R-:W2:Y:S01]  /*11d50*/  SHFL.IDX PT, R3, R22, 0x1, 0x1c1f ;  /* 0x003c1f0016037f89 */ /* 0x000ea200000e0000 */
[----:B-1----:R-:W-:-:S05]  /*11d60*/  IADD3 R2, P0, R35, R2, RZ ;  /* 0x0000000223027210 */ /* 0x002fca0007f1e0ff */
[----:B--2---:R-:W-:-:S05]  /*11d70*/  IMAD.X R3, RZ, RZ, R3, P0 ;  /* 0x000000ffff037224 */ /* 0x004fca00000e0603 */
        /* <DEDUP_REMOVED lines=12> */
[----:B------:R-:W-:Y:S04]  /*11e40*/  LDGSTS.E.BYPASS.LTC128B.128 [R9+0xd400], desc[UR50][R2.64], !P3 ;  /* 0x0d40000002097fae */ /* 0x000fe8000d901d72 */
[----:B------:R1:W-:Y:S04]  /*11e50*/  LDGSTS.E.BYPASS.LTC128B.128 [R21+0xd400], desc[UR50][R2.64+0x40], !P1 ;  /* 0x0d40004002157fae */ /* 0x0003e8000c901d72 */
[----:B-1----:R1:W2:Y:S02]  /*11e60*/  SHFL.IDX PT, R2, R24, RZ, 0x1c1f ;  /* 0x001c1fff18027589 */ /* 0x0022a400000e0000 */
.L_x_382:
[----:B--2---:R-:W-:-:S05]  /*11e70*/  IADD3 R2, P0, R35, R2, RZ ;  /* 0x0000000223027210 */ /* 0x004fca0007f1e0ff */
[----:B------:R-:W-:Y:S01]  /*11e80*/  IMAD.X R3, RZ, RZ, R23, P0 ;  /* 0x000000ffff037224 */ /* 0x000fe200000e0617 */
[----:B------:R-:W-:-:S04]  /*11e90*/  PLOP3.LUT P0, PT, PT, PT, PT, 0x80, 0x0 ;  /* 0x000000000000781c */ /* 0x000fc80003f0f070 */
[----:B------:R-:W-:Y:S01]  /*11ea0*/  @!PT LDS RZ, [RZ] ;  /* 0x00000000fffff984 */ /* 0x000fe20000000800 */
[----:B------:R-:W-:Y:S01]  /*11eb0*/  @!PT LDS RZ, [RZ] ;  /* 0x00000000fffff984 */ /* 0x000fe20000000800 */
[----:B------:R-:W-:Y:S01]  /*11ec0*/  @!PT LDS RZ, [RZ] ;  /* 0x00000000fffff984 */ /* 0x000fe20000000800 */
[----:B------:R2:W-:Y:S04]  /*11ed0*/  LDGSTS.E.BYPASS.LTC128B.128 [R9+0xe400], desc[UR50][R2.64], !P3 ;  /* 0x0e40000002097fae */ /* 0x0005e8000d901d72 */
[----:B------:R2:W-:Y:S01]  /*11ee0*/  LDGSTS.E.BYPASS.LTC128B.128 [R21+0xe400], desc[UR50][R2.64+0x40], !P1 ;  /* 0x0e40004002157fae */ /* 0x0005e2000c901d72 */
[----:B------:R-:W-:-:S04]  /*11ef0*/  NOP ;  /* 0x0000000000007918 */ /* 0x000fc80000000000 */
.L_x_281:
[----:B------:R-:W-:Y:S02]  /*11f00*/  PLOP3.LUT P1, PT, P1, P0, PT, 0xa2, 0x0 ;  /* 0x000000000000781c */ /* 0x000fe40000f21472 */
[----:B------:R-:W-:-:S08]  /*11f10*/  @P0 R2UR P1, UR4, R0 ;  /* 0x00000000000402ca */ /* 0x000fd00000020000 */
[----:B------:R-:W-:-:S05]  /*11f20*/  @P0 PLOP3.LUT P0, PT, P1, PT, PT, 0x80, 0x0 ;  /* 0x000000000000081c */ /* 0x000fca0000f0f070 */
[----:B------:R-:W-:Y:S01]  /*11f30*/  @!P1 SYNCS.ARRIVE.TRANS64.RED.A0T1 RZ, [UR4+0x29870], RZ ;  /* 0x029870ffffff99a7 */ /* 0x000fe20008200404 */
[----:B------:R-:W-:Y:S07]  /*11f40*/  @!P1 ARRIVES.LDGSTSBAR.64.TRANSCNT [UR4+0x29870] ;  /* 0x02987000ff0099b0 */ /* 0x000fee0008000a84 */
[----:B------:R-:W-:Y:S05]  /*11f50*/  @P0 BRA.U.ANY `(.L_x_281) ;  /* 0xfffffffd00e80947 */ /* 0x000fea000393ffff */
[----:B------:R-:W-:Y:S01]  /*11f60*/  NOP ;  /* 0x0000000000007918 */ /* 0x000fe20000000000 */
[----:B--2---:R-:W-:-:S04]  /*11f70*/  MOV R2, UR44 ;  /* 0x0000002c00027c02 */ /* 0x004fc80008000f00 */
[----:B------:R-:W-:-:S13]  /*11f80*/  ISETP.NE.AND P3, PT, R2, 0x3, PT ;  /* 0x000000030200780c */ /* 0x000fda0003f65270 */
[----:B------:R-:W-:Y:S05]  /*11f90*/  @!P3 BRA `(.L_x_282) ;  /* 0x000000000004b947 */ /* 0x000fea0003800000 */
[----:B------:R-:W-:Y:S01]  /*11fa0*/  BPT.TRAP 0x1 ;  /* 0x000000040000795c */ /* 0x000fe20000300000 */
.L_x_282:
[----:B------:R2:W-:Y:S01]  /*11fb0*/  SYNCS.ARRIVE.TRANS64.A1T0 RZ, [R0+URZ+0x29870], RZ ;  /* 0x029870ff00ff79a7 */ /* 0x0005e2000810003f */
[----:B------:R-:W-:Y:S05]  /*11fc0*/  @!P3 BRA `(.L_x_283) ;  /* 0x000000000004b947 */ /* 0x000fea0003800000 */
[----:B------:R-:W-:Y:S01]  /*11fd0*/  BPT.TRAP 0x1 ;  /* 0x000000040000795c */ /* 0x000fe20000300000 */
.L_x_283:
[----:B------:R-:W3:Y:S01]  /*11fe0*/  SYNCS.PHASECHK.TRANS64.TRYWAIT P0, [R0+URZ+0x29840], R29 ;  /* 0x0298401d000075a7 */ /* 0x000ee2000800017f */
[----:B------:R-:W-:Y:S04]  /*11ff0*/  BSSY B0, `(.L_x_284) ;  /* 0x0000002000007945 */ /* 0x000fe80003800000 */
[----:B---3--:R-:W-:Y:S05]  /*12000*/  @!P0 BRA `(.L_x_285) ;  /* 0x00000040008c8947 */ /* 0x008fea0003800000 */
.L_x_383:
[----:B------:R-:W-:Y:S05]  /*12010*/  BSYNC B0 ;  /* 0x0000000000007941 */ /* 0x000fea0003800000 */
.L_x_284:
[----:B------:R-:W4:Y:S01]  /*12020*/  LDL R11, [R1+0x14] ;  /* 0x00001400010b7983 */ /* 0x000f220000100800 */
[----:B------:R-:W-:Y:S01]  /*12030*/  ULDC.64 UR4, c[0x0][0x300] ;  /* 0x0000c00000047ab9 */ /* 0x000fe20000000a00 */
[----:B------:R-:W-:Y:S01]  /*12040*/  ULDC.64 UR6, c[0x0][0x310] ;  /* 0x0000c40000067ab9 */ /* 0x000fe20000000a00 */
[----:B------:R-:W-:Y:S01]  /*12050*/  IMAD R8, R25, UR4, RZ ;  /* 0x0000000419087c24 */ /* 0x000fe2000f8e02ff */
[C---:B------:R-:W-:Y:S01]  /*12060*/  LOP3.LUT P4, RZ, R17.reuse, 0x10, RZ, 0xc0, !PT ;  /* 0x0000001011ff7812 */ /* 0x040fe2000788c0ff */
[C---:B------:R-:W-:Y:S01]  /*12070*/  IMAD.WIDE.U32 R2, R4.reuse, UR4, RZ ;  /* 0x0000000404027c25 */ /* 0x040fe2000f8e00ff */
[C---:B------:R-:W-:Y:S02]  /*12080*/  LOP3.LUT P3, RZ, R17.reuse, 0x8, RZ, 0xc0, !PT ;  /* 0x0000000811ff7812 */ /* 0x040fe4000786c0ff */
[----:B------:R-:W-:Y:S01]  /*12090*/  LOP3.LUT P1, RZ, R17, 0x4, RZ, 0xc0, !PT ;  /* 0x0000000411ff7812 */ /* 0x000fe2000782c0ff */
[----:B------:R-:W-:Y:S02]  /*120a0*/  IMAD R8, R4, UR5, R8 ;  /* 0x0000000504087c24 */ /* 0x000fe4000f8e0208 */
[----:B------:R-:W-:-:S02]  /*120b0*/  IMAD R28, R28, UR6, RZ ;  /* 0x000000061c1c7c24 */ /* 0x000fc4000f8e02ff */
[----:B------:R-:W-:Y:S02]  /*120c0*/  IMAD.IADD R3, R3, 0x1, R8 ;  /* 0x0000000103037824 */ /* 0x000fe400078e0208 */
[----:B------:R-:W-:Y:S02]  /*120d0*/  IMAD R8, R26, UR4, RZ ;  /* 0x000000041a087c24 */ /* 0x000fe4000f8e02ff */
[----:B------:R-:W-:-:S04]  /*120e0*/  IMAD.WIDE.U32 R2, R5, UR6, R2 ;  /* 0x0000000605027c25 */ /* 0x000fc8000f8e0002 */
[----:B------:R-:W-:Y:S02]  /*120f0*/  IMAD R5, R5, UR7, R28 ;  /* 0x0000000705057c24 */ /* 0x000fe4000f8e021c */
[----:B------:R-:W-:Y:S02]  /*12100*/  IMAD.MOV.U32 R4, RZ, RZ, R2 ;  /* 0x000000ffff047224 */ /* 0x000fe400078e0002 */
[----:B------:R-:W-:Y:S02]  /*12110*/  IMAD.IADD R5, R3, 0x1, R5 ;  /* 0x0000000103057824 */ /* 0x000fe400078e0205 */
[C---:B------:R-:W-:Y:S02]  /*12120*/  IMAD R8, R7.reuse, UR5, R8 ;  /* 0x0000000507087c24 */ /* 0x040fe4000f8e0208 */
[----:B------:R-:W-:Y:S01]  /*12130*/  IMAD.WIDE.U32 R2, R7, UR4, RZ ;  /* 0x0000000407027c25 */ /* 0x000fe2000f8e00ff */
[----:B------:R-:W-:-:S03]  /*12140*/  ULDC.64 UR4, c[0x0][0x308] ;  /* 0x0000c20000047ab9 */ /* 0x000fc60000000a00 */
[----:B------:R-:W-:Y:S02]  /*12150*/  IMAD.IADD R3, R3, 0x1, R8 ;  /* 0x0000000103037824 */ /* 0x000fe400078e0208 */
[----:B------:R-:W-:Y:S02]  /*12160*/  IMAD R8, R27, UR6, RZ ;  /* 0x000000061b087c24 */ /* 0x000fe4000f8e02ff */
[----:B------:R-:W-:Y:S02]  /*12170*/  IMAD R9, R18, UR5, RZ ;  /* 0x0000000512097c24 */ /* 0x000fe4000f8e02ff */
[C---:B------:R-:W-:Y:S02]  /*12180*/  IMAD R8, R6.reuse, UR7, R8 ;  /* 0x0000000706087c24 */ /* 0x040fe4000f8e0208 */
[----:B------:R-:W-:Y:S01]  /*12190*/  IMAD.WIDE.U32 R6, R6, UR6, R2 ;  /* 0x0000000606067c25 */ /* 0x000fe2000f8e0002 */
[----:B------:R-:W-:-:S03]  /*121a0*/  ULDC.64 UR6, c[0x0][0x2e8] ;  /* 0x0000ba0000067ab9 */ /* 0x000fc60000000a00 */
[----:B------:R-:W-:-:S03]  /*121b0*/  IMAD.WIDE.U32 R2, R18, UR4, R4 ;  /* 0x0000000412027c25 */ /* 0x000fc6000f8e0004 */
[----:B------:R-:W-:Y:S01]  /*121c0*/  IADD3 R4, P0, R2, UR6, RZ ;  /* 0x0000000602047c10 */ /* 0x000fe2000ff1e0ff */
[----:B------:R-:W-:-:S03]  /*121d0*/  IMAD.MOV.U32 R2, RZ, RZ, R6 ;  /* 0x000000ffff027224 */ /* 0x000fc600078e0006 */
[----:B------:R-:W-:Y:S01]  /*121e0*/  IADD3.X R5, R9, UR7, R3, P0, !PT ;  /* 0x0000000709057c10 */ /* 0x000fe200087fe403 */
[----:B------:R-:W-:Y:S02]  /*121f0*/  IMAD.IADD R3, R7, 0x1, R8 ;  /* 0x0000000107037824 */ /* 0x000fe400078e0208 */
[----:B------:R-:W-:Y:S01]  /*12200*/  IMAD.WIDE.U32 R2, R18, UR4, R2 ;  /* 0x0000000412027c25 */ /* 0x000fe2000f8e0002 */
[----:B------:R-:W-:Y:S02]  /*12210*/  UMOV UR4, 0xffffffff ;  /* 0xffffffff00047882 */ /* 0x000fe40000000000 */
[----:B------:R-:W-:-:S04]  /*12220*/  IADD3 R6, P0, R2, UR6, RZ ;  /* 0x0000000602067c10 */ /* 0x000fc8000ff1e0ff */
[----:B------:R-:W-:Y:S01]  /*12230*/  IADD3.X R8, R9, UR7, R3, P0, !PT ;  /* 0x0000000709087c10 */ /* 0x000fe200087fe403 */
[----:B----4-:R-:W-:Y:S01]  /*12240*/  IMAD R7, R19, 0x7800, R11 ;  /* 0x0000780013077824 */ /* 0x010fe200078e020b */
[----:B------:R-:W-:Y:S07]  /*12250*/  BRA.DIV UR4, `(.L_x_286) ;  /* 0x00000042040c7947 */ /* 0x000fee000b800000 */
[----:B------:R-:W4:Y:S01]  /*12260*/  SHFL.IDX PT, R2, R4, RZ, 0x1c1f ;  /* 0x001c1fff04027589 */ /* 0x000f2200000e0000 */
[----:B------:R-:W-:-:S03]  /*12270*/  IMAD.IADD R7, R16, 0x1, R7 ;  /* 0x0000000110077824 */ /* 0x000fc600078e0207 */
[----:B------:R-:W5:Y:S04]  /*12280*/  SHFL.IDX PT, R3, R5, RZ, 0x1c1f ;  /* 0x001c1fff05037589 */ /* 0x000f6800000e0000 */
[----:B------:R-:W-:Y:S04]  /*12290*/  SHFL.IDX PT, R9, R5, 0x2, 0x1c1f ;  /* 0x005c1f0005097f89 */ /* 0x000fe800000e0000 */
[----:B------:R-:W-:Y:S01]  /*122a0*/  SHFL.IDX PT, R8, R8, RZ, 0x1c1f ;  /* 0x001c1fff08087589 */ /* 0x000fe200000e0000 */
[----:B----4-:R-:W-:-:S05]  /*122b0*/  IADD3 R2, P0, R35, R2, RZ ;  /* 0x0000000223027210 */ /* 0x010fca0007f1e0ff */
[----:B-----5:R-:W-:-:S05]  /*122c0*/  IMAD.X R3, RZ, RZ, R3, P0 ;  /* 0x000000ffff037224 */ /* 0x020fca00000e0603 */
[----:B------:R-:W-:Y:S04]  /*122d0*/  LDGSTS.E.BYPASS.LTC128B.128 [R7+0x1a400], desc[UR50][R2.64], !P4 ;  /* 0x1a40000002077fae */ /* 0x000fe8000e101d72 */
[----:B------:R-:W-:Y:S04]  /*122e0*/  LDGSTS.E.BYPASS.LTC128B.128 [R7+0x1cc00], desc[UR50][R2.64+0x40], !P3 ;  /* 0x1cc0004002077fae */ /* 0x000fe8000d901d72 */
[----:B------:R4:W-:Y:S04]  /*122f0*/  LDGSTS.E.BYPASS.LTC128B.128 [R7+0x1f400], desc[UR50][R2.64+0x80], !P1 ;  /* 0x1f40008002077fae */ /* 0x0009e8000c901d72 */
[----:B----4-:R-:W4:Y:S04]  /*12300*/  SHFL.IDX PT, R2, R4, 0x1, 0x1c1f ;  /* 0x003c1f0004027f89 */ /* 0x010f2800000e0000 */
[----:B------:R-:W5:Y:S01]  /*12310*/  SHFL.IDX PT, R3, R5, 0x1, 0x1c1f ;  /* 0x003c1f0005037f89 */ /* 0x000f6200000e0000 */
[----:B----4-:R-:W-:-:S05]  /*12320*/  IADD3 R2, P0, R35, R2, RZ ;  /* 0x0000000223027210 */ /* 0x010fca0007f1e0ff */
[----:B-----5:R-:W-:-:S05]  /*12330*/  IMAD.X R3, RZ, RZ, R3, P0 ;  /* 0x000000ffff037224 */ /* 0x020fca00000e0603 */
[----:B------:R-:W-:Y:S04]  /*12340*/  LDGSTS.E.BYPASS.LTC128B.128 [R7+0x1ac00], desc[UR50][R2.64], !P4 ;  /* 0x1ac0000002077fae */ /* 0x000fe8000e101d72 */
[----:B------:R-:W-:Y:S04]  /*12350*/  LDGSTS.E.BYPASS.LTC128B.128 [R7+0x1d400], desc[UR50][R2.64+0x40], !P3 ;  /* 0x1d40004002077fae */ /* 0x000fe8000d901d72 */
[----:B------:R4:W-:Y:S04]  /*12360*/  LDGSTS.E.BYPASS.LTC128B.128 [R7+0x1fc00], desc[UR50][R2.64+0x80], !P1 ;  /* 0x1fc0008002077fae */ /* 0x0009e8000c901d72 */
[----:B----4-:R-:W4:Y:S02]  /*12370*/  SHFL.IDX PT, R2, R4, 0x2, 0x1c1f ;  /* 0x005c1f0004027f89 */ /* 0x010f2400000e0000 */
[----:B----4-:R-:W-:-:S05]  /*12380*/  IADD3 R2, P0, R35, R2, RZ ;  /* 0x0000000223027210 */ /* 0x010fca0007f1e0ff */
[----:B------:R-:W-:Y:S02]  /*12390*/  IMAD.X R3, RZ, RZ, R9, P0 ;  /* 0x000000ffff037224 */ /* 0x000fe400000e0609 */
[----:B------:R-:W-:Y:S04]  /*123a0*/  SHFL.IDX PT, R9, R5, 0x3, 0x1c1f ;  /* 0x007c1f0005097f89 */ /* 0x000fe800000e0000 */
[----:B------:R-:W-:Y:S04]  /*123b0*/  LDGSTS.E.BYPASS.LTC128B.128 [R7+0x1b400], desc[UR50][R2.64], !P4 ;  /* 0x1b40000002077fae */ /* 0x000fe8000e101d72 */
[----:B------:R-:W-:Y:S04]  /*123c0*/  LDGSTS.E.BYPASS.LTC128B.128 [R7+0x1dc00], desc[UR50][R2.64+0x40], !P3 ;  /* 0x1dc0004002077fae */ /* 0x000fe8000d901d72 */
[----:B------:R4:W-:Y:S04]  /*123d0*/  LDGSTS.E.BYPASS.LTC128B.128 [R7+0x20400], desc[UR50][R2.64+0x80], !P1 ;  /* 0x2040008002077fae */ /* 0x0009e8000c901d72 */
[----:B----4-:R-:W4:Y:S02]  /*123e0*/  SHFL.IDX PT, R2, R4, 0x3, 0x1c1f ;  /* 0x007c1f0004027f89 */ /* 0x010f2400000e0000 */
[----:B----4-:R-:W-:-:S05]  /*123f0*/  IADD3 R2, P0, R35, R2, RZ ;  /* 0x0000000223027210 */ /* 0x010fca0007f1e0ff */
[----:B------:R-:W-:-:S05]  /*12400*/  IMAD.X R3, RZ, RZ, R9, P0 ;  /* 0x000000ffff037224 */ /* 0x000fca00000e0609 */
[----:B------:R-:W-:Y:S04]  /*12410*/  LDGSTS.E.BYPASS.LTC128B.128 [R7+0x1bc00], desc[UR50][R2.64], !P4 ;  /* 0x1bc0000002077fae */ /* 0x000fe8000e101d72 */
[----:B------:R-:W-:Y:S04]  /*12420*/  LDGSTS.E.BYPASS.LTC128B.128 [R7+0x1e400], desc[UR50][R2.64+0x40], !P3 ;  /* 0x1e40004002077fae */ /* 0x000fe8000d901d72 */
[----:B------:R4:W-:Y:S04]  /*12430*/  LDGSTS.E.BYPASS.LTC128B.128 [R7+0x20c00], desc[UR50][R2.64+0x80], !P1 ;  /* 0x20c0008002077fae */ /* 0x0009e8000c901d72 */
[----:B----4-:R4:W0:Y:S02]  /*12440*/  SHFL.IDX PT, R2, R6, RZ, 0x1c1f ;  /* 0x001c1fff06027589 */ /* 0x01082400000e0000 */
.L_x_395:
[----:B0-----:R-:W-:-:S05]  /*12450*/  IADD3 R2, P0, R35, R2, RZ ;  /* 0x0000000223027210 */ /* 0x001fca0007f1e0ff */
[----:B------:R-:W-:Y:S01]  /*12460*/  IMAD.X R3, RZ, RZ, R8, P0 ;  /* 0x000000ffff037224 */ /* 0x000fe200000e0608 */
[----:B------:R-:W-:-:S04]  /*12470*/  PLOP3.LUT P0, PT, PT, PT, PT, 0x80, 0x0 ;  /* 0x000000000000781c */ /* 0x000fc80003f0f070 */
[----:B------:R-:W-:Y:S01]  /*12480*/  @!PT LDS RZ, [RZ] ;  /* 0x00000000fffff984 */ /* 0x000fe20000000800 */
[----:B------:R-:W-:Y:S01]  /*12490*/  @!PT LDS RZ, [RZ] ;  /* 0x00000000fffff984 */ /* 0x000fe20000000800 */
[----:B------:R-:W-:Y:S01]  /*124a0*/  @!PT LDS RZ, [RZ] ;  /* 0x00000000fffff984 */ /* 0x000fe20000000800 */
[----:B------:R0:W-:Y:S04]  /*124b0*/  LDGSTS.E.BYPASS.LTC128B.128 [R7+0x1c400], desc[UR50][R2.64], !P4 ;  /* 0x1c40000002077fae */ /* 0x0001e8000e101d72 */
[----:B------:R0:W-:Y:S04]  /*124c0*/  LDGSTS.E.BYPASS.LTC128B.128 [R7+0x1ec00], desc[UR50][R2.64+0x40], !P3 ;  /* 0x1ec0004002077fae */ /* 0x0001e8000d901d72 */
[----:B------:R0:W-:Y:S01]  /*124d0*/  LDGSTS.E.BYPASS.LTC128B.128 [R7+0x21400], desc[UR50][R2.64+0x80], !P1 ;  /* 0x2140008002077fae */ /* 0x0001e2000c901d72 */
[----:B------:R-:W-:Y:S01]  /*124e0*/  NOP ;  /* 0x0000000000007918 */ /* 0x000fe20000000000 */
.L_x_287:
[----:B------:R-:W-:Y:S02]  /*124f0*/  PLOP3.LUT P1, PT, P1, P0, PT, 0xa2, 0x0 ;  /* 0x000000000000781c */ /* 0x000fe40000f21472 */
[----:B------:R-:W-:-:S08]  /*12500*/  @P0 R2UR P1, UR4, R0 ;  /* 0x00000000000402ca */ /* 0x000fd00000020000 */
[----:B------:R-:W-:-:S05]  /*12510*/  @P0 PLOP3.LUT P0, PT, P1, PT, PT, 0x80, 0x0 ;  /* 0x000000000000081c */ /* 0x000fca0000f0f070 */
[----:B------:R-:W-:Y:S01]  /*12520*/  @!P1 SYNCS.ARRIVE.TRANS64.RED.A0T1 RZ, [UR4+0x29830], RZ ;  /* 0x029830ffffff99a7 */ /* 0x000fe20008200404 */
[----:B------:R-:W-:Y:S07]  /*12530*/  @!P1 ARRIVES.LDGSTSBAR.64.TRANSCNT [UR4+0x29830] ;  /* 0x02983000ff0099b0 */ /* 0x000fee0008000a84 */
[----:B------:R-:W-:Y:S05]  /*12540*/  @P0 BRA.U.ANY `(.L_x_287) ;  /* 0xfffffffd00e80947 */ /* 0x000fea000393ffff */
[----:B------:R-:W-:Y:S01]  /*12550*/  NOP ;  /* 0x0000000000007918 */ /* 0x000fe20000000000 */
[----:B0-----:R-:W-:-:S05]  /*12560*/  IMAD.U32 R2, RZ, RZ, UR44 ;  /* 0x0000002cff027e24 */ /* 0x001fca000f8e00ff */
[----:B------:R-:W-:-:S13]  /*12570*/  ISETP.NE.AND P3, PT, R2, 0x3, PT ;  /* 0x000000030200780c */ /* 0x000fda0003f65270 */
[----:B------:R-:W-:Y:S05]  /*12580*/  @!P3 BRA `(.L_x_288) ;  /* 0x000000000004b947 */ /* 0x000fea0003800000 */
[----:B------:R-:W-:Y:S01]  /*12590*/  BPT.TRAP 0x1 ;  /* 0x000000040000795c */ /* 0x000fe20000300000 */
.L_x_288:
[----:B------:R2:W-:Y:S02]  /*125a0*/  SYNCS.ARRIVE.TRANS64.A1T0 RZ, [R0+URZ+0x29830], RZ ;  /* 0x029830ff00ff79a7 */ /* 0x0005e4000810003f */
[----:B--23--:R-:W-:-:S05]  /*125b0*/  IMAD.U32 R0, RZ, RZ, UR46 ;  /* 0x0000002eff007e24 */ /* 0x00cfca000f8e00ff */
[----:B------:R-:W-:-:S13]  /*125c0*/  ISETP.NE.AND P0, PT, R0, 0x3, PT ;  /* 0x000000030000780c */ /* 0x000fda0003f05270 */
[----:B------:R-:W-:Y:S05]  /*125d0*/  @!P0 BRA `(.L_x_289) ;  /* 0x0000000000048947 */ /* 0x000fea0003800000 */
[----:B------:R-:W-:Y:S01]  /*125e0*/  BPT.TRAP 0x1 ;  /* 0x000000040000795c */ /* 0x000fe20000300000 */
.L_x_289:
[----:B------:R-:W-:Y:S01]  /*125f0*/  LOP3.LUT R3, R20, 0x1, RZ, 0x3c, !PT ;  /* 0x0000000114037812 */ /* 0x000fe200078e3cff */
[----:B------:R-:W-:Y:S01]  /*12600*/  IMAD R0, R10, 0x8, R16 ;  /* 0x000000080a007824 */ /* 0x000fe200078e0210 */
[----:B------:R-:W-:Y:S02]  /*12610*/  BSSY B0, `(.L_x_290) ;  /* 0x0000004000007945 */ /* 0x000fe40003800000 */
[----:B------:R-:W-:-:S04]  /*12620*/  SHF.L.U32 R3, R3, 0x1f, RZ ;  /* 0x0000001f03037819 */ /* 0x000fc800000006ff */
[----:B------:R-:W0:Y:S02]  /*12630*/  SYNCS.PHASECHK.TRANS64.TRYWAIT P1, [R0+URZ+0x29870], R3 ;  /* 0x02987003000075a7 */ /* 0x000e24000802017f */
[----:B0-----:R-:W-:Y:S05]  /*12640*/  @!P1 BRA `(.L_x_291) ;  /* 0x0000004000909947 */ /* 0x001fea0003800000 */
.L_x_396:
[----:B------:R-:W-:Y:S05]  /*12650*/  BSYNC B0 ;  /* 0x0000000000007941 */ /* 0x000fea0003800000 */
.L_x_290:
[----:B------:R-:W-:-:S05]  /*12660*/  IMAD.U32 R2, RZ, RZ, UR44 ;  /* 0x0000002cff027e24 */ /* 0x000fca000f8e00ff */
[----:B------:R-:W-:-:S13]  /*12670*/  ISETP.NE.AND P1, PT, R2, 0x3, PT ;  /* 0x000000030200780c */ /* 0x000fda0003f25270 */
[----:B------:R-:W-:Y:S05]  /*12680*/  @!P1 BRA `(.L_x_292) ;  /* 0x0000000000049947 */ /* 0x000fea0003800000 */
[----:B------:R-:W-:Y:S01]  /*12690*/  BPT.TRAP 0x1 ;  /* 0x000000040000795c */ /* 0x000fe20000300000 */
.L_x_292:
[----:B0-----:R-:W-:Y:S01]  /*126a0*/  SHF.L.U32 R3, R20, 0x1f, RZ ;  /* 0x0000001f14037819 */ /* 0x001fe200000006ff */
[----:B------:R-:W-:-:S03]  /*126b0*/  IMAD R12, R10, 0x5000, RZ ;  /* 0x000050000a0c7824 */ /* 0x000fc600078e02ff */
[----:B------:R-:W0:Y:S02]  /*126c0*/  SYNCS.PHASECHK.TRANS64.TRYWAIT P1, [R0+URZ+0x29860], R3 ;  /* 0x02986003000075a7 */ /* 0x000e24000802017f */
[----:B0-----:R-:W-:Y:S05]  /*126d0*/  @!P1 BRA `(.L_x_293) ;  /* 0x0000004000809947 */ /* 0x001fea0003800000 */
.L_x_397:
[----:B------:R-:W0:Y:S04]  /*126e0*/  LDL R4, [R1+0x1c] ;  /* 0x00001c0001047983 */ /* 0x000e280000100800 */
[----:B------:R-:W2:Y:S04]  /*126f0*/  LDL R2, [R1+0x20] ;  /* 0x0000200001027983 */ /* 0x000ea80000100800 */
[----:B------:R-:W1:Y:S01]  /*12700*/  LDL R13, [R1+0x18] ;  /* 0x00001800010d7983 */ /* 0x000e620000100800 */
[----:B------:R-:W-:Y:S05]  /*12710*/  WARPSYNC.ALL ;  /* 0x0000000000007948 */ /* 0x000fea0003800000 */
[----:B------:R-:W-:-:S05]  /*12720*/  IMAD.U32 R25, RZ, RZ, UR44 ;  /* 0x0000002cff197e24 */ /* 0x000fca000f8e00ff */
[----:B------:R-:W-:Y:S02]  /*12730*/  ISETP.NE.AND P1, PT, R25, 0x3, PT ;  /* 0x000000031900780c */ /* 0x000fe40003f25270 */
[----:B0-----:R-:W-:-:S05]  /*12740*/  LOP3.LUT R3, R12, R4, RZ, 0xfc, !PT ;  /* 0x000000040c037212 */ /* 0x001fca00078efcff */
[----:B------:R-:W-:Y:S01]  /*12750*/  IMAD.IADD R3, R16, 0x1, R3 ;  /* 0x0000000110037824 */ /* 0x000fe200078e0203 */
[----:B-1----:R-:W-:-:S03]  /*12760*/  LOP3.LUT R24, R12, R13, RZ, 0xfc, !PT ;  /* 0x0000000d0c187212 */ /* 0x002fc600078efcff */
[----:B--2---:R-:W-:Y:S01]  /*12770*/  IMAD.IADD R2, R2, 0x1, R3 ;  /* 0x0000000102027824 */ /* 0x004fe200078e0203 */
[----:B----4-:R-:W0:Y:S01]  /*12780*/  LDSM.16.MT88.4 R4, [R3+0xa400] ;  /* 0x00a400000304783b */ /* 0x010e220000004200 */
[----:B------:R-:W-:Y:S01]  /*12790*/  IMAD.IADD R24, R16, 0x1, R24 ;  /* 0x0000000110187824 */ /* 0x000fe200078e0218 */
[C-C-:B0-----:R-:W-:Y:S02]  /*127a0*/  PRMT R8, R4.reuse, 0x6420, R5.reuse ;  /* 0x0000642004087816 */ /* 0x141fe40000000005 */
[----:B------:R-:W-:Y:S02]  /*127b0*/  PRMT R9, R4, 0x7531, R5 ;  /* 0x0000753104097816 */ /* 0x000fe40000000005 */
[C-C-:B------:R-:W-:Y:S02]  /*127c0*/  PRMT R10, R6.reuse, 0x6420, R7.reuse ;  /* 0x00006420060a7816 */ /* 0x140fe40000000007 */
[----:B------:R-:W-:Y:S02]  /*127d0*/  PRMT R11, R6, 0x7531, R7 ;  /* 0x00007531060b7816 */ /* 0x000fe40000000007 */
[----:B------:R-:W0:Y:S04]  /*127e0*/  LDSM.16.MT88.4 R4, [R2+0xa400] ;  /* 0x00a400000204783b */ /* 0x000e280000004200 */
[----:B------:R-:W-:Y:S01]  /*127f0*/  STSM.16.M88.4 [R24+0x400], R8 ;  /* 0x0004000818007844 */ /* 0x000fe20000000200 */
[----:B0-----:R-:W-:-:S02]  /*12800*/  PRMT R12, R4, 0x6420, R5 ;  /* 0x00006420040c7816 */ /* 0x001fc40000000005 */
[----:B------:R-:W-:Y:S02]  /*12810*/  PRMT R13, R4, 0x7531, R5 ;  /* 0x00007531040d7816 */ /* 0x000fe40000000005 */
[C-C-:B------:R-:W-:Y:S02]  /*12820*/  PRMT R14, R6.reuse, 0x6420, R7.reuse ;  /* 0x00006420060e7816 */ /* 0x140fe40000000007 */
[----:B------:R-:W-:-:S05]  /*12830*/  PRMT R15, R6, 0x7531, R7 ;  /* 0x00007531060f7816 */ /* 0x000fca0000000007 */
[----:B------:R-:W-:Y:S04]  /*12840*/  STSM.16.M88.4 [R24+0xc00], R12 ;  /* 0x000c000c18007844 */ /* 0x000fe80000000200 */
[----:B------:R-:W0:Y:S02]  /*12850*/  LDSM.16.MT88.4 R8, [R3+0xb400] ;  /* 0x00b400000308783b */ /* 0x000e240000004200 */
[C-C-:B0-----:R-:W-:Y:S02]  /*12860*/  PRMT R4, R8.reuse, 0x6420, R9.reuse ;  /* 0x0000642008047816 */ /* 0x141fe40000000009 */
[----:B------:R-:W-:Y:S02]  /*12870*/  PRMT R5, R8, 0x7531, R9 ;  /* 0x0000753108057816 */ /* 0x000fe40000000009 */
[----:B------:R-:W-:-:S02]  /*12880*/  PRMT R6, R10, 0x6420, R11 ;  /* 0x000064200a067816 */ /* 0x000fc4000000000b */
[----:B------:R-:W-:Y:S02]  /*12890*/  PRMT R7, R10, 0x7531, R11 ;  /* 0x000075310a077816 */ /* 0x000fe4000000000b */
[----:B------:R-:W0:Y:S04]  /*128a0*/  LDSM.16.MT88.4 R8, [R2+0xb400] ;  /* 0x00b400000208783b */ /* 0x000e280000004200 */
[----:B------:R-:W-:Y:S01]  /*128b0*/  STSM.16.M88.4 [R24+0x1400], R4 ;  /* 0x0014000418007844 */ /* 0x000fe20000000200 */
[C-C-:B0-----:R-:W-:Y:S02]  /*128c0*/  PRMT R20, R8.reuse, 0x6420, R9.reuse ;  /* 0x0000642008147816 */ /* 0x141fe40000000009 */
[----:B------:R-:W-:Y:S02]  /*128d0*/  PRMT R21, R8, 0x7531, R9 ;  /* 0x0000753108157816 */ /* 0x000fe40000000009 */
[----:B------:R-:W-:-:S02]  /*128e0*/  PRMT R22, R10, 0x6420, R11 ;  /* 0x000064200a167816 */ /* 0x000fc4000000000b */
        /* <DEDUP_REMOVED lines=20> */
[----:B------:R0:W-:Y:S02]  /*12a30*/  STSM.16.M88.4 [R24+0x3400], R4 ;  /* 0x0034000418007844 */ /* 0x0001e40000000200 */
[C-C-:B0-----:R-:W-:Y:S02]  /*12a40*/  PRMT R4, R8.reuse, 0x6420, R9.reuse ;  /* 0x0000642008047816 */ /* 0x141fe40000000009 */
[----:B------:R-:W-:-:S02]  /*12a50*/  PRMT R5, R8, 0x7531, R9 ;  /* 0x0000753108057816 */ /* 0x000fc40000000009 */
[C-C-:B------:R-:W-:Y:S02]  /*12a60*/  PRMT R6, R10.reuse, 0x6420, R11.reuse ;  /* 0x000064200a067816 */ /* 0x140fe4000000000b */
[----:B------:R-:W-:-:S05]  /*12a70*/  PRMT R7, R10, 0x7531, R11 ;  /* 0x000075310a077816 */ /* 0x000fca000000000b */
[----:B------:R-:W-:Y:S04]  /*12a80*/  STSM.16.M88.4 [R24+0x3c00], R4 ;  /* 0x003c000418007844 */ /* 0x000fe80000000200 */
[----:B------:R-:W0:Y:S04]  /*12a90*/  LDSM.16.MT88.4 R8, [R3+0xe400] ;  /* 0x00e400000308783b */ /* 0x000e280000004200 */
        /* <DEDUP_REMOVED lines=19> */
.L_x_294:
[----:B-1----:R1:W-:Y:S01]  /*12bd0*/  SYNCS.ARRIVE.TRANS64.A1T0 RZ, [R0+URZ+0x29850], RZ ;  /* 0x029850ff00ff79a7 */ /* 0x0023e2000810003f */
[----:B------:R-:W-:Y:S06]  /*12be0*/  BAR.SYNC.DEFER_BLOCKING 0x2, 0x80 ;  /* 0x0082000000007b1d */ /* 0x000fec0000010000 */
[----:B------:R-:W-:Y:S05]  /*12bf0*/  @!P0 BRA `(.L_x_295) ;  /* 0x0000000000048947 */ /* 0x000fea0003800000 */
[----:B------:R-:W-:Y:S01]  /*12c00*/  BPT.TRAP 0x1 ;  /* 0x000000040000795c */ /* 0x000fe20000300000 */
.L_x_295:
[----:B------:R-:W2:Y:S01]  /*12c10*/  LDL R2, [R1+0x10] ;  /* 0x0000100001027983 */ /* 0x000ea20000100800 */
[----:B-1----:R-:W-:Y:S02]  /*12c20*/  VIADD R0, R0, 0x29880 ;  /* 0x0002988000007836 */ /* 0x002fe40000000000 */
[----:B------:R-:W-:Y:S02]  /*12c30*/  IMAD.MOV.U32 R20, RZ, RZ, R32 ;  /* 0x000000ffff147224 */ /* 0x000fe400078e0020 */
[----:B0-----:R-:W-:Y:S01]  /*12c40*/  IMAD.MOV.U32 R10, RZ, RZ, R19 ;  /* 0x000000ffff0a7224 */ /* 0x001fe200078e0013 */
[----:B--2---:R-:W-:-:S04]  /*12c50*/  PRMT R0, R2, 0x654, R0 ;  /* 0x0000065402007816 */ /* 0x004fc80000000000 */
[----:B------:R2:W-:Y:S01]  /*12c60*/  SYNCS.ARRIVE.TRANS64.RED.A1T0 RZ, [R0+URZ], RZ ;  /* 0x000000ff00ff79a7 */ /* 0x0005e2000810043f */
[----:B------:R-:W-:Y:S05]  /*12c70*/  @P2 BRA `(.L_x_296) ;  /* 0xffffffe800482947 */ /* 0x000fea000383ffff */
.L_x_276:
[----:B--2---:R-:W2:Y:S01]  /*12c80*/  S2R R0, SR_TID.X ;  /* 0x0000000000007919 */ /* 0x004ea20000002100 */
[----:B------:R-:W-:Y:S01]  /*12c90*/  BSSY B0, `(.L_x_297) ;  /* 0x0000013000007945 */ /* 0x000fe20003800000 */
[----:B--2---:R-:W-:Y:S01]  /*12ca0*/  LOP3.LUT R2, R0, 0x7f, RZ, 0xc0, !PT ;  /* 0x0000007f00027812 */ /* 0x004fe200078ec0ff */
[----:B------:R-:W-:-:S03]  /*12cb0*/  IMAD.U32 R0, RZ, RZ, UR46 ;  /* 0x0000002eff007e24 */ /* 0x000fc6000f8e00ff */
[----:B------:R-:W-:Y:S02]  /*12cc0*/  ISETP.NE.AND P1, PT, R2, RZ, PT ;  /* 0x000000ff0200720c */ /* 0x000fe40003f25270 */
[----:B------:R-:W-:-:S11]  /*12cd0*/  ISETP.NE.AND P0, PT, R0, 0x3, PT ;  /* 0x000000030000780c */ /* 0x000fd60003f05270 */
[----:B------:R-:W-:Y:S05]  /*12ce0*/  @P1 BRA `(.L_x_298) ;  /* 0x0000000000341947 */ /* 0x000fea0003800000 */
[----:B------:R-:W2:Y:S01]  /*12cf0*/  S2R R5, SR_LANEID ;  /* 0x0000000000057919 */ /* 0x000ea20000000000 */
[----:B------:R-:W-:Y:S01]  /*12d00*/  VOTEU.ANY UR4, UPT, PT ;  /* 0x0000000000047886 */ /* 0x000fe200038e0100 */
[----:B0-----:R-:W0:Y:S01]  /*12d10*/  LDC.64 R2, c[0x0][0xc60] ;  /* 0x00031800ff027b82 */ /* 0x001e220000000a00 */
[----:B------:R-:W2:Y:S02]  /*12d20*/  FLO.U32 R0, UR4 ;  /* 0x0000000400007d00 */ /* 0x000ea400080e0000 */
[----:B--2---:R-:W-:-:S06]  /*12d30*/  ISETP.EQ.U32.AND P1, PT, R0, R5, PT ;  /* 0x000000050000720c */ /* 0x004fcc0003f22070 */
[----:B------:R-:W0:Y:S07]  /*12d40*/  POPC R5, UR4 ;  /* 0x0000000400057d09 */ /* 0x000e2e0008000000 */
[----:B0-----:R-:W2:Y:S01]  /*12d50*/  @P1 ATOMG.E.ADD.STRONG.GPU PT, R3, desc[UR50][R2.64], R5 ;  /* 0x00000005020319a8 */ /* 0x001ea200081ee1f2 */
[----:B------:R-:W0:Y:S02]  /*12d60*/  S2R R4, SR_LTMASK ;  /* 0x0000000000047919 */ /* 0x000e240000003900 */
[----:B0-----:R-:W-:-:S04]  /*12d70*/  LOP3.LUT R4, R4, UR4, RZ, 0xc0, !PT ;  /* 0x0000000404047c12 */ /* 0x001fc8000f8ec0ff */
[----:B------:R-:W0:Y:S01]  /*12d80*/  POPC R7, R4 ;  /* 0x0000000400077309 */ /* 0x000e220000000000 */
[----:B--2---:R-:W0:Y:S02]  /*12d90*/  SHFL.IDX PT, R0, R3, R0, 0x1f ;  /* 0x00001f0003007589 */ /* 0x004e2400000e0000 */
[----:B0-----:R-:W-:-:S05]  /*12da0*/  IADD3 R0, R0, UR47, R7 ;  /* 0x0000002f00007c10 */ /* 0x001fca000fffe007 */
[----:B------:R2:W-:Y:S02]  /*12db0*/  STL [R1], R0 ;  /* 0x0000000001007387 */ /* 0x0005e40000100800 */
.L_x_298:
[----:B------:R-:W-:Y:S05]  /*12dc0*/  BSYNC B0 ;  /* 0x0000000000007941 */ /* 0x000fea0003800000 */
.L_x_297:
[----:B------:R-:W-:Y:S05]  /*12dd0*/  @!P0 BRA `(.L_x_299) ;  /* 0x0000000000048947 */ /* 0x000fea0003800000 */
[----:B------:R-:W-:Y:S01]  /*12de0*/  BPT.TRAP 0x1 ;  /* 0x000000040000795c */ /* 0x000fe20000300000 */
.L_x_299:
[----:B0-----:R-:W-:Y:S01]  /*12df0*/  LOP3.LUT R3, R32, 0x1, RZ, 0x3c, !PT ;  /* 0x0000000120037812 */ /* 0x001fe200078e3cff */
[----:B------:R-:W-:Y:S01]  /*12e00*/  IMAD R18, R19, 0x8, R16 ;  /* 0x0000000813127824 */ /* 0x000fe200078e0210 */
[----:B------:R-:W-:Y:S02]  /*12e10*/  BSSY B0, `(.L_x_300) ;  /* 0x0000004000007945 */ /* 0x000fe40003800000 */
[----:B------:R-:W-:-:S04]  /*12e20*/  SHF.L.U32 R3, R3, 0x1f, RZ ;  /* 0x0000001f03037819 */ /* 0x000fc800000006ff */
[----:B------:R-:W0:Y:S02]  /*12e30*/  SYNCS.PHASECHK.TRANS64.TRYWAIT P1, [R18+URZ+0x29870], R3 ;  /* 0x02987003120075a7 */ /* 0x000e24000802017f */
[----:B0-----:R-:W-:Y:S05]  /*12e40*/  @!P1 BRA `(.L_x_301) ;  /* 0x0000003800b89947 */ /* 0x001fea0003800000 */
.L_x_398:
[----:B------:R-:W-:Y:S05]  /*12e50*/  BSYNC B0 ;  /* 0x0000000000007941 */ /* 0x000fea0003800000 */
.L_x_300:
[----:B--2---:R-:W-:-:S05]  /*12e60*/  IMAD.U32 R0, RZ, RZ, UR44 ;  /* 0x0000002cff007e24 */ /* 0x004fca000f8e00ff */
[----:B------:R-:W-:-:S13]  /*12e70*/  ISETP.NE.AND P1, PT, R0, 0x3, PT ;  /* 0x000000030000780c */ /* 0x000fda0003f25270 */
[----:B------:R-:W-:Y:S05]  /*12e80*/  @!P1 BRA `(.L_x_302) ;  /* 0x0000000000049947 */ /* 0x000fea0003800000 */
[----:B------:R-:W-:Y:S01]  /*12e90*/  BPT.TRAP 0x1 ;  /* 0x000000040000795c */ /* 0x000fe20000300000 */
.L_x_302:
[----:B0-----:R-:W-:-:S04]  /*12ea0*/  SHF.L.U32 R3, R32, 0x1f, RZ ;  /* 0x0000001f20037819 */ /* 0x001fc800000006ff */
[----:B------:R-:W0:Y:S02]  /*12eb0*/  SYNCS.PHASECHK.TRANS64.TRYWAIT P1, [R18+URZ+0x29860], R3 ;  /* 0x02986003120075a7 */ /* 0x000e24000802017f */
[----:B0-----:R-:W-:Y:S05]  /*12ec0*/  @!P1 BRA `(.L_x_303) ;  /* 0x0000003800ac9947 */ /* 0x001fea0003800000 */
.L_x_399:
[----:B------:R-:W0:Y:S04]  /*12ed0*/  LDL R2, [R1+0x1c] ;  /* 0x00001c0001027983 */ /* 0x000e280000100800 */
[----:B------:R-:W2:Y:S04]  /*12ee0*/  LDL R13, [R1+0x20] ;  /* 0x00002000010d7983 */ /* 0x000ea80000100800 */
[----:B------:R-:W3:Y:S01]  /*12ef0*/  LDL R12, [R1+0x18] ;  /* 0x00001800010c7983 */ /* 0x000ee20000100800 */
[----:B------:R-:W-:Y:S01]  /*12f00*/  IMAD R0, R19, 0x5000, RZ ;  /* 0x0000500013007824 */ /* 0x000fe200078e02ff */
[----:B------:R-:W-:Y:S05]  /*12f10*/  WARPSYNC.ALL ;  /* 0x0000000000007948 */ /* 0x000fea0003800000 */
[----:B------:R-:W-:-:S05]  /*12f20*/  IMAD.U32 R24, RZ, RZ, UR44 ;  /* 0x0000002cff187e24 */ /* 0x000fca000f8e00ff */
[----:B------:R-:W-:Y:S02]  /*12f30*/  ISETP.NE.AND P1, PT, R24, 0x3, PT ;  /* 0x000000031800780c */ /* 0x000fe40003f25270 */
[----:B0-----:R-:W-:-:S05]  /*12f40*/  LOP3.LUT R3, R0, R2, RZ, 0xfc, !PT ;  /* 0x0000000200037212 */ /* 0x001fca00078efcff */
[----:B------:R-:W-:-:S04]  /*12f50*/  IMAD.IADD R2, R16, 0x1, R3 ;  /* 0x0000000110027824 */ /* 0x000fc800078e0203 */
[----:B--2---:R-:W-:Y:S01]  /*12f60*/  IMAD.IADD R3, R13, 0x1, R2 ;  /* 0x000000010d037824 */ /* 0x004fe200078e0202 */
[----:B------:R-:W0:Y:S01]  /*12f70*/  LDSM.16.MT88.4 R8, [R2+0xa400] ;  /* 0x00a400000208783b */ /* 0x000e220000004200 */
[----:B---3--:R-:W-:-:S05]  /*12f80*/  LOP3.LUT R13, R0, R12, RZ, 0xfc, !PT ;  /* 0x0000000c000d7212 */ /* 0x008fca00078efcff */
        /* <DEDUP_REMOVED lines=21> */
[----:B-1----:R-:W-:-:S02]  /*130e0*/  PRMT R22, R10, 0x6420, R11 ;  /* 0x000064200a167816 */ /* 0x002fc4000000000b */
        /* <DEDUP_REMOVED lines=46> */
.L_x_304:
[----:B-1----:R1:W-:Y:S01]  /*133d0*/  SYNCS.ARRIVE.TRANS64.A1T0 RZ, [R18+URZ+0x29850], RZ ;  /* 0x029850ff12ff79a7 */ /* 0x0023e2000810003f */
[----:B------:R-:W-:Y:S06]  /*133e0*/  BAR.SYNC.DEFER_BLOCKING 0x2, 0x80 ;  /* 0x0082000000007b1d */ /* 0x000fec0000010000 */
[----:B------:R-:W-:Y:S05]  /*133f0*/  @!P0 BRA `(.L_x_305) ;  /* 0x0000000000048947 */ /* 0x000fea0003800000 */
[----:B------:R-:W-:Y:S01]  /*13400*/  BPT.TRAP 0x1 ;  /* 0x000000040000795c */ /* 0x000fe20000300000 */
.L_x_305:
[----:B0-----:R-:W2:Y:S01]  /*13410*/  LDL R0, [R1+0x10] ;  /* 0x0000100001007983 */ /* 0x001ea20000100800 */
[----:B-1----:R-:W-:Y:S02]  /*13420*/  VIADD R18, R18, 0x29880 ;  /* 0x0002988012127836 */ /* 0x002fe40000000000 */
[----:B------:R-:W-:-:S05]  /*13430*/  VIADD R19, R19, 0x1 ;  /* 0x0000000113137836 */ /* 0x000fca0000000000 */
[----:B------:R-:W-:-:S04]  /*13440*/  ISETP.NE.AND P0, PT, R19, 0x2, PT ;  /* 0x000000021300780c */ /* 0x000fc80003f05270 */
[----:B------:R-:W-:Y:S02]  /*13450*/  SEL R3, RZ, 0x1, P0 ;  /* 0x00000001ff037807 */ /* 0x000fe40000000000 */
[----:B------:R-:W-:Y:S02]  /*13460*/  SEL R19, R19, RZ, P0 ;  /* 0x000000ff13137207 */ /* 0x000fe40000000000 */
[----:B------:R-:W-:Y:S02]  /*13470*/  LOP3.LUT R32, R32, R3, RZ, 0x3c, !PT ;  /* 0x0000000320207212 */ /* 0x000fe400078e3cff */
[----:B--2---:R-:W-:-:S04]  /*13480*/  PRMT R18, R0, 0x654, R18 ;  /* 0x0000065400127816 */ /* 0x004fc80000000012 */
[----:B------:R1:W-:Y:S03]  /*13490*/  SYNCS.ARRIVE.TRANS64.RED.A1T0 RZ, [R18+URZ], RZ ;  /* 0x000000ff12ff79a7 */ /* 0x0003e6000810043f */
.L_x_244:
[----:B------:R-:W-:Y:S05]  /*134a0*/  BSYNC B7 ;  /* 0x0000000000077941 */ /* 0x000fea0003800000 */
.L_x_242:
[----:B------:R-:W-:-:S13]  /*134b0*/  LOP3.LUT P0, RZ, R17, 0x200, RZ, 0xc0, !PT ;  /* 0x0000020011ff7812 */ /* 0x000fda000780c0ff */
[----:B------:R-:W-:Y:S05]  /*134c0*/  @!P0 BRA `(.L_x_306) ;  /* 0x0000000000348947 */ /* 0x000fea0003800000 */
[----:B------:R-:W0:Y:S08]  /*134d0*/  S2UR UR4, SR_CgaCtaId ;  /* 0x00000000000479c3 */ /* 0x000e300000008800 */
[----:B------:R-:W-:Y:S01]  /*134e0*/  BAR.SYNC.DEFER_BLOCKING 0x5, 0x180 ;  /* 0x0146000000007b1d */ /* 0x000fe20000010000 */
[----:B------:R-:W-:Y:S01]  /*134f0*/  MOV R16, 0x400 ;  /* 0x0000040000107802 */ /* 0x000fe20000000f00 */
[----:B0-----:R-:W-:-:S05]  /*13500*/  IMAD.U32 R0, RZ, RZ, UR4 ;  /* 0x00000004ff007e24 */ /* 0x001fca000f8e00ff */
[----:B------:R-:W-:Y:S01]  /*13510*/  LEA R16, R0, R16, 0x18 ;  /* 0x0000001000107211 */ /* 0x000fe200078ec0ff */
[----:B------:R-:W-:Y:S04]  /*13520*/  STL [R1+0x10], R0 ;  /* 0x0000100001007387 */ /* 0x000fe80000100800 */
[----:B------:R-:W0:Y:S04]  /*13530*/  LDS.128 R4, [R16+0x298d0] ;  /* 0x0298d00010047984 */ /* 0x000e280000000c00 */
[----:B0-----:R0:W-:Y:S01]  /*13540*/  STL.64 [R1], R4 ;  /* 0x0000000401007387 */ /* 0x0011e20000100a00 */
[----:B------:R-:W-:-:S03]  /*13550*/  IMAD.MOV.U32 R0, RZ, RZ, R7 ;  /* 0x000000ffff007224 */ /* 0x000fc600078e0007 */
[----:B------:R0:W-:Y:S02]  /*13560*/  STL [R1+0x8], R6 ;  /* 0x0000080601007387 */ /* 0x0001e40000100800 */
[----:B------:R-:W-:Y:S01]  /*13570*/  R2UR UR39, R0 ;  /* 0x00000000002772ca */ /* 0x000fe200000e0000 */
[----:B------:R-:W-:Y:S06]  /*13580*/  BAR.ARV 0x4, 0x180 ;  /* 0x0106000000007b1d */ /* 0x000fec0000002000 */
[----:B------:R-:W-:Y:S08]  /*13590*/  BRA `(.L_x_307) ;  /* 0x0000000800e07947 */ /* 0x000ff00003800000 */
.L_x_306:
[----:B0-----:R-:W2:Y:S01]  /*135a0*/  LDL.LU R0, [R1] ;  /* 0x0000000001007983 */ /* 0x001ea20000300800 */
[----:B------:R-:W-:Y:S01]  /*135b0*/  ULDC UR4, c[0x0][0xc3c] ;  /* 0x00030f0000047ab9 */ /* 0x000fe20000000800 */
[----:B------:R-:W0:Y:S02]  /*135c0*/  S2R R2, SR_TID.X ;  /* 0x0000000000027919 */ /* 0x000e240000002100 */
[----:B0-----:R-:W-:-:S04]  /*135d0*/  LOP3.LUT R9, R2, 0x1f, RZ, 0xc0, !PT ;  /* 0x0000001f02097812 */ /* 0x001fc800078ec0ff */
[C---:B------:R-:W-:Y:S01]  /*135e0*/  ISETP.NE.AND P0, PT, R9.reuse, 0x1f, PT ;  /* 0x0000001f0900780c */ /* 0x040fe20003f05270 */
[----:B------:R-:W-:-:S05]  /*135f0*/  VIADD R7, R9, UR39 ;  /* 0x0000002709077c36 */ /* 0x000fca0008000000 */
[----:B------:R-:W-:Y:S01]  /*13600*/  ISETP.GE.OR P1, PT, R7, UR4, !P0 ;  /* 0x0000000407007c0c */ /* 0x000fe2000c726670 */
[----:B------:R-:W-:-:S12]  /*13610*/  ULDC UR4, c[0x0][0xc3c] ;  /* 0x00030f0000047ab9 */ /* 0x000fd80000000800 */
[----:B------:R-:W0:Y:S08]  /*13620*/  @!P1 LDC.64 R2, c[0x0][0xc80] ;  /* 0x00032000ff029b82 */ /* 0x000e300000000a00 */
[----:B------:R-:W3:Y:S01]  /*13630*/  @!P1 LDC.64 R4, c[0x0][0xc78] ;  /* 0x00031e00ff049b82 */ /* 0x000ee20000000a00 */
[----:B0-----:R-:W-:-:S04]  /*13640*/  @!P1 IMAD.WIDE R2, R7, 0x4, R2 ;  /* 0x0000000407029825 */ /* 0x001fc800078e0202 */
[----:B--2---:R-:W-:Y:S02]  /*13650*/  IMAD.MOV.U32 R10, RZ, RZ, R0 ;  /* 0x000000ffff0a7224 */ /* 0x004fe400078e0000 */
[----:B------:R-:W-:-:S06]  /*13660*/  IMAD.MOV.U32 R0, RZ, RZ, RZ ;  /* 0x000000ffff007224 */ /* 0x000fcc00078e00ff */
[----:B------:R3:W2:Y:S02]  /*13670*/  @!P1 LDG.E R0, desc[UR50][R2.64] ;  /* 0x0000003202009981 */ /* 0x0006a4000c1e1900 */
[----:B---3--:R-:W-:-:S04]  /*13680*/  @!P1 IMAD.WIDE R2, R7, 0x4, R4 ;  /* 0x0000000407029825 */ /* 0x008fc800078e0204 */
[----:B------:R-:W-:-:S06]  /*13690*/  IMAD.MOV.U32 R5, RZ, RZ, RZ ;  /* 0x000000ffff057224 */ /* 0x000fcc00078e00ff */
[----:B------:R-:W2:Y:S01]  /*136a0*/  @!P1 LDG.E R5, desc[UR50][R2.64] ;  /* 0x0000003202059981 */ /* 0x000ea2000c1e1900 */
[C---:B------:R-:W-:Y:S02]  /*136b0*/  ISETP.NE.AND P1, PT, R9.reuse, RZ, PT ;  /* 0x000000ff0900720c */ /* 0x040fe40003f25270 */
[C---:B------:R-:W-:Y:S01]  /*136c0*/  ISETP.GE.U32.AND P2, PT, R9.reuse, 0x2, PT ;  /* 0x000000020900780c */ /* 0x040fe20003f46070 */
[----:B------:R-:W-:Y:S01]  /*136d0*/  SHFL.IDX PT, R11, R10, 0x1, 0x1f ;  /* 0x00201f000a0b7f89 */ /* 0x000fe200000e0000 */
[C---:B------:R-:W-:Y:S02]  /*136e0*/  ISETP.GE.U32.AND P3, PT, R9.reuse, 0x4, PT ;  /* 0x000000040900780c */ /* 0x040fe40003f66070 */
[C---:B------:R-:W-:Y:S02]  /*136f0*/  ISETP.GE.U32.AND P4, PT, R9.reuse, 0x8, PT ;  /* 0x000000080900780c */ /* 0x040fe40003f86070 */
[----:B------:R-:W-:Y:S01]  /*13700*/  ISETP.GE.U32.AND P5, PT, R9, 0x10, PT ;  /* 0x000000100900780c */ /* 0x000fe20003fa6070 */
[----:B--2---:R-:W-:-:S05]  /*13710*/  IMAD R4, R5, R0, RZ ;  /* 0x0000000005047224 */ /* 0x004fca00078e02ff */
        /* <DEDUP_REMOVED lines=8> */
[----:B------:R-:W-:Y:S02]  /*137a0*/  IMAD.IADD R4, R6, 0x1, R3 ;  /* 0x0000000106047824 */ /* 0x000fe400078e0203 */
[----:B------:R-:W-:Y:S04]  /*137b0*/  SHFL.IDX PT, R6, R10, RZ, 0x1f ;  /* 0x00001fff0a067589 */ /* 0x000fe800000e0000 */
[----:B------:R-:W0:Y:S02]  /*137c0*/  SHFL.UP PT, R2, R4, 0x8, RZ ;  /* 0x0500000004027989 */ /* 0x000e2400000e00ff */
[----:B0-----:R-:W-:-:S05]  /*137d0*/  SEL R3, R2, RZ, P4 ;  /* 0x000000ff02037207 */ /* 0x001fca0002000000 */
[----:B------:R-:W-:-:S05]  /*137e0*/  IMAD.IADD R7, R4, 0x1, R3 ;  /* 0x0000000104077824 */ /* 0x000fca00078e0203 */
[----:B------:R-:W0:Y:S02]  /*137f0*/  SHFL.UP PT, R2, R7, 0x10, RZ ;  /* 0x0600000007027989 */ /* 0x000e2400000e00ff */
[----:B0-----:R-:W-:-:S05]  /*13800*/  SEL R2, R2, RZ, P5 ;  /* 0x000000ff02027207 */ /* 0x001fca0002800000 */
[----:B------:R-:W-:Y:S02]  /*13810*/  IMAD.IADD R3, R7, 0x1, R2 ;  /* 0x0000000107037824 */ /* 0x000fe400078e0202 */
[----:B------:R-:W0:Y:S01]  /*13820*/  LDC R2, c[0x0][0xc38] ;  /* 0x00030e00ff027b82 */ /* 0x000e220000000800 */
[----:B------:R-:W-:Y:S02]  /*13830*/  IMAD.MOV.U32 R7, RZ, RZ, RZ ;  /* 0x000000ffff077224 */ /* 0x000fe400078e00ff */
[----:B------:R-:W0:Y:S02]  /*13840*/  SHFL.IDX PT, R9, R3, 0x1f, 0x1f ;  /* 0x03e01f0003097f89 */ /* 0x000e2400000e0000 */
[----:B0-----:R-:W-:-:S04]  /*13850*/  IMAD R4, R9, R2, RZ ;  /* 0x0000000209047224 */ /* 0x001fc800078e02ff */
[----:B------:R-:W-:-:S05]  /*13860*/  IMAD.IADD R9, R11, 0x1, R4 ;  /* 0x000000010b097824 */ /* 0x000fca00078e0204 */
[----:B------:R-:W-:-:S13]  /*13870*/  ISETP.GT.AND P6, PT, R9, R6, PT ;  /* 0x000000060900720c */ /* 0x000fda0003fc4270 */
[----:B------:R-:W-:Y:S05]  /*13880*/  @P6 BRA `(.L_x_308) ;  /* 0x0000000000986947 */ /* 0x000fea0003800000 */
.L_x_310:
[----:B------:R-:W-:-:S04]  /*13890*/  UIADD3 UR39, UR39, 0x1f, URZ ;  /* 0x0000001f27277890 */ /* 0x000fc8000fffe03f */
[----:B------:R-:W-:-:S06]  /*138a0*/  UISETP.GE.AND UP0, UPT, UR39, UR4, UPT ;  /* 0x000000042700728c */ /* 0x000fcc000bf06270 */
[----:B------:R-:W-:-:S13]  /*138b0*/  PLOP3.LUT P6, PT, PT, PT, UP0, 0x40, 0x0 ;  /* 0x000000000000781c */ /* 0x000fda0003fce808 */
[----:B------:R-:W-:Y:S05]  /*138c0*/  @!P6 BRA `(.L_x_309) ;  /* 0x0000000400b8e947 */ /* 0x000fea0003800000 */
[----:B------:R-:W0:Y:S02]  /*138d0*/  S2R R0, SR_TID.X ;  /* 0x0000000000007919 */ /* 0x000e240000002100 */
[----:B0-----:R-:W-:-:S05]  /*138e0*/  LOP3.LUT R0, R0, 0x1f, RZ, 0xc0, !PT ;  /* 0x0000001f00007812 */ /* 0x001fca00078ec0ff */
[----:B------:R-:W-:Y:S02]  /*138f0*/  VIADD R11, R0, UR39 ;  /* 0x00000027000b7c36 */ /* 0x000fe40008000000 */
[----:B------:R-:W-:-:S03]  /*13900*/  IMAD.MOV.U32 R0, RZ, RZ, RZ ;  /* 0x000000ffff007224 */ /* 0x000fc600078e00ff */
[----:B------:R-:W-:-:S13]  /*13910*/  ISETP.GE.OR P6, PT, R11, UR4, !P0 ;  /* 0x000000040b007c0c */ /* 0x000fda000c7c6670 */
[----:B------:R-:W0:Y:S08]  /*13920*/  @!P6 LDC.64 R2, c[0x0][0xc80] ;  /* 0x00032000ff02eb82 */ /* 0x000e300000000a00 */
[----:B------:R-:W2:Y:S01]  /*13930*/  @!P6 LDC.64 R4, c[0x0][0xc78] ;  /* 0x00031e00ff04eb82 */ /* 0x000ea20000000a00 */
[----:B0-----:R-:W-:-:S05]  /*13940*/  @!P6 IMAD.WIDE R2, R11, 0x4, R2 ;  /* 0x000000040b02e825 */ /* 0x001fca00078e0202 */
[----:B------:R2:W3:Y:S02]  /*13950*/  @!P6 LDG.E R0, desc[UR50][R2.64] ;  /* 0x000000320200e981 */ /* 0x0004e4000c1e1900 */
[----:B--2---:R-:W-:-:S04]  /*13960*/  @!P6 IMAD.WIDE R2, R11, 0x4, R4 ;  /* 0x000000040b02e825 */ /* 0x004fc800078e0204 */
[----:B------:R-:W-:-:S06]  /*13970*/  IMAD.MOV.U32 R5, RZ, RZ, RZ ;  /* 0x000000ffff057224 */ /* 0x000fcc00078e00ff */
[----:B------:R-:W3:Y:S02]  /*13980*/  @!P6 LDG.E R5, desc[UR50][R2.64] ;  /* 0x000000320205e981 */ /* 0x000ee4000c1e1900 */
        /* <DEDUP_REMOVED lines=16> */
[----:B------:R-:W0:Y:S03]  /*13a90*/  LDC R2, c[0x0][0xc38] ;  /* 0x00030e00ff027b82 */ /* 0x000e260000000800 */
[----:B------:R-:W0:Y:S02]  /*13aa0*/  SHFL.IDX PT, R13, R3, 0x1f, 0x1f ;  /* 0x03e01f00030d7f89 */ /* 0x000e2400000e0000 */
[----:B0-----:R-:W-:-:S04]  /*13ab0*/  IMAD R4, R13, R2, RZ ;  /* 0x000000020d047224 */ /* 0x001fc800078e02ff */
[----:B------:R-:W-:-:S05]  /*13ac0*/  IMAD.IADD R9, R4, 0x1, R9 ;  /* 0x0000000104097824 */ /* 0x000fca00078e0209 */
[----:B------:R-:W-:-:S13]  /*13ad0*/  ISETP.GT.AND P6, PT, R9, R6, PT ;  /* 0x000000060900720c */ /* 0x000fda0003fc4270 */
[----:B------:R-:W-:Y:S05]  /*13ae0*/  @!P6 BRA `(.L_x_310) ;  /* 0xfffffffc0068e947 */ /* 0x000fea000383ffff */
.L_x_308:
[----:B------:R-:W-:-:S04]  /*13af0*/  IMAD.IADD R9, R9, 0x1, -R4 ;  /* 0x0000000109097824 */ /* 0x000fc800078e0a04 */
        /* <DEDUP_REMOVED lines=8> */
[----:B------:R2:W3:Y:S01]  /*13b80*/  SHFL.IDX PT, R5, R5, R10, 0x1f ;  /* 0x00001f0a05057589 */ /* 0x0004e200000e0000 */
[----:B0-----:R-:W-:-:S04]  /*13b90*/  IABS R4, R0 ;  /* 0x0000000000047213 */ /* 0x001fc80000000000 */
[----:B------:R-:W0:Y:S08]  /*13ba0*/  I2F.RP R8, R4 ;  /* 0x0000000400087306 */ /* 0x000e300000209400 */
[----:B0-----:R-:W0:Y:S02]  /*13bb0*/  MUFU.RCP R8, R8 ;  /* 0x0000000800087308 */ /* 0x001e240000001000 */
[----:B0-----:R-:W-:-:S06]  /*13bc0*/  VIADD R11, R8, 0xffffffe ;  /* 0x0ffffffe080b7836 */ /* 0x001fcc0000000000 */
[----:B------:R-:W0:Y:S01]  /*13bd0*/  F2I.FTZ.U32.TRUNC.NTZ R11, R11 ;  /* 0x0000000b000b7305 */ /* 0x000e22000021f000 */
[----:B--23--:R-:W-:Y:S05]  /*13be0*/  @!P0 BRA `(.L_x_311) ;  /* 0x00000000000c8947 */ /* 0x00cfea0003800000 */
[----:B------:R-:W-:-:S06]  /*13bf0*/  UIADD3 UR5, UR4, -0x1, URZ ;  /* 0xffffffff04057890 */ /* 0x000fcc000fffe03f */
[----:B------:R-:W-:-:S05]  /*13c00*/  IMAD.U32 R8, RZ, RZ, UR5 ;  /* 0x00000005ff087e24 */ /* 0x000fca000f8e00ff */
[----:B------:R2:W3:Y:S02]  /*13c10*/  SHFL.IDX PT, R7, R3, R8, 0x1f ;  /* 0x00001f0803077589 */ /* 0x0004e400000e0000 */
.L_x_311:
[----:B---3--:R-:W-:Y:S01]  /*13c20*/  IMAD R10, R7, R2, R9 ;  /* 0x00000002070a7224 */ /* 0x008fe200078e0209 */
[----:B------:R-:W-:Y:S01]  /*13c30*/  IABS R7, R5 ;  /* 0x0000000500077213 */ /* 0x000fe20000000000 */
[--C-:B0-----:R-:W-:Y:S01]  /*13c40*/  IMAD.MOV R9, RZ, RZ, -R11.reuse ;  /* 0x000000ffff097224 */ /* 0x101fe200078e0a0b */
[----:B------:R-:W-:Y:S01]  /*13c50*/  UIADD3 UR39, UR4, UR39, URZ ;  /* 0x0000002704277290 */ /* 0x000fe2000fffe03f */
[----:B------:R-:W-:Y:S01]  /*13c60*/  IMAD.MOV.U32 R2, RZ, RZ, RZ ;  /* 0x000000ffff027224 */ /* 0x000fe200078e00ff */
[----:B--2---:R-:W0:Y:S01]  /*13c70*/  I2F.RP R8, R7 ;  /* 0x0000000700087306 */ /* 0x004e220000209400 */
[----:B------:R-:W-:Y:S01]  /*13c80*/  IMAD R9, R9, R4, RZ ;  /* 0x0000000409097224 */ /* 0x000fe200078e02ff */
[----:B------:R2:W-:Y:S01]  /*13c90*/  STL [R1], R10 ;  /* 0x0000000a01007387 */ /* 0x0005e20000100800 */
[----:B------:R-:W-:Y:S02]  /*13ca0*/  IMAD.MOV.U32 R3, RZ, RZ, R11 ;  /* 0x000000ffff037224 */ /* 0x000fe400078e000b */
[----:B------:R-:W-:Y:S01]  /*13cb0*/  IMAD.HI.U32 R11, R11, R9, R2 ;  /* 0x000000090b0b7227 */ /* 0x000fe200078e0002 */
[----:B------:R-:W-:-:S03]  /*13cc0*/  IABS R3, R0 ;  /* 0x0000000000037213 */ /* 0x000fc60000000000 */
[----:B------:R-:W-:Y:S02]  /*13cd0*/  IMAD.IADD R9, R6, 0x1, -R10 ;  /* 0x0000000106097824 */ /* 0x000fe400078e0a0a */
[----:B------:R-:W-:Y:S01]  /*13ce0*/  IMAD.MOV R3, RZ, RZ, -R3 ;  /* 0x000000ffff037224 */ /* 0x000fe200078e0a03 */
[----:B0-----:R-:W0:Y:S02]  /*13cf0*/  MUFU.RCP R8, R8 ;  /* 0x0000000800087308 */ /* 0x001e240000001000 */
[----:B------:R-:W-:-:S05]  /*13d00*/  IABS R2, R9 ;  /* 0x0000000900027213 */ /* 0x000fca0000000000 */
[----:B------:R-:W-:-:S04]  /*13d10*/  IMAD.HI.U32 R6, R11, R2, RZ ;  /* 0x000000020b067227 */ /* 0x000fc800078e00ff */
[----:B------:R-:W-:-:S05]  /*13d20*/  IMAD R11, R6, R3, R2 ;  /* 0x00000003060b7224 */ /* 0x000fca00078e0202 */
[----:B------:R-:W-:Y:S01]  /*13d30*/  ISETP.GT.U32.AND P1, PT, R4, R11, PT ;  /* 0x0000000b0400720c */ /* 0x000fe20003f24070 */
[----:B0-----:R-:W-:-:S06]  /*13d40*/  VIADD R3, R8, 0xffffffe ;  /* 0x0ffffffe08037836 */ /* 0x001fcc0000000000 */
[----:B------:R-:W0:Y:S06]  /*13d50*/  F2I.FTZ.U32.TRUNC.NTZ R3, R3 ;  /* 0x0000000300037305 */ /* 0x000e2c000021f000 */
[----:B------:R-:W-:Y:S02]  /*13d60*/  @!P1 IMAD.IADD R11, R11, 0x1, -R4 ;  /* 0x000000010b0b9824 */ /* 0x000fe400078e0a04 */
[----:B------:R-:W-:Y:S01]  /*13d70*/  @!P1 VIADD R6, R6, 0x1 ;  /* 0x0000000106069836 */ /* 0x000fe20000000000 */
[----:B------:R-:W-:Y:S02]  /*13d80*/  ISETP.NE.AND P1, PT, R0, RZ, PT ;  /* 0x000000ff0000720c */ /* 0x000fe40003f25270 */
[----:B------:R-:W-:Y:S01]  /*13d90*/  ISETP.GE.U32.AND P0, PT, R11, R4, PT ;  /* 0x000000040b00720c */ /* 0x000fe20003f06070 */
[----:B0-----:R-:W-:-:S04]  /*13da0*/  IMAD.MOV R2, RZ, RZ, -R3 ;  /* 0x000000ffff027224 */ /* 0x001fc800078e0a03 */
[----:B------:R-:W-:Y:S02]  /*13db0*/  IMAD R11, R2, R7, RZ ;  /* 0x00000007020b7224 */ /* 0x000fe400078e02ff */
[----:B------:R-:W-:-:S06]  /*13dc0*/  IMAD.MOV.U32 R2, RZ, RZ, RZ ;  /* 0x000000ffff027224 */ /* 0x000fcc00078e00ff */
[----:B------:R-:W-:Y:S01]  /*13dd0*/  @P0 IADD3 R6, R6, 0x1, RZ ;  /* 0x0000000106060810 */ /* 0x000fe20007ffe0ff */
[----:B------:R-:W-:Y:S01]  /*13de0*/  IMAD.HI.U32 R4, R3, R11, R2 ;  /* 0x0000000b03047227 */ /* 0x000fe200078e0002 */
[----:B------:R-:W-:-:S04]  /*13df0*/  LOP3.LUT R2, R9, R0, RZ, 0x3c, !PT ;  /* 0x0000000009027212 */ /* 0x000fc800078e3cff */
[----:B------:R-:W-:Y:S02]  /*13e00*/  ISETP.GE.AND P2, PT, R2, RZ, PT ;  /* 0x000000ff0200720c */ /* 0x000fe40003f46270 */
[----:B------:R-:W-:-:S05]  /*13e10*/  IABS R2, R5 ;  /* 0x0000000500027213 */ /* 0x000fca0000000000 */
[----:B------:R-:W-:-:S06]  /*13e20*/  IMAD.MOV R2, RZ, RZ, -R2 ;  /* 0x000000ffff027224 */ /* 0x000fcc00078e0a02 */
[----:B------:R-:W-:Y:S01]  /*13e30*/  @!P2 IMAD.MOV R6, RZ, RZ, -R6 ;  /* 0x000000ffff06a224 */ /* 0x000fe200078e0a06 */
[----:B------:R-:W-:-:S04]  /*13e40*/  @!P1 LOP3.LUT R6, RZ, R0, RZ, 0x33, !PT ;  /* 0x00000000ff069212 */ /* 0x000fc800078e33ff */
[-C--:B------:R-:W-:Y:S01]  /*13e50*/  IABS R3, R6.reuse ;  /* 0x0000000600037213 */ /* 0x080fe20000000000 */
[----:B------:R-:W-:-:S04]  /*13e60*/  IMAD R0, R0, R6, RZ ;  /* 0x0000000600007224 */ /* 0x000fc800078e02ff */
[----:B------:R-:W-:-:S04]  /*13e70*/  IMAD.HI.U32 R4, R4, R3, RZ ;  /* 0x0000000304047227 */ /* 0x000fc800078e00ff */
[----:B------:R-:W-:-:S05]  /*13e80*/  IMAD R2, R4, R2, R3 ;  /* 0x0000000204027224 */ /* 0x000fca00078e0203 */
[----:B------:R-:W-:-:S13]  /*13e90*/  ISETP.GT.U32.AND P1, PT, R7, R2, PT ;  /* 0x000000020700720c */ /* 0x000fda0003f24070 */
[----:B------:R-:W-:Y:S02]  /*13ea0*/  @!P1 IMAD.IADD R2, R2, 0x1, -R7 ;  /* 0x0000000102029824 */ /* 0x000fe400078e0a07 */
[----:B------:R-:W-:Y:S01]  /*13eb0*/  @!P1 VIADD R4, R4, 0x1 ;  /* 0x0000000104049836 */ /* 0x000fe20000000000 */
[----:B------:R-:W-:Y:S02]  /*13ec0*/  ISETP.NE.AND P1, PT, R5, RZ, PT ;  /* 0x000000ff0500720c */ /* 0x000fe40003f25270 */
[----:B------:R-:W-:Y:S02]  /*13ed0*/  ISETP.GE.U32.AND P0, PT, R2, R7, PT ;  /* 0x000000070200720c */ /* 0x000fe40003f06070 */
        /* <DEDUP_REMOVED lines=13> */
.L_x_309:
[----:B------:R0:W-:Y:S01]  /*13fb0*/  STL [R1], R6 ;  /* 0x0000000601007387 */ /* 0x0001e20000100800 */
[----:B------:R-:W-:-:S03]  /*13fc0*/  ULDC UR39, c[0x0][0xc3c] ;  /* 0x00030f0000277ab9 */ /* 0x000fc60000000800 */
[----:B------:R0:W-:Y:S04]  /*13fd0*/  STL [R1+0x4], RZ ;  /* 0x000004ff01007387 */ /* 0x0001e80000100800 */
[----:B------:R0:W-:Y:S02]  /*13fe0*/  STL [R1+0x8], RZ ;  /* 0x000008ff01007387 */ /* 0x0001e40000100800 */
.L_x_312:
[----:B------:R-:W3:Y:S04]  /*13ff0*/  LDL R3, [R1+0x4] ;  /* 0x0000040001037983 */ /* 0x000ee80000100800 */
[----:B--2---:R-:W2:Y:S04]  /*14000*/  LDL R2, [R1+0x8] ;  /* 0x0000080001027983 */ /* 0x004ea80000100800 */
[----:B------:R-:W4:Y:S01]  /*14010*/  LDL R4, [R1] ;  /* 0x0000000001047983 */ /* 0x000f220000100800 */
[----:B------:R-:W5:Y:S01]  /*14020*/  S2R R0, SR_TID.X ;  /* 0x0000000000007919 */ /* 0x000f620000002100 */
[----:B------:R-:W-:Y:S01]  /*14030*/  BAR.SYNC.DEFER_BLOCKING 0x4, 0x180 ;  /* 0x0106000000007b1d */ /* 0x000fe20000010000 */
[----:B---3--:R-:W-:-:S02]  /*14040*/  IMAD.MOV.U32 R5, RZ, RZ, R3 ;  /* 0x000000ffff057224 */ /* 0x008fc400078e0003 */
[----:B--2---:R-:W-:-:S03]  /*14050*/  IMAD.MOV.U32 R3, RZ, RZ, R2 ;  /* 0x000000ffff037224 */ /* 0x004fc600078e0002 */
[----:B------:R2:W3:Y:S01]  /*14060*/  LDL R2, [R1+0x10] ;  /* 0x0000100001027983 */ /* 0x0004e20000100800 */
[----:B-----5:R-:W-:Y:S01]  /*14070*/  LOP3.LUT R0, R0, 0x1f, RZ, 0xc0, !PT ;  /* 0x0000001f00007812 */ /* 0x020fe200078ec0ff */
[----:B0-----:R-:W-:-:S03]  /*14080*/  IMAD.MOV.U32 R6, RZ, RZ, R3 ;  /* 0x000000ffff067224 */ /* 0x001fc600078e0003 */
[----:B------:R-:W-:-:S13]  /*14090*/  ISETP.NE.AND P0, PT, R0, RZ, PT ;  /* 0x000000ff0000720c */ /* 0x000fda0003f05270 */
[----:B------:R-:W-:Y:S01]  /*140a0*/  @!P0 MOV R0, 0x400 ;  /* 0x0000040000008802 */ /* 0x000fe20000000f00 */
[----:B---3--:R-:W0:Y:S03]  /*140b0*/  @!P0 S2R R2, SR_CgaCtaId ;  /* 0x0000000000028919 */ /* 0x008e260000008800 */
[----:B0-----:R-:W-:Y:S01]  /*140c0*/  @!P0 LEA R16, R2, R0, 0x18 ;  /* 0x0000000002108211 */ /* 0x001fe200078ec0ff */
[----:B------:R-:W-:Y:S01]  /*140d0*/  IMAD.U32 R0, RZ, RZ, UR39 ;  /* 0x00000027ff007e24 */ /* 0x000fe2000f8e00ff */
[----:B------:R2:W-:Y:S03]  /*140e0*/  @!P0 STL [R1+0x10], R2 ;  /* 0x0000100201008387 */ /* 0x0005e60000100800 */
[----:B------:R-:W-:-:S05]  /*140f0*/  @!P0 IMAD.MOV.U32 R7, RZ, RZ, R0 ;  /* 0x000000ffff078224 */ /* 0x000fca00078e0000 */
[----:B----4-:R2:W-:Y:S01]  /*14100*/  @!P0 STS.128 [R16+0x298d0], R4 ;  /* 0x0298d00410008388 */ /* 0x0105e20000000c00 */
[----:B------:R-:W-:Y:S06]  /*14110*/  BAR.ARV 0x5, 0x180 ;  /* 0x0146000000007b1d */ /* 0x000fec0000002000 */
.L_x_307:
[----:B------:R-:W-:Y:S02]  /*14120*/  ULDC UR4, c[0x0][0xc3c] ;  /* 0x00030f0000047ab9 */ /* 0x000fe40000000800 */
[----:B------:R-:W-:-:S06]  /*14130*/  UISETP.GE.AND UP0, UPT, UR39, UR4, UPT ;  /* 0x000000042700728c */ /* 0x000fcc000bf06270 */
[----:B------:R-:W-:-:S13]  /*14140*/  PLOP3.LUT P0, PT, PT, PT, UP0, 0x80, 0x0 ;  /* 0x000000000000781c */ /* 0x000fda0003f0f008 */
[----:B------:R-:W-:Y:S05]  /*14150*/  @!P0 BRA `(.L_x_313) ;  /* 0xffffffa400a48947 */ /* 0x000fea000383ffff */
.L_x_237:
[----:B--2---:R-:W2:Y:S01]  /*14160*/  LDL.LU R0, [R1+0x28] ;  /* 0x0000280001007983 */ /* 0x004ea20000300800 */
[----:B------:R-:W-:Y:S01]  /*14170*/  BSSY B0, `(.L_x_314) ;  /* 0x000000b000007945 */ /* 0x000fe20003800000 */
[----:B0-----:R-:W0:Y:S01]  /*14180*/  S2R R5, SR_CgaCtaId ;  /* 0x0000000000057919 */ /* 0x001e220000008800 */
[----:B--2---:R-:W-:-:S05]  /*14190*/  VIADD R0, R0, 0x1 ;  /* 0x0000000100007836 */ /* 0x004fca0000000000 */
[----:B------:R-:W-:-:S04]  /*141a0*/  LEA.HI R2, R0, R0, RZ, 0x1 ;  /* 0x0000000000027211 */ /* 0x000fc800078f08ff */
[----:B------:R-:W-:Y:S02]  /*141b0*/  LOP3.LUT R3, R2, 0xfffffffe, RZ, 0xc0, !PT ;  /* 0xfffffffe02037812 */ /* 0x000fe400078ec0ff */
[----:B------:R-:W-:-:S03]  /*141c0*/  MOV R2, 0x400 ;  /* 0x0000040000027802 */ /* 0x000fc60000000f00 */
[----:B------:R-:W-:Y:S01]  /*141d0*/  IMAD.IADD R0, R0, 0x1, -R3 ;  /* 0x0000000100007824 */ /* 0x000fe200078e0a03 */
[----:B0-----:R-:W-:-:S04]  /*141e0*/  LEA R4, R5, R2, 0x18 ;  /* 0x0000000205047211 */ /* 0x001fc800078ec0ff */
[----:B------:R-:W-:-:S04]  /*141f0*/  SHF.L.U32 R0, R0, 0x1f, RZ ;  /* 0x0000001f00007819 */ /* 0x000fc800000006ff */
[----:B------:R-:W0:Y:S02]  /*14200*/  SYNCS.PHASECHK.TRANS64.TRYWAIT P0, [R4+URZ+0x29820], R0 ;  /* 0x02982000040075a7 */ /* 0x000e24000800017f */
[----:B0-----:R-:W-:Y:S05]  /*14210*/  @!P0 BRA `(.L_x_315) ;  /* 0x0000002400ec8947 */ /* 0x001fea0003800000 */
.L_x_400:
[----:B------:R-:W-:Y:S05]  /*14220*/  BSYNC B0 ;  /* 0x0000000000007941 */ /* 0x000fea0003800000 */
.L_x_314:
[----:B------:R-:W-:-:S03]  /*14230*/  UMOV UR4, 0xffffffff ;  /* 0xffffffff00047882 */ /* 0x000fc60000000000 */
[----:B------:R-:W-:Y:S05]  /*14240*/  BRA.DIV UR4, `(.L_x_316) ;  /* 0x0000002604f47947 */ /* 0x000fea000b800000 */
[----:B0-----:R-:W0:Y:S02]  /*14250*/  S2R R0, SR_TID.X ;  /* 0x0000000000007919 */ /* 0x001e240000002100 */
[----:B0-----:R-:W-:-:S04]  /*14260*/  SHF.R.U32.HI R0, RZ, 0x5, R0 ;  /* 0x00000005ff007819 */ /* 0x001fc80000011600 */
[----:B------:R-:W-:-:S05]  /*14270*/  LOP3.LUT R0, R0, 0x3, RZ, 0xc0, !PT ;  /* 0x0000000300007812 */ /* 0x000fca00078ec0ff */
[----:B------:R0:W2:Y:S02]  /*14280*/  SHFL.IDX PT, R14, R0, RZ, 0x1f ;  /* 0x00001fff000e7589 */ /* 0x0000a400000e0000 */
.L_x_403:
[----:B--2---:R-:W-:Y:S01]  /*14290*/  ISETP.NE.AND P0, PT, R14, RZ, PT ;  /* 0x000000ff0e00720c */ /* 0x004fe20003f05270 */
[----:B------:R-:W-:-:S12]  /*142a0*/  BSSY B0, `(.L_x_317) ;  /* 0x000002c000007945 */ /* 0x000fd80003800000 */
[----:B------:R-:W-:Y:S05]  /*142b0*/  @P0 BRA `(.L_x_318) ;  /* 0x0000000000a80947 */ /* 0x000fea0003800000 */
[----:B------:R-:W-:-:S03]  /*142c0*/  UMOV UR4, 0xffffffff ;  /* 0xffffffff00047882 */ /* 0x000fc60000000000 */
[----:B------:R-:W-:Y:S05]  /*142d0*/  BRA.DIV UR4, `(.L_x_319) ;  /* 0x0000002a04047947 */ /* 0x000fea000b800000 */
[----:B------:R-:W-:-:S13]  /*142e0*/  ELECT P6, URZ, PT ;  /* 0x00000000003f782f */ /* 0x000fda00038c0000 */
.L_x_406:
[----:B------:R-:W-:Y:S05]  /*142f0*/  @!P6 BRA `(.L_x_318) ;  /* 0x000000000098e947 */ /* 0x000fea0003800000 */
[----:B------:R-:W-:-:S06]  /*14300*/  ULOP3.LUT UR4, UR42, 0x2, URZ, 0xfc, !UPT ;  /* 0x000000022a047892 */ /* 0x000fcc000f8efc3f */
[----:B0-----:R-:W-:-:S05]  /*14310*/  IMAD.U32 R0, RZ, RZ, UR4 ;  /* 0x00000004ff007e24 */ /* 0x001fca000f8e00ff */
[----:B------:R-:W-:-:S13]  /*14320*/  ISETP.NE.AND P0, PT, R0, 0x3, PT ;  /* 0x000000030000780c */ /* 0x000fda0003f05270 */
[----:B------:R-:W-:Y:S05]  /*14330*/  @!P0 BRA `(.L_x_320) ;  /* 0x0000000000048947 */ /* 0x000fea0003800000 */
[----:B------:R-:W-:Y:S01]  /*14340*/  BPT.TRAP 0x1 ;  /* 0x000000040000795c */ /* 0x000fe20000300000 */
.L_x_320:
[C---:B------:R-:W-:Y:S01]  /*14350*/  IMAD R5, R19.reuse, 0x8, R4 ;  /* 0x0000000813057824 */ /* 0x040fe200078e0204 */
[----:B------:R-:W-:Y:S01]  /*14360*/  SHF.L.U32 R0, R32, 0x1f, RZ ;  /* 0x0000001f20007819 */ /* 0x000fe200000006ff */
[----:B------:R-:W-:-:S03]  /*14370*/  VIADD R19, R19, 0x1 ;  /* 0x0000000113137836 */ /* 0x000fc60000000000 */
[----:B------:R-:W0:Y:S02]  /*14380*/  SYNCS.PHASECHK.TRANS64.TRYWAIT P1, [R5+URZ+0x29840], R0 ;  /* 0x02984000050075a7 */ /* 0x000e24000802017f */
[----:B------:R-:W-:-:S04]  /*14390*/  ISETP.NE.AND P2, PT, R19, 0x2, PT ;  /* 0x000000021300780c */ /* 0x000fc80003f45270 */
[----:B------:R-:W-:Y:S01]  /*143a0*/  SEL R3, RZ, 0x1, P2 ;  /* 0x00000001ff037807 */ /* 0x000fe20001000000 */
[----:B0-----:R-:W-:Y:S08]  /*143b0*/  @!P1 BRA `(.L_x_321) ;  /* 0x0000002400ec9947 */ /* 0x001ff00003800000 */
.L_x_407:
[----:B------:R-:W-:Y:S02]  /*143c0*/  SEL R19, R19, RZ, P2 ;  /* 0x000000ff13137207 */ /* 0x000fe40001000000 */
[----:B------:R-:W-:Y:S01]  /*143d0*/  LOP3.LUT R2, R32, R3, RZ, 0x3c, !PT ;  /* 0x0000000320027212 */ /* 0x000fe200078e3cff */
[----:B------:R-:W-:Y:S06]  /*143e0*/  @!P0 BRA `(.L_x_322) ;  /* 0x0000000000048947 */ /* 0x000fec0003800000 */
[----:B------:R-:W-:Y:S01]  /*143f0*/  BPT.TRAP 0x1 ;  /* 0x000000040000795c */ /* 0x000fe20000300000 */
.L_x_322:
[----:B------:R-:W-:Y:S01]  /*14400*/  IMAD R19, R19, 0x8, R4 ;  /* 0x0000000813137824 */ /* 0x000fe200078e0204 */
[----:B------:R-:W-:-:S04]  /*14410*/  SHF.L.U32 R2, R2, 0x1f, RZ ;  /* 0x0000001f02027819 */ /* 0x000fc800000006ff */
[----:B------:R-:W2:Y:S02]  /*14420*/  SYNCS.PHASECHK.TRANS64.TRYWAIT P1, [R19+URZ+0x29840], R2 ;  /* 0x02984002130075a7 */ /* 0x000ea4000802017f */
[----:B--2---:R-:W-:Y:S05]  /*14430*/  @!P1 BRA `(.L_x_323) ;  /* 0x0000002400e09947 */ /* 0x004fea0003800000 */
.L_x_408:
[----:B------:R-:W-:Y:S05]  /*14440*/  @!P0 BRA `(.L_x_324) ;  /* 0x0000000000048947 */ /* 0x000fea0003800000 */
[----:B------:R-:W-:Y:S01]  /*14450*/  BPT.TRAP 0x1 ;  /* 0x000000040000795c */ /* 0x000fe20000300000 */
.L_x_324:
[----:B------:R-:W3:Y:S02]  /*14460*/  SYNCS.PHASECHK.TRANS64.TRYWAIT P1, [R5+URZ+0x29860], R0 ;  /* 0x02986000050075a7 */ /* 0x000ee4000802017f */
[----:B---3--:R-:W-:Y:S05]  /*14470*/  @!P1 BRA `(.L_x_325) ;  /* 0x0000002400e49947 */ /* 0x008fea0003800000 */
.L_x_409:
[----:B------:R-:W-:Y:S05]  /*14480*/  @!P0 BRA `(.L_x_326) ;  /* 0x0000000000048947 */ /* 0x000fea0003800000 */
[----:B------:R-:W-:Y:S01]  /*14490*/  BPT.TRAP 0x1 ;  /* 0x000000040000795c */ /* 0x000fe20000300000 */
.L_x_326:
[----:B------:R-:W4:Y:S02]  /*144a0*/  SYNCS.PHASECHK.TRANS64.TRYWAIT P1, [R19+URZ+0x29860], R2 ;  /* 0x02986002130075a7 */ /* 0x000f24000802017f */
[----:B----4-:R-:W-:Y:S05]  /*144b0*/  @!P1 BRA `(.L_x_327) ;  /* 0x0000002400e89947 */ /* 0x010fea0003800000 */
.L_x_410:
[----:B------:R-:W-:Y:S05]  /*144c0*/  @!P0 BRA `(.L_x_328) ;  /* 0x0000000000048947 */ /* 0x000fea0003800000 */
[----:B------:R-:W-:Y:S01]  /*144d0*/  BPT.TRAP 0x1 ;  /* 0x000000040000795c */ /* 0x000fe20000300000 */
.L_x_328:
[----:B------:R-:W5:Y:S02]  /*144e0*/  SYNCS.PHASECHK.TRANS64.TRYWAIT P1, [R5+URZ+0x29880], R0 ;  /* 0x02988000050075a7 */ /* 0x000f64000802017f */
[----:B-----5:R-:W-:Y:S05]  /*144f0*/  @!P1 BRA `(.L_x_329) ;  /* 0x0000002400ec9947 */ /* 0x020fea0003800000 */
.L_x_411:
[----:B------:R-:W-:Y:S05]  /*14500*/  @!P0 BRA `(.L_x_330) ;  /* 0x0000000000048947 */ /* 0x000fea0003800000 */
[----:B------:R-:W-:Y:S01]  /*14510*/  BPT.TRAP 0x1 ;  /* 0x000000040000795c */ /* 0x000fe20000300000 */
.L_x_330:
[----:B------:R0:W0:Y:S02]  /*14520*/  SYNCS.PHASECHK.TRANS64.TRYWAIT P0, [R19+URZ+0x29880], R2 ;  /* 0x02988002130075a7 */ /* 0x000024000800017f */
[----:B0-----:R-:W-:Y:S05]  /*14530*/  @!P0 NANOSLEEP.SYNCS 0x989680 ;  /* 0x009896800000895d */ /* 0x001fea0003900000 */
[----:B------:R-:W0:Y:S02]  /*14540*/  @!P0 SYNCS.PHASECHK.TRANS64 P0, [R19+URZ+0x29880], R2 ;  /* 0x02988002130085a7 */ /* 0x000e24000800007f */
[----:B0-----:R-:W-:Y:S05]  /*14550*/  @!P0 BRA `(.L_x_330) ;  /* 0xfffffffc00f08947 */ /* 0x001fea000383ffff */
.L_x_318:
[----:B------:R-:W-:Y:S05]  /*14560*/  BSYNC B0 ;  /* 0x0000000000007941 */ /* 0x000fea0003800000 */
.L_x_317:
[----:B------:R-:W-:Y:S05]  /*14570*/  EXIT ;  /* 0x000000000000794d */ /* 0x000fea0003800000 */
.L_x_185:
[----:B0-----:R-:W-:-:S04]  /*14580*/  IMAD.U32 R3, RZ, RZ, UR49 ;  /* 0x00000031ff037e24 */ /* 0x001fc8000f8e00ff */
[----:B------:R0:W1:Y:S03]  /*14590*/  SYNCS.PHASECHK.TRANS64.TRYWAIT P1, [R3+URZ+0x29800], R4 ;  /* 0x02980004030075a7 */ /* 0x000066000802017f */
[----:B-1----:R-:W-:Y:S05]  /*145a0*/  @!P1 NANOSLEEP.SYNCS 0x989680 ;  /* 0x009896800000995d */ /* 0x002fea0003900000 */
[----:B------:R-:W1:Y:S02]  /*145b0*/  @!P1 SYNCS.PHASECHK.TRANS64 P1, [R3+URZ+0x29800], R4 ;  /* 0x02980004030095a7 */ /* 0x000e64000802007f */
[----:B-1----:R-:W-:Y:S05]  /*145c0*/  @!P1 BRA `(.L_x_185) ;  /* 0xfffffffc00ec9947 */ /* 0x002fea000383ffff */
[----:B------:R-:W-:Y:S05]  /*145d0*/  BRA `(.L_x_331) ;  /* 0xfffffed400c07947 */ /* 0x000fea000383ffff */
.L_x_189:
[----:B-1----:R1:W2:Y:S02]  /*145e0*/  SYNCS.PHASECHK.TRANS64.TRYWAIT P1, [R3+URZ+0x29830], R4 ;  /* 0x02983004030075a7 */ /* 0x0022a4000802017f */
[----:B--2---:R-:W-:Y:S05]  /*145f0*/  @!P1 NANOSLEEP.SYNCS 0x989680 ;  /* 0x009896800000995d */ /* 0x004fea0003900000 */
[----:B------:R-:W2:Y:S02]  /*14600*/  @!P1 SYNCS.PHASECHK.TRANS64 P1, [R3+URZ+0x29830], R4 ;  /* 0x02983004030095a7 */ /* 0x000ea4000802007f */
[----:B--2---:R-:W-:Y:S05]  /*14610*/  @!P1 BRA `(.L_x_189) ;  /* 0xfffffffc00f09947 */ /* 0x004fea000383ffff */
[----:B------:R-:W-:Y:S05]  /*14620*/  BRA `(.L_x_188) ;  /* 0xfffffed400e07947 */ /* 0x000fea000383ffff */
.L_x_195:
[----:B-1----:R-:W-:-:S04]  /*14630*/  IMAD.U32 R8, RZ, RZ, UR6 ;  /* 0x00000006ff087e24 */ /* 0x002fc8000f8e00ff */
[----:B------:R1:W2:Y:S03]  /*14640*/  SYNCS.PHASECHK.TRANS64.TRYWAIT P1, [R8+URZ+0x29830], R7 ;  /* 0x02983007080075a7 */ /* 0x0002a6000802017f */
[----:B--2---:R-:W-:Y:S05]  /*14650*/  @!P1 NANOSLEEP.SYNCS 0x989680 ;  /* 0x009896800000995d */ /* 0x004fea0003900000 */
[----:B------:R-:W2:Y:S02]  /*14660*/  @!P1 SYNCS.PHASECHK.TRANS64 P1, [R8+URZ+0x29830], R7 ;  /* 0x02983007080095a7 */ /* 0x000ea4000802007f */
[----:B--2---:R-:W-:Y:S05]  /*14670*/  @!P1 BRA `(.L_x_195) ;  /* 0xfffffffc00ec9947 */ /* 0x004fea000383ffff */
[----:B------:R-:W-:Y:S05]  /*14680*/  BRA `(.L_x_192) ;  /* 0xffffff14004c7947 */ /* 0x000fea000383ffff */
.L_x_199:
[----:B-1----:R-:W-:-:S04]  /*14690*/  IMAD.U32 R8, RZ, RZ, UR6 ;  /* 0x00000006ff087e24 */ /* 0x002fc8000f8e00ff */
[----:B------:R1:W2:Y:S03]  /*146a0*/  SYNCS.PHASECHK.TRANS64.TRYWAIT P1, [R8+URZ+0x29850], R7 ;  /* 0x02985007080075a7 */ /* 0x0002a6000802017f */
[----:B--2---:R-:W-:Y:S05]  /*146b0*/  @!P1 NANOSLEEP.SYNCS 0x989680 ;  /* 0x009896800000995d */ /* 0x004fea0003900000 */
[----:B------:R-:W2:Y:S02]  /*146c0*/  @!P1 SYNCS.PHASECHK.TRANS64 P1, [R8+URZ+0x29850], R7 ;  /* 0x02985007080095a7 */ /* 0x000ea4000802007f */
[----:B--2---:R-:W-:Y:S05]  /*146d0*/  @!P1 BRA `(.L_x_199) ;  /* 0xfffffffc00ec9947 */ /* 0x004fea000383ffff */
[----:B------:R-:W-:Y:S05]  /*146e0*/  BRA `(.L_x_196) ;  /* 0xffffff2000607947 */ /* 0x000fea000383ffff */
.L_x_206:
[----:B-1----:R-:W-:-:S04]  /*146f0*/  IMAD.U32 R3, RZ, RZ, UR5 ;  /* 0x00000005ff037e24 */ /* 0x002fc8000f8e00ff */
[----:B------:R1:W2:Y:S03]  /*14700*/  SYNCS.PHASECHK.TRANS64.TRYWAIT P1, [R3+URZ+0x29850], R0 ;  /* 0x02985000030075a7 */ /* 0x0002a6000802017f */
[----:B--2---:R-:W-:Y:S05]  /*14710*/  @!P1 NANOSLEEP.SYNCS 0x989680 ;  /* 0x009896800000995d */ /* 0x004fea0003900000 */
[----:B------:R-:W2:Y:S02]  /*14720*/  @!P1 SYNCS.PHASECHK.TRANS64 P1, [R3+URZ+0x29850], R0 ;  /* 0x02985000030095a7 */ /* 0x000ea4000802007f */
[----:B--2---:R-:W-:Y:S05]  /*14730*/  @!P1 BRA `(.L_x_206) ;  /* 0xfffffffc00ec9947 */ /* 0x004fea000383ffff */
[----:B------:R-:W-:Y:S05]  /*14740*/  BRA `(.L_x_205) ;  /* 0xffffff4800d47947 */ /* 0x000fea000383ffff */
.L_x_253:
[----:B------:R-:W0:Y:S01]  /*14750*/  S2R R21, SR_TID.X ;  /* 0x0000000000157919 */ /* 0x000e220000002100 */
[----:B------:R-:W-:Y:S02]  /*14760*/  IMAD.MOV.U32 R12, RZ, RZ, RZ ;  /* 0x000000ffff0c7224 */ /* 0x000fe400078e00ff */
[----:B------:R-:W-:Y:S02]  /*14770*/  IMAD.MOV.U32 R11, RZ, RZ, 0x1f ;  /* 0x0000001fff0b7424 */ /* 0x000fe400078e00ff */
[----:B------:R-:W-:Y:S01]  /*14780*/  IMAD.MOV.U32 R15, RZ, RZ, -0x1 ;  /* 0xffffffffff0f7424 */ /* 0x000fe200078e00ff */
[----:B0-----:R-:W-:-:S04]  /*14790*/  SHF.R.U32.HI R21, RZ, 0x5, R21 ;  /* 0x00000005ff157819 */ /* 0x001fc80000011615 */
[----:B------:R-:W-:-:S05]  /*147a0*/  LOP3.LUT R21, R21, 0x3, RZ, 0xc0, !PT ;  /* 0x0000000315157812 */ /* 0x000fca00078ec0ff */
[----:B------:R-:W-:-:S07]  /*147b0*/  IMAD.MOV.U32 R13, RZ, RZ, R21 ;  /* 0x000000ffff0d7224 */ /* 0x000fce00078e0015 */
[----:B-----5:R-:W-:Y:S05]  /*147c0*/  WARPSYNC.COLLECTIVE R15, `(.L_x_332) ;  /* 0x000000000f087348 */ /* 0x020fea0003c00000 */
[----:B------:R0:W1:Y:S02]  /*147d0*/  SHFL.IDX P6, R14, R13, R12, R11 ;  /* 0x0000000c0d0e7389 */ /* 0x00006400000c000b */
[----:B01---5:R-:W-:Y:S01]  /*147e0*/  ENDCOLLECTIVE ;  /* 0x000000000000791b */ /* 0x023fe20003800000 */
.L_x_332:
[----:B------:R-:W-:Y:S05]  /*147f0*/  BRA `(.L_x_333) ;  /* 0xffffffb000247947 */ /* 0x000fea000383ffff */
.L_x_256:
[----:B0-----:R0:W1:Y:S02]  /*14800*/  SYNCS.PHASECHK.TRANS64.TRYWAIT P0, [R0+URZ+0x29880], R28 ;  /* 0x0298801c000075a7 */ /* 0x001064000800017f */
[----:B-1----:R-:W-:Y:S05]  /*14810*/  @!P0 NANOSLEEP.SYNCS 0x989680 ;  /* 0x009896800000895d */ /* 0x002fea0003900000 */
[----:B------:R-:W1:Y:S02]  /*14820*/  @!P0 SYNCS.PHASECHK.TRANS64 P0, [R0+URZ+0x29880], R28 ;  /* 0x0298801c000085a7 */ /* 0x000e64000800007f */
[----:B-1----:R-:W-:Y:S05]  /*14830*/  @!P0 BRA `(.L_x_256) ;  /* 0xfffffffc00f08947 */ /* 0x002fea000383ffff */
[----:B------:R-:W-:Y:S05]  /*14840*/  BRA `(.L_x_334) ;  /* 0xffffffb4003c7947 */ /* 0x000fea000383ffff */
.L_x_257:
[----:B------:R-:W-:Y:S01]  /*14850*/  BSSY B0, `(.L_x_335) ;  /* 0x0000008000007945 */ /* 0x000fe20003800000 */
[----:B------:R-:W-:Y:S02]  /*14860*/  IMAD.MOV.U32 R13, RZ, RZ, R8 ;  /* 0x000000ffff0d7224 */ /* 0x000fe400078e0008 */
[----:B------:R-:W-:Y:S02]  /*14870*/  IMAD.MOV.U32 R12, RZ, RZ, RZ ;  /* 0x000000ffff0c7224 */ /* 0x000fe400078e00ff */
[----:B------:R-:W-:Y:S02]  /*14880*/  IMAD.MOV.U32 R11, RZ, RZ, 0x1c1f ;  /* 0x00001c1fff0b7424 */ /* 0x000fe400078e00ff */
[----:B------:R-:W-:-:S07]  /*14890*/  IMAD.MOV.U32 R15, RZ, RZ, -0x1 ;  /* 0xffffffffff0f7424 */ /* 0x000fce00078e00ff */
[----:B0-----:R-:W-:Y:S05]  /*148a0*/  WARPSYNC.COLLECTIVE R15, `(.L_x_336) ;  /* 0x000000000f087348 */ /* 0x001fea0003c00000 */
[----:B------:R1:W2:Y:S02]  /*148b0*/  SHFL.IDX P6, R14, R13, R12, R11 ;  /* 0x0000000c0d0e7389 */ /* 0x0002a400000c000b */
[----:B012---:R-:W-:Y:S01]  /*148c0*/  ENDCOLLECTIVE ;  /* 0x000000000000791b */ /* 0x007fe20003800000 */
.L_x_336:
[----:B------:R-:W-:Y:S05]  /*148d0*/  BSYNC B0 ;  /* 0x0000000000007941 */ /* 0x000fea0003800000 */
.L_x_335:
[----:B------:R-:W-:Y:S01]  /*148e0*/  IMAD.MOV.U32 R13, RZ, RZ, R9 ;  /* 0x000000ffff0d7224 */ /* 0x000fe200078e0009 */
[C---:B------:R-:W-:Y:S01]  /*148f0*/  LOP3.LUT P2, RZ, R17.reuse, 0x2, RZ, 0xc0, !PT ;  /* 0x0000000211ff7812 */ /* 0x040fe2000784c0ff */
[----:B------:R-:W-:Y:S01]  /*14900*/  IMAD.MOV.U32 R12, RZ, RZ, RZ ;  /* 0x000000ffff0c7224 */ /* 0x000fe200078e00ff */
[----:B------:R-:W-:Y:S01]  /*14910*/  LOP3.LUT R17, R17, 0xfffffeff, RZ, 0xc0, !PT ;  /* 0xfffffeff11117812 */ /* 0x000fe200078ec0ff */
[----:B------:R-:W-:Y:S01]  /*14920*/  IMAD.MOV.U32 R11, RZ, RZ, 0x1c1f ;  /* 0x00001c1fff0b7424 */ /* 0x000fe200078e00ff */
[C---:B------:R-:W-:Y:S01]  /*14930*/  ISETP.GE.AND P4, PT, R10.reuse, 0x21, PT ;  /* 0x000000210a00780c */ /* 0x040fe20003f86270 */
[----:B------:R-:W-:Y:S01]  /*14940*/  IMAD.MOV.U32 R15, RZ, RZ, -0x1 ;  /* 0xffffffffff0f7424 */ /* 0x000fe200078e00ff */
[----:B------:R-:W-:Y:S01]  /*14950*/  ISETP.GE.AND P3, PT, R10, 0x41, PT ;  /* 0x000000410a00780c */ /* 0x000fe20003f66270 */
[----:B------:R-:W-:-:S12]  /*14960*/  IMAD.MOV.U32 R2, RZ, RZ, R14 ;  /* 0x000000ffff027224 */ /* 0x000fd800078e000e */
[----:B------:R-:W-:Y:S05]  /*14970*/  WARPSYNC.COLLECTIVE R15, `(.L_x_337) ;  /* 0x000000000f087348 */ /* 0x000fea0003c00000 */
[----:B------:R0:W1:Y:S02]  /*14980*/  SHFL.IDX P6, R14, R13, R12, R11 ;  /* 0x0000000c0d0e7389 */ /* 0x00006400000c000b */
[----:B01----:R-:W-:Y:S01]  /*14990*/  ENDCOLLECTIVE ;  /* 0x000000000000791b */ /* 0x003fe20003800000 */
.L_x_337:
[----:B------:R-:W-:Y:S02]  /*149a0*/  IMAD.MOV.U32 R13, RZ, RZ, R8 ;  /* 0x000000ffff0d7224 */ /* 0x000fe400078e0008 */
[----:B------:R-:W-:-:S05]  /*149b0*/  IMAD.MOV.U32 R12, RZ, RZ, R14 ;  /* 0x000000ffff0c7224 */ /* 0x000fca00078e000e */
[----:B------:R-:W-:Y:S01]  /*149c0*/  IADD3 R20, P0, R35, R12, RZ ;  /* 0x0000000c23147210 */ /* 0x000fe20007f1e0ff */
[----:B------:R-:W-:-:S04]  /*149d0*/  IMAD.MOV.U32 R12, RZ, RZ, 0x1 ;  /* 0x00000001ff0c7424 */ /* 0x000fc800078e00ff */
[----:B------:R-:W-:Y:S01]  /*149e0*/  IMAD.X R21, RZ, RZ, R2, P0 ;  /* 0x000000ffff157224 */ /* 0x000fe200000e0602 */
[----:B------:R-:W-:-:S13]  /*149f0*/  ISETP.LT.OR P0, PT, R10, 0x1, P2 ;  /* 0x000000010a00780c */ /* 0x000fda0001701670 */
[----:B------:R-:W-:Y:S05]  /*14a00*/  WARPSYNC.COLLECTIVE R15, `(.L_x_338) ;  /* 0x000000000f087348 */ /* 0x000fea0003c00000 */
[----:B------:R0:W1:Y:S02]  /*14a10*/  SHFL.IDX P6, R14, R13, R12, R11 ;  /* 0x0000000c0d0e7389 */ /* 0x00006400000c000b */
[----:B01----:R-:W-:Y:S01]  /*14a20*/  ENDCOLLECTIVE ;  /* 0x000000000000791b */ /* 0x003fe20003800000 */
.L_x_338:
[----:B------:R-:W-:-:S05]  /*14a30*/  IADD3 R2, R16, R3, R33 ;  /* 0x0000000310027210 */ /* 0x000fca0007ffe021 */
[----:B------:R-:W-:Y:S01]  /*14a40*/  IMAD.IADD R3, R34, 0x1, R2 ;  /* 0x0000000122037824 */ /* 0x000fe200078e0202 */
[----:B------:R-:W-:Y:S01]  /*14a50*/  @!PT LDS RZ, [RZ] ;  /* 0x00000000fffff984 */ /* 0x000fe20000000800 */
[----:B------:R-:W-:Y:S01]  /*14a60*/  @!PT LDS RZ, [RZ] ;  /* 0x00000000fffff984 */ /* 0x000fe20000000800 */
[----:B------:R-:W-:Y:S01]  /*14a70*/  @!PT LDS RZ, [RZ] ;  /* 0x00000000fffff984 */ /* 0x000fe20000000800 */
[----:B------:R-:W-:Y:S01]  /*14a80*/  LDGSTS.E.BYPASS.LTC128B.128 [R2+0xa400], desc[UR50][R20.64], !P0 ;  /* 0x0a40000014027fae */ /* 0x000fe2000c101d72 */
[----:B------:R-:W-:Y:S01]  /*14a90*/  ISETP.LT.OR P0, PT, R10, 0x1, P1 ;  /* 0x000000010a00780c */ /* 0x000fe20000f01670 */
[----:B------:R-:W-:-:S12]  /*14aa0*/  IMAD.MOV.U32 R13, RZ, RZ, R9 ;  /* 0x000000ffff0d7224 */ /* 0x000fd800078e0009 */
[----:B------:R0:W-:Y:S02]  /*14ab0*/  LDGSTS.E.BYPASS.LTC128B.128 [R3+0xa400], desc[UR50][R20.64+0x40], !P0 ;  /* 0x0a40004014037fae */ /* 0x0001e4000c101d72 */
[----:B0-----:R-:W-:-:S07]  /*14ac0*/  IMAD.MOV.U32 R21, RZ, RZ, R14 ;  /* 0x000000ffff157224 */ /* 0x001fce00078e000e */
[----:B------:R-:W-:Y:S05]  /*14ad0*/  WARPSYNC.COLLECTIVE R15, `(.L_x_339) ;  /* 0x000000000f087348 */ /* 0x000fea0003c00000 */
[----:B------:R0:W1:Y:S02]  /*14ae0*/  SHFL.IDX P6, R14, R13, R12, R11 ;  /* 0x0000000c0d0e7389 */ /* 0x00006400000c000b */
[----:B01----:R-:W-:Y:S01]  /*14af0*/  ENDCOLLECTIVE ;  /* 0x000000000000791b */ /* 0x003fe20003800000 */
.L_x_339:
        /* <DEDUP_REMOVED lines=9> */
.L_x_340:
        /* <DEDUP_REMOVED lines=11> */
.L_x_341:
        /* <DEDUP_REMOVED lines=9> */
.L_x_342:
        /* <DEDUP_REMOVED lines=11> */
.L_x_343:
[----:B------:R-:W-:Y:S02]  /*14d80*/  IMAD.MOV.U32 R13, RZ, RZ, R22 ;  /* 0x000000ffff0d7224 */ /* 0x000fe400078e0016 */
[----:B------:R-:W-:Y:S02]  /*14d90*/  IMAD.MOV.U32 R12, RZ, RZ, RZ ;  /* 0x000000ffff0c7224 */ /* 0x000fe400078e00ff */
[----:B------:R-:W-:-:S07]  /*14da0*/  IMAD.MOV.U32 R9, RZ, RZ, R14 ;  /* 0x000000ffff097224 */ /* 0x000fce00078e000e */
[----:B------:R-:W-:Y:S05]  /*14db0*/  WARPSYNC.COLLECTIVE R15, `(.L_x_344) ;  /* 0x000000000f087348 */ /* 0x000fea0003c00000 */
[----:B------:R0:W1:Y:S02]  /*14dc0*/  SHFL.IDX P6, R14, R13, R12, R11 ;  /* 0x0000000c0d0e7389 */ /* 0x00006400000c000b */
[----:B01----:R-:W-:Y:S01]  /*14dd0*/  ENDCOLLECTIVE ;  /* 0x000000000000791b */ /* 0x003fe20003800000 */
.L_x_344:
        /* <DEDUP_REMOVED lines=8> */
[----:B------:R-:W-:Y:S01]  /*14e60*/  LDGSTS.E.BYPASS.LTC128B.128 [R2+0xd400], desc[UR50][R8.64], !P0 ;  /* 0x0d40000008027fae */ /* 0x000fe2000c101d72 */
[----:B------:R-:W-:-:S13]  /*14e70*/  ISETP.LT.OR P0, PT, R10, 0x61, P1 ;  /* 0x000000610a00780c */ /* 0x000fda0000f01670 */
[----:B------:R0:W-:Y:S01]  /*14e80*/  LDGSTS.E.BYPASS.LTC128B.128 [R3+0xd400], desc[UR50][R8.64+0x40], !P0 ;  /* 0x0d40004008037fae */ /* 0x0001e2000c101d72 */
[----:B------:R-:W-:Y:S01]  /*14e90*/  ISETP.GE.AND P0, PT, R10, 0x81, PT ;  /* 0x000000810a00780c */ /* 0x000fe20003f06270 */
[----:B0-----:R-:W-:-:S12]  /*14ea0*/  IMAD.MOV.U32 R9, RZ, RZ, R14 ;  /* 0x000000ffff097224 */ /* 0x001fd800078e000e */
[----:B------:R-:W-:Y:S05]  /*14eb0*/  WARPSYNC.COLLECTIVE R15, `(.L_x_345) ;  /* 0x000000000f087348 */ /* 0x000fea0003c00000 */
[----:B------:R0:W1:Y:S02]  /*14ec0*/  SHFL.IDX P6, R14, R13, R12, R11 ;  /* 0x0000000c0d0e7389 */ /* 0x00006400000c000b */
[----:B01----:R-:W-:Y:S01]  /*14ed0*/  ENDCOLLECTIVE ;  /* 0x000000000000791b */ /* 0x003fe20003800000 */
.L_x_345:
[----:B------:R-:W-:Y:S01]  /*14ee0*/  @P0 LOP3.LUT R17, R17, 0x100, RZ, 0xfc, !PT ;  /* 0x0000010011110812 */ /* 0x000fe200078efcff */
[----:B------:R-:W-:Y:S01]  /*14ef0*/  IMAD.MOV.U32 R8, RZ, RZ, R14 ;  /* 0x000000ffff087224 */ /* 0x000fe200078e000e */
[----:B------:R-:W-:Y:S06]  /*14f00*/  BRA `(.L_x_346) ;  /* 0xffffffb000e87947 */ /* 0x000fec000383ffff */
.L_x_262:
[----:B---3--:R3:W4:Y:S02]  /*14f10*/  SYNCS.PHASECHK.TRANS64.TRYWAIT P0, [R0+URZ+0x29840], R28 ;  /* 0x0298401c000075a7 */ /* 0x008724000800017f */
[----:B----4-:R-:W-:Y:S05]  /*14f20*/  @!P0 NANOSLEEP.SYNCS 0x989680 ;  /* 0x009896800000895d */ /* 0x010fea0003900000 */
[----:B------:R-:W4:Y:S02]  /*14f30*/  @!P0 SYNCS.PHASECHK.TRANS64 P0, [R0+URZ+0x29840], R28 ;  /* 0x0298401c000085a7 */ /* 0x000f24000800007f */
[----:B----4-:R-:W-:Y:S05]  /*14f40*/  @!P0 BRA `(.L_x_262) ;  /* 0xfffffffc00f08947 */ /* 0x010fea000383ffff */
[----:B------:R-:W-:Y:S05]  /*14f50*/  BRA `(.L_x_347) ;  /* 0xffffffb400487947 */ /* 0x000fea000383ffff */
.L_x_263:
[----:B------:R-:W-:Y:S01]  /*14f60*/  BSSY B0, `(.L_x_348) ;  /* 0x0000008000007945 */ /* 0x000fe20003800000 */
[----:B------:R-:W-:Y:S02]  /*14f70*/  IMAD.MOV.U32 R13, RZ, RZ, R6 ;  /* 0x000000ffff0d7224 */ /* 0x000fe400078e0006 */
[----:B------:R-:W-:Y:S02]  /*14f80*/  IMAD.MOV.U32 R12, RZ, RZ, RZ ;  /* 0x000000ffff0c7224 */ /* 0x000fe400078e00ff */
[----:B------:R-:W-:Y:S02]  /*14f90*/  IMAD.MOV.U32 R11, RZ, RZ, 0x1c1f ;  /* 0x00001c1fff0b7424 */ /* 0x000fe400078e00ff */
[----:B------:R-:W-:-:S07]  /*14fa0*/  IMAD.MOV.U32 R15, RZ, RZ, -0x1 ;  /* 0xffffffffff0f7424 */ /* 0x000fce00078e00ff */
[----:B0123--:R-:W-:Y:S05]  /*14fb0*/  WARPSYNC.COLLECTIVE R15, `(.L_x_349) ;  /* 0x000000000f087348 */ /* 0x00ffea0003c00000 */
[----:B------:R4:W0:Y:S02]  /*14fc0*/  SHFL.IDX P6, R14, R13, R12, R11 ;  /* 0x0000000c0d0e7389 */ /* 0x00082400000c000b */
[----:B01234-:R-:W-:Y:S01]  /*14fd0*/  ENDCOLLECTIVE ;  /* 0x000000000000791b */ /* 0x01ffe20003800000 */
.L_x_349:
[----:B------:R-:W-:Y:S05]  /*14fe0*/  BSYNC B0 ;  /* 0x0000000000007941 */ /* 0x000fea0003800000 */
.L_x_348:
[----:B------:R-:W-:Y:S01]  /*14ff0*/  MOV R13, R5 ;  /* 0x00000005000d7202 */ /* 0x000fe20000000f00 */
[----:B------:R-:W-:Y:S01]  /*15000*/  IMAD.MOV.U32 R12, RZ, RZ, RZ ;  /* 0x000000ffff0c7224 */ /* 0x000fe200078e00ff */
[----:B------:R-:W-:Y:S01]  /*15010*/  LOP3.LUT P1, RZ, R17, 0x4, RZ, 0xc0, !PT ;  /* 0x0000000411ff7812 */ /* 0x000fe2000782c0ff */
[----:B------:R-:W-:Y:S02]  /*15020*/  IMAD.MOV.U32 R11, RZ, RZ, 0x1c1f ;  /* 0x00001c1fff0b7424 */ /* 0x000fe400078e00ff */
[----:B------:R-:W-:Y:S02]  /*15030*/  IMAD.MOV.U32 R15, RZ, RZ, -0x1 ;  /* 0xffffffffff0f7424 */ /* 0x000fe400078e00ff */
[----:B------:R-:W-:Y:S02]  /*15040*/  IMAD.MOV.U32 R2, RZ, RZ, R14 ;  /* 0x000000ffff027224 */ /* 0x000fe400078e000e */
[----:B------:R-:W-:-:S07]  /*15050*/  @P5 IMAD.IADD R9, R16, 0x1, R4 ;  /* 0x0000000110095824 */ /* 0x000fce00078e0204 */
[----:B------:R-:W-:Y:S05]  /*15060*/  WARPSYNC.COLLECTIVE R15, `(.L_x_350) ;  /* 0x000000000f087348 */ /* 0x000fea0003c00000 */
[----:B------:R0:W1:Y:S02]  /*15070*/  SHFL.IDX P6, R14, R13, R12, R11 ;  /* 0x0000000c0d0e7389 */ /* 0x00006400000c000b */
[----:B01----:R-:W-:Y:S01]  /*15080*/  ENDCOLLECTIVE ;  /* 0x000000000000791b */ /* 0x003fe20003800000 */
.L_x_350:
[----:B------:R-:W-:Y:S02]  /*15090*/  @P4 IMAD.IADD R21, R16, 0x1, R4 ;  /* 0x0000000110154824 */ /* 0x000fe400078e0204 */
[----:B------:R-:W-:Y:S02]  /*150a0*/  IMAD.MOV.U32 R13, RZ, RZ, R6 ;  /* 0x000000ffff0d7224 */ /* 0x000fe400078e0006 */
[----:B------:R-:W-:Y:S02]  /*150b0*/  IMAD.MOV.U32 R12, RZ, RZ, 0x1 ;  /* 0x00000001ff0c7424 */ /* 0x000fe400078e00ff */
[----:B------:R-:W-:Y:S01]  /*150c0*/  IMAD.MOV.U32 R3, RZ, RZ, R14 ;  /* 0x000000ffff037224 */ /* 0x000fe200078e000e */
[----:B------:R-:W-:-:S04]  /*150d0*/  LOP3.LUT P6, RZ, R17, 0x8, RZ, 0xc0, !PT ;  /* 0x0000000811ff7812 */ /* 0x000fc800078cc0ff */
[----:B------:R-:W-:-:S05]  /*150e0*/  @P5 IADD3 R3, P0, R35, R3, RZ ;  /* 0x0000000323035210 */ /* 0x000fca0007f1e0ff */
[----:B------:R-:W-:Y:S01]  /*150f0*/  @P5 IMAD.X R2, RZ, RZ, R2, P0 ;  /* 0x000000ffff025224 */ /* 0x000fe200000e0602 */
[----:B------:R-:W-:-:S04]  /*15100*/  LOP3.LUT P0, RZ, R17, 0x10, RZ, 0xc0, !PT ;  /* 0x0000001011ff7812 */ /* 0x000fc8000780c0ff */
[----:B------:R-:W-:-:S04]  /*15110*/  @P5 LOP3.LUT R3, R3, R2, RZ, 0x3c, !PT ;  /* 0x0000000203035212 */ /* 0x000fc800078e3cff */
[----:B------:R-:W-:-:S04]  /*15120*/  @P5 LOP3.LUT R2, R3, R2, RZ, 0x3c, !PT ;  /* 0x0000000203025212 */ /* 0x000fc800078e3cff */
[----:B------:R-:W-:-:S05]  /*15130*/  @P5 LOP3.LUT R3, R3, R2, RZ, 0x3c, !PT ;  /* 0x0000000203035212 */ /* 0x000fca00078e3cff */
        /* <DEDUP_REMOVED lines=8> */
.L_x_351:
[----:B------:R-:W-:Y:S01]  /*151c0*/  @!PT LDS RZ, [RZ] ;  /* 0x00000000fffff984 */ /* 0x000fe20000000800 */
[----:B------:R-:W-:Y:S01]  /*151d0*/  @!PT LDS RZ, [RZ] ;  /* 0x00000000fffff984 */ /* 0x000fe20000000800 */
[----:B------:R-:W-:Y:S01]  /*151e0*/  @!PT LDS RZ, [RZ] ;  /* 0x00000000fffff984 */ /* 0x000fe20000000800 */
[----:B------:R0:W-:Y:S01]  /*151f0*/  @P5 LDGSTS.E.BYPASS.LTC128B.128 [R9+0x1f400], desc[UR50][R2.64+0x80], !P1 ;  /* 0x1f40008002095fae */ /* 0x0001e2000c901d72 */
[----:B------:R-:W-:Y:S01]  /*15200*/  LOP3.LUT P5, RZ, R17, 0x8, RZ, 0xc0, !PT ;  /* 0x0000000811ff7812 */ /* 0x000fe200078ac0ff */
[----:B------:R-:W-:Y:S02]  /*15210*/  IMAD.MOV.U32 R13, RZ, RZ, R5 ;  /* 0x000000ffff0d7224 */ /* 0x000fe400078e0005 */
[----:B0-----:R-:W-:Y:S02]  /*15220*/  @P3 IMAD.IADD R9, R16, 0x1, R4 ;  /* 0x0000000110093824 */ /* 0x001fe400078e0204 */
[----:B------:R-:W-:-:S08]  /*15230*/  IMAD.MOV.U32 R2, RZ, RZ, R14 ;  /* 0x000000ffff027224 */ /* 0x000fd000078e000e */
[----:B------:R-:W-:Y:S05]  /*15240*/  WARPSYNC.COLLECTIVE R15, `(.L_x_352) ;  /* 0x000000000f087348 */ /* 0x000fea0003c00000 */
[----:B------:R0:W1:Y:S02]  /*15250*/  SHFL.IDX P6, R14, R13, R12, R11 ;  /* 0x0000000c0d0e7389 */ /* 0x00006400000c000b */
[----:B01----:R-:W-:Y:S01]  /*15260*/  ENDCOLLECTIVE ;  /* 0x000000000000791b */ /* 0x003fe20003800000 */
.L_x_352:
[----:B------:R-:W-:Y:S02]  /*15270*/  IMAD.MOV.U32 R13, RZ, RZ, R6 ;  /* 0x000000ffff0d7224 */ /* 0x000fe400078e0006 */
[----:B------:R-:W-:Y:S02]  /*15280*/  IMAD.MOV.U32 R12, RZ, RZ, 0x2 ;  /* 0x00000002ff0c7424 */ /* 0x000fe400078e00ff */
[----:B------:R-:W-:Y:S01]  /*15290*/  IMAD.MOV.U32 R3, RZ, RZ, R14 ;  /* 0x000000ffff037224 */ /* 0x000fe200078e000e */
[----:B------:R-:W-:-:S04]  /*152a0*/  LOP3.LUT P6, RZ, R17, 0x10, RZ, 0xc0, !PT ;  /* 0x0000001011ff7812 */ /* 0x000fc800078cc0ff */
[----:B------:R-:W-:-:S05]  /*152b0*/  @P4 IADD3 R3, P0, R35, R3, RZ ;  /* 0x0000000323034210 */ /* 0x000fca0007f1e0ff */
[----:B------:R-:W-:-:S05]  /*152c0*/  @P4 IMAD.X R2, RZ, RZ, R2, P0 ;  /* 0x000000ffff024224 */ /* 0x000fca00000e0602 */
[----:B------:R-:W-:-:S04]  /*152d0*/  @P4 LOP3.LUT R3, R3, R2, RZ, 0x3c, !PT ;  /* 0x0000000203034212 */ /* 0x000fc800078e3cff */
[----:B------:R-:W-:-:S04]  /*152e0*/  @P4 LOP3.LUT R2, R3, R2, RZ, 0x3c, !PT ;  /* 0x0000000203024212 */ /* 0x000fc800078e3cff */
[----:B------:R-:W-:-:S05]  /*152f0*/  @P4 LOP3.LUT R3, R3, R2, RZ, 0x3c, !PT ;  /* 0x0000000203034212 */ /* 0x000fca00078e3cff */
[----:B------:R-:W-:Y:S01]  /*15300*/  @!PT LDS RZ, [RZ] ;  /* 0x00000000fffff984 */ /* 0x000fe20000000800 */
[----:B------:R-:W-:Y:S01]  /*15310*/  @!PT LDS RZ, [RZ] ;  /* 0x00000000fffff984 */ /* 0x000fe20000000800 */
[----:B------:R-:W-:Y:S01]  /*15320*/  @!PT LDS RZ, [RZ] ;  /* 0x00000000fffff984 */ /* 0x000fe20000000800 */
[----:B------:R0:W-:Y:S02]  /*15330*/  @P4 LDGSTS.E.BYPASS.LTC128B.128 [R21+0x1ac00], desc[UR50][R2.64], !P6 ;  /* 0x1ac0000002154fae */ /* 0x0001e4000f101d72 */
[----:B0-----:R-:W-:Y:S05]  /*15340*/  WARPSYNC.COLLECTIVE R15, `(.L_x_353) ;  /* 0x000000000f087348 */ /* 0x001fea0003c00000 */
[----:B------:R1:W2:Y:S02]  /*15350*/  SHFL.IDX P6, R14, R13, R12, R11 ;  /* 0x0000000c0d0e7389 */ /* 0x0002a400000c000b */
[----:B012---:R-:W-:Y:S01]  /*15360*/  ENDCOLLECTIVE ;  /* 0x000000000000791b */ /* 0x007fe20003800000 */
.L_x_353:
[----:B------:R-:W-:Y:S01]  /*15370*/  @!PT LDS RZ, [RZ] ;  /* 0x00000000fffff984 */ /* 0x000fe20000000800 */
[----:B------:R-:W-:Y:S01]  /*15380*/  @!PT LDS RZ, [RZ] ;  /* 0x00000000fffff984 */ /* 0x000fe20000000800 */
[----:B------:R-:W-:Y:S01]  /*15390*/  @!PT LDS RZ, [RZ] ;  /* 0x00000000fffff984 */ /* 0x000fe20000000800 */
[----:B------:R-:W-:Y:S04]  /*153a0*/  @P4 LDGSTS.E.BYPASS.LTC128B.128 [R21+0x1d400], desc[UR50][R2.64+0x40], !P5 ;  /* 0x1d40004002154fae */ /* 0x000fe8000e901d72 */
        /* <DEDUP_REMOVED lines=8> */
.L_x_354:
[----:B------:R-:W-:Y:S02]  /*15430*/  IMAD.MOV.U32 R13, RZ, RZ, R6 ;  /* 0x000000ffff0d7224 */ /* 0x000fe400078e0006 */
[----:B------:R-:W-:Y:S02]  /*15440*/  IMAD.MOV.U32 R12, RZ, RZ, 0x3 ;  /* 0x00000003ff0c7424 */ /* 0x000fe400078e00ff */
[----:B------:R-:W-:-:S07]  /*15450*/  IMAD.MOV.U32 R3, RZ, RZ, R14 ;  /* 0x000000ffff037224 */ /* 0x000fce00078e000e */
[----:B------:R-:W-:Y:S05]  /*15460*/  WARPSYNC.COLLECTIVE R15, `(.L_x_355) ;  /* 0x000000000f087348 */ /* 0x000fea0003c00000 */
[----:B------:R0:W1:Y:S02]  /*15470*/  SHFL.IDX P6, R14, R13, R12, R11 ;  /* 0x0000000c0d0e7389 */ /* 0x00006400000c000b */
[----:B01----:R-:W-:Y:S01]  /*15480*/  ENDCOLLECTIVE ;  /* 0x000000000000791b */ /* 0x003fe20003800000 */
.L_x_355:
[----:B------:R-:W-:-:S05]  /*15490*/  @P3 IADD3 R3, P0, R35, R3, RZ ;  /* 0x0000000323033210 */ /* 0x000fca0007f1e0ff */
[----:B------:R-:W-:-:S05]  /*154a0*/  @P3 IMAD.X R2, RZ, RZ, R2, P0 ;  /* 0x000000ffff023224 */ /* 0x000fca00000e0602 */
[----:B------:R-:W-:Y:S01]  /*154b0*/  @P3 LOP3.LUT R3, R3, R2, RZ, 0x3c, !PT ;  /* 0x0000000203033212 */ /* 0x000fe200078e3cff */
[----:B------:R-:W-:-:S03]  /*154c0*/  IMAD.MOV.U32 R13, RZ, RZ, R5 ;  /* 0x000000ffff0d7224 */ /* 0x000fc600078e0005 */
[----:B------:R-:W-:-:S04]  /*154d0*/  @P3 LOP3.LUT R2, R3, R2, RZ, 0x3c, !PT ;  /* 0x0000000203023212 */ /* 0x000fc800078e3cff */
[----:B------:R-:W-:Y:S01]  /*154e0*/  @P3 LOP3.LUT R3, R3, R2, RZ, 0x3c, !PT ;  /* 0x0000000203033212 */ /* 0x000fe200078e3cff */
[----:B------:R-:W-:-:S07]  /*154f0*/  IMAD.MOV.U32 R6, RZ, RZ, R14 ;  /* 0x000000ffff067224 */ /* 0x000fce00078e000e */
[----:B------:R-:W-:Y:S05]  /*15500*/  WARPSYNC.COLLECTIVE R15, `(.L_x_356) ;  /* 0x000000000f087348 */ /* 0x000fea0003c00000 */
[----:B------:R0:W1:Y:S02]  /*15510*/  SHFL.IDX P6, R14, R13, R12, R11 ;  /* 0x0000000c0d0e7389 */ /* 0x00006400000c000b */
[----:B01----:R-:W-:Y:S01]  /*15520*/  ENDCOLLECTIVE ;  /* 0x000000000000791b */ /* 0x003fe20003800000 */
.L_x_356:
[----:B------:R-:W-:Y:S01]  /*15530*/  @!PT LDS RZ, [RZ] ;  /* 0x00000000fffff984 */ /* 0x000fe20000000800 */
[----:B------:R-:W-:Y:S01]  /*15540*/  @!PT LDS RZ, [RZ] ;  /* 0x00000000fffff984 */ /* 0x000fe20000000800 */
[----:B------:R-:W-:Y:S01]  /*15550*/  @!PT LDS RZ, [RZ] ;  /* 0x00000000fffff984 */ /* 0x000fe20000000800 */
[----:B------:R-:W-:Y:S04]  /*15560*/  @P3 LDGSTS.E.BYPASS.LTC128B.128 [R9+0x1b400], desc[UR50][R2.64], !P4 ;  /* 0x1b40000002093fae */ /* 0x000fe8000e101d72 */
[----:B------:R-:W-:Y:S04]  /*15570*/  @P3 LDGSTS.E.BYPASS.LTC128B.128 [R9+0x1dc00], desc[UR50][R2.64+0x40], !P5 ;  /* 0x1dc0004002093fae */ /* 0x000fe8000e901d72 */
[----:B------:R0:W-:Y:S01]  /*15580*/  @P3 LDGSTS.E.BYPASS.LTC128B.128 [R9+0x20400], desc[UR50][R2.64+0x80], !P1 ;  /* 0x2040008002093fae */ /* 0x0001e2000c901d72 */
[----:B------:R-:W-:Y:S02]  /*15590*/  IMAD.MOV.U32 R13, RZ, RZ, R7 ;  /* 0x000000ffff0d7224 */ /* 0x000fe400078e0007 */
[----:B------:R-:W-:-:S02]  /*155a0*/  IMAD.MOV.U32 R12, RZ, RZ, RZ ;  /* 0x000000ffff0c7224 */ /* 0x000fc400078e00ff */
[----:B0-----:R-:W-:-:S07]  /*155b0*/  IMAD.MOV.U32 R2, RZ, RZ, R14 ;  /* 0x000000ffff027224 */ /* 0x001fce00078e000e */
[----:B------:R-:W-:Y:S05]  /*155c0*/  WARPSYNC.COLLECTIVE R15, `(.L_x_357) ;  /* 0x000000000f087348 */ /* 0x000fea0003c00000 */
[----:B------:R0:W1:Y:S02]  /*155d0*/  SHFL.IDX P6, R14, R13, R12, R11 ;  /* 0x0000000c0d0e7389 */ /* 0x00006400000c000b */
[----:B01----:R-:W-:Y:S01]  /*155e0*/  ENDCOLLECTIVE ;  /* 0x000000000000791b */ /* 0x003fe20003800000 */
.L_x_357:
[----:B------:R-:W-:-:S05]  /*155f0*/  @P2 IADD3 R2, P0, R35, R2, RZ ;  /* 0x0000000223022210 */ /* 0x000fca0007f1e0ff */
[----:B------:R-:W-:-:S05]  /*15600*/  @P2 IMAD.X R3, RZ, RZ, R6, P0 ;  /* 0x000000ffff032224 */ /* 0x000fca00000e0606 */
        /* <DEDUP_REMOVED lines=11> */
.L_x_358:
[----:B------:R-:W-:Y:S05]  /*156c0*/  BRA `(.L_x_359) ;  /* 0xffffffb000ac7947 */ /* 0x000fea000383ffff */
.L_x_270:
[----:B------:R-:W-:Y:S02]  /*156d0*/  IMAD.MOV.U32 R13, RZ, RZ, R4 ;  /* 0x000000ffff0d7224 */ /* 0x000fe400078e0004 */
[----:B------:R-:W-:Y:S02]  /*156e0*/  IMAD.MOV.U32 R12, RZ, RZ, RZ ;  /* 0x000000ffff0c7224 */ /* 0x000fe400078e00ff */
[----:B------:R-:W-:Y:S02]  /*156f0*/  IMAD.MOV.U32 R11, RZ, RZ, 0x1c1f ;  /* 0x00001c1fff0b7424 */ /* 0x000fe400078e00ff */
[----:B------:R-:W-:Y:S02]  /*15700*/  IMAD.MOV.U32 R15, RZ, RZ, -0x1 ;  /* 0xffffffffff0f7424 */ /* 0x000fe400078e00ff */
[----:B------:R-:W-:Y:S02]  /*15710*/  IMAD R5, R5, UR40, RZ ;  /* 0x0000002805057c24 */ /* 0x000fe4000f8e02ff */
[----:B------:R-:W-:-:S07]  /*15720*/  IMAD.IADD R6, R10, 0x1, R6 ;  /* 0x000000010a067824 */ /* 0x000fce00078e0206 */
[----:B-1---5:R-:W-:Y:S05]  /*15730*/  WARPSYNC.COLLECTIVE R15, `(.L_x_360) ;  /* 0x000000000f087348 */ /* 0x022fea0003c00000 */
[----:B------:R0:W2:Y:S02]  /*15740*/  SHFL.IDX P6, R14, R13, R12, R11 ;  /* 0x0000000c0d0e7389 */ /* 0x0000a400000c000b */
[----:B012--5:R-:W-:Y:S01]  /*15750*/  ENDCOLLECTIVE ;  /* 0x000000000000791b */ /* 0x027fe20003800000 */
.L_x_360:
[C---:B------:R-:W-:Y:S01]  /*15760*/  VIADD R8, R6.reuse, 0x20 ;  /* 0x0000002006087836 */ /* 0x040fe20000000000 */
[----:B------:R-:W-:Y:S01]  /*15770*/  ISETP.GE.AND P0, PT, R6, R5, PT ;  /* 0x000000050600720c */ /* 0x000fe20003f06270 */
[----:B------:R-:W-:Y:S02]  /*15780*/  IMAD.MOV.U32 R13, RZ, RZ, R0 ;  /* 0x000000ffff0d7224 */ /* 0x000fe400078e0000 */
[----:B------:R-:W-:-:S10]  /*15790*/  IMAD.MOV.U32 R2, RZ, RZ, R14 ;  /* 0x000000ffff027224 */ /* 0x000fd400078e000e */
[----:B------:R-:W-:Y:S05]  /*157a0*/  WARPSYNC.COLLECTIVE R15, `(.L_x_361) ;  /* 0x000000000f087348 */ /* 0x000fea0003c00000 */
[----:B------:R0:W1:Y:S02]  /*157b0*/  SHFL.IDX P6, R14, R13, R12, R11 ;  /* 0x0000000c0d0e7389 */ /* 0x00006400000c000b */
[----:B01----:R-:W-:Y:S01]  /*157c0*/  ENDCOLLECTIVE ;  /* 0x000000000000791b */ /* 0x003fe20003800000 */
.L_x_361:
[----:B------:R-:W-:Y:S02]  /*157d0*/  IMAD.MOV.U32 R13, RZ, RZ, R4 ;  /* 0x000000ffff0d7224 */ /* 0x000fe400078e0004 */
[----:B------:R-:W-:Y:S02]  /*157e0*/  IMAD.MOV.U32 R12, RZ, RZ, 0x1 ;  /* 0x00000001ff0c7424 */ /* 0x000fe400078e00ff */
[----:B------:R-:W-:-:S07]  /*157f0*/  IMAD.MOV.U32 R3, RZ, RZ, R14 ;  /* 0x000000ffff037224 */ /* 0x000fce00078e000e */
[----:B------:R-:W-:Y:S05]  /*15800*/  WARPSYNC.COLLECTIVE R15, `(.L_x_362) ;  /* 0x000000000f087348 */ /* 0x000fea0003c00000 */
[----:B------:R0:W1:Y:S02]  /*15810*/  SHFL.IDX P6, R14, R13, R12, R11 ;  /* 0x0000000c0d0e7389 */ /* 0x00006400000c000b */
[----:B01----:R-:W-:Y:S01]  /*15820*/  ENDCOLLECTIVE ;  /* 0x000000000000791b */ /* 0x003fe20003800000 */
.L_x_362:
[----:B------:R-:W-:-:S05]  /*15830*/  @!P0 IADD3 R7, P4, R35, R3, RZ ;  /* 0x0000000323078210 */ /* 0x000fca0007f9e0ff */
[----:B------:R-:W-:Y:S02]  /*15840*/  @!P0 IMAD.X R3, RZ, RZ, R2, P4 ;  /* 0x000000ffff038224 */ /* 0x000fe400020e0602 */
[----:B------:R-:W-:Y:S02]  /*15850*/  @!P0 IMAD.MOV.U32 R2, RZ, RZ, R7 ;  /* 0x000000ffff028224 */ /* 0x000fe400078e0007 */
[----:B------:R-:W-:-:S03]  /*15860*/  IMAD.MOV.U32 R13, RZ, RZ, R0 ;  /* 0x000000ffff0d7224 */ /* 0x000fc600078e0000 */
[----:B------:R-:W-:Y:S01]  /*15870*/  @!PT LDS RZ, [RZ] ;  /* 0x00000000fffff984 */ /* 0x000fe20000000800 */
[----:B------:R-:W-:Y:S01]  /*15880*/  @!PT LDS RZ, [RZ] ;  /* 0x00000000fffff984 */ /* 0x000fe20000000800 */
[----:B------:R-:W-:Y:S01]  /*15890*/  @!PT LDS RZ, [RZ] ;  /* 0x00000000fffff984 */ /* 0x000fe20000000800 */
[----:B------:R-:W-:Y:S04]  /*158a0*/  @!P0 LDGSTS.E.BYPASS.LTC128B.128 [R9+0x14400], desc[UR50][R2.64], !P3 ;  /* 0x1440000002098fae */ /* 0x000fe8000d901d72 */
[----:B------:R-:W-:Y:S04]  /*158b0*/  @!P0 LDGSTS.E.BYPASS.LTC128B.128 [R9+0x16400], desc[UR50][R2.64+0x40], !P2 ;  /* 0x1640004002098fae */ /* 0x000fe8000d101d72 */
[----:B------:R0:W-:Y:S01]  /*158c0*/  @!P0 LDGSTS.E.BYPASS.LTC128B.128 [R9+0x18400], desc[UR50][R2.64+0x80], !P1 ;  /* 0x1840008002098fae */ /* 0x0001e2000c901d72 */
[----:B------:R-:W-:Y:S01]  /*158d0*/  ISETP.GE.AND P0, PT, R8, R5, PT ;  /* 0x000000050800720c */ /* 0x000fe20003f06270 */
[----:B0-----:R-:W-:-:S12]  /*158e0*/  IMAD.MOV.U32 R2, RZ, RZ, R14 ;  /* 0x000000ffff027224 */ /* 0x001fd800078e000e */
[----:B------:R-:W-:Y:S05]  /*158f0*/  WARPSYNC.COLLECTIVE R15, `(.L_x_363) ;  /* 0x000000000f087348 */ /* 0x000fea0003c00000 */
[----:B------:R0:W1:Y:S02]  /*15900*/  SHFL.IDX P6, R14, R13, R12, R11 ;  /* 0x0000000c0d0e7389 */ /* 0x00006400000c000b */
[----:B01----:R-:W-:Y:S01]  /*15910*/  ENDCOLLECTIVE ;  /* 0x000000000000791b */ /* 0x003fe20003800000 */
.L_x_363:
[----:B------:R-:W-:Y:S02]  /*15920*/  IMAD.MOV.U32 R13, RZ, RZ, R4 ;  /* 0x000000ffff0d7224 */ /* 0x000fe400078e0004 */
[----:B------:R-:W-:Y:S01]  /*15930*/  IMAD.MOV.U32 R12, RZ, RZ, 0x2 ;  /* 0x00000002ff0c7424 */ /* 0x000fe200078e00ff */
[----:B------:R-:W-:-:S13]  /*15940*/  @!P0 IADD3 R7, P4, R35, R14, RZ ;  /* 0x0000000e23078210 */ /* 0x000fda0007f9e0ff */
[----:B------:R-:W-:Y:S05]  /*15950*/  WARPSYNC.COLLECTIVE R15, `(.L_x_364) ;  /* 0x000000000f087348 */ /* 0x000fea0003c00000 */
[----:B------:R0:W1:Y:S02]  /*15960*/  SHFL.IDX P6, R14, R13, R12, R11 ;  /* 0x0000000c0d0e7389 */ /* 0x00006400000c000b */
[----:B01----:R-:W-:Y:S01]  /*15970*/  ENDCOLLECTIVE ;  /* 0x000000000000791b */ /* 0x003fe20003800000 */
.L_x_364:
[----:B------:R-:W-:Y:S02]  /*15980*/  @!P0 IMAD.X R8, RZ, RZ, R2, P4 ;  /* 0x000000ffff088224 */ /* 0x000fe400020e0602 */
[----:B------:R-:W-:Y:S02]  /*15990*/  @!P0 IMAD.MOV.U32 R2, RZ, RZ, R7 ;  /* 0x000000ffff028224 */ /* 0x000fe400078e0007 */
[----:B------:R-:W-:Y:S02]  /*159a0*/  @!P0 IMAD.MOV.U32 R3, RZ, RZ, R8 ;  /* 0x000000ffff038224 */ /* 0x000fe400078e0008 */
[----:B------:R-:W-:-:S03]  /*159b0*/  VIADD R8, R6, 0x40 ;  /* 0x0000004006087836 */ /* 0x000fc60000000000 */
[----:B------:R-:W-:Y:S01]  /*159c0*/  @!PT LDS RZ, [RZ] ;  /* 0x00000000fffff984 */ /* 0x000fe20000000800 */
[----:B------:R-:W-:Y:S01]  /*159d0*/  @!PT LDS RZ, [RZ] ;  /* 0x00000000fffff984 */ /* 0x000fe20000000800 */
[----:B------:R-:W-:Y:S01]  /*159e0*/  @!PT LDS RZ, [RZ] ;  /* 0x00000000fffff984 */ /* 0x000fe20000000800 */
[----:B------:R-:W-:Y:S01]  /*159f0*/  @!P0 LDGSTS.E.BYPASS.LTC128B.128 [R9+0x14c00], desc[UR50][R2.64], !P3 ;  /* 0x14c0000002098fae */ /* 0x000fe2000d901d72 */
[----:B------:R-:W-:-:S03]  /*15a00*/  IMAD.MOV.U32 R13, RZ, RZ, R0 ;  /* 0x000000ffff0d7224 */ /* 0x000fc600078e0000 */
[----:B------:R-:W-:Y:S04]  /*15a10*/  @!P0 LDGSTS.E.BYPASS.LTC128B.128 [R9+0x16c00], desc[UR50][R2.64+0x40], !P2 ;  /* 0x16c0004002098fae */ /* 0x000fe8000d101d72 */
[----:B------:R0:W-:Y:S01]  /*15a20*/  @!P0 LDGSTS.E.BYPASS.LTC128B.128 [R9+0x18c00], desc[UR50][R2.64+0x80], !P1 ;  /* 0x18c0008002098fae */ /* 0x0001e2000c901d72 */
[----:B------:R-:W-:Y:S01]  /*15a30*/  ISETP.GE.AND P0, PT, R8, R5, PT ;  /* 0x000000050800720c */ /* 0x000fe20003f06270 */
[----:B0-----:R-:W-:-:S12]  /*15a40*/  IMAD.MOV.U32 R2, RZ, RZ, R14 ;  /* 0x000000ffff027224 */ /* 0x001fd800078e000e */
[----:B------:R-:W-:Y:S05]  /*15a50*/  WARPSYNC.COLLECTIVE R15, `(.L_x_365) ;  /* 0x000000000f087348 */ /* 0x000fea0003c00000 */
[----:B------:R0:W1:Y:S02]  /*15a60*/  SHFL.IDX P6, R14, R13, R12, R11 ;  /* 0x0000000c0d0e7389 */ /* 0x00006400000c000b */
[----:B01----:R-:W-:Y:S01]  /*15a70*/  ENDCOLLECTIVE ;  /* 0x000000000000791b */ /* 0x003fe20003800000 */
.L_x_365:
[----:B------:R-:W-:Y:S02]  /*15a80*/  IMAD.MOV.U32 R13, RZ, RZ, R4 ;  /* 0x000000ffff0d7224 */ /* 0x000fe400078e0004 */
[----:B------:R-:W-:Y:S01]  /*15a90*/  IMAD.MOV.U32 R12, RZ, RZ, 0x3 ;  /* 0x00000003ff0c7424 */ /* 0x000fe200078e00ff */
[----:B------:R-:W-:-:S13]  /*15aa0*/  @!P0 IADD3 R7, P4, R35, R14, RZ ;  /* 0x0000000e23078210 */ /* 0x000fda0007f9e0ff */
[----:B------:R-:W-:Y:S05]  /*15ab0*/  WARPSYNC.COLLECTIVE R15, `(.L_x_366) ;  /* 0x000000000f087348 */ /* 0x000fea0003c00000 */
[----:B------:R0:W1:Y:S02]  /*15ac0*/  SHFL.IDX P6, R14, R13, R12, R11 ;  /* 0x0000000c0d0e7389 */ /* 0x00006400000c000b */
[----:B01----:R-:W-:Y:S01]  /*15ad0*/  ENDCOLLECTIVE ;  /* 0x000000000000791b */ /* 0x003fe20003800000 */
.L_x_366:
[----:B------:R-:W-:Y:S02]  /*15ae0*/  @!P0 IMAD.X R8, RZ, RZ, R2, P4 ;  /* 0x000000ffff088224 */ /* 0x000fe400020e0602 */
[----:B------:R-:W-:Y:S02]  /*15af0*/  @!P0 IMAD.MOV.U32 R2, RZ, RZ, R7 ;  /* 0x000000ffff028224 */ /* 0x000fe400078e0007 */
        /* <DEDUP_REMOVED lines=12> */
.L_x_367:
[----:B------:R-:W-:Y:S05]  /*15bc0*/  BRA `(.L_x_368) ;  /* 0xffffffb400d07947 */ /* 0x000fea000383ffff */
.L_x_275:
[----:B0-----:R0:W2:Y:S02]  /*15bd0*/  SYNCS.PHASECHK.TRANS64.TRYWAIT P0, [R16+URZ+0x29820], R3 ;  /* 0x02982003100075a7 */ /* 0x0010a4000800017f */
[----:B--2---:R-:W-:Y:S05]  /*15be0*/  @!P0 NANOSLEEP.SYNCS 0x989680 ;  /* 0x009896800000895d */ /* 0x004fea0003900000 */
[----:B------:R-:W2:Y:S02]  /*15bf0*/  @!P0 SYNCS.PHASECHK.TRANS64 P0, [R16+URZ+0x29820], R3 ;  /* 0x02982003100085a7 */ /* 0x000ea4000800007f */
[----:B--2---:R-:W-:Y:S05]  /*15c00*/  @!P0 BRA `(.L_x_275) ;  /* 0xfffffffc00f08947 */ /* 0x004fea000383ffff */
[----:B------:R-:W-:Y:S05]  /*15c10*/  BRA `(.L_x_369) ;  /* 0xffffffb800407947 */ /* 0x000fea000383ffff */
.L_x_279:
[----:B0-----:R0:W2:Y:S02]  /*15c20*/  SYNCS.PHASECHK.TRANS64.TRYWAIT P0, [R0+URZ+0x29880], R29 ;  /* 0x0298801d000075a7 */ /* 0x0010a4000800017f */
[----:B--2---:R-:W-:Y:S05]  /*15c30*/  @!P0 NANOSLEEP.SYNCS 0x989680 ;  /* 0x009896800000895d */ /* 0x004fea0003900000 */
[----:B------:R-:W2:Y:S02]  /*15c40*/  @!P0 SYNCS.PHASECHK.TRANS64 P0, [R0+URZ+0x29880], R29 ;  /* 0x0298801d000085a7 */ /* 0x000ea4000800007f */
[----:B--2---:R-:W-:Y:S05]  /*15c50*/  @!P0 BRA `(.L_x_279) ;  /* 0xfffffffc00f08947 */ /* 0x004fea000383ffff */
[----:B------:R-:W-:Y:S05]  /*15c60*/  BRA `(.L_x_370) ;  /* 0xffffffbc00707947 */ /* 0x000fea000383ffff */
.L_x_280:
        /* <DEDUP_REMOVED lines=8> */
.L_x_372:
[----:B------:R-:W-:Y:S05]  /*15cf0*/  BSYNC B0 ;  /* 0x0000000000007941 */ /* 0x000fea0003800000 */
.L_x_371:
[----:B------:R-:W-:Y:S01]  /*15d00*/  IMAD.MOV.U32 R13, RZ, RZ, R8 ;  /* 0x000000ffff0d7224 */ /* 0x000fe200078e0008 */
[----:B------:R-:W-:Y:S01]  /*15d10*/  MOV R11, 0x1c1f ;  /* 0x00001c1f000b7802 */ /* 0x000fe20000000f00 */
[----:B------:R-:W-:Y:S01]  /*15d20*/  IMAD.MOV.U32 R12, RZ, RZ, RZ ;  /* 0x000000ffff0c7224 */ /* 0x000fe200078e00ff */
[----:B------:R-:W-:Y:S01]  /*15d30*/  IADD3 R9, R16, R9, R33 ;  /* 0x0000000910097210 */ /* 0x000fe20007ffe021 */
[----:B------:R-:W-:Y:S02]  /*15d40*/  IMAD.MOV.U32 R15, RZ, RZ, -0x1 ;  /* 0xffffffffff0f7424 */ /* 0x000fe400078e00ff */
[----:B------:R-:W-:Y:S02]  /*15d50*/  IMAD.MOV.U32 R3, RZ, RZ, R14 ;  /* 0x000000ffff037224 */ /* 0x000fe400078e000e */
[----:B------:R-:W-:-:S07]  /*15d60*/  IMAD.IADD R21, R34, 0x1, R9 ;  /* 0x0000000122157824 */ /* 0x000fce00078e0209 */
[----:B------:R-:W-:Y:S05]  /*15d70*/  WARPSYNC.COLLECTIVE R15, `(.L_x_373) ;  /* 0x000000000f087348 */ /* 0x000fea0003c00000 */
[----:B------:R0:W1:Y:S02]  /*15d80*/  SHFL.IDX P6, R14, R13, R12, R11 ;  /* 0x0000000c0d0e7389 */ /* 0x00006400000c000b */
[----:B01----:R-:W-:Y:S01]  /*15d90*/  ENDCOLLECTIVE ;  /* 0x000000000000791b */ /* 0x003fe20003800000 */
.L_x_373:
[----:B------:R-:W-:Y:S02]  /*15da0*/  IMAD.MOV.U32 R13, RZ, RZ, R22 ;  /* 0x000000ffff0d7224 */ /* 0x000fe400078e0016 */
[----:B------:R-:W-:Y:S02]  /*15db0*/  IMAD.MOV.U32 R12, RZ, RZ, 0x1 ;  /* 0x00000001ff0c7424 */ /* 0x000fe400078e00ff */
[----:B------:R-:W-:-:S07]  /*15dc0*/  IMAD.MOV.U32 R2, RZ, RZ, R14 ;  /* 0x000000ffff027224 */ /* 0x000fce00078e000e */
[----:B------:R-:W-:Y:S05]  /*15dd0*/  WARPSYNC.COLLECTIVE R15, `(.L_x_374) ;  /* 0x000000000f087348 */ /* 0x000fea0003c00000 */
[----:B------:R0:W1:Y:S02]  /*15de0*/  SHFL.IDX P6, R14, R13, R12, R11 ;  /* 0x0000000c0d0e7389 */ /* 0x00006400000c000b */
[----:B01----:R-:W-:Y:S01]  /*15df0*/  ENDCOLLECTIVE ;  /* 0x000000000000791b */ /* 0x003fe20003800000 */
.L_x_374:
        /* <DEDUP_REMOVED lines=8> */
[----:B0-----:R-:W-:-:S07]  /*15e80*/  IMAD.MOV.U32 R3, RZ, RZ, R14 ;  /* 0x000000ffff037224 */ /* 0x001fce00078e000e */
[----:B------:R-:W-:Y:S05]  /*15e90*/  WARPSYNC.COLLECTIVE R15, `(.L_x_375) ;  /* 0x000000000f087348 */ /* 0x000fea0003c00000 */
[----:B------:R0:W1:Y:S02]  /*15ea0*/  SHFL.IDX P6, R14, R13, R12, R11 ;  /* 0x0000000c0d0e7389 */ /* 0x00006400000c000b */
[----:B01----:R-:W-:Y:S01]  /*15eb0*/  ENDCOLLECTIVE ;  /* 0x000000000000791b */ /* 0x003fe20003800000 */
.L_x_375:
[----:B------:R-:W-:Y:S02]  /*15ec0*/  IMAD.MOV.U32 R13, RZ, RZ, R22 ;  /* 0x000000ffff0d7224 */ /* 0x000fe400078e0016 */
[----:B------:R-:W-:Y:S02]  /*15ed0*/  IMAD.MOV.U32 R12, RZ, RZ, 0x2 ;  /* 0x00000002ff0c7424 */ /* 0x000fe400078e00ff */
[----:B------:R-:W-:-:S07]  /*15ee0*/  IMAD.MOV.U32 R2, RZ, RZ, R14 ;  /* 0x000000ffff027224 */ /* 0x000fce00078e000e */
[----:B------:R-:W-:Y:S05]  /*15ef0*/  WARPSYNC.COLLECTIVE R15, `(.L_x_376) ;  /* 0x000000000f087348 */ /* 0x000fea0003c00000 */
[----:B------:R0:W1:Y:S02]  /*15f00*/  SHFL.IDX P6, R14, R13, R12, R11 ;  /* 0x0000000c0d0e7389 */ /* 0x00006400000c000b */
[----:B01----:R-:W-:Y:S01]  /*15f10*/  ENDCOLLECTIVE ;  /* 0x000000000000791b */ /* 0x003fe20003800000 */
.L_x_376:
        /* <DEDUP_REMOVED lines=12> */
.L_x_377:
[----:B------:R-:W-:Y:S02]  /*15fe0*/  IMAD.MOV.U32 R13, RZ, RZ, R22 ;  /* 0x000000ffff0d7224 */ /* 0x000fe400078e0016 */
[----:B------:R-:W-:Y:S02]  /*15ff0*/  IMAD.MOV.U32 R12, RZ, RZ, 0x3 ;  /* 0x00000003ff0c7424 */ /* 0x000fe400078e00ff */
[----:B------:R-:W-:-:S07]  /*16000*/  IMAD.MOV.U32 R2, RZ, RZ, R14 ;  /* 0x000000ffff027224 */ /* 0x000fce00078e000e */
[----:B------:R-:W-:Y:S05]  /*16010*/  WARPSYNC.COLLECTIVE R15, `(.L_x_378) ;  /* 0x000000000f087348 */ /* 0x000fea0003c00000 */
[----:B------:R0:W1:Y:S02]  /*16020*/  SHFL.IDX P6, R14, R13, R12, R11 ;  /* 0x0000000c0d0e7389 */ /* 0x00006400000c000b */
[----:B01----:R-:W-:Y:S01]  /*16030*/  ENDCOLLECTIVE ;  /* 0x000000000000791b */ /* 0x003fe20003800000 */
.L_x_378:
        /* <DEDUP_REMOVED lines=12> */
.L_x_379:
[----:B------:R-:W-:Y:S02]  /*16100*/  IMAD.MOV.U32 R13, RZ, RZ, R23 ;  /* 0x000000ffff0d7224 */ /* 0x000fe400078e0017 */
[----:B------:R-:W-:Y:S02]  /*16110*/  IMAD.MOV.U32 R12, RZ, RZ, RZ ;  /* 0x000000ffff0c7224 */ /* 0x000fe400078e00ff */
[----:B------:R-:W-:-:S07]  /*16120*/  IMAD.MOV.U32 R2, RZ, RZ, R14 ;  /* 0x000000ffff027224 */ /* 0x000fce00078e000e */
[----:B------:R-:W-:Y:S05]  /*16130*/  WARPSYNC.COLLECTIVE R15, `(.L_x_380) ;  /* 0x000000000f087348 */ /* 0x000fea0003c00000 */
[----:B------:R0:W1:Y:S02]  /*16140*/  SHFL.IDX P6, R14, R13, R12, R11 ;  /* 0x0000000c0d0e7389 */ /* 0x00006400000c000b */
[----:B01----:R-:W-:Y:S01]  /*16150*/  ENDCOLLECTIVE ;  /* 0x000000000000791b */ /* 0x003fe20003800000 */
.L_x_380:
        /* <DEDUP_REMOVED lines=12> */
.L_x_381:
[----:B------:R-:W-:Y:S01]  /*16220*/  IMAD.MOV.U32 R2, RZ, RZ, R14 ;  /* 0x000000ffff027224 */ /* 0x000fe200078e000e */
[----:B------:R-:W-:Y:S06]  /*16230*/  BRA `(.L_x_382) ;  /* 0xffffffbc000c7947 */ /* 0x000fec000383ffff */
.L_x_285:
[----:B---3--:R3:W4:Y:S02]  /*16240*/  SYNCS.PHASECHK.TRANS64.TRYWAIT P0, [R0+URZ+0x29840], R29 ;  /* 0x0298401d000075a7 */ /* 0x008724000800017f */
[----:B----4-:R-:W-:Y:S05]  /*16250*/  @!P0 NANOSLEEP.SYNCS 0x989680 ;  /* 0x009896800000895d */ /* 0x010fea0003900000 */
[----:B------:R-:W4:Y:S02]  /*16260*/  @!P0 SYNCS.PHASECHK.TRANS64 P0, [R0+URZ+0x29840], R29 ;  /* 0x0298401d000085a7 */ /* 0x000f24000800007f */
[----:B----4-:R-:W-:Y:S05]  /*16270*/  @!P0 BRA `(.L_x_285) ;  /* 0xfffffffc00f08947 */ /* 0x010fea000383ffff */
[----:B------:R-:W-:Y:S05]  /*16280*/  BRA `(.L_x_383) ;  /* 0xffffffbc00607947 */ /* 0x000fea000383ffff */
.L_x_286:
        /* <DEDUP_REMOVED lines=8> */
.L_x_385:
[----:B------:R-:W-:Y:S05]  /*16310*/  BSYNC B0 ;  /* 0x0000000000007941 */ /* 0x000fea0003800000 */
.L_x_384:
[----:B------:R-:W-:Y:S02]  /*16320*/  IMAD.MOV.U32 R13, RZ, RZ, R4 ;  /* 0x000000ffff0d7224 */ /* 0x000fe400078e0004 */
[----:B------:R-:W-:Y:S02]  /*16330*/  IMAD.MOV.U32 R12, RZ, RZ, RZ ;  /* 0x000000ffff0c7224 */ /* 0x000fe400078e00ff */
[----:B------:R-:W-:Y:S02]  /*16340*/  IMAD.MOV.U32 R11, RZ, RZ, 0x1c1f ;  /* 0x00001c1fff0b7424 */ /* 0x000fe400078e00ff */
[----:B------:R-:W-:Y:S02]  /*16350*/  IMAD.MOV.U32 R15, RZ, RZ, -0x1 ;  /* 0xffffffffff0f7424 */ /* 0x000fe400078e00ff */
[----:B------:R-:W-:Y:S02]  /*16360*/  IMAD.MOV.U32 R3, RZ, RZ, R14 ;  /* 0x000000ffff037224 */ /* 0x000fe400078e000e */
[----:B------:R-:W-:-:S07]  /*16370*/  IMAD.IADD R7, R16, 0x1, R7 ;  /* 0x0000000110077824 */ /* 0x000fce00078e0207 */
[----:B------:R-:W-:Y:S05]  /*16380*/  WARPSYNC.COLLECTIVE R15, `(.L_x_386) ;  /* 0x000000000f087348 */ /* 0x000fea0003c00000 */
[----:B------:R0:W1:Y:S02]  /*16390*/  SHFL.IDX P6, R14, R13, R12, R11 ;  /* 0x0000000c0d0e7389 */ /* 0x00006400000c000b */
[----:B01----:R-:W-:Y:S01]  /*163a0*/  ENDCOLLECTIVE ;  /* 0x000000000000791b */ /* 0x003fe20003800000 */
.L_x_386:
[----:B------:R-:W-:Y:S02]  /*163b0*/  IMAD.MOV.U32 R13, RZ, RZ, R5 ;  /* 0x000000ffff0d7224 */ /* 0x000fe400078e0005 */
[----:B------:R-:W-:Y:S02]  /*163c0*/  IMAD.MOV.U32 R12, RZ, RZ, 0x1 ;  /* 0x00000001ff0c7424 */ /* 0x000fe400078e00ff */
[----:B------:R-:W-:-:S07]  /*163d0*/  IMAD.MOV.U32 R2, RZ, RZ, R14 ;  /* 0x000000ffff027224 */ /* 0x000fce00078e000e */
[----:B------:R-:W-:Y:S05]  /*163e0*/  WARPSYNC.COLLECTIVE R15, `(.L_x_387) ;  /* 0x000000000f087348 */ /* 0x000fea0003c00000 */
[----:B------:R0:W1:Y:S02]  /*163f0*/  SHFL.IDX P6, R14, R13, R12, R11 ;  /* 0x0000000c0d0e7389 */ /* 0x00006400000c000b */
[----:B01----:R-:W-:Y:S01]  /*16400*/  ENDCOLLECTIVE ;  /* 0x000000000000791b */ /* 0x003fe20003800000 */
.L_x_387:
[----:B------:R-:W-:-:S05]  /*16410*/  IADD3 R2, P0, R35, R2, RZ ;  /* 0x0000000223027210 */ /* 0x000fca0007f1e0ff */
[----:B------:R-:W-:-:S05]  /*16420*/  IMAD.X R3, RZ, RZ, R3, P0 ;  /* 0x000000ffff037224 */ /* 0x000fca00000e0603 */
[----:B------:R-:W-:Y:S01]  /*16430*/  @!PT LDS RZ, [RZ] ;  /* 0x00000000fffff984 */ /* 0x000fe20000000800 */
[----:B------:R-:W-:Y:S01]  /*16440*/  @!PT LDS RZ, [RZ] ;  /* 0x00000000fffff984 */ /* 0x000fe20000000800 */
[----:B------:R-:W-:Y:S01]  /*16450*/  @!PT LDS RZ, [RZ] ;  /* 0x00000000fffff984 */ /* 0x000fe20000000800 */
[----:B------:R-:W-:Y:S01]  /*16460*/  LDGSTS.E.BYPASS.LTC128B.128 [R7+0x1a400], desc[UR50][R2.64], !P4 ;  /* 0x1a40000002077fae */ /* 0x000fe2000e101d72 */
[----:B------:R-:W-:-:S03]  /*16470*/  IMAD.MOV.U32 R13, RZ, RZ, R4 ;  /* 0x000000ffff0d7224 */ /* 0x000fc600078e0004 */
[----:B------:R-:W-:Y:S04]  /*16480*/  LDGSTS.E.BYPASS.LTC128B.128 [R7+0x1cc00], desc[UR50][R2.64+0x40], !P3 ;  /* 0x1cc0004002077fae */ /* 0x000fe8000d901d72 */
[----:B------:R0:W-:Y:S02]  /*16490*/  LDGSTS.E.BYPASS.LTC128B.128 [R7+0x1f400], desc[UR50][R2.64+0x80], !P1 ;  /* 0x1f40008002077fae */ /* 0x0001e4000c901d72 */
[----:B0-----:R-:W-:-:S07]  /*164a0*/  IMAD.MOV.U32 R3, RZ, RZ, R14 ;  /* 0x000000ffff037224 */ /* 0x001fce00078e000e */
[----:B------:R-:W-:Y:S05]  /*164b0*/  WARPSYNC.COLLECTIVE R15, `(.L_x_388) ;  /* 0x000000000f087348 */ /* 0x000fea0003c00000 */
[----:B------:R0:W1:Y:S02]  /*164c0*/  SHFL.IDX P6, R14, R13, R12, R11 ;  /* 0x0000000c0d0e7389 */ /* 0x00006400000c000b */
[----:B01----:R-:W-:Y:S01]  /*164d0*/  ENDCOLLECTIVE ;  /* 0x000000000000791b */ /* 0x003fe20003800000 */
.L_x_388:
[----:B------:R-:W-:Y:S02]  /*164e0*/  IMAD.MOV.U32 R13, RZ, RZ, R5 ;  /* 0x000000ffff0d7224 */ /* 0x000fe400078e0005 */
[----:B------:R-:W-:Y:S02]  /*164f0*/  IMAD.MOV.U32 R12, RZ, RZ, 0x2 ;  /* 0x00000002ff0c7424 */ /* 0x000fe400078e00ff */
[----:B------:R-:W-:-:S07]  /*16500*/  IMAD.MOV.U32 R2, RZ, RZ, R14 ;  /* 0x000000ffff027224 */ /* 0x000fce00078e000e */
[----:B------:R-:W-:Y:S05]  /*16510*/  WARPSYNC.COLLECTIVE R15, `(.L_x_389) ;  /* 0x000000000f087348 */ /* 0x000fea0003c00000 */
[----:B------:R0:W1:Y:S02]  /*16520*/  SHFL.IDX P6, R14, R13, R12, R11 ;  /* 0x0000000c0d0e7389 */ /* 0x00006400000c000b */
[----:B01----:R-:W-:Y:S01]  /*16530*/  ENDCOLLECTIVE ;  /* 0x000000000000791b */ /* 0x003fe20003800000 */
.L_x_389:
[----:B------:R-:W-:-:S05]  /*16540*/  IADD3 R2, P0, R35, R2, RZ ;  /* 0x0000000223027210 */ /* 0x000fca0007f1e0ff */
[----:B------:R-:W-:-:S05]  /*16550*/  IMAD.X R3, RZ, RZ, R3, P0 ;  /* 0x000000ffff037224 */ /* 0x000fca00000e0603 */
[----:B------:R-:W-:Y:S01]  /*16560*/  @!PT LDS RZ, [RZ] ;  /* 0x00000000fffff984 */ /* 0x000fe20000000800 */
[----:B------:R-:W-:Y:S01]  /*16570*/  @!PT LDS RZ, [RZ] ;  /* 0x00000000fffff984 */ /* 0x000fe20000000800 */
[----:B------:R-:W-:Y:S01]  /*16580*/  @!PT LDS RZ, [RZ] ;  /* 0x00000000fffff984 */ /* 0x000fe20000000800 */
[----:B------:R0:W-:Y:S01]  /*16590*/  LDGSTS.E.BYPASS.LTC128B.128 [R7+0x1ac00], desc[UR50][R2.64], !P4 ;  /* 0x1ac0000002077fae */ /* 0x0001e2000e101d72 */
[----:B------:R-:W-:-:S03]  /*165a0*/  IMAD.MOV.U32 R13, RZ, RZ, R4 ;  /* 0x000000ffff0d7224 */ /* 0x000fc600078e0004 */
[----:B------:R0:W-:Y:S04]  /*165b0*/  LDGSTS.E.BYPASS.LTC128B.128 [R7+0x1d400], desc[UR50][R2.64+0x40], !P3 ;  /* 0x1d40004002077fae */ /* 0x0001e8000d901d72 */
[----:B------:R0:W-:Y:S01]  /*165c0*/  LDGSTS.E.BYPASS.LTC128B.128 [R7+0x1fc00], desc[UR50][R2.64+0x80], !P1 ;  /* 0x1fc0008002077fae */ /* 0x0001e2000c901d72 */
[----:B------:R-:W-:-:S07]  /*165d0*/  IMAD.MOV.U32 R9, RZ, RZ, R14 ;  /* 0x000000ffff097224 */ /* 0x000fce00078e000e */
[----:B0-----:R-:W-:Y:S05]  /*165e0*/  WARPSYNC.COLLECTIVE R15, `(.L_x_390) ;  /* 0x000000000f087348 */ /* 0x001fea0003c00000 */
[----:B------:R1:W2:Y:S02]  /*165f0*/  SHFL.IDX P6, R14, R13, R12, R11 ;  /* 0x0000000c0d0e7389 */ /* 0x0002a400000c000b */
[----:B012---:R-:W-:Y:S01]  /*16600*/  ENDCOLLECTIVE ;  /* 0x000000000000791b */ /* 0x007fe20003800000 */
.L_x_390:
[----:B------:R-:W-:Y:S02]  /*16610*/  IMAD.MOV.U32 R13, RZ, RZ, R5 ;  /* 0x000000ffff0d7224 */ /* 0x000fe400078e0005 */
[----:B------:R-:W-:Y:S02]  /*16620*/  IMAD.MOV.U32 R12, RZ, RZ, 0x3 ;  /* 0x00000003ff0c7424 */ /* 0x000fe400078e00ff */
[----:B------:R-:W-:-:S07]  /*16630*/  IMAD.MOV.U32 R2, RZ, RZ, R14 ;  /* 0x000000ffff027224 */ /* 0x000fce00078e000e */
[----:B------:R-:W-:Y:S05]  /*16640*/  WARPSYNC.COLLECTIVE R15, `(.L_x_391) ;  /* 0x000000000f087348 */ /* 0x000fea0003c00000 */
[----:B------:R0:W1:Y:S02]  /*16650*/  SHFL.IDX P6, R14, R13, R12, R11 ;  /* 0x0000000c0d0e7389 */ /* 0x00006400000c000b */
[----:B01----:R-:W-:Y:S01]  /*16660*/  ENDCOLLECTIVE ;  /* 0x000000000000791b */ /* 0x003fe20003800000 */
.L_x_391:
        /* <DEDUP_REMOVED lines=13> */
.L_x_392:
[----:B------:R-:W-:Y:S02]  /*16740*/  IMAD.MOV.U32 R13, RZ, RZ, R8 ;  /* 0x000000ffff0d7224 */ /* 0x000fe400078e0008 */
[----:B------:R-:W-:Y:S02]  /*16750*/  IMAD.MOV.U32 R12, RZ, RZ, RZ ;  /* 0x000000ffff0c7224 */ /* 0x000fe400078e00ff */
[----:B------:R-:W-:-:S07]  /*16760*/  IMAD.MOV.U32 R2, RZ, RZ, R14 ;  /* 0x000000ffff027224 */ /* 0x000fce00078e000e */
[----:B------:R-:W-:Y:S05]  /*16770*/  WARPSYNC.COLLECTIVE R15, `(.L_x_393) ;  /* 0x000000000f087348 */ /* 0x000fea0003c00000 */
[----:B------:R0:W1:Y:S02]  /*16780*/  SHFL.IDX P6, R14, R13, R12, R11 ;  /* 0x0000000c0d0e7389 */ /* 0x00006400000c000b */
[----:B01----:R-:W-:Y:S01]  /*16790*/  ENDCOLLECTIVE ;  /* 0x000000000000791b */ /* 0x003fe20003800000 */
.L_x_393:
        /* <DEDUP_REMOVED lines=13> */
.L_x_394:
[----:B------:R-:W-:Y:S01]  /*16870*/  IMAD.MOV.U32 R2, RZ, RZ, R14 ;  /* 0x000000ffff027224 */ /* 0x000fe200078e000e */
[----:B------:R-:W-:Y:S06]  /*16880*/  BRA `(.L_x_395) ;  /* 0xffffffb800f07947 */ /* 0x000fec000383ffff */
.L_x_291:
[----:B0-----:R0:W2:Y:S02]  /*16890*/  SYNCS.PHASECHK.TRANS64.TRYWAIT P1, [R0+URZ+0x29870], R3 ;  /* 0x02987003000075a7 */ /* 0x0010a4000802017f */
[----:B--2---:R-:W-:Y:S05]  /*168a0*/  @!P1 NANOSLEEP.SYNCS 0x989680 ;  /* 0x009896800000995d */ /* 0x004fea0003900000 */
[----:B------:R-:W2:Y:S02]  /*168b0*/  @!P1 SYNCS.PHASECHK.TRANS64 P1, [R0+URZ+0x29870], R3 ;  /* 0x02987003000095a7 */ /* 0x000ea4000802007f */
[----:B--2---:R-:W-:Y:S05]  /*168c0*/  @!P1 BRA `(.L_x_291) ;  /* 0xfffffffc00f09947 */ /* 0x004fea000383ffff */
[----:B------:R-:W-:Y:S05]  /*168d0*/  BRA `(.L_x_396) ;  /* 0xffffffbc005c7947 */ /* 0x000fea000383ffff */
.L_x_293:
[----:B0-----:R0:W2:Y:S02]  /*168e0*/  SYNCS.PHASECHK.TRANS64.TRYWAIT P1, [R0+URZ+0x29860], R3 ;  /* 0x02986003000075a7 */ /* 0x0010a4000802017f */
[----:B--2---:R-:W-:Y:S05]  /*168f0*/  @!P1 NANOSLEEP.SYNCS 0x989680 ;  /* 0x009896800000995d */ /* 0x004fea0003900000 */
[----:B------:R-:W2:Y:S02]  /*16900*/  @!P1 SYNCS.PHASECHK.TRANS64 P1, [R0+URZ+0x29860], R3 ;  /* 0x02986003000095a7 */ /* 0x000ea4000802007f */
[----:B--2---:R-:W-:Y:S05]  /*16910*/  @!P1 BRA `(.L_x_293) ;  /* 0xfffffffc00f09947 */ /* 0x004fea000383ffff */
[----:B------:R-:W-:Y:S05]  /*16920*/  BRA `(.L_x_397) ;  /* 0xffffffbc006c7947 */ /* 0x000fea000383ffff */
.L_x_301:
[----:B0-----:R0:W3:Y:S02]  /*16930*/  SYNCS.PHASECHK.TRANS64.TRYWAIT P1, [R18+URZ+0x29870], R3 ;  /* 0x02987003120075a7 */ /* 0x0010e4000802017f */
[----:B---3--:R-:W-:Y:S05]  /*16940*/  @!P1 NANOSLEEP.SYNCS 0x989680 ;  /* 0x009896800000995d */ /* 0x008fea0003900000 */
[----:B------:R-:W3:Y:S02]  /*16950*/  @!P1 SYNCS.PHASECHK.TRANS64 P1, [R18+URZ+0x29870], R3 ;  /* 0x02987003120095a7 */ /* 0x000ee4000802007f */
[----:B---3--:R-:W-:Y:S05]  /*16960*/  @!P1 BRA `(.L_x_301) ;  /* 0xfffffffc00f09947 */ /* 0x008fea000383ffff */
[----:B------:R-:W-:Y:S05]  /*16970*/  BRA `(.L_x_398) ;  /* 0xffffffc400347947 */ /* 0x000fea000383ffff */
.L_x_303:
[----:B0-----:R0:W2:Y:S02]  /*16980*/  SYNCS.PHASECHK.TRANS64.TRYWAIT P1, [R18+URZ+0x29860], R3 ;  /* 0x02986003120075a7 */ /* 0x0010a4000802017f */
[----:B--2---:R-:W-:Y:S05]  /*16990*/  @!P1 NANOSLEEP.SYNCS 0x989680 ;  /* 0x009896800000995d */ /* 0x004fea0003900000 */
[----:B------:R-:W2:Y:S02]  /*169a0*/  @!P1 SYNCS.PHASECHK.TRANS64 P1, [R18+URZ+0x29860], R3 ;  /* 0x02986003120095a7 */ /* 0x000ea4000802007f */
[----:B--2---:R-:W-:Y:S05]  /*169b0*/  @!P1 BRA `(.L_x_303) ;  /* 0xfffffffc00f09947 */ /* 0x004fea000383ffff */
[----:B------:R-:W-:Y:S05]  /*169c0*/  BRA `(.L_x_399) ;  /* 0xffffffc400407947 */ /* 0x000fea000383ffff */
.L_x_315:
[----:B0-----:R0:W2:Y:S02]  /*169d0*/  SYNCS.PHASECHK.TRANS64.TRYWAIT P0, [R4+URZ+0x29820], R0 ;  /* 0x02982000040075a7 */ /* 0x0010a4000800017f */
[----:B--2---:R-:W-:Y:S05]  /*169e0*/  @!P0 NANOSLEEP.SYNCS 0x989680 ;  /* 0x009896800000895d */ /* 0x004fea0003900000 */
[----:B------:R-:W2:Y:S02]  /*169f0*/  @!P0 SYNCS.PHASECHK.TRANS64 P0, [R4+URZ+0x29820], R0 ;  /* 0x02982000040085a7 */ /* 0x000ea4000800007f */
[----:B--2---:R-:W-:Y:S05]  /*16a00*/  @!P0 BRA `(.L_x_315) ;  /* 0xfffffffc00f08947 */ /* 0x004fea000383ffff */
[----:B------:R-:W-:Y:S05]  /*16a10*/  BRA `(.L_x_400) ;  /* 0xffffffd800007947 */ /* 0x000fea000383ffff */
.L_x_316:
[----:B------:R-:W2:Y:S01]  /*16a20*/  S2R R2, SR_TID.X ;  /* 0x0000000000027919 */ /* 0x000ea20000002100 */
[----:B------:R-:W-:Y:S01]  /*16a30*/  BSSY B0, `(.L_x_401) ;  /* 0x000000a000007945 */ /* 0x000fe20003800000 */
[----:B------:R-:W-:Y:S02]  /*16a40*/  IMAD.MOV.U32 R12, RZ, RZ, RZ ;  /* 0x000000ffff0c7224 */ /* 0x000fe400078e00ff */
[----:B------:R-:W-:Y:S02]  /*16a50*/  IMAD.MOV.U32 R11, RZ, RZ, 0x1f ;  /* 0x0000001fff0b7424 */ /* 0x000fe400078e00ff */
[----:B------:R-:W-:Y:S01]  /*16a60*/  IMAD.MOV.U32 R15, RZ, RZ, -0x1 ;  /* 0xffffffffff0f7424 */ /* 0x000fe200078e00ff */
[----:B--2---:R-:W-:-:S04]  /*16a70*/  SHF.R.U32.HI R2, RZ, 0x5, R2 ;  /* 0x00000005ff027819 */ /* 0x004fc80000011602 */
[----:B------:R-:W-:-:S05]  /*16a80*/  LOP3.LUT R2, R2, 0x3, RZ, 0xc0, !PT ;  /* 0x0000000302027812 */ /* 0x000fca00078ec0ff */
[----:B------:R-:W-:-:S07]  /*16a90*/  IMAD.MOV.U32 R13, RZ, RZ, R2 ;  /* 0x000000ffff0d7224 */ /* 0x000fce00078e0002 */
[----:B01----:R-:W-:Y:S05]  /*16aa0*/  WARPSYNC.COLLECTIVE R15, `(.L_x_402) ;  /* 0x000000000f087348 */ /* 0x003fea0003c00000 */
[----:B------:R2:W3:Y:S02]  /*16ab0*/  SHFL.IDX P6, R14, R13, R12, R11 ;  /* 0x0000000c0d0e7389 */ /* 0x0004e400000c000b */
[----:B0123--:R-:W-:Y:S01]  /*16ac0*/  ENDCOLLECTIVE ;  /* 0x000000000000791b */ /* 0x00ffe20003800000 */
.L_x_402:
[----:B------:R-:W-:Y:S05]  /*16ad0*/  BSYNC B0 ;  /* 0x0000000000007941 */ /* 0x000fea0003800000 */
.L_x_401:
[----:B------:R-:W-:Y:S05]  /*16ae0*/  BRA `(.L_x_403) ;  /* 0xffffffd400e87947 */ /* 0x000fea000383ffff */
.L_x_319:
[----:B------:R-:W-:Y:S01]  /*16af0*/  BSSY B1, `(.L_x_404) ;  /* 0x0000006000017945 */ /* 0x000fe20003800000 */
[----:B------:R-:W-:-:S07]  /*16b00*/  IMAD.MOV.U32 R15, RZ, RZ, -0x1 ;  /* 0xffffffffff0f7424 */ /* 0x000fce00078e00ff */
[----:B01----:R-:W-:Y:S05]  /*16b10*/  WARPSYNC.COLLECTIVE R15, `(.L_x_405) ;  /* 0x000000000f0c7348 */ /* 0x003fea0003c00000 */
[----:B------:R-:W-:Y:S02]  /*16b20*/  ELECT P6, UR62, PT ;  /* 0x00000000003e782f */ /* 0x000fe400038c0000 */
[----:B------:R-:W-:Y:S01]  /*16b30*/  MOV R14, UR62 ;  /* 0x0000003e000e7c02 */ /* 0x000fe20008000f00 */
[----:B01----:R-:W-:Y:S10]  /*16b40*/  ENDCOLLECTIVE ;  /* 0x000000000000791b */ /* 0x003ff40003800000 */
.L_x_405:
[----:B------:R-:W-:Y:S05]  /*16b50*/  BSYNC B1 ;  /* 0x0000000000017941 */ /* 0x000fea0003800000 */
.L_x_404:
[----:B------:R-:W-:Y:S05]  /*16b60*/  BRA `(.L_x_406) ;  /* 0xffffffd400e07947 */ /* 0x000fea000383ffff */
.L_x_321:
[----:B0-----:R0:W2:Y:S02]  /*16b70*/  SYNCS.PHASECHK.TRANS64.TRYWAIT P1, [R5+URZ+0x29840], R0 ;  /* 0x02984000050075a7 */ /* 0x0010a4000802017f */
[----:B--2---:R-:W-:Y:S05]  /*16b80*/  @!P1 NANOSLEEP.SYNCS 0x989680 ;  /* 0x009896800000995d */ /* 0x004fea0003900000 */
[----:B------:R-:W2:Y:S02]  /*16b90*/  @!P1 SYNCS.PHASECHK.TRANS64 P1, [R5+URZ+0x29840], R0 ;  /* 0x02984000050095a7 */ /* 0x000ea4000802007f */
[----:B--2---:R-:W-:Y:S05]  /*16ba0*/  @!P1 BRA `(.L_x_321) ;  /* 0xfffffffc00f09947 */ /* 0x004fea000383ffff */
[----:B------:R-:W-:Y:S05]  /*16bb0*/  BRA `(.L_x_407) ;  /* 0xffffffd800007947 */ /* 0x000fea000383ffff */
.L_x_323:
[----:B--2---:R2:W3:Y:S02]  /*16bc0*/  SYNCS.PHASECHK.TRANS64.TRYWAIT P1, [R19+URZ+0x29840], R2 ;  /* 0x02984002130075a7 */ /* 0x0044e4000802017f */
[----:B---3--:R-:W-:Y:S05]  /*16bd0*/  @!P1 NANOSLEEP.SYNCS 0x989680 ;  /* 0x009896800000995d */ /* 0x008fea0003900000 */
[----:B------:R-:W3:Y:S02]  /*16be0*/  @!P1 SYNCS.PHASECHK.TRANS64 P1, [R19+URZ+0x29840], R2 ;  /* 0x02984002130095a7 */ /* 0x000ee4000802007f */
[----:B---3--:R-:W-:Y:S05]  /*16bf0*/  @!P1 BRA `(.L_x_323) ;  /* 0xfffffffc00f09947 */ /* 0x008fea000383ffff */
[----:B------:R-:W-:Y:S05]  /*16c00*/  BRA `(.L_x_408) ;  /* 0xffffffd8000c7947 */ /* 0x000fea000383ffff */
.L_x_325:
[----:B---3--:R3:W4:Y:S02]  /*16c10*/  SYNCS.PHASECHK.TRANS64.TRYWAIT P1, [R5+URZ+0x29860], R0 ;  /* 0x02986000050075a7 */ /* 0x008724000802017f */
[----:B----4-:R-:W-:Y:S05]  /*16c20*/  @!P1 NANOSLEEP.SYNCS 0x989680 ;  /* 0x009896800000995d */ /* 0x010fea0003900000 */
[----:B------:R-:W4:Y:S02]  /*16c30*/  @!P1 SYNCS.PHASECHK.TRANS64 P1, [R5+URZ+0x29860], R0 ;  /* 0x02986000050095a7 */ /* 0x000f24000802007f */
[----:B----4-:R-:W-:Y:S05]  /*16c40*/  @!P1 BRA `(.L_x_325) ;  /* 0xfffffffc00f09947 */ /* 0x010fea000383ffff */
[----:B------:R-:W-:Y:S05]  /*16c50*/  BRA `(.L_x_409) ;  /* 0xffffffd800087947 */ /* 0x000fea000383ffff */
.L_x_327:
[----:B----4-:R4:W0:Y:S02]  /*16c60*/  SYNCS.PHASECHK.TRANS64.TRYWAIT P1, [R19+URZ+0x29860], R2 ;  /* 0x02986002130075a7 */ /* 0x010824000802017f */
[----:B0-----:R-:W-:Y:S05]  /*16c70*/  @!P1 NANOSLEEP.SYNCS 0x989680 ;  /* 0x009896800000995d */ /* 0x001fea0003900000 */
[----:B------:R-:W0:Y:S02]  /*16c80*/  @!P1 SYNCS.PHASECHK.TRANS64 P1, [R19+URZ+0x29860], R2 ;  /* 0x02986002130095a7 */ /* 0x000e24000802007f */
[----:B0-----:R-:W-:Y:S05]  /*16c90*/  @!P1 BRA `(.L_x_327) ;  /* 0xfffffffc00f09947 */ /* 0x001fea000383ffff */
[----:B------:R-:W-:Y:S05]  /*16ca0*/  BRA `(.L_x_410) ;  /* 0xffffffd800047947 */ /* 0x000fea000383ffff */
.L_x_329:
[----:B------:R0:W0:Y:S02]  /*16cb0*/  SYNCS.PHASECHK.TRANS64.TRYWAIT P1, [R5+URZ+0x29880], R0 ;  /* 0x02988000050075a7 */ /* 0x000024000802017f */
[----:B0-----:R-:W-:Y:S05]  /*16cc0*/  @!P1 NANOSLEEP.SYNCS 0x989680 ;  /* 0x009896800000995d */ /* 0x001fea0003900000 */
[----:B------:R-:W0:Y:S02]  /*16cd0*/  @!P1 SYNCS.PHASECHK.TRANS64 P1, [R5+URZ+0x29880], R0 ;  /* 0x02988000050095a7 */ /* 0x000e24000802007f */
[----:B0-----:R-:W-:Y:S05]  /*16ce0*/  @!P1 BRA `(.L_x_329) ;  /* 0xfffffffc00f09947 */ /* 0x001fea000383ffff */
[----:B------:R-:W-:Y:S05]  /*16cf0*/  BRA `(.L_x_411) ;  /* 0xffffffd800007947 */ /* 0x000fea000383ffff */
.L_x_412:
        /* <DEDUP_REMOVED lines=16> */
.L_x_3315:


//--------------------- .text._ZN7cutlass13device_kernelIN5flash11enable_sm90INS1_16FlashAttnFwdSm90INS1_25CollectiveMainloopFwdSm90ILi2EN4cute5tupleIJNS5_1CILi1EEES8_S8_EEENS6_IJNS7_ILi128EEENS7_ILi160EEENS7_ILi192EEEEEELi128ENS_12float_e4m3_tEfNS_4arch4Sm90ELb0ELb0ELb1ELb1ELb1ELb1ELb0ELb1ELb1ELb1ELb1ELb0EEENS1_21CollectiveEpilogueFwdINS6_IJSA_SA_SB_EEES9_NS_10bfloat16_tESG_Li256ELb1ELb1ELb1ELb1EEENS1_36VarlenDynamicPersistentTileSchedulerILi128ELi160ELi256ELi128ELb1ELb1ELb1ELb0ELb1ELb1EEEEEEEEEvNT_6ParamsE --------------------------
	.section	.text._ZN7cutlass13device_kernelIN5flash11enable_sm90INS1_16FlashAttnFwdSm90INS1_25CollectiveMainloopFwdSm90ILi2EN4cute5tupleIJNS5_1CILi1EEES8_S8_EEENS6_IJNS7_ILi128EEENS7_ILi160EEENS7_ILi192EEEEEELi128ENS_12float_e4m3_tEfNS_4arch4Sm90ELb0ELb0ELb1ELb1ELb1ELb1ELb0ELb1ELb1ELb1ELb1ELb0EEENS1_21CollectiveEpilogueFwdINS6_IJSA_SA_SB_EEES9_NS_10bfloat16_tESG_Li256ELb1ELb1ELb1ELb1EEENS1_36VarlenDynamicPersistentTileSchedulerILi128ELi160ELi256ELi128ELb1ELb1ELb1ELb0ELb1ELb1EEEEEEEEEvNT_6ParamsE,"ax",@progbits
	.align	128
.text._ZN7cutlass13device_kernelIN5flash11enable_sm90INS1_16FlashAttnFwdSm90INS1_25CollectiveMainloopFwdSm90ILi2EN4cute5tupleIJNS5_1CILi1EEES8_S8_EEENS6_IJNS7_ILi128EEENS7_ILi160EEENS7_ILi192EEEEEELi128ENS_12float_e4m3_tEfNS_4arch4Sm90ELb0ELb0ELb1ELb1ELb1ELb1ELb0ELb1ELb1ELb1ELb1ELb0EEENS1_21CollectiveEpilogueFwdINS6_IJSA_SA_SB_EEES9_NS_10bfloat16_tESG_Li256ELb1ELb1ELb1ELb1EEENS1_36VarlenDynamicPersistentTileSchedulerILi128ELi160ELi256ELi128ELb1ELb1ELb1ELb0ELb1ELb1EEEEEEEEEvNT_6ParamsE:
        .type           _ZN7cutlass13device_kernelIN5flash11enable_sm90INS1_16FlashAttnFwdSm90INS1_25CollectiveMainloopFwdSm90ILi2EN4cute5tupleIJNS5_1CILi1EEES8_S8_EEENS6_IJNS7_ILi128EEENS7_ILi160EEENS7_ILi192EEEEEELi128ENS_12float_e4m3_tEfNS_4arch4Sm90ELb0ELb0ELb1ELb1ELb1ELb1ELb0ELb1ELb1ELb1ELb1ELb0EEENS1_21CollectiveEpilogueFwdINS6_IJSA_SA_SB_EEES9_NS_10bfloat16_tESG_Li256ELb1ELb1ELb1ELb1EEENS1_36VarlenDynamicPersistentTileSchedulerILi128ELi160ELi256ELi128ELb1ELb1ELb1ELb0ELb1ELb1EEEEEEEEEvNT_6ParamsE,@function
        .size           _ZN7cutlass13device_kernelIN5flash11enable_sm90INS1_16FlashAttnFwdSm90INS1_25CollectiveMainloopFwdSm90ILi2EN4cute5tupleIJNS5_1CILi1EEES8_S8_EEENS6_IJNS7_ILi128EEENS7_ILi160EEENS7_ILi192EEEEEELi128ENS_12float_e4m3_tEfNS_4arch4Sm90ELb0ELb0ELb1ELb1ELb1ELb1ELb0ELb1ELb1ELb1ELb1ELb0EEENS1_21CollectiveEpilogueFwdINS6_IJSA_SA_SB_EEES9_NS_10bfloat16_tESG_Li256ELb1ELb1ELb1ELb1EEENS1_36VarlenDynamicPersistentTileSchedulerILi128ELi160ELi256ELi128ELb1ELb1ELb1ELb0ELb1ELb1EEEEEEEEEvNT_6ParamsE,(.L_x_3316 - _ZN7cutlass13device_kernelIN5flash11enable_sm90INS1_16FlashAttnFwdSm90INS1_25CollectiveMainloopFwdSm90ILi2EN4cute5tupleIJNS5_1CILi1EEES8_S8_EEENS6_IJNS7_ILi128EEENS7_ILi160EEENS7_ILi192EEEEEELi128ENS_12float_e4m3_tEfNS_4arch4Sm90ELb0ELb0ELb1ELb1ELb1ELb1ELb0ELb1ELb1ELb1ELb1ELb0EEENS1_21CollectiveEpilogueFwdINS6_IJSA_SA_SB_EEES9_NS_10bfloat16_tESG_Li256ELb1ELb1ELb1ELb1EEENS1_36VarlenDynamicPersistentTileSchedulerILi128ELi160ELi256ELi128ELb1ELb1ELb1ELb0ELb1ELb1EEEEEEEEEvNT_6ParamsE)
        .other          _ZN7cutlass13device_kernelIN5flash11enable_sm90INS1_16FlashAttnFwdSm90INS1_25CollectiveMainloopFwdSm90ILi2EN4cute5tupleIJNS5_1CILi1EEES8_S8_EEENS6_IJNS7_ILi128EEENS7_ILi160EEENS7_ILi192EEEEEELi128ENS_12float_e4m3_tEfNS_4arch4Sm90ELb0ELb0ELb1ELb1ELb1ELb1ELb0ELb1ELb1ELb1ELb1ELb0EEENS1_21CollectiveEpilogueFwdINS6_IJSA_SA_SB_EEES9_NS_10bfloat16_tESG_Li256ELb1ELb1ELb1ELb1EEENS1_36VarlenDynamicPersistentTileSchedulerILi128ELi160ELi256ELi128ELb1ELb1ELb1ELb0ELb1ELb1EEEEEEEEEvNT_6ParamsE,@"STO_CUDA_ENTRY STV_DEFAULT"
_ZN7cutlass13device_kernelIN5flash11enable_sm90INS1_16FlashAttnFwdSm90INS1_25CollectiveMainloopFwdSm90ILi2EN4cute5tupleIJNS5_1CILi1EEES8_S8_EEENS6_IJNS7_ILi128EEENS7_ILi160EEENS7_ILi192EEEEEELi128ENS_12float_e4m3_tEfNS_4arch4Sm90ELb0ELb0ELb1ELb1ELb1ELb1ELb0ELb1ELb1ELb1ELb1ELb0EEENS1_21CollectiveEpilogueFwdINS6_IJSA_SA_SB_EEES9_NS_10bfloat16_tESG_Li256ELb1ELb1ELb1ELb1EEENS1_36VarlenDynamicPersistentTileSchedulerILi128ELi160ELi256ELi128ELb1ELb1ELb1ELb0ELb1ELb1EEEEEEEEEvNT_6ParamsE:
[----:B------:R-:W0:Y:S02]  /*0000*/  LDC R1, c[0x0][0x28] ;  /* 0x00000a00ff017b82 */ /* 0x000e240000000800 */
[----:B0-----:R-:W-:Y:S01]  /*0010*/  VIADD R1, R1, 0xffffffa8 ;  /* 0xffffffa801017836 */ /* 0x001fe20000000000 */
[----:B------:R-:W0:Y:S01]  /*0020*/  S2R R3, SR_TID.X ;  /* 0x0000000000037919 */ /* 0x000e220000002100 */
[----:B------:R-:W-:Y:S01]  /*0030*/  ELECT P0, URZ, PT ;  /* 0x00000000003f782f */ /* 0x000fe20003800000 */
[----:B------:R-:W-:Y:S01]  /*0040*/  BSSY B0, `(.L_x_413) ;  /* 0x000000e000007945 */ /* 0x000fe20003800000 */
[--C-:B0-----:R-:W-:Y:S02]  /*0050*/  SHF.R.U32.HI R0, RZ, 0x5, R3.reuse ;  /* 0x00000005ff007819 */ /* 0x101fe40000011603 */
[----:B------:R-:W-:-:S03]  /*0060*/  SHF.R.U32.HI R3, RZ, 0x7, R3 ;  /* 0x00000007ff037819 */ /* 0x000fc60000011603 */
[----:B------:R-:W0:Y:S02]  /*0070*/  SHFL.IDX PT, R2, R0, RZ, 0x1f ;  /* 0x00001fff00027589 */ /* 0x000e2400000e0000 */
[----:B0-----:R-:W-:-:S13]  /*0080*/  ISETP.EQ.AND P0, PT, R2, RZ, P0 ;  /* 0x000000ff0200720c */ /* 0x001fda0000702270 */
[----:B------:R-:W-:Y:S05]  /*0090*/  @!P0 BRA `(.L_x_414) ;  /* 0x0000000000208947 */ /* 0x000fea0003800000 */
[----:B------:R-:W-:Y:S02]  /*00a0*/  ULDC.64 UR4, c[0x0][0x198] ;  /* 0x0000660000047ab9 */ /* 0x000fe40000000a00 */
[----:B------:R-:W-:Y:S02]  /*00b0*/  UIADD3 UR6, UP0, UR4, 0x570, URZ ;  /* 0x0000057004067890 */ /* 0x000fe4000ff1e03f */
[----:B------:R-:W-:Y:S02]  /*00c0*/  UIADD3 UR4, UP1, UR4, 0x670, URZ ;  /* 0x0000067004047890 */ /* 0x000fe4000ff3e03f */
[----:B------:R-:W-:Y:S02]  /*00d0*/  UIADD3.X UR7, URZ, UR5, URZ, UP0, !UPT ;  /* 0x000000053f077290 */ /* 0x000fe400087fe43f */
[----:B------:R-:W-:-:S07]  /*00e0*/  UIADD3.X UR5, URZ, UR5, URZ, UP1, !UPT ;  /* 0x000000053f057290 */ /* 0x000fce0008ffe43f */
[----:B------:R0:W-:Y:S02]  /*00f0*/  UTMACCTL.PF [UR6] ;  /* 0x00000000060079b9 */ /* 0x0001e40008040000 */
[----:B------:R0:W-:Y:S02]  /*0100*/  UTMACCTL.PF [UR4] ;  /* 0x00000000040079b9 */ /* 0x0001e40008040000 */
[----:B0-----:R-:W-:Y:S01]  /*0110*/  NOP ;  /* 0x0000000000007918 */ /* 0x001fe20000000000 */
.L_x_414:
[----:B------:R-:W-:Y:S05]  /*0120*/  BSYNC B0 ;  /* 0x0000000000007941 */ /* 0x000fea0003800000 */
.L_x_413:
[----:B------:R-:W-:Y:S01]  /*0130*/  VOTEU.ANY UP0, P0 ;  /* 0x00000000003f7886 */ /* 0x000fe20000000100 */
[----:B------:R-:W0:Y:S01]  /*0140*/  SHFL.IDX PT, R3, R3, RZ, 0x1f ;  /* 0x00001fff03037589 */ /* 0x000e2200000e0000 */
[----:B------:R-:W-:Y:S01]  /*0150*/  UMOV UR4, 0x80 ;  /* 0x0000008000047882 */ /* 0x000fe20000000000 */
[----:B------:R-:W-:Y:S01]  /*0160*/  UMOV UR7, 0x100 ;  /* 0x0000010000077882 */ /* 0x000fe20000000000 */
[----:B------:R-:W-:Y:S01]  /*0170*/  VOTEU.ANY UP1, P0 ;  /* 0x00000000003f7886 */ /* 0x000fe20000020100 */
[----:B------:R-:W1:Y:S01]  /*0180*/  @UP0 S2UR UR8, SR_CgaCtaId ;  /* 0x00000000000809c3 */ /* 0x000e620000008800 */
[----:B------:R-:W2:Y:S01]  /*0190*/  SHFL.IDX PT, R2, R0, RZ, 0x1f ;  /* 0x00001fff00027589 */ /* 0x000ea200000e0000 */
[----:B------:R-:W-:Y:S01]  /*01a0*/  @UP0 UMOV UR6, 0x400 ;  /* 0x0000040000060882 */ /* 0x000fe20000000000 */
[----:B------:R-:W-:-:S04]  /*01b0*/  @UP0 UIADD3 UR4, -UR4, 0x100000, URZ ;  /* 0x0010000004040890 */ /* 0x000fc8000fffe13f */
[----:B------:R-:W-:Y:S02]  /*01c0*/  @UP0 USHF.L.U32 UR5, UR4, 0xb, URZ ;  /* 0x0000000b04050899 */ /* 0x000fe4000800063f */
[----:B------:R-:W-:Y:S01]  /*01d0*/  @UP0 USHF.L.U32 UR4, UR4, 0x1, URZ ;  /* 0x0000000104040899 */ /* 0x000fe2000800063f */
[----:B------:R-:W-:Y:S01]  /*01e0*/  VOTEU.ANY UP2, P0 ;  /* 0x00000000003f7886 */ /* 0x000fe20000040100 */
[----:B0-----:R-:W-:Y:S01]  /*01f0*/  R2UR UR9, R3 ;  /* 0x00000000030972ca */ /* 0x001fe200000e0000 */
[----:B-1----:R-:W-:Y:S01]  /*0200*/  @UP0 ULEA UR8, UR8, UR6, 0x18 ;  /* 0x0000000608080291 */ /* 0x002fe2000f8ec03f */
[----:B--2---:R-:W-:Y:S01]  /*0210*/  ISETP.NE.AND P1, PT, R2, RZ, PT ;  /* 0x000000ff0200720c */ /* 0x004fe20003f25270 */
[----:B------:R-:W-:-:S04]  /*0220*/  @UP0 UIADD3 UR6, -UR7, 0x100000, URZ ;  /* 0x0010000007060890 */ /* 0x000fc8000fffe13f */
[----:B------:R-:W-:Y:S02]  /*0230*/  @UP0 USHF.L.U32 UR7, UR6, 0xb, URZ ;  /* 0x0000000b06070899 */ /* 0x000fe4000800063f */
[----:B------:R-:W-:-:S04]  /*0240*/  @UP0 USHF.L.U32 UR6, UR6, 0x1, URZ ;  /* 0x0000000106060899 */ /* 0x000fc8000800063f */
[----:B------:R-:W-:Y:S01]  /*0250*/  UISETP.NE.AND UP0, UPT, UR9, URZ, UPT ;  /* 0x0000003f0900728c */ /* 0x000fe2000bf05270 */
[----:B------:R-:W0:Y:S02]  /*0260*/  FENCE.VIEW.ASYNC.S ;  /* 0x00000000000073c6 */ /* 0x000e240000000000 */
[----:B0-----:R0:W1:Y:S05]  /*0270*/  @UP1 SYNCS.EXCH.64 URZ, [UR8+0x29800], UR4 ;  /* 0x02980004083f15b2 */ /* 0x00106a0008000100 */
[----:B------:R0:W2:Y:S01]  /*0280*/  @UP2 SYNCS.EXCH.64 URZ, [UR8+0x29820], UR6 ;  /* 0x02982006083f25b2 */ /* 0x0000a20008000100 */
        /* <DEDUP_REMOVED lines=14> */
[----:B0-----:R3:W4:Y:S08]  /*0370*/  SYNCS.EXCH.64 URZ, [UR8+0x29830], UR4 ;  /* 0x02983004083f75b2 */ /* 0x0017300008000100 */
[----:B------:R3:W0:Y:S01]  /*0380*/  SYNCS.EXCH.64 URZ, [UR8+0x29840], UR6 ;  /* 0x02984006083f75b2 */ /* 0x0006220008000100 */
[----:B------:R3:W0:Y:S01]  /*0390*/  SYNCS.EXCH.64 URZ, [UR8+0x29838], UR4 ;  /* 0x02983804083f75b2 */ /* 0x0006220008000100 */
[----:B------:R3:W0:Y:S02]  /*03a0*/  SYNCS.EXCH.64 URZ, [UR8+0x29848], UR6 ;  /* 0x02984806083f75b2 */ /* 0x0006240008000100 */
[----:B---3--:R-:W-:Y:S01]  /*03b0*/  NOP ;  /* 0x0000000000007918 */ /* 0x008fe20000000000 */
.L_x_415:
[----:B------:R-:W3:Y:S01]  /*03c0*/  SHFL.IDX PT, R2, R0, RZ, 0x1f ;  /* 0x00001fff00027589 */ /* 0x000ee200000e0000 */
[----:B------:R-:W-:Y:S01]  /*03d0*/  NOP ;  /* 0x0000000000007918 */ /* 0x000fe20000000000 */
[----:B---3--:R-:W-:-:S13]  /*03e0*/  ISETP.NE.AND P0, PT, R2, RZ, PT ;  /* 0x000000ff0200720c */ /* 0x008fda0003f05270 */
        /* <DEDUP_REMOVED lines=17> */
[----:B------:R3:W0:Y:S02]  /*0500*/  SYNCS.EXCH.64 URZ, [UR8+0x29868], UR6 ;  /* 0x02986806083f75b2 */ /* 0x0006240008000100 */
[----:B---3--:R-:W-:Y:S01]  /*0510*/  NOP ;  /* 0x0000000000007918 */ /* 0x008fe20000000000 */
.L_x_416:
[----:B------:R-:W3:Y:S01]  /*0520*/  SHFL.IDX PT, R2, R0, RZ, 0x1f ;  /* 0x00001fff00027589 */ /* 0x000ee200000e0000 */
[----:B------:R-:W-:Y:S01]  /*0530*/  NOP ;  /* 0x0000000000007918 */ /* 0x000fe20000000000 */
[----:B---3--:R-:W-:-:S13]  /*0540*/  ISETP.NE.AND P0, PT, R2, RZ, PT ;  /* 0x000000ff0200720c */ /* 0x008fda0003f05270 */
        /* <DEDUP_REMOVED lines=13> */
[----:B------:R3:W0:Y:S02]  /*0620*/  SYNCS.EXCH.64 URZ, [UR6+0x29888], UR4 ;  /* 0x02988804063f75b2 */ /* 0x0006240008000100 */
[----:B---3--:R-:W-:Y:S01]  /*0630*/  NOP ;  /* 0x0000000000007918 */ /* 0x008fe20000000000 */
.L_x_417:
        /* <DEDUP_REMOVED lines=22> */
.L_x_418:
[----:B------:R-:W3:Y:S01]  /*07a0*/  SHFL.IDX PT, R3, R0, RZ, 0x1f ;  /* 0x00001fff00037589 */ /* 0x000ee200000e0000 */
[----:B------:R-:W-:Y:S01]  /*07b0*/  NOP ;  /* 0x0000000000007918 */ /* 0x000fe20000000000 */
[----:B------:R-:W0:Y:S01]  /*07c0*/  S2R R2, SR_CgaCtaId ;  /* 0x0000000000027919 */ /* 0x000e220000008800 */
[----:B---3--:R-:W-:-:S13]  /*07d0*/  ISETP.NE.AND P0, PT, R3, RZ, PT ;  /* 0x000000ff0300720c */ /* 0x008fda0003f05270 */
[----:B0-----:R-:W-:Y:S05]  /*07e0*/  @P0 BRA `(.L_x_419) ;  /* 0x0000000000480947 */ /* 0x001fea0003800000 */
        /* <DEDUP_REMOVED lines=13> */
[----:B0-----:R0:W3:Y:S08]  /*08c0*/  SYNCS.EXCH.64 URZ, [UR8+0x298b0], UR4 ;  /* 0x0298b004083f75b2 */ /* 0x0010f00008000100 */
[----:B------:R0:W0:Y:S01]  /*08d0*/  SYNCS.EXCH.64 URZ, [UR8+0x298c0], UR6 ;  /* 0x0298c006083f75b2 */ /* 0x0000220008000100 */
[----:B------:R0:W0:Y:S01]  /*08e0*/  SYNCS.EXCH.64 URZ, [UR8+0x298b8], UR4 ;  /* 0x0298b804083f75b2 */ /* 0x0000220008000100 */
[----:B------:R0:W0:Y:S01]  /*08f0*/  SYNCS.EXCH.64 URZ, [UR8+0x298c8], UR6 ;  /* 0x0298c806083f75b2 */ /* 0x0000220008000100 */
[----:B------:R-:W-:Y:S01]  /*0900*/  NOP ;  /* 0x0000000000007918 */ /* 0x000fe20000000000 */
.L_x_419:
[----:B------:R-:W-:Y:S01]  /*0910*/  PLOP3.LUT P0, PT, PT, PT, UP0, 0x80, 0x0 ;  /* 0x000000000000781c */ /* 0x000fe20003f0f008 */
[----:B------:R-:W-:Y:S01]  /*0920*/  UMOV UR36, 0x1 ;  /* 0x0000000100247882 */ /* 0x000fe20000000000 */
[----:B------:R-:W-:Y:S01]  /*0930*/  NOP ;  /* 0x0000000000007918 */ /* 0x000fe20000000000 */
[----:B------:R-:W-:Y:S01]  /*0940*/  USEL UR36, UR36, 0x2, !UP0 ;  /* 0x0000000224247887 */ /* 0x000fe2000c000000 */
[----:B------:R-:W-:Y:S01]  /*0950*/  BSSY B8, `(.L_x_420) ;  /* 0x0002c05000087945 */ /* 0x000fe20003800000 */
[----:B------:R-:W-:Y:S01]  /*0960*/  ULDC.64 UR50, c[0x0][0x208] ;  /* 0x0000820000327ab9 */ /* 0x000fe20000000a00 */
[----:B01234-:R-:W-:Y:S07]  /*0970*/  BAR.SYNC.DEFER_BLOCKING 0x0 ;  /* 0x0000000000007b1d */ /* 0x01ffee0000010000 */
[----:B------:R-:W-:Y:S05]  /*0980*/  @!P0 BRA `(.L_x_421) ;  /* 0x0000023c00608947 */ /* 0x000fea0003800000 */
.L_x_422:
[----:B------:R-:W-:-:S08]  /*0990*/  NOP ;  /* 0x0000000000007918 */ /* 0x000fd00000000000 */
[----:B------:R-:W0:Y:S02]  /*09a0*/  USETMAXREG.TRY_ALLOC.CTAPOOL UP0, 0xe8 ;  /* 0x000000e8000079c8 */ /* 0x000e240008000600 */
[----:B0-----:R-:W-:-:S13]  /*09b0*/  PLOP3.LUT P0, PT, PT, PT, UP0, 0x80, 0x0 ;  /* 0x000000000000781c */ /* 0x001fda0003f0f008 */
[----:B------:R-:W-:Y:S05]  /*09c0*/  @!P0 BRA `(.L_x_422) ;  /* 0xfffffffc00f08947 */ /* 0x000fea000383ffff */
[----:B------:R-:W2:Y:S01]  /*09d0*/  LDL.LU R0, [R1] ;  /* 0x0000000001007983 */ /* 0x000ea20000300800 */
[----:B------:R-:W0:Y:S01]  /*09e0*/  S2R R2, SR_TID.X ;  /* 0x0000000000027919 */ /* 0x000e220000002100 */
[----:B------:R-:W1:Y:S01]  /*09f0*/  S2UR UR38, SR_CgaCtaId ;  /* 0x00000000002679c3 */ /* 0x000e620000008800 */
[----:B------:R-:W-:Y:S01]  /*0a00*/  UMOV UR4, 0x400 ;  /* 0x0000040000047882 */ /* 0x000fe20000000000 */
[----:B0-----:R-:W-:-:S06]  /*0a10*/  SHF.R.U32.HI R2, RZ, 0x7, R2 ;  /* 0x00000007ff027819 */ /* 0x001fcc0000011602 */
[----:B------:R-:W-:Y:S06]  /*0a20*/  BAR.ARV 0x8, 0x180 ;  /* 0x0206000000007b1d */ /* 0x000fec0000002000 */
[----:B------:R-:W-:-:S13]  /*0a30*/  ISETP.NE.AND P0, PT, R2, 0x1, PT ;  /* 0x000000010200780c */ /* 0x000fda0003f05270 */
[----:B------:R-:W-:Y:S08]  /*0a40*/  @!P0 BAR.ARV 0x9, 0x100 ;  /* 0x0244000000008b1d */ /* 0x000ff00000002000 */
[----:B------:R-:W-:Y:S01]  /*0a50*/  BAR.SYNC.DEFER_BLOCKING 0x5, 0x180 ;  /* 0x0146000000007b1d */ /* 0x000fe20000010000 */
[----:B-1----:R-:W-:-:S06]  /*0a60*/  ULEA UR4, UR38, UR4, 0x18 ;  /* 0x0000000426047291 */ /* 0x002fcc000f8ec03f */
[----:B------:R-:W-:Y:S01]  /*0a70*/  IMAD.U32 R18, RZ, RZ, UR4 ;  /* 0x00000004ff127e24 */ /* 0x000fe2000f8e00ff */
[----:B------:R-:W-:-:S04]  /*0a80*/  ULDC UR4, c[0x0][0xc3c] ;  /* 0x00030f0000047ab9 */ /* 0x000fc80000000800 */
[----:B------:R-:W0:Y:S01]  /*0a90*/  LDS.128 R136, [R18+0x298d0] ;  /* 0x0298d00012887984 */ /* 0x000e220000000c00 */
[----:B------:R-:W-:Y:S06]  /*0aa0*/  BAR.ARV 0x4, 0x180 ;  /* 0x0106000000007b1d */ /* 0x000fec0000002000 */
[----:B--2---:R-:W-:-:S04]  /*0ab0*/  LOP3.LUT R0, R0, 0xfffffffb, RZ, 0xc0, !PT ;  /* 0xfffffffb00007812 */ /* 0x004fc800078ec0ff */
[----:B------:R-:W-:-:S05]  /*0ac0*/  @P0 LOP3.LUT R0, R0, 0x4, RZ, 0xfc, !PT ;  /* 0x0000000400000812 */ /* 0x000fca00078efcff */
[----:B------:R1:W-:Y:S01]  /*0ad0*/  STL [R1], R0 ;  /* 0x0000000001007387 */ /* 0x0003e20000100800 */
[----:B0-----:R-:W-:-:S13]  /*0ae0*/  ISETP.GE.AND P0, PT, R139, UR4, PT ;  /* 0x000000048b007c0c */ /* 0x001fda000bf06270 */
[----:B-1----:R-:W-:Y:S05]  /*0af0*/  @P0 BRA `(.L_x_423) ;  /* 0x000002bc00a80947 */ /* 0x002fea0003800000 */
[----:B------:R-:W0:Y:S01]  /*0b00*/  S2R R0, SR_TID.X ;  /* 0x0000000000007919 */ /* 0x000e220000002100 */
[----:B------:R-:W-:Y:S01]  /*0b10*/  R2UR UR39, R18 ;  /* 0x00000000122772ca */ /* 0x000fe200000e0000 */
[----:B------:R-:W-:Y:S01]  /*0b20*/  IMAD.MOV.U32 R208, RZ, RZ, RZ ;  /* 0x000000ffffd07224 */ /* 0x000fe200078e00ff */
[----:B------:R-:W-:Y:S01]  /*0b30*/  MOV R196, RZ ;  /* 0x000000ff00c47202 */ /* 0x000fe20000000f00 */
[----:B------:R-:W-:Y:S01]  /*0b40*/  IMAD.MOV.U32 R202, RZ, RZ, RZ ;  /* 0x000000ffffca7224 */ /* 0x000fe200078e00ff */
[----:B------:R-:W-:Y:S01]  /*0b50*/  ULOP3.LUT UR48, UR36, 0x1, URZ, 0xfc, !UPT ;  /* 0x0000000124307892 */ /* 0x000fe2000f8efc3f */
[----:B------:R-:W-:-:S08]  /*0b60*/  UMOV UR37, URZ ;  /* 0x0000003f00257c82 */ /* 0x000fd00008000000 */
[----:B------:R-:W-:Y:S01]  /*0b70*/  UIADD3 UR39, UR39, 0x14400, URZ ;  /* 0x0001440027277890 */ /* 0x000fe2000fffe03f */
[----:B0-----:R-:W-:-:S05]  /*0b80*/  VIADD R21, R0, 0xffffff80 ;  /* 0xffffff8000157836 */ /* 0x001fca0000000000 */
[----:B------:R-:W-:Y:S02]  /*0b90*/  SHF.R.S32.HI R0, RZ, 0x1f, R21 ;  /* 0x0000001fff007819 */ /* 0x000fe40000011415 */
[-C--:B------:R-:W-:Y:S02]  /*0ba0*/  LEA.HI R6, R21, R21.reuse, RZ, 0x1 ;  /* 0x0000001515067211 */ /* 0x080fe400078f08ff */
[CC--:B------:R-:W-:Y:S02]  /*0bb0*/  LEA.HI R3, R0.reuse, R21.reuse, RZ, 0x5 ;  /* 0x0000001500037211 */ /* 0x0c0fe400078f28ff */
[----:B------:R-:W-:Y:S02]  /*0bc0*/  LEA.HI R2, R0, R21, RZ, 0x4 ;  /* 0x0000001500027211 */ /* 0x000fe400078f20ff */
[----:B------:R-:W-:Y:S01]  /*0bd0*/  LOP3.LUT R7, R6, 0xfffffffe, RZ, 0xc0, !PT ;  /* 0xfffffffe06077812 */ /* 0x000fe200078ec0ff */
[----:B------:R-:W-:Y:S01]  /*0be0*/  IMAD.SHL.U32 R4, R3, 0x20, RZ ;  /* 0x0000002003047824 */ /* 0x000fe200078e00ff */
[----:B------:R-:W-:-:S02]  /*0bf0*/  LOP3.LUT R3, R2, 0x3fffff0, RZ, 0xc0, !PT ;  /* 0x03fffff002037812 */ /* 0x000fc400078ec0ff */
[----:B------:R-:W-:Y:S01]  /*0c00*/  LEA.HI R8, R0, R21, RZ, 0x2 ;  /* 0x0000001500087211 */ /* 0x000fe200078f10ff */
[C---:B------:R-:W-:Y:S01]  /*0c10*/  IMAD.IADD R12, R21.reuse, 0x1, -R7 ;  /* 0x00000001150c7824 */ /* 0x040fe200078e0a07 */
[----:B------:R-:W-:Y:S02]  /*0c20*/  LOP3.LUT R4, R4, 0xfffffc00, RZ, 0xc0, !PT ;  /* 0xfffffc0004047812 */ /* 0x000fe400078ec0ff */
[----:B------:R-:W-:Y:S01]  /*0c30*/  IADD3 R3, R21, -R3, RZ ;  /* 0x8000000315037210 */ /* 0x000fe20007ffe0ff */
[C---:B------:R-:W-:Y:S01]  /*0c40*/  IMAD.SHL.U32 R22, R12.reuse, 0x8, RZ ;  /* 0x000000080c167824 */ /* 0x040fe200078e00ff */
[--C-:B------:R-:W-:Y:S01]  /*0c50*/  SHF.R.S32.HI R9, RZ, 0x2, R8.reuse ;  /* 0x00000002ff097819 */ /* 0x100fe20000011408 */
[----:B------:R-:W-:Y:S01]  /*0c60*/  IMAD.SHL.U32 R16, R12, 0x10, RZ ;  /* 0x000000100c107824 */ /* 0x000fe200078e00ff */
[----:B------:R-:W-:Y:S01]  /*0c70*/  SHF.R.S32.HI R10, RZ, 0x1f, R8 ;  /* 0x0000001fff0a7819 */ /* 0x000fe20000011408 */
[----:B------:R-:W-:Y:S01]  /*0c80*/  IMAD R5, R3, 0x40, R4 ;  /* 0x0000004003057824 */ /* 0x000fe200078e0204 */
[----:B------:R-:W-:Y:S01]  /*0c90*/  SHF.R.S32.HI R3, RZ, 0x4, R2 ;  /* 0x00000004ff037819 */ /* 0x000fe20000011402 */
[----:B------:R-:W-:Y:S01]  /*0ca0*/  VIADD R198, R22, 0x40 ;  /* 0x0000004016c67836 */ /* 0x000fe20000000000 */
[----:B------:R-:W-:Y:S01]  /*0cb0*/  LEA.HI R10, R10, R9, RZ, 0x2 ;  /* 0x000000090a0a7211 */ /* 0x000fe200078f10ff */
[----:B------:R-:W-:Y:S01]  /*0cc0*/  VIADD R192, R16, 0x80 ;  /* 0x0000008010c07836 */ /* 0x000fe20000000000 */
[----:B------:R-:W-:Y:S01]  /*0cd0*/  LOP3.LUT R8, R8, 0xfffffffc, RZ, 0xc0, !PT ;  /* 0xfffffffc08087812 */ /* 0x000fe200078ec0ff */
[----:B------:R-:W-:Y:S01]  /*0ce0*/  VIADD R193, R16, 0xa0 ;  /* 0x000000a010c17836 */ /* 0x000fe20000000000 */
[----:B------:R-:W-:Y:S01]  /*0cf0*/  LEA.HI R2, R2, R3, RZ, 0x1 ;  /* 0x0000000302027211 */ /* 0x000fe200078f08ff */
[----:B------:R-:W-:Y:S01]  /*0d00*/  VIADD R197, R22, 0x10 ;  /* 0x0000001016c57836 */ /* 0x000fe20000000000 */
[----:B------:R-:W-:Y:S01]  /*0d10*/  LOP3.LUT R10, R10, 0xfffffffc, RZ, 0xc0, !PT ;  /* 0xfffffffc0a0a7812 */ /* 0x000fe200078ec0ff */
[----:B------:R-:W-:Y:S01]  /*0d20*/  IMAD.IADD R8, R21, 0x1, -R8 ;  /* 0x0000000115087824 */ /* 0x000fe200078e0a08 */
[C---:B------:R-:W-:Y:S01]  /*0d30*/  IADD3 R199, R22.reuse, 0x20, RZ ;  /* 0x0000002016c77810 */ /* 0x040fe20007ffe0ff */
[----:B------:R-:W-:Y:S01]  /*0d40*/  VIADD R201, R22, 0x50 ;  /* 0x0000005016c97836 */ /* 0x000fe20000000000 */
[----:B------:R-:W-:Y:S01]  /*0d50*/  LOP3.LUT R2, R2, 0x1ffffffe, RZ, 0xc0, !PT ;  /* 0x1ffffffe02027812 */ /* 0x000fe200078ec0ff */
[----:B------:R-:W-:Y:S01]  /*0d60*/  IMAD.IADD R10, R9, 0x1, -R10 ;  /* 0x00000001090a7824 */ /* 0x000fe200078e0a0a */
[----:B------:R-:W-:Y:S01]  /*0d70*/  LEA.HI R4, R8, R8, RZ, 0x1 ;  /* 0x0000000808047211 */ /* 0x000fe200078f08ff */
[----:B------:R-:W-:Y:S01]  /*0d80*/  IMAD.IADD R9, R22, 0x1, R199 ;  /* 0x0000000116097824 */ /* 0x000fe200078e02c7 */
[----:B------:R-:W-:Y:S01]  /*0d90*/  SHF.R.S32.HI R195, RZ, 0x1, R6 ;  /* 0x00000001ffc37819 */ /* 0x000fe20000011406 */
[----:B------:R-:W-:Y:S01]  /*0da0*/  IMAD.IADD R2, R3, 0x1, -R2 ;  /* 0x0000000103027824 */ /* 0x000fe200078e0a02 */
[----:B------:R-:W-:Y:S01]  /*0db0*/  LOP3.LUT R7, R4, 0x1ffffffe, RZ, 0xc0, !PT ;  /* 0x1ffffffe04077812 */ /* 0x000fe200078ec0ff */
[----:B------:R-:W-:Y:S01]  /*0dc0*/  IMAD.SHL.U32 R205, R10, 0x80, RZ ;  /* 0x000000800acd7824 */ /* 0x000fe200078e00ff */
[----:B------:R-:W-:Y:S01]  /*0dd0*/  SHF.R.S32.HI R4, RZ, 0x1f, R9 ;  /* 0x0000001fff047819 */ /* 0x000fe20000011409 */
[----:B------:R-:W-:Y:S01]  /*0de0*/  VIADD R15, R195, 0x80 ;  /* 0x00000080c30f7836 */ /* 0x000fe20000000000 */
[----:B------:R-:W-:Y:S01]  /*0df0*/  LEA R2, R2, R5, 0x3 ;  /* 0x0000000502027211 */ /* 0x000fe200078e18ff */
[----:B------:R-:W-:Y:S01]  /*0e00*/  IMAD.IADD R5, R22, 0x1, R198 ;  /* 0x0000000116057824 */ /* 0x000fe200078e02c6 */
[-C--:B------:R-:W-:Y:S01]  /*0e10*/  LEA.HI R170, R4, R9.reuse, RZ, 0x4 ;  /* 0x0000000904aa7211 */ /* 0x080fe200078f20ff */
[----:B------:R-:W-:Y:S01]  /*0e20*/  IMAD.IADD R11, R8, 0x1, -R7 ;  /* 0x00000001080b7824 */ /* 0x000fe200078e0a07 */
[----:B------:R-:W-:Y:S01]  /*0e30*/  LEA.HI R17, R4, R9, RZ, 0x6 ;  /* 0x0000000904117211 */ /* 0x000fe200078f30ff */
[----:B------:R0:W-:Y:S01]  /*0e40*/  STL [R1+0x54], R2 ;  /* 0x0000540201007387 */ /* 0x0001e20000100800 */
[----:B------:R-:W-:-:S02]  /*0e50*/  SHF.R.S32.HI R4, RZ, 0x1f, R6 ;  /* 0x0000001fff047819 */ /* 0x000fc40000011406 */
[----:B------:R-:W-:Y:S01]  /*0e60*/  SHF.R.S32.HI R8, RZ, 0x1f, R5 ;  /* 0x0000001fff087819 */ /* 0x000fe20000011405 */
[----:B------:R-:W-:Y:S01]  /*0e70*/  IMAD.SHL.U32 R17, R17, 0x80, RZ ;  /* 0x0000008011117824 */ /* 0x000fe200078e00ff */
[----:B------:R-:W-:Y:S02]  /*0e80*/  LEA.HI R4, R4, R195, RZ, 0x3 ;  /* 0x000000c304047211 */ /* 0x000fe400078f18ff */
[CC--:B------:R-:W-:Y:S02]  /*0e90*/  LEA.HI R14, R8.reuse, R5.reuse, RZ, 0x4 ;  /* 0x00000005080e7211 */ /* 0x0c0fe400078f20ff */
[----:B------:R-:W-:Y:S02]  /*0ea0*/  LEA.HI R19, R8, R5, RZ, 0x6 ;  /* 0x0000000508137211 */ /* 0x000fe400078f30ff */
[----:B0-----:R-:W-:Y:S02]  /*0eb0*/  LEA.HI R2, R0, R21, RZ, 0x7 ;  /* 0x0000001500027211 */ /* 0x001fe400078f38ff */
[----:B------:R-:W-:Y:S01]  /*0ec0*/  LOP3.LUT R4, R4, 0xfffffff8, RZ, 0xc0, !PT ;  /* 0xfffffff804047812 */ /* 0x000fe200078ec0ff */
[----:B------:R-:W-:Y:S01]  /*0ed0*/  IMAD.SHL.U32 R19, R19, 0x80, RZ ;  /* 0x0000008013137824 */ /* 0x000fe200078e00ff */
[----:B------:R-:W-:-:S02]  /*0ee0*/  LOP3.LUT R5, R2, 0xffffff80, RZ, 0xc0, !PT ;  /* 0xffffff8002057812 */ /* 0x000fc400078ec0ff */
[----:B------:R-:W-:Y:S01]  /*0ef0*/  LEA.HI R13, R15, R15, RZ, 0x1 ;  /* 0x0000000f0f0d7211 */ /* 0x000fe200078f08ff */
[----:B------:R-:W-:Y:S01]  /*0f00*/  IMAD.IADD R4, R195, 0x1, -R4 ;  /* 0x00000001c3047824 */ /* 0x000fe200078e0a04 */
[----:B------:R-:W-:Y:S02]  /*0f10*/  IADD3 R20, R21, -R5, RZ ;  /* 0x8000000515147210 */ /* 0x000fe40007ffe0ff */
[----:B------:R-:W-:Y:S02]  /*0f20*/  SHF.R.S32.HI R5, RZ, 0x1f, R15 ;  /* 0x0000001fff057819 */ /* 0x000fe4000001140f */
[----:B------:R-:W-:Y:S01]  /*0f30*/  SHF.R.S32.HI R7, RZ, 0x1f, R20 ;  /* 0x0000001fff077819 */ /* 0x000fe20000011414 */
[----:B------:R0:W-:Y:S01]  /*0f40*/  STL [R1+0x4c], R4 ;  /* 0x00004c0401007387 */ /* 0x0001e20000100800 */
[----:B------:R-:W-:Y:S02]  /*0f50*/  LEA.HI R5, R5, R15, RZ, 0x3 ;  /* 0x0000000f05057211 */ /* 0x000fe400078f18ff */
[----:B------:R-:W-:-:S02]  /*0f60*/  LOP3.LUT R9, R13, 0x3fffffe, RZ, 0xc0, !PT ;  /* 0x03fffffe0d097812 */ /* 0x000fc400078ec0ff */
[----:B------:R-:W-:Y:S02]  /*0f70*/  SHF.L.U32 R12, R5, 0x6, RZ ;  /* 0x00000006050c7819 */ /* 0x000fe400000006ff */
[----:B------:R-:W-:Y:S01]  /*0f80*/  LEA.HI R8, R7, R20, RZ, 0x2 ;  /* 0x0000001407087211 */ /* 0x000fe200078f10ff */
[----:B------:R-:W-:Y:S01]  /*0f90*/  IMAD.IADD R210, R15, 0x1, -R9 ;  /* 0x000000010fd27824 */ /* 0x000fe200078e0a09 */
[----:B------:R-:W-:Y:S01]  /*0fa0*/  LOP3.LUT R15, R12, 0xfffffe00, RZ, 0xc0, !PT ;  /* 0xfffffe000c0f7812 */ /* 0x000fe200078ec0ff */
[----:B0-----:R-:W-:Y:S01]  /*0fb0*/  IMAD.SHL.U32 R4, R4, 0x80, RZ ;  /* 0x0000008004047824 */ /* 0x001fe200078e00ff */
[----:B------:R-:W-:Y:S02]  /*0fc0*/  LEA.HI R6, R6, R195, RZ, 0x1 ;  /* 0x000000c306067211 */ /* 0x000fe400078f08ff */
[----:B------:R-:W-:Y:S01]  /*0fd0*/  SHF.R.S32.HI R9, RZ, 0x2, R8 ;  /* 0x00000002ff097819 */ /* 0x000fe20000011408 */
[----:B------:R-:W-:Y:S01]  /*0fe0*/  IMAD R210, R210, 0x40, R15 ;  /* 0x00000040d2d27824 */ /* 0x000fe200078e020f */
[----:B------:R-:W-:-:S02]  /*0ff0*/  LOP3.LUT R5, R4, 0x380, RZ, 0xc0, !PT ;  /* 0x0000038004057812 */ /* 0x000fc400078ec0ff */
[----:B------:R-:W-:Y:S02]  /*1000*/  SHF.R.S32.HI R12, RZ, 0x1f, R8 ;  /* 0x0000001fff0c7819 */ /* 0x000fe40000011408 */
[----:B------:R-:W-:Y:S02]  /*1010*/  LOP3.LUT R6, R6, 0x3fffffe, RZ, 0xc0, !PT ;  /* 0x03fffffe06067812 */ /* 0x000fe400078ec0ff */
[----:B------:R-:W-:Y:S02]  /*1020*/  SHF.R.U32.HI R4, RZ, 0x3, R5 ;  /* 0x00000003ff047819 */ /* 0x000fe40000011605 */
[----:B------:R-:W-:Y:S01]  /*1030*/  LEA.HI R12, R12, R9, RZ, 0x3 ;  /* 0x000000090c0c7211 */ /* 0x000fe200078f18ff */
[----:B------:R-:W-:Y:S01]  /*1040*/  IMAD.IADD R6, R195, 0x1, -R6 ;  /* 0x00000001c3067824 */ /* 0x000fe200078e0a06 */
[----:B------:R-:W-:Y:S02]  /*1050*/  SHF.R.S32.HI R24, RZ, 0x7, R2 ;  /* 0x00000007ff187819 */ /* 0x000fe40000011402 */
[----:B------:R-:W-:-:S02]  /*1060*/  LOP3.LUT R5, R5, 0x10, R16, 0xf8, !PT ;  /* 0x0000001005057812 */ /* 0x000fc400078ef810 */
[----:B------:R-:W-:Y:S02]  /*1070*/  LOP3.LUT R12, R12, 0xfffffff8, RZ, 0xc0, !PT ;  /* 0xfffffff80c0c7812 */ /* 0x000fe400078ec0ff */
[----:B------:R-:W-:Y:S02]  /*1080*/  LEA.HI R2, R2, R24, RZ, 0x1 ;  /* 0x0000001802027211 */ /* 0x000fe400078f08ff */
[----:B------:R-:W-:Y:S01]  /*1090*/  LEA.HI R7, R7, R20, RZ, 0x5 ;  /* 0x0000001407077211 */ /* 0x000fe200078f28ff */
[----:B------:R-:W-:Y:S01]  /*10a0*/  IMAD.IADD R12, R9, 0x1, -R12 ;  /* 0x00000001090c7824 */ /* 0x000fe200078e0a0c */
[----:B------:R-:W-:Y:S02]  /*10b0*/  LOP3.LUT R4, R5, R4, RZ, 0x3c, !PT ;  /* 0x0000000405047212 */ /* 0x000fe400078e3cff */
[----:B------:R-:W-:Y:S02]  /*10c0*/  LOP3.LUT R205, R205, 0x180, RZ, 0xc0, !PT ;  /* 0x00000180cdcd7812 */ /* 0x000fe400078ec0ff */
[----:B------:R-:W-:Y:S01]  /*10d0*/  LOP3.LUT R2, R2, 0x3fffffe, RZ, 0xc0, !PT ;  /* 0x03fffffe02027812 */ /* 0x000fe200078ec0ff */
[----:B------:R-:W-:Y:S01]  /*10e0*/  IMAD R216, R3, 0x400, R4 ;  /* 0x0000040003d87824 */ /* 0x000fe200078e0204 */
[----:B------:R-:W-:-:S02]  /*10f0*/  SHF.R.S32.HI R7, RZ, 0x5, R7 ;  /* 0x00000005ff077819 */ /* 0x000fc40000011407 */
[----:B------:R-:W-:Y:S02]  /*1100*/  LEA R6, R3, R6, 0x3 ;  /* 0x0000000603067211 */ /* 0x000fe400078e18ff */
[----:B------:R-:W-:Y:S01]  /*1110*/  LOP3.LUT R3, R205, 0x30, R170, 0xf8, !PT ;  /* 0x00000030cd037812 */ /* 0x000fe200078ef8aa */
[----:B------:R-:W-:Y:S01]  /*1120*/  IMAD R7, R7, 0x10, R12 ;  /* 0x0000001007077824 */ /* 0x000fe200078e020c */
[----:B------:R-:W-:Y:S02]  /*1130*/  SHF.R.U32.HI R206, RZ, 0x3, R205 ;  /* 0x00000003ffce7819 */ /* 0x000fe400000116cd */
[----:B------:R-:W-:Y:S02]  /*1140*/  IADD3 R2, R24, -R2, RZ ;  /* 0x8000000218027210 */ /* 0x000fe40007ffe0ff */
[----:B------:R-:W-:Y:S02]  /*1150*/  LOP3.LUT R5, R205, 0x30, R14, 0xf8, !PT ;  /* 0x00000030cd057812 */ /* 0x000fe400078ef80e */
[----:B------:R-:W-:Y:S01]  /*1160*/  SHF.L.U32 R207, R6, 0x6, RZ ;  /* 0x0000000606cf7819 */ /* 0x000fe200000006ff */
[----:B------:R-:W-:Y:S01]  /*1170*/  IMAD R7, R2, 0x40, R7 ;  /* 0x0000004002077824 */ /* 0x000fe200078e0207 */
[----:B------:R-:W-:Y:S01]  /*1180*/  LOP3.LUT R4, R17, 0xffffe000, RZ, 0xc0, !PT ;  /* 0xffffe00011047812 */ /* 0x000fe200078ec0ff */
[----:B------:R-:W-:Y:S01]  /*1190*/  IMAD.MOV.U32 R2, RZ, RZ, 0x20 ;  /* 0x00000020ff027424 */ /* 0x000fe200078e00ff */
[----:B------:R-:W-:-:S02]  /*11a0*/  LOP3.LUT R3, R3, R206, RZ, 0x3c, !PT ;  /* 0x000000ce03037212 */ /* 0x000fc400078e3cff */
[----:B------:R-:W-:Y:S01]  /*11b0*/  LOP3.LUT R8, R8, 0x7ffffffc, RZ, 0xc0, !PT ;  /* 0x7ffffffc08087812 */ /* 0x000fe200078ec0ff */
[----:B------:R-:W-:Y:S01]  /*11c0*/  STL [R1+0x48], R7 ;  /* 0x0000480701007387 */ /* 0x000fe20000100800 */
[----:B------:R-:W-:Y:S01]  /*11d0*/  LOP3.LUT R6, R19, 0xffffe000, RZ, 0xc0, !PT ;  /* 0xffffe00013067812 */ /* 0x000fe200078ec0ff */
[----:B------:R-:W-:Y:S01]  /*11e0*/  IMAD.MOV.U32 R19, RZ, RZ, RZ ;  /* 0x000000ffff137224 */ /* 0x000fe200078e00ff */
[----:B------:R-:W-:Y:S01]  /*11f0*/  LOP3.LUT R5, R5, R206, RZ, 0x3c, !PT ;  /* 0x000000ce05057212 */ /* 0x000fe200078e3cff */
[----:B------:R-:W-:Y:S01]  /*1200*/  IMAD.IADD R8, R20, 0x1, -R8 ;  /* 0x0000000114087824 */ /* 0x000fe200078e0a08 */
[----:B------:R-:W-:Y:S02]  /*1210*/  LEA.HI R0, R0, R21, RZ, 0x3 ;  /* 0x0000001500007211 */ /* 0x000fe400078f18ff */
[----:B------:R-:W-:Y:S02]  /*1220*/  LOP3.LUT P0, RZ, R10, 0x2, RZ, 0xc0, !PT ;  /* 0x000000020aff7812 */ /* 0x000fe4000780c0ff */
[----:B------:R-:W-:-:S02]  /*1230*/  IADD3 R9, R3, R207, R4 ;  /* 0x000000cf03097210 */ /* 0x000fc40007ffe004 */
[----:B------:R-:W-:Y:S02]  /*1240*/  LOP3.LUT R3, R205, 0x10, R16, 0xf8, !PT ;  /* 0x00000010cd037812 */ /* 0x000fe400078ef810 */
[----:B------:R-:W-:Y:S02]  /*1250*/  IADD3 R15, R5, R207, R6 ;  /* 0x000000cf050f7210 */ /* 0x000fe40007ffe006 */
[----:B------:R-:W-:Y:S02]  /*1260*/  LOP3.LUT R217, R0, 0xfffffff8, RZ, 0xc0, !PT ;  /* 0xfffffff800d97812 */ /* 0x000fe400078ec0ff */
[----:B------:R-:W-:Y:S02]  /*1270*/  SHF.R.S32.HI R0, RZ, 0x3, R0 ;  /* 0x00000003ff007819 */ /* 0x000fe40000011400 */
[----:B------:R-:W-:Y:S01]  /*1280*/  LOP3.LUT R5, R205, 0x30, R16, 0xf8, !PT ;  /* 0x00000030cd057812 */ /* 0x000fe200078ef810 */
[----:B------:R-:W-:Y:S01]  /*1290*/  IMAD.IADD R217, R21, 0x1, -R217 ;  /* 0x0000000115d97824 */ /* 0x000fe200078e0ad9 */
[----:B------:R-:W-:-:S02]  /*12a0*/  SEL R0, R2, 0xffffffe0, !P0 ;  /* 0xffffffe002007807 */ /* 0x000fc40004000000 */
[-C--:B------:R-:W-:Y:S02]  /*12b0*/  LOP3.LUT R2, R3, R206.reuse, RZ, 0x3c, !PT ;  /* 0x000000ce03027212 */ /* 0x080fe400078e3cff */
[----:B------:R-:W-:Y:S02]  /*12c0*/  SHF.L.U32 R218, R8, 0x1, RZ ;  /* 0x0000000108da7819 */ /* 0x000fe400000006ff */
[----:B------:R-:W-:Y:S01]  /*12d0*/  LOP3.LUT R5, R5, R206, RZ, 0x3c, !PT ;  /* 0x000000ce05057212 */ /* 0x000fe200078e3cff */
[----:B------:R-:W-:Y:S01]  /*12e0*/  IMAD.IADD R213, R207, 0x1, R2 ;  /* 0x00000001cfd57824 */ /* 0x000fe200078e0202 */
[C---:B------:R-:W-:Y:S01]  /*12f0*/  IADD3 R229, R218.reuse, 0x68, RZ ;  /* 0x00000068dae57810 */ /* 0x040fe20007ffe0ff */
[----:B------:R-:W-:Y:S01]  /*1300*/  VIADD R10, R218, 0x50 ;  /* 0x00000050da0a7836 */ /* 0x000fe20000000000 */
[----:B------:R-:W-:Y:S01]  /*1310*/  IADD3 R2, R18, R207, R5 ;  /* 0x000000cf12027210 */ /* 0x000fe20007ffe005 */
[C---:B------:R-:W-:Y:S01]  /*1320*/  VIADD R20, R218.reuse, 0x40 ;  /* 0x00000040da147836 */ /* 0x040fe20000000000 */
[----:B------:R-:W-:Y:S01]  /*1330*/  SHF.R.S32.HI R13, RZ, 0x1, R13 ;  /* 0x00000001ff0d7819 */ /* 0x000fe2000001140d */
[----:B------:R-:W-:Y:S01]  /*1340*/  VIADD R6, R218, 0x58 ;  /* 0x00000058da067836 */ /* 0x000fe20000000000 */
[----:B------:R-:W-:Y:S01]  /*1350*/  IADD3 R168, R16, 0x60, RZ ;  /* 0x0000006010a87810 */ /* 0x000fe20007ffe0ff */
[----:B------:R0:W-:Y:S01]  /*1360*/  STL [R1+0x44], R2 ;  /* 0x0000440201007387 */ /* 0x0001e20000100800 */
[----:B------:R-:W-:Y:S01]  /*1370*/  VIADD R228, R218, 0x70 ;  /* 0x00000070dae47836 */ /* 0x000fe20000000000 */
[----:B------:R-:W-:Y:S01]  /*1380*/  SHF.R.S32.HI R3, RZ, 0x1f, R20 ;  /* 0x0000001fff037819 */ /* 0x000fe20000011414 */
[----:B------:R-:W-:Y:S01]  /*1390*/  IMAD.IADD R215, R0, 0x1, R213 ;  /* 0x0000000100d77824 */ /* 0x000fe200078e02d5 */
[----:B------:R-:W-:Y:S01]  /*13a0*/  SHF.R.S32.HI R3, RZ, 0x1f, R6 ;  /* 0x0000001fff037819 */ /* 0x000fe20000011406 */
[----:B------:R-:W-:Y:S01]  /*13b0*/  VIADD R4, R218, 0x60 ;  /* 0x00000060da047836 */ /* 0x000fe20000000000 */
[----:B------:R-:W-:Y:S01]  /*13c0*/  SHF.R.S32.HI R3, RZ, 0x1f, R228 ;  /* 0x0000001fff037819 */ /* 0x000fe200000114e4 */
[----:B------:R-:W-:Y:S01]  /*13d0*/  IMAD.IADD R3, R18, 0x1, R15 ;  /* 0x0000000112037824 */ /* 0x000fe200078e020f */
[C---:B------:R-:W-:Y:S01]  /*13e0*/  IADD3 R12, R218.reuse, 0x48, RZ ;  /* 0x00000048da0c7810 */ /* 0x040fe20007ffe0ff */
[----:B------:R-:W-:Y:S01]  /*13f0*/  IMAD.SHL.U32 R13, R13, 0x80, RZ ;  /* 0x000000800d0d7824 */ /* 0x000fe200078e00ff */
[----:B0-----:R-:W-:Y:S01]  /*1400*/  SHF.R.S32.HI R2, RZ, 0x1f, R10 ;  /* 0x0000001fff027819 */ /* 0x001fe2000001140a */
[C---:B------:R-:W-:Y:S01]  /*1410*/  VIADD R227, R218.reuse, 0x78 ;  /* 0x00000078dae37836 */ /* 0x040fe20000000000 */
[----:B------:R-:W-:Y:S01]  /*1420*/  SHF.R.S32.HI R2, RZ, 0x1f, R229 ;  /* 0x0000001fff027819 */ /* 0x000fe200000114e5 */
[----:B------:R-:W-:Y:S01]  /*1430*/  VIADD R225, R218, 0x8 ;  /* 0x00000008dae17836 */ /* 0x000fe20000000000 */
[----:B------:R-:W-:Y:S01]  /*1440*/  IADD3 R2, R18, R9, RZ ;  /* 0x0000000912027210 */ /* 0x000fe20007ffe0ff */
[----:B------:R-:W-:Y:S01]  /*1450*/  VIADD R224, R218, 0x38 ;  /* 0x00000038dae07836 */ /* 0x000fe20000000000 */
[----:B------:R-:W-:-:S02]  /*1460*/  SHF.R.S32.HI R4, RZ, 0x1f, R4 ;  /* 0x0000001fff047819 */ /* 0x000fc40000011404 */
[----:B------:R-:W-:Y:S01]  /*1470*/  SHF.R.S32.HI R17, RZ, 0x1f, R16 ;  /* 0x0000001fff117819 */ /* 0x000fe20000011410 */
[----:B------:R0:W-:Y:S01]  /*1480*/  STL [R1+0x40], R2 ;  /* 0x0000400201007387 */ /* 0x0001e20000100800 */
[----:B------:R-:W-:Y:S02]  /*1490*/  IADD3 R200, R22, 0x30, RZ ;  /* 0x0000003016c87810 */ /* 0x000fe40007ffe0ff */
[----:B------:R-:W-:Y:S01]  /*14a0*/  SHF.R.S32.HI R194, RZ, 0x1f, R168 ;  /* 0x0000001fffc27819 */ /* 0x000fe200000114a8 */
[----:B------:R1:W-:Y:S01]  /*14b0*/  STL [R1+0x3c], R3 ;  /* 0x00003c0301007387 */ /* 0x0003e20000100800 */
[----:B------:R-:W-:Y:S02]  /*14c0*/  SHF.R.S32.HI R204, RZ, 0x1f, R192 ;  /* 0x0000001fffcc7819 */ /* 0x000fe400000114c0 */
[----:B------:R-:W-:Y:S02]  /*14d0*/  SHF.R.S32.HI R203, RZ, 0x1f, R193 ;  /* 0x0000001fffcb7819 */ /* 0x000fe400000114c1 */
[----:B------:R-:W-:-:S02]  /*14e0*/  LOP3.LUT R209, R13, 0x180, RZ, 0xc0, !PT ;  /* 0x000001800dd17812 */ /* 0x000fc400078ec0ff */
[----:B0-----:R-:W-:Y:S01]  /*14f0*/  IADD3 R2, R0, UR39, R213 ;  /* 0x0000002700027c10 */ /* 0x001fe2000fffe0d5 */
[----:B------:R-:W-:Y:S01]  /*1500*/  IMAD R0, R11, 0x8, R7 ;  /* 0x000000080b007824 */ /* 0x000fe200078e0207 */
[----:B------:R-:W-:Y:S02]  /*1510*/  SHF.R.S32.HI R170, RZ, 0x4, R170 ;  /* 0x00000004ffaa7819 */ /* 0x000fe400000114aa */
[----:B------:R-:W-:Y:S01]  /*1520*/  SHF.R.S32.HI R171, RZ, 0x4, R14 ;  /* 0x00000004ffab7819 */ /* 0x000fe2000001140e */
[----:B------:R1:W-:Y:S01]  /*1530*/  STL [R1+0x14], R2 ;  /* 0x0000140201007387 */ /* 0x0003e20000100800 */
[----:B------:R-:W-:Y:S02]  /*1540*/  SHF.R.S32.HI R5, RZ, 0x1f, R12 ;  /* 0x0000001fff057819 */ /* 0x000fe4000001140c */
[----:B------:R-:W-:Y:S01]  /*1550*/  SHF.R.S32.HI R4, RZ, 0x1f, R227 ;  /* 0x0000001fff047819 */ /* 0x000fe200000114e3 */
[----:B------:R1:W-:Y:S06]  /*1560*/  STL [R1+0x50], R0 ;  /* 0x0000500001007387 */ /* 0x0003ec0000100800 */
.L_x_635:
[----:B01--4-:R-:W0:Y:S02]  /*1570*/  LDC.64 R2, c[0x0][0xc88] ;  /* 0x00032200ff027b82 */ /* 0x013e240000000a00 */
[----:B0-----:R-:W-:-:S05]  /*1580*/  IMAD.WIDE R2, R139, 0x4, R2 ;  /* 0x000000048b027825 */ /* 0x001fca00078e0202 */
[----:B------:R-:W2:Y:S01]  /*1590*/  LDG.E R214, desc[UR50][R2.64] ;  /* 0x0000003202d67981 */ /* 0x000ea2000c1e1900 */
[----:B------:R-:W-:Y:S05]  /*15a0*/  YIELD ;  /* 0x0000000000007946 */ /* 0x000fea0003800000 */
[----:B------:R-:W-:Y:S01]  /*15b0*/  ULDC.64 UR4, c[0x0][0xa28] ;  /* 0x00028a0000047ab9 */ /* 0x000fe20000000a00 */
[----:B------:R-:W-:Y:S01]  /*15c0*/  ULDC.64 UR8, c[0x0][0xa18] ;  /* 0x0002860000087ab9 */ /* 0x000fe20000000a00 */
[----:B------:R-:W-:Y:S01]  /*15d0*/  ISETP.NE.U32.AND P1, PT, RZ, UR4, PT ;  /* 0x00000004ff007c0c */ /* 0x000fe2000bf25070 */
[----:B------:R-:W-:Y:S01]  /*15e0*/  ULDC.64 UR6, c[0x0][0xa08] ;  /* 0x0002820000067ab9 */ /* 0x000fe20000000a00 */
[----:B------:R-:W-:Y:S01]  /*15f0*/  IMAD.MOV.U32 R10, RZ, RZ, RZ ;  /* 0x000000ffff0a7224 */ /* 0x000fe200078e00ff */
[----:B------:R-:W-:Y:S01]  /*1600*/  ISETP.NE.U32.AND P0, PT, RZ, UR6, PT ;  /* 0x00000006ff007c0c */ /* 0x000fe2000bf05070 */
[----:B------:R-:W-:Y:S01]  /*1610*/  IMAD.MOV.U32 R26, RZ, RZ, RZ ;  /* 0x000000ffff1a7224 */ /* 0x000fe200078e00ff */
[----:B------:R-:W-:-:S02]  /*1620*/  ISETP.NE.AND.EX P1, PT, RZ, UR5, PT, P1 ;  /* 0x00000005ff007c0c */ /* 0x000fc4000bf25310 */
[----:B------:R-:W-:Y:S02]  /*1630*/  ISETP.NE.AND.EX P0, PT, RZ, UR7, PT, P0 ;  /* 0x00000007ff007c0c */ /* 0x000fe4000bf05300 */
[----:B--2---:R-:W-:-:S09]  /*1640*/  SHF.R.S32.HI R222, RZ, 0x1f, R214 ;  /* 0x0000001fffde7819 */ /* 0x004fd200000114d6 */
[C---:B------:R-:W-:Y:S02]  /*1650*/  @P1 LEA R4, P2, R214.reuse, UR4, 0x2 ;  /* 0x00000004d6041c11 */ /* 0x040fe4000f8410ff */
[C---:B------:R-:W-:Y:S02]  /*1660*/  SHF.L.U32 R220, R214.reuse, 0x2, RZ ;  /* 0x00000002d6dc7819 */ /* 0x040fe400000006ff */
[C-C-:B------:R-:W-:Y:S02]  /*1670*/  @P1 LEA.HI.X R5, R214.reuse, UR5, R222.reuse, 0x2, P2 ;  /* 0x00000005d6051c11 */ /* 0x140fe400090f14de */
[----:B------:R-:W-:Y:S01]  /*1680*/  ISETP.NE.U32.AND P2, PT, RZ, UR8, PT ;  /* 0x00000008ff007c0c */ /* 0x000fe2000bf45070 */
[----:B------:R-:W-:Y:S01]  /*1690*/  ULDC UR4, c[0x0][0x288] ;  /* 0x0000a20000047ab9 */ /* 0x000fe20000000800 */
[----:B------:R-:W-:Y:S01]  /*16a0*/  SHF.L.U64.HI R221, R214, 0x2, R222 ;  /* 0x00000002d6dd7819 */ /* 0x000fe200000102de */
[----:B------:R0:W5:Y:S01]  /*16b0*/  @P1 LDG.E R10, desc[UR50][R4.64] ;  /* 0x00000032040a1981 */ /* 0x000162000c1e1900 */
[----:B------:R-:W-:-:S02]  /*16c0*/  ISETP.NE.AND.EX P2, PT, RZ, UR9, PT, P2 ;  /* 0x00000009ff007c0c */ /* 0x000fc4000bf45320 */
[----:B------:R-:W-:Y:S01]  /*16d0*/  IADD3 R8, P3, R220, UR6, RZ ;  /* 0x00000006dc087c10 */ /* 0x000fe2000ff7e0ff */
[----:B------:R-:W-:Y:S01]  /*16e0*/  IMAD.U32 R152, RZ, RZ, UR4 ;  /* 0x00000004ff987e24 */ /* 0x000fe2000f8e00ff */
[----:B------:R-:W-:Y:S02]  /*16f0*/  ULDC.64 UR4, c[0x0][0x418] ;  /* 0x0001060000047ab9 */ /* 0x000fe40000000a00 */
[----:B------:R-:W-:-:S05]  /*1700*/  IADD3.X R9, R221, UR7, RZ, P3, !PT ;  /* 0x00000007dd097c10 */ /* 0x000fca0009ffe4ff */
[----:B------:R0:W5:Y:S02]  /*1710*/  @P0 LDG.E R26, desc[UR50][R8.64] ;  /* 0x00000032081a0981 */ /* 0x000164000c1e1900 */
[----:B------:R-:W-:-:S04]  /*1720*/  @P2 IADD3 R6, P1, R220, UR8, RZ ;  /* 0x00000008dc062c10 */ /* 0x000fc8000ff3e0ff */
[----:B------:R-:W-:-:S05]  /*1730*/  @P2 IADD3.X R7, R221, UR9, RZ, P1, !PT ;  /* 0x00000009dd072c10 */ /* 0x000fca0008ffe4ff */
[----:B------:R0:W5:Y:S01]  /*1740*/  @P2 LDG.E R152, desc[UR50][R6.64] ;  /* 0x0000003206982981 */ /* 0x000162000c1e1900 */
[----:B------:R-:W-:-:S03]  /*1750*/  UISETP.NE.U32.AND UP0, UPT, UR4, URZ, UPT ;  /* 0x0000003f0400728c */ /* 0x000fc6000bf05070 */
[----:B------:R-:W-:Y:S01]  /*1760*/  ULDC UR4, c[0x0][0x424] ;  /* 0x0001090000047ab9 */ /* 0x000fe20000000800 */
[----:B------:R-:W-:-:S03]  /*1770*/  UISETP.NE.AND.EX UP0, UPT, UR5, URZ, UPT, UP0 ;  /* 0x0000003f0500728c */ /* 0x000fc6000bf05300 */
[----:B------:R-:W-:Y:S01]  /*1780*/  ULDC UR5, c[0x0][0x2f0] ;  /* 0x0000bc0000057ab9 */ /* 0x000fe20000000800 */
[----:B------:R-:W-:-:S04]  /*1790*/  USEL UR4, UR4, 0x1, UP0 ;  /* 0x0000000104047887 */ /* 0x000fc80008000000 */
[----:B------:R-:W-:-:S03]  /*17a0*/  UIMAD UR4, UR4, UR5, URZ ;  /* 0x00000005040472a4 */ /* 0x000fc6000f8e023f */
[----:B------:R-:W-:Y:S02]  /*17b0*/  ULDC UR5, c[0x0][0x348] ;  /* 0x0000d20000057ab9 */ /* 0x000fe40000000800 */
[----:B------:R-:W-:Y:S01]  /*17c0*/  MOV R2, UR5 ;  /* 0x0000000500027c02 */ /* 0x000fe20008000f00 */
[----:B------:R-:W-:Y:S01]  /*17d0*/  IMAD.U32 R25, RZ, RZ, UR4 ;  /* 0x00000004ff197e24 */ /* 0x000fe2000f8e00ff */
[----:B0--3--:R-:W-:Y:S06]  /*17e0*/  @P2 BRA `(.L_x_424) ;  /* 0x0000000000242947 */ /* 0x009fec0003800000 */
[----:B------:R-:W-:Y:S02]  /*17f0*/  ULDC.64 UR4, c[0x0][0xa00] ;  /* 0x0002800000047ab9 */ /* 0x000fe40000000a00 */
[----:B------:R-:W-:-:S04]  /*1800*/  ISETP.NE.U32.AND P1, PT, RZ, UR4, PT ;  /* 0x00000004ff007c0c */ /* 0x000fc8000bf25070 */
[----:B------:R-:W-:-:S13]  /*1810*/  ISETP.NE.AND.EX P1, PT, RZ, UR5, PT, P1 ;  /* 0x00000005ff007c0c */ /* 0x000fda000bf25310 */
[----:B------:R-:W-:Y:S05]  /*1820*/  @!P1 BRA `(.L_x_424) ;  /* 0x0000000000149947 */ /* 0x000fea0003800000 */
[----:B------:R-:W0:Y:S02]  /*1830*/  LDC.64 R4, c[0x0][0xa00] ;  /* 0x00028000ff047b82 */ /* 0x000e240000000a00 */
[----:B0-----:R-:W-:-:S05]  /*1840*/  IMAD.WIDE R4, R214, 0x4, R4 ;  /* 0x00000004d6047825 */ /* 0x001fca00078e0204 */
[----:B-----5:R-:W2:Y:S04]  /*1850*/  LDG.E R152, desc[UR50][R4.64] ;  /* 0x0000003204987981 */ /* 0x020ea8000c1e1900 */
[----:B------:R-:W2:Y:S02]  /*1860*/  LDG.E R3, desc[UR50][R4.64+0x4] ;  /* 0x0000043204037981 */ /* 0x000ea4000c1e1900 */
[----:B--2---:R-:W-:-:S07]  /*1870*/  IMAD.IADD R152, R3, 0x1, -R152 ;  /* 0x0000000103987824 */ /* 0x004fce00078e0a98 */
.L_x_424:
[----:B------:R-:W-:Y:S01]  /*1880*/  ULDC.64 UR4, c[0x0][0xa20] ;  /* 0x0002880000047ab9 */ /* 0x000fe20000000a00 */
[C---:B------:R-:W-:Y:S01]  /*1890*/  LOP3.LUT R3, R138.reuse, 0xff000000, RZ, 0xc0, !PT ;  /* 0xff0000008a037812 */ /* 0x040fe200078ec0ff */
[----:B------:R-:W-:Y:S01]  /*18a0*/  IMAD.MOV.U32 R223, RZ, RZ, R137 ;  /* 0x000000ffffdf7224 */ /* 0x000fe200078e0089 */
[----:B------:R-:W-:Y:S02]  /*18b0*/  ISETP.NE.U32.AND P1, PT, RZ, UR4, PT ;  /* 0x00000004ff007c0c */ /* 0x000fe4000bf25070 */
[C---:B------:R-:W-:Y:S02]  /*18c0*/  LOP3.LUT R0, R138.reuse, 0xff0000, RZ, 0xc0, !PT ;  /* 0x00ff00008a007812 */ /* 0x040fe400078ec0ff */
[----:B------:R-:W-:Y:S02]  /*18d0*/  ISETP.NE.AND.EX P1, PT, RZ, UR5, PT, P1 ;  /* 0x00000005ff007c0c */ /* 0x000fe4000bf25310 */
[----:B------:R-:W-:Y:S02]  /*18e0*/  SHF.R.U32.HI R3, RZ, 0x8, R3 ;  /* 0x00000008ff037819 */ /* 0x000fe40000011603 */
[----:B------:R-:W-:-:S02]  /*18f0*/  LOP3.LUT R169, R138, 0xffff, RZ, 0xc0, !PT ;  /* 0x0000ffff8aa97812 */ /* 0x000fc400078ec0ff */
[----:B------:R-:W-:-:S07]  /*1900*/  LEA.HI R219, R0, R3, RZ, 0x10 ;  /* 0x0000000300db7211 */ /* 0x000fce00078f80ff */
[----:B------:R-:W-:Y:S05]  /*1910*/  @!P1 BRA `(.L_x_425) ;  /* 0x0000000000109947 */ /* 0x000fea0003800000 */
[----:B------:R-:W-:-:S04]  /*1920*/  IADD3 R4, P0, R220, UR4, RZ ;  /* 0x00000004dc047c10 */ /* 0x000fc8000ff1e0ff */
[----:B------:R-:W-:-:S05]  /*1930*/  IADD3.X R5, R221, UR5, RZ, P0, !PT ;  /* 0x00000005dd057c10 */ /* 0x000fca00087fe4ff */
[----:B------:R0:W5:Y:S01]  /*1940*/  LDG.E R25, desc[UR50][R4.64] ;  /* 0x0000003204197981 */ /* 0x000162000c1e1900 */
[----:B------:R-:W-:Y:S05]  /*1950*/  BRA `(.L_x_426) ;  /* 0x0000000000107947 */ /* 0x000fea0003800000 */
.L_x_425:
[----:B------:R-:W-:Y:S05]  /*1960*/  @!P0 BRA `(.L_x_426) ;  /* 0x00000000000c8947 */ /* 0x000fea0003800000 */
[----:B------:R-:W2:Y:S04]  /*1970*/  LDG.E R0, desc[UR50][R8.64] ;  /* 0x0000003208007981 */ /* 0x000ea8000c1e1900 */
[----:B------:R-:W2:Y:S02]  /*1980*/  LDG.E R25, desc[UR50][R8.64+0x4] ;  /* 0x0000043208197981 */ /* 0x000ea4000c1e1900 */
[----:B--2---:R-:W-:-:S07]  /*1990*/  IADD3 R25, -R0, R25, RZ ;  /* 0x0000001900197210 */ /* 0x004fce0007ffe1ff */
.L_x_426:
[----:B------:R-:W-:Y:S01]  /*19a0*/  ULDC.64 UR4, c[0x0][0xa10] ;  /* 0x0002840000047ab9 */ /* 0x000fe20000000a00 */
[----:B------:R-:W2:Y:S01]  /*19b0*/  LDL.LU R27, [R1] ;  /* 0x00000000011b7983 */ /* 0x000ea20000300800 */
[----:B------:R-:W-:-:S04]  /*19c0*/  ISETP.NE.U32.AND P0, PT, RZ, UR4, PT ;  /* 0x00000004ff007c0c */ /* 0x000fc8000bf05070 */
[----:B------:R-:W-:Y:S01]  /*19d0*/  ISETP.NE.AND.EX P0, PT, RZ, UR5, PT, P0 ;  /* 0x00000005ff007c0c */ /* 0x000fe2000bf05300 */
[----:B------:R-:W-:-:S12]  /*19e0*/  ULDC.64 UR4, c[0x0][0xa30] ;  /* 0x00028c0000047ab9 */ /* 0x000fd80000000a00 */
[----:B0-----:R-:W0:Y:S02]  /*19f0*/  @P0 LDC.64 R4, c[0x0][0xa10] ;  /* 0x00028400ff040b82 */ /* 0x001e240000000a00 */
[----:B0-----:R-:W-:-:S05]  /*1a00*/  @P0 IMAD.WIDE R4, R214, 0x4, R4 ;  /* 0x00000004d6040825 */ /* 0x001fca00078e0204 */
[----:B------:R-:W3:Y:S04]  /*1a10*/  @P0 LDG.E R0, desc[UR50][R4.64] ;  /* 0x0000003204000981 */ /* 0x000ee8000c1e1900 */
[----:B------:R-:W3:Y:S01]  /*1a20*/  @P0 LDG.E R3, desc[UR50][R4.64+0x4] ;  /* 0x0000043204030981 */ /* 0x000ee2000c1e1900 */
[----:B------:R-:W-:Y:S01]  /*1a30*/  ISETP.NE.U32.AND P1, PT, RZ, UR4, PT ;  /* 0x00000004ff007c0c */ /* 0x000fe2000bf25070 */
[----:B-----5:R-:W-:-:S03]  /*1a40*/  IMAD.MOV.U32 R138, RZ, RZ, R25 ;  /* 0x000000ffff8a7224 */ /* 0x020fc600078e0019 */
[----:B------:R-:W-:-:S13]  /*1a50*/  ISETP.NE.AND.EX P1, PT, RZ, UR5, PT, P1 ;  /* 0x00000005ff007c0c */ /* 0x000fda000bf25310 */
[----:B------:R-:W-:-:S04]  /*1a60*/  @P1 IADD3 R6, P2, R220, UR4, RZ ;  /* 0x00000004dc061c10 */ /* 0x000fc8000ff5e0ff */
[----:B------:R-:W-:-:S05]  /*1a70*/  @P1 IADD3.X R7, R221, UR5, RZ, P2, !PT ;  /* 0x00000005dd071c10 */ /* 0x000fca00097fe4ff */
[----:B------:R0:W5:Y:S01]  /*1a80*/  @P1 LDG.E R138, desc[UR50][R6.64] ;  /* 0x00000032068a1981 */ /* 0x000162000c1e1900 */
[----:B------:R-:W-:Y:S01]  /*1a90*/  IMAD.IADD R9, R25, 0x1, -R10 ;  /* 0x0000000119097824 */ /* 0x000fe200078e0a0a */
[----:B------:R-:W-:Y:S01]  /*1aa0*/  BSSY B0, `(.L_x_427) ;  /* 0x000002c000007945 */ /* 0x000fe20003800000 */
[----:B------:R-:W-:Y:S02]  /*1ab0*/  LOP3.LUT R226, R219, 0xff, RZ, 0xc0, !PT ;  /* 0x000000ffdbe27812 */ /* 0x000fe400078ec0ff */
[----:B------:R-:W-:Y:S02]  /*1ac0*/  SHF.R.U32.HI R219, RZ, 0x10, R219 ;  /* 0x00000010ffdb7819 */ /* 0x000fe400000116db */
[----:B--2---:R-:W-:Y:S01]  /*1ad0*/  LOP3.LUT R27, R27, 0xfffffff7, RZ, 0xc0, !PT ;  /* 0xfffffff71b1b7812 */ /* 0x004fe200078ec0ff */
[----:B---3--:R-:W-:-:S05]  /*1ae0*/  @P0 IMAD.IADD R2, R3, 0x1, -R0 ;  /* 0x0000000103020824 */ /* 0x008fca00078e0a00 */
[----:B------:R-:W-:-:S04]  /*1af0*/  IADD3 R159, R9, R2, RZ ;  /* 0x00000002099f7210 */ /* 0x000fc80007ffe0ff */
[C---:B------:R-:W-:Y:S01]  /*1b00*/  ISETP.GE.AND P3, PT, R159.reuse, 0x1, PT ;  /* 0x000000019f00780c */ /* 0x040fe20003f66270 */
[----:B------:R-:W-:-:S04]  /*1b10*/  VIADD R0, R159, 0x9f ;  /* 0x0000009f9f007836 */ /* 0x000fc80000000000 */
[----:B------:R-:W-:-:S05]  /*1b20*/  IMAD.HI R0, R0, 0x66666667, RZ ;  /* 0x6666666700007827 */ /* 0x000fca00078e02ff */
[----:B------:R-:W-:-:S03]  /*1b30*/  SHF.R.U32.HI R147, RZ, 0x1f, R0 ;  /* 0x0000001fff937819 */ /* 0x000fc60000011600 */
[----:B------:R-:W-:Y:S02]  /*1b40*/  @P3 LOP3.LUT R27, R27, 0x8, RZ, 0xfc, !PT ;  /* 0x000000081b1b3812 */ /* 0x000fe400078efcff */
[----:B------:R-:W-:Y:S01]  /*1b50*/  LEA.HI.SX32 R147, R0, R147, 0x1a ;  /* 0x0000009300937211 */ /* 0x000fe200078fd2ff */
[----:B------:R-:W-:Y:S02]  /*1b60*/  IMAD.MOV.U32 R0, RZ, RZ, RZ ;  /* 0x000000ffff007224 */ /* 0x000fe400078e00ff */
[----:B------:R0:W-:Y:S01]  /*1b70*/  STL [R1], R27 ;  /* 0x0000001b01007387 */ /* 0x0001e20000100800 */
[----:B------:R-:W-:Y:S05]  /*1b80*/  @!P3 BRA `(.L_x_428) ;  /* 0x000000000074b947 */ /* 0x000fea0003800000 */
[----:B------:R-:W-:Y:S01]  /*1b90*/  ISETP.NE.AND P0, PT, R219, RZ, PT ;  /* 0x000000ffdb00720c */ /* 0x000fe20003f05270 */
[----:B------:R-:W-:-:S03]  /*1ba0*/  ULDC UR4, c[0x0][0x9f0] ;  /* 0x00027c0000047ab9 */ /* 0x000fc60000000800 */
[----:B------:R-:W-:-:S04]  /*1bb0*/  SEL R10, R219, UR4, P0 ;  /* 0x00000004db0a7c07 */ /* 0x000fc80008000000 */
[-C--:B0-----:R-:W-:Y:S02]  /*1bc0*/  IABS R6, R10.reuse ;  /* 0x0000000a00067213 */ /* 0x081fe40000000000 */
[----:B------:R-:W-:Y:S02]  /*1bd0*/  IADD3 R0, R147, -0x1, R10 ;  /* 0xffffffff93007810 */ /* 0x000fe40007ffe00a */
[----:B------:R-:W0:Y:S01]  /*1be0*/  I2F.RP R3, R6 ;  /* 0x0000000600037306 */ /* 0x000e220000209400 */
[----:B------:R-:W-:Y:S02]  /*1bf0*/  IABS R11, R10 ;  /* 0x0000000a000b7213 */ /* 0x000fe40000000000 */
[----:B------:R-:W-:Y:S02]  /*1c00*/  IABS R8, R0 ;  /* 0x0000000000087213 */ /* 0x000fe40000000000 */
[----:B------:R-:W-:-:S04]  /*1c10*/  LOP3.LUT R0, R0, R10, RZ, 0x3c, !PT ;  /* 0x0000000a00007212 */ /* 0x000fc800078e3cff */
[----:B------:R-:W-:Y:S01]  /*1c20*/  ISETP.GE.AND P2, PT, R0, RZ, PT ;  /* 0x000000ff0000720c */ /* 0x000fe20003f46270 */
[----:B0-----:R-:W0:Y:S02]  /*1c30*/  MUFU.RCP R3, R3 ;  /* 0x0000000300037308 */ /* 0x001e240000001000 */
[----:B0-----:R-:W-:Y:S02]  /*1c40*/  VIADD R4, R3, 0xffffffe ;  /* 0x0ffffffe03047836 */ /* 0x001fe40000000000 */
[----:B------:R-:W-:-:S04]  /*1c50*/  IMAD.MOV R3, RZ, RZ, -R11 ;  /* 0x000000ffff037224 */ /* 0x000fc800078e0a0b */
[----:B------:R0:W1:Y:S02]  /*1c60*/  F2I.FTZ.U32.TRUNC.NTZ R5, R4 ;  /* 0x0000000400057305 */ /* 0x000064000021f000 */
[----:B0-----:R-:W-:Y:S01]  /*1c70*/  IMAD.MOV.U32 R4, RZ, RZ, RZ ;  /* 0x000000ffff047224 */ /* 0x001fe200078e00ff */
[----:B-1----:R-:W-:-:S05]  /*1c80*/  IADD3 R7, RZ, -R5, RZ ;  /* 0x80000005ff077210 */ /* 0x002fca0007ffe0ff */
[----:B------:R-:W-:-:S04]  /*1c90*/  IMAD R7, R7, R6, RZ ;  /* 0x0000000607077224 */ /* 0x000fc800078e02ff */
[----:B------:R-:W-:-:S06]  /*1ca0*/  IMAD.HI.U32 R5, R5, R7, R4 ;  /* 0x0000000705057227 */ /* 0x000fcc00078e0004 */
[----:B------:R-:W-:-:S04]  /*1cb0*/  IMAD.HI.U32 R5, R5, R8, RZ ;  /* 0x0000000805057227 */ /* 0x000fc800078e00ff */
[----:B------:R-:W-:-:S05]  /*1cc0*/  IMAD R3, R5, R3, R8 ;  /* 0x0000000305037224 */ /* 0x000fca00078e0208 */
[----:B------:R-:W-:-:S13]  /*1cd0*/  ISETP.GT.U32.AND P1, PT, R6, R3, PT ;  /* 0x000000030600720c */ /* 0x000fda0003f24070 */
[----:B------:R-:W-:Y:S01]  /*1ce0*/  @!P1 IMAD.IADD R3, R3, 0x1, -R6 ;  /* 0x0000000103039824 */ /* 0x000fe200078e0a06 */
[----:B------:R-:W-:Y:S02]  /*1cf0*/  @!P1 IADD3 R5, R5, 0x1, RZ ;  /* 0x0000000105059810 */ /* 0x000fe40007ffe0ff */
[----:B------:R-:W-:Y:S02]  /*1d00*/  ISETP.NE.AND P1, PT, R10, RZ, PT ;  /* 0x000000ff0a00720c */ /* 0x000fe40003f25270 */
[----:B------:R-:W-:-:S13]  /*1d10*/  ISETP.GE.U32.AND P0, PT, R3, R6, PT ;  /* 0x000000060300720c */ /* 0x000fda0003f06070 */
[----:B------:R-:W-:-:S04]  /*1d20*/  @P0 VIADD R5, R5, 0x1 ;  /* 0x0000000105050836 */ /* 0x000fc80000000000 */
[----:B------:R-:W-:-:S04]  /*1d30*/  IMAD.MOV.U32 R0, RZ, RZ, R5 ;  /* 0x000000ffff007224 */ /* 0x000fc800078e0005 */
[----:B------:R-:W-:Y:S01]  /*1d40*/  @!P2 IMAD.MOV R0, RZ, RZ, -R0 ;  /* 0x000000ffff00a224 */ /* 0x000fe200078e0a00 */
[----:B------:R-:W-:-:S07]  /*1d50*/  @!P1 LOP3.LUT R0, RZ, R10, RZ, 0x33, !PT ;  /* 0x0000000aff009212 */ /* 0x000fce00078e33ff */
.L_x_428:
[----:B------:R-:W-:Y:S05]  /*1d60*/  BSYNC B0 ;  /* 0x0000000000007941 */ /* 0x000fea0003800000 */
.L_x_427:
[----:B------:R-:W-:-:S05]  /*1d70*/  IMAD R3, R226, R0, RZ ;  /* 0x00000000e2037224 */ /* 0x000fca00078e02ff */
[C---:B------:R-:W-:Y:S01]  /*1d80*/  VIADDMNMX R0, R3.reuse, R0, R147, PT ;  /* 0x0000000003007246 */ /* 0x040fe20003800193 */
[----:B------:R-:W-:-:S04]  /*1d90*/  IMAD R3, R3, 0xa0, -R9 ;  /* 0x000000a003037824 */ /* 0x000fc800078e0a09 */
[----:B------:R-:W-:Y:S01]  /*1da0*/  IMAD R5, R0, 0xa0, -R9 ;  /* 0x000000a000057824 */ /* 0x000fe200078e0a09 */
[----:B------:R-:W-:-:S04]  /*1db0*/  VIMNMX R3, RZ, R3, !PT ;  /* 0x00000003ff037248 */ /* 0x000fc80007fe0100 */
[----:B------:R-:W-:Y:S01]  /*1dc0*/  VIMNMX R0, R5, R2, PT ;  /* 0x0000000205007248 */ /* 0x000fe20003fe0100 */
[----:B------:R-:W-:-:S03]  /*1dd0*/  IMAD.WIDE.U32 R4, R3, -0x33333333, RZ ;  /* 0xcccccccd03047825 */ /* 0x000fc600078e00ff */
[----:B------:R-:W-:Y:S02]  /*1de0*/  ISETP.GT.AND P0, PT, R0, R3, PT ;  /* 0x000000030000720c */ /* 0x000fe40003f04270 */
[----:B------:R-:W-:-:S05]  /*1df0*/  SHF.R.U32.HI R119, RZ, 0x7, R5 ;  /* 0x00000007ff777819 */ /* 0x000fca0000011605 */
[----:B------:R-:W-:-:S06]  /*1e00*/  IMAD.MOV.U32 R24, RZ, RZ, R119 ;  /* 0x000000ffff187224 */ /* 0x000fcc00078e0077 */
[----:B------:R-:W-:-:S05]  /*1e10*/  @P0 IADD3 R0, R0, 0x9f, RZ ;  /* 0x0000009f00000810 */ /* 0x000fca0007ffe0ff */
[----:B------:R-:W-:-:S05]  /*1e20*/  @P0 IMAD.HI R0, R0, 0x66666667, RZ ;  /* 0x6666666700000827 */ /* 0x000fca00078e02ff */
[----:B------:R-:W-:-:S04]  /*1e30*/  @P0 SHF.R.U32.HI R3, RZ, 0x1f, R0 ;  /* 0x0000001fff030819 */ /* 0x000fc80000011600 */
[----:B------:R-:W-:Y:S02]  /*1e40*/  @P0 LEA.HI.SX32 R24, R0, R3, 0x1a ;  /* 0x0000000300180211 */ /* 0x000fe400078fd2ff */
[----:B------:R-:W-:Y:S02]  /*1e50*/  PLOP3.LUT P0, PT, PT, PT, PT, 0x80, 0x0 ;  /* 0x000000000000781c */ /* 0x000fe40003f0f070 */
[----:B------:R-:W-:-:S13]  /*1e60*/  ISETP.GT.AND P1, PT, R24, R119, PT ;  /* 0x000000771800720c */ /* 0x000fda0003f24270 */
[----:B------:R-:W-:Y:S05]  /*1e70*/  @!P1 BRA `(.L_x_429) ;  /* 0x000000e400649947 */ /* 0x000fea0003800000 */
[----:B------:R-:W-:Y:S01]  /*1e80*/  VIADD R0, R18, 0x1a400 ;  /* 0x0001a40012007836 */ /* 0x000fe20000000000 */
[----:B------:R-:W-:Y:S04]  /*1e90*/  BSSY B6, `(.L_x_430) ;  /* 0x0000013000067945 */ /* 0x000fe80003800000 */
[----:B------:R-:W-:-:S13]  /*1ea0*/  LOP3.LUT P0, RZ, R0, 0x1bf, RZ, 0xc0, !PT ;  /* 0x000001bf00ff7812 */ /* 0x000fda000780c0ff */
[----:B------:R-:W-:Y:S05]  /*1eb0*/  @!P0 BRA `(.L_x_431) ;  /* 0x0000000000408947 */ /* 0x000fea0003800000 */
[----:B------:R-:W-:Y:S01]  /*1ec0*/  MOV R0, 0x0 ;  /* 0x0000000000007802 */ /* 0x000fe20000000f00 */
[----:B------:R-:W-:Y:S01]  /*1ed0*/  ULDC.64 UR4, c[0x4][0xc8] ;  /* 0x0100320000047ab9 */ /* 0x000fe20000000a00 */
[----:B------:R-:W-:Y:S01]  /*1ee0*/  ULDC.64 UR6, c[0x4][0x30] ;  /* 0x01000c0000067ab9 */ /* 0x000fe20000000a00 */
[----:B------:R-:W-:Y:S01]  /*1ef0*/  IMAD.U32 R4, RZ, RZ, UR4 ;  /* 0x00000004ff047e24 */ /* 0x000fe2000f8e00ff */
[----:B------:R1:W2:Y:S01]  /*1f00*/  LDC.64 R14, c[0x4][R0] ;  /* 0x01000000000e7b82 */ /* 0x0002a20000000a00 */
[----:B------:R-:W-:Y:S01]  /*1f10*/  MOV R5, UR5 ;  /* 0x0000000500057c02 */ /* 0x000fe20008000f00 */
[----:B------:R-:W-:Y:S01]  /*1f20*/  ULDC.64 UR4, c[0x4][0xd0] ;  /* 0x0100340000047ab9 */ /* 0x000fe20000000a00 */
[----:B------:R-:W-:Y:S01]  /*1f30*/  IMAD.U32 R10, RZ, RZ, UR6 ;  /* 0x00000006ff0a7e24 */ /* 0x000fe2000f8e00ff */
[----:B------:R-:W-:Y:S01]  /*1f40*/  MOV R11, UR7 ;  /* 0x00000007000b7c02 */ /* 0x000fe20008000f00 */
[----:B0-----:R-:W-:Y:S02]  /*1f50*/  IMAD.U32 R6, RZ, RZ, UR4 ;  /* 0x00000004ff067e24 */ /* 0x001fe4000f8e00ff */
[----:B------:R-:W-:-:S02]  /*1f60*/  IMAD.U32 R7, RZ, RZ, UR5 ;  /* 0x00000005ff077e24 */ /* 0x000fc4000f8e00ff */
[----:B------:R-:W-:Y:S02]  /*1f70*/  IMAD.MOV.U32 R8, RZ, RZ, 0x70 ;  /* 0x00000070ff087424 */ /* 0x000fe400078e00ff */
[----:B------:R-:W-:Y:S02]  /*1f80*/  IMAD.MOV.U32 R12, RZ, RZ, 0x1 ;  /* 0x00000001ff0c7424 */ /* 0x000fe400078e00ff */
[----:B-1----:R-:W-:-:S07]  /*1f90*/  IMAD.MOV.U32 R13, RZ, RZ, RZ ;  /* 0x000000ffff0d7224 */ /* 0x002fce00078e00ff */
[----:B------:R-:W-:-:S07]  /*1fa0*/  LEPC R20, `(.L_x_431) ;  /* 0x000000001014794e */ /* 0x000fce0000000000 */
[----:B--2--5:R-:W-:Y:S05]  /*1fb0*/  CALL.ABS.NOINC R14 ;  /* 0x000000000e007343 */ /* 0x024fea0003c00000 */
.L_x_431:
[----:B------:R-:W-:Y:S05]  /*1fc0*/  BSYNC B6 ;  /* 0x0000000000067941 */ /* 0x000fea0003800000 */
.L_x_430:
[----:B------:R-:W-:Y:S01]  /*1fd0*/  IADD3 R0, R18, 0xa400, RZ ;  /* 0x0000a40012007810 */ /* 0x000fe20007ffe0ff */
[----:B------:R-:W-:Y:S03]  /*1fe0*/  BSSY B6, `(.L_x_432) ;  /* 0x0000013000067945 */ /* 0x000fe60003800000 */
[----:B------:R-:W-:-:S13]  /*1ff0*/  LOP3.LUT P0, RZ, R0, 0x3ff, RZ, 0xc0, !PT ;  /* 0x000003ff00ff7812 */ /* 0x000fda000780c0ff */
[----:B------:R-:W-:Y:S05]  /*2000*/  @!P0 BRA `(.L_x_433) ;  /* 0x0000000000408947 */ /* 0x000fea0003800000 */
[----:B------:R-:W-:Y:S01]  /*2010*/  MOV R0, 0x0 ;  /* 0x0000000000007802 */ /* 0x000fe20000000f00 */
[----:B------:R-:W-:Y:S01]  /*2020*/  ULDC.64 UR4, c[0x4][0xc8] ;  /* 0x0100320000047ab9 */ /* 0x000fe20000000a00 */
[----:B------:R-:W-:Y:S01]  /*2030*/  ULDC.64 UR6, c[0x4][0xd0] ;  /* 0x0100340000067ab9 */ /* 0x000fe20000000a00 */
[----:B------:R-:W-:Y:S01]  /*2040*/  IMAD.U32 R4, RZ, RZ, UR4 ;  /* 0x00000004ff047e24 */ /* 0x000fe2000f8e00ff */
[----:B------:R1:W2:Y:S01]  /*2050*/  LDC.64 R14, c[0x4][R0] ;  /* 0x01000000000e7b82 */ /* 0x0002a20000000a00 */
[----:B------:R-:W-:Y:S01]  /*2060*/  IMAD.U32 R5, RZ, RZ, UR5 ;  /* 0x00000005ff057e24 */ /* 0x000fe2000f8e00ff */
[----:B------:R-:W-:Y:S01]  /*2070*/  ULDC.64 UR4, c[0x4][0x20] ;  /* 0x0100080000047ab9 */ /* 0x000fe20000000a00 */
[----:B0-----:R-:W-:Y:S01]  /*2080*/  IMAD.U32 R6, RZ, RZ, UR6 ;  /* 0x00000006ff067e24 */ /* 0x001fe2000f8e00ff */
[----:B------:R-:W-:Y:S01]  /*2090*/  MOV R7, UR7 ;  /* 0x0000000700077c02 */ /* 0x000fe20008000f00 */
[----:B------:R-:W-:Y:S01]  /*20a0*/  IMAD.U32 R10, RZ, RZ, UR4 ;  /* 0x00000004ff0a7e24 */ /* 0x000fe2000f8e00ff */
[----:B------:R-:W-:Y:S01]  /*20b0*/  MOV R12, 0x1 ;  /* 0x00000001000c7802 */ /* 0x000fe20000000f00 */
[----:B------:R-:W-:-:S02]  /*20c0*/  IMAD.U32 R11, RZ, RZ, UR5 ;  /* 0x00000005ff0b7e24 */ /* 0x000fc4000f8e00ff */
[----:B------:R-:W-:Y:S02]  /*20d0*/  IMAD.MOV.U32 R8, RZ, RZ, 0x70 ;  /* 0x00000070ff087424 */ /* 0x000fe400078e00ff */
[----:B-1----:R-:W-:-:S07]  /*20e0*/  IMAD.MOV.U32 R13, RZ, RZ, RZ ;  /* 0x000000ffff0d7224 */ /* 0x002fce00078e00ff */
[----:B------:R-:W-:-:S07]  /*20f0*/  LEPC R20, `(.L_x_433) ;  /* 0x000000001014794e */ /* 0x000fce0000000000 */
[----:B--2--5:R-:W-:Y:S05]  /*2100*/  CALL.ABS.NOINC R14 ;  /* 0x000000000e007343 */ /* 0x024fea0003c00000 */
.L_x_433:
[----:B------:R-:W-:Y:S05]  /*2110*/  BSYNC B6 ;  /* 0x0000000000067941 */ /* 0x000fea0003800000 */
.L_x_432:
[----:B------:R-:W-:Y:S01]  /*2120*/  IMAD.IADD R125, R26, 0x1, R25 ;  /* 0x000000011a7d7824 */ /* 0x000fe200078e0219 */
[----:B------:R-:W-:Y:S01]  /*2130*/  ULDC.64 UR4, c[0x0][0x9f8] ;  /* 0x00027e0000047ab9 */ /* 0x000fe20000000a00 */
[----:B------:R-:W2:Y:S01]  /*2140*/  LDL R25, [R1+0x4c] ;  /* 0x00004c0001197983 */ /* 0x000ea20000100800 */
[----:B------:R-:W-:Y:S01]  /*2150*/  ISETP.NE.U32.AND P0, PT, RZ, UR4, PT ;  /* 0x00000004ff007c0c */ /* 0x000fe2000bf05070 */
[----:B------:R-:W-:Y:S01]  /*2160*/  IMAD.MOV.U32 R0, RZ, RZ, R214 ;  /* 0x000000ffff007224 */ /* 0x000fe200078e00d6 */
[----:B------:R-:W1:Y:S02]  /*2170*/  S2R R20, SR_TID.X ;  /* 0x0000000000147919 */ /* 0x000e640000002100 */
[----:B------:R-:W-:Y:S01]  /*2180*/  ISETP.NE.AND.EX P0, PT, RZ, UR5, PT, P0 ;  /* 0x00000005ff007c0c */ /* 0x000fe2000bf05300 */
[C---:B------:R-:W-:Y:S01]  /*2190*/  VIADD R3, R16.reuse, 0x20 ;  /* 0x0000002010037836 */ /* 0x040fe20000000000 */
[----:B------:R-:W-:Y:S01]  /*21a0*/  IADD3 R4, R16, 0x40, RZ ;  /* 0x0000004010047810 */ /* 0x000fe20007ffe0ff */
[----:B------:R-:W3:Y:S08]  /*21b0*/  LDC R21, c[0x0][0x3f4] ;  /* 0x0000fd00ff157b82 */ /* 0x000ef00000000800 */
[----:B------:R-:W4:Y:S02]  /*21c0*/  LDC.64 R94, c[0x0][0x408] ;  /* 0x00010200ff5e7b82 */ /* 0x000f240000000a00 */
[----:B0-----:R-:W-:Y:S01]  /*21d0*/  @P0 IADD3 R6, P1, R220, UR4, RZ ;  /* 0x00000004dc060c10 */ /* 0x001fe2000ff3e0ff */
[----:B------:R-:W-:-:S03]  /*21e0*/  ULDC UR4, c[0x0][0x320] ;  /* 0x0000c80000047ab9 */ /* 0x000fc60000000800 */
[----:B------:R-:W-:Y:S02]  /*21f0*/  @P0 IADD3.X R7, R221, UR5, RZ, P1, !PT ;  /* 0x00000005dd070c10 */ /* 0x000fe40008ffe4ff */
[----:B------:R-:W0:Y:S03]  /*2200*/  LDC.64 R100, c[0x0][0x3f8] ;  /* 0x0000fe00ff647b82 */ /* 0x000e260000000a00 */
[----:B------:R0:W2:Y:S01]  /*2210*/  @P0 LDG.E R0, desc[UR50][R6.64] ;  /* 0x0000003206000981 */ /* 0x0000a2000c1e1900 */
[----:B------:R-:W-:Y:S02]  /*2220*/  ISETP.GE.AND P3, PT, R16, UR4, PT ;  /* 0x0000000410007c0c */ /* 0x000fe4000bf66270 */
[----:B------:R-:W-:Y:S02]  /*2230*/  ISETP.GE.AND P2, PT, R3, UR4, PT ;  /* 0x0000000403007c0c */ /* 0x000fe4000bf46270 */
[----:B------:R-:W-:-:S02]  /*2240*/  ISETP.GE.AND P0, PT, R4, UR4, PT ;  /* 0x0000000404007c0c */ /* 0x000fc4000bf06270 */
[----:B------:R-:W-:Y:S02]  /*2250*/  ISETP.GE.AND P1, PT, R168, UR4, PT ;  /* 0x00000004a8007c0c */ /* 0x000fe4000bf26270 */
[----:B-1----:R-:W-:Y:S02]  /*2260*/  SHF.R.U32.HI R20, RZ, 0x7, R20 ;  /* 0x00000007ff147819 */ /* 0x002fe40000011614 */
[----:B------:R-:W-:Y:S02]  /*2270*/  SHF.R.S32.HI R13, RZ, 0x1f, R195 ;  /* 0x0000001fff0d7819 */ /* 0x000fe400000114c3 */
[----:B------:R-:W-:Y:S01]  /*2280*/  ISETP.NE.AND P6, PT, R20, 0x1, PT ;  /* 0x000000011400780c */ /* 0x000fe20003fc5270 */
[----:B----4-:R-:W-:Y:S01]  /*2290*/  IMAD.WIDE.U32 R96, R195, R94, R16 ;  /* 0x0000005ec3607225 */ /* 0x010fe200078e0010 */
[----:B---3--:R-:W-:Y:S02]  /*22a0*/  ISETP.GE.AND P5, PT, R4, R21, PT ;  /* 0x000000150400720c */ /* 0x008fe40003fa6270 */
[----:B------:R-:W-:-:S02]  /*22b0*/  SHF.R.S32.HI R23, RZ, 0x1f, R22 ;  /* 0x0000001fff177819 */ /* 0x000fc40000011416 */
[----:B------:R-:W-:Y:S01]  /*22c0*/  LOP3.LUT R27, R27, 0xfffffffe, RZ, 0xc0, !PT ;  /* 0xfffffffe1b1b7812 */ /* 0x000fe200078ec0ff */
[----:B0-----:R-:W-:-:S04]  /*22d0*/  IMAD.WIDE.U32 R102, R195, R100, R16 ;  /* 0x00000064c3667225 */ /* 0x001fc800078e0010 */
[C-C-:B------:R-:W-:Y:S02]  /*22e0*/  IMAD.WIDE.U32 R98, R195.reuse, R94, R22.reuse ;  /* 0x0000005ec3627225 */ /* 0x140fe400078e0016 */
[----:B------:R-:W-:Y:S05]  /*22f0*/  @!P6 WARPSYNC.ALL ;  /* 0x000000000000e948 */ /* 0x000fea0003800000 */
[----:B------:R-:W-:Y:S01]  /*2300*/  ULDC UR4, c[0x0][0x2f4] ;  /* 0x0000bd0000047ab9 */ /* 0x000fe20000000800 */
[----:B------:R-:W-:Y:S01]  /*2310*/  IMAD.WIDE.U32 R104, R195, R100, R22 ;  /* 0x00000064c3687225 */ /* 0x000fe200078e0016 */
[----:B------:R-:W-:Y:S02]  /*2320*/  ISETP.GE.AND P4, PT, R16, UR4, PT ;  /* 0x0000000410007c0c */ /* 0x000fe4000bf86270 */
[----:B------:R-:W-:-:S02]  /*2330*/  @P5 LOP3.LUT R27, R27, 0x1, RZ, 0xfc, !PT ;  /* 0x000000011b1b5812 */ /* 0x000fc400078efcff */
[----:B------:R-:W-:Y:S02]  /*2340*/  SEL R5, RZ, 0x1, P4 ;  /* 0x00000001ff057807 */ /* 0x000fe40002000000 */
[----:B------:R-:W-:-:S04]  /*2350*/  ISETP.GE.AND P4, PT, R3, UR4, PT ;  /* 0x0000000403007c0c */ /* 0x000fc8000bf86270 */
[----:B------:R-:W-:-:S05]  /*2360*/  SEL R6, RZ, 0xffffffff, P4 ;  /* 0xffffffffff067807 */ /* 0x000fca0002000000 */
[----:B------:R-:W-:-:S05]  /*2370*/  IMAD.SHL.U32 R6, R6, 0x2, RZ ;  /* 0x0000000206067824 */ /* 0x000fca00078e00ff */
[----:B------:R-:W-:Y:S02]  /*2380*/  LOP3.LUT R7, R6, 0x2, R5, 0xe2, !PT ;  /* 0x0000000206077812 */ /* 0x000fe400078ee205 */
[----:B------:R-:W-:Y:S02]  /*2390*/  SEL R6, RZ, 0xffffffff, P2 ;  /* 0xffffffffff067807 */ /* 0x000fe40001000000 */
[----:B------:R-:W-:Y:S02]  /*23a0*/  SEL R5, RZ, 0x1, P3 ;  /* 0x00000001ff057807 */ /* 0x000fe40001800000 */
[----:B------:R-:W-:Y:S01]  /*23b0*/  ISETP.GE.AND P2, PT, R4, UR4, PT ;  /* 0x0000000404007c0c */ /* 0x000fe2000bf46270 */
[----:B------:R-:W-:Y:S01]  /*23c0*/  IMAD.SHL.U32 R10, R6, 0x2, RZ ;  /* 0x00000002060a7824 */ /* 0x000fe200078e00ff */
[----:B------:R-:W-:Y:S02]  /*23d0*/  ISETP.GE.AND P3, PT, R168, UR4, PT ;  /* 0x00000004a8007c0c */ /* 0x000fe4000bf66270 */
[----:B------:R-:W-:-:S02]  /*23e0*/  SEL R6, RZ, 0x4, P2 ;  /* 0x00000004ff067807 */ /* 0x000fc40001000000 */
[----:B------:R-:W-:Y:S02]  /*23f0*/  SEL R8, RZ, 0x8, P3 ;  /* 0x00000008ff087807 */ /* 0x000fe40001800000 */
[----:B------:R-:W-:Y:S01]  /*2400*/  LOP3.LUT R5, R10, 0x2, R5, 0xe2, !PT ;  /* 0x000000020a057812 */ /* 0x000fe200078ee205 */
[----:B------:R-:W-:Y:S01]  /*2410*/  IMAD R10, R13, R100, RZ ;  /* 0x000000640d0a7224 */ /* 0x000fe200078e02ff */
[----:B------:R-:W-:Y:S02]  /*2420*/  LOP3.LUT R8, R8, R7, R6, 0xfe, !PT ;  /* 0x0000000708087212 */ /* 0x000fe400078efe06 */
[----:B------:R-:W-:Y:S01]  /*2430*/  SEL R6, RZ, 0x4, P0 ;  /* 0x00000004ff067807 */ /* 0x000fe20000000000 */
[----:B------:R-:W-:Y:S01]  /*2440*/  IMAD R15, R195, R101, R10 ;  /* 0x00000065c30f7224 */ /* 0x000fe200078e020a */
[----:B------:R-:W-:Y:S02]  /*2450*/  SEL R7, RZ, 0x8, P1 ;  /* 0x00000008ff077807 */ /* 0x000fe40000800000 */
[----:B------:R-:W-:Y:S01]  /*2460*/  ISETP.GE.AND P2, PT, R192, UR4, PT ;  /* 0x00000004c0007c0c */ /* 0x000fe2000bf46270 */
[----:B------:R-:W-:Y:S01]  /*2470*/  IMAD.IADD R103, R15, 0x1, R103 ;  /* 0x000000010f677824 */ /* 0x000fe200078e0267 */
[----:B------:R-:W-:Y:S01]  /*2480*/  LOP3.LUT R9, R7, R5, R6, 0xfe, !PT ;  /* 0x0000000507097212 */ /* 0x000fe200078efe06 */
[----:B------:R-:W-:Y:S01]  /*2490*/  IMAD R6, R13, R94, RZ ;  /* 0x0000005e0d067224 */ /* 0x000fe200078e02ff */
[----:B------:R-:W-:-:S02]  /*24a0*/  ISETP.GE.AND P0, PT, R16, R21, PT ;  /* 0x000000151000720c */ /* 0x000fc40003f06270 */
[----:B------:R-:W-:Y:S01]  /*24b0*/  ISETP.GE.AND P3, PT, R3, R21, PT ;  /* 0x000000150300720c */ /* 0x000fe20003f66270 */
[----:B------:R-:W-:Y:S01]  /*24c0*/  IMAD R7, R195, R95, R6 ;  /* 0x0000005fc3077224 */ /* 0x000fe200078e0206 */
[----:B------:R-:W-:Y:S02]  /*24d0*/  SEL R11, RZ, 0x10, P2 ;  /* 0x00000010ff0b7807 */ /* 0x000fe40001000000 */
[----:B------:R-:W-:Y:S01]  /*24e0*/  SEL R6, R21, RZ, P3 ;  /* 0x000000ff15067207 */ /* 0x000fe20001800000 */
[----:B------:R-:W-:Y:S01]  /*24f0*/  IMAD.IADD R99, R99, 0x1, R7 ;  /* 0x0000000163637824 */ /* 0x000fe200078e0207 */
[----:B------:R-:W-:Y:S01]  /*2500*/  SEL R5, R21, RZ, P0 ;  /* 0x000000ff15057207 */ /* 0x000fe20000000000 */
[----:B------:R-:W-:Y:S01]  /*2510*/  IMAD.IADD R97, R7, 0x1, R97 ;  /* 0x0000000107617824 */ /* 0x000fe200078e0261 */
[----:B------:R-:W-:Y:S01]  /*2520*/  LOP3.LUT R28, R8, R11, RZ, 0xfc, !PT ;  /* 0x0000000b081c7212 */ /* 0x000fe200078efcff */
[----:B------:R-:W-:Y:S01]  /*2530*/  IMAD.IADD R7, R3, 0x1, R6 ;  /* 0x0000000103077824 */ /* 0x000fe200078e0206 */
[----:B------:R-:W-:Y:S01]  /*2540*/  IADD3 R5, R16, R5, RZ ;  /* 0x0000000510057210 */ /* 0x000fe20007ffe0ff */
[----:B------:R0:W-:Y:S01]  /*2550*/  STL [R1], R27 ;  /* 0x0000001b01007387 */ /* 0x0001e20000100800 */
[----:B------:R-:W-:-:S02]  /*2560*/  IADD3 R105, R105, R15, RZ ;  /* 0x0000000f69697210 */ /* 0x000fc40007ffe0ff */
[----:B------:R-:W-:Y:S02]  /*2570*/  SHF.R.S32.HI R6, RZ, 0x1f, R5 ;  /* 0x0000001fff067819 */ /* 0x000fe40000011405 */
[----:B------:R-:W-:Y:S02]  /*2580*/  SHF.R.S32.HI R8, RZ, 0x1f, R7 ;  /* 0x0000001fff087819 */ /* 0x000fe40000011407 */
[----:B------:R-:W-:Y:S02]  /*2590*/  SEL R11, R21, RZ, P5 ;  /* 0x000000ff150b7207 */ /* 0x000fe40002800000 */
[----:B------:R-:W-:Y:S02]  /*25a0*/  LEA.HI R12, R6, R5, RZ, 0x4 ;  /* 0x00000005060c7211 */ /* 0x000fe400078f20ff */
[----:B------:R-:W-:Y:S02]  /*25b0*/  LEA.HI R26, R8, R7, RZ, 0x4 ;  /* 0x00000007081a7211 */ /* 0x000fe400078f20ff */
[----:B------:R-:W-:-:S02]  /*25c0*/  LEA.HI R6, R6, R5, RZ, 0x6 ;  /* 0x0000000506067211 */ /* 0x000fc400078f30ff */
[----:B------:R-:W-:Y:S01]  /*25d0*/  LEA.HI R7, R8, R7, RZ, 0x6 ;  /* 0x0000000708077211 */ /* 0x000fe200078f30ff */
[----:B------:R-:W-:Y:S01]  /*25e0*/  IMAD.IADD R13, R4, 0x1, R11 ;  /* 0x00000001040d7824 */ /* 0x000fe200078e020b */
[----:B------:R-:W-:Y:S02]  /*25f0*/  SHF.R.S32.HI R6, RZ, 0x6, R6 ;  /* 0x00000006ff067819 */ /* 0x000fe40000011406 */
[----:B------:R-:W-:Y:S02]  /*2600*/  SHF.R.S32.HI R8, RZ, 0x6, R7 ;  /* 0x00000006ff087819 */ /* 0x000fe40000011407 */
[----:B------:R-:W-:Y:S01]  /*2610*/  LOP3.LUT R11, R205, 0x30, R26, 0xf8, !PT ;  /* 0x00000030cd0b7812 */ /* 0x000fe200078ef81a */
[C---:B------:R-:W-:Y:S01]  /*2620*/  IMAD R136, R6.reuse, 0x2800, R207 ;  /* 0x0000280006887824 */ /* 0x040fe200078e02cf */
[----:B------:R-:W-:Y:S01]  /*2630*/  SHF.R.S32.HI R14, RZ, 0x1f, R13 ;  /* 0x0000001fff0e7819 */ /* 0x000fe2000001140d */
[----:B------:R-:W-:Y:S01]  /*2640*/  IMAD R134, R6, 0x2800, R210 ;  /* 0x0000280006867824 */ /* 0x000fe200078e02d2 */
[----:B------:R-:W-:Y:S01]  /*2650*/  SHF.R.U32.HI R5, RZ, 0x3, R209 ;  /* 0x00000003ff057819 */ /* 0x000fe200000116d1 */
[----:B------:R-:W-:Y:S01]  /*2660*/  IMAD R135, R8, 0x2800, R207 ;  /* 0x0000280008877824 */ /* 0x000fe200078e02cf */
[----:B------:R-:W-:-:S02]  /*2670*/  LOP3.LUT R10, R209, 0x30, R12, 0xf8, !PT ;  /* 0x00000030d10a7812 */ /* 0x000fc400078ef80c */
[----:B------:R-:W-:Y:S02]  /*2680*/  LOP3.LUT R6, R11, R206, RZ, 0x3c, !PT ;  /* 0x000000ce0b067212 */ /* 0x000fe400078e3cff */
[----:B------:R-:W-:Y:S02]  /*2690*/  LEA.HI R30, R14, R13, RZ, 0x4 ;  /* 0x0000000d0e1e7211 */ /* 0x000fe400078f20ff */
[----:B------:R-:W-:Y:S02]  /*26a0*/  LOP3.LUT R11, R10, R5, RZ, 0x3c, !PT ;  /* 0x000000050a0b7212 */ /* 0x000fe400078e3cff */
[----:B------:R-:W-:Y:S02]  /*26b0*/  LEA.HI R13, R14, R13, RZ, 0x6 ;  /* 0x0000000d0e0d7211 */ /* 0x000fe400078f30ff */
[----:B------:R-:W-:Y:S02]  /*26c0*/  IADD3 R135, R135, R6, RZ ;  /* 0x0000000687877210 */ /* 0x000fe40007ffe0ff */
[----:B------:R-:W-:-:S02]  /*26d0*/  LOP3.LUT R6, R209, 0x30, R26, 0xf8, !PT ;  /* 0x00000030d1067812 */ /* 0x000fc400078ef81a */
[----:B------:R-:W-:Y:S02]  /*26e0*/  LOP3.LUT R7, R205, 0x30, R12, 0xf8, !PT ;  /* 0x00000030cd077812 */ /* 0x000fe400078ef80c */
[----:B-----5:R-:W-:Y:S01]  /*26f0*/  SHF.R.S32.HI R15, RZ, 0x1f, R138 ;  /* 0x0000001fff0f7819 */ /* 0x020fe2000001148a */
[----:B------:R-:W-:Y:S01]  /*2700*/  IMAD.IADD R134, R134, 0x1, R11 ;  /* 0x0000000186867824 */ /* 0x000fe200078e020b */
[----:B------:R-:W-:Y:S01]  /*2710*/  SHF.R.S32.HI R13, RZ, 0x6, R13 ;  /* 0x00000006ff0d7819 */ /* 0x000fe2000001140d */
[----:B------:R-:W-:Y:S01]  /*2720*/  IMAD R132, R8, 0x2800, R210 ;  /* 0x0000280008847824 */ /* 0x000fe200078e02d2 */
[----:B------:R-:W-:Y:S01]  /*2730*/  LOP3.LUT R11, R6, R5, RZ, 0x3c, !PT ;  /* 0x00000005060b7212 */ /* 0x000fe200078e3cff */
[----:B------:R-:W-:Y:S01]  /*2740*/  IMAD.MOV.U32 R123, RZ, RZ, 0x20 ;  /* 0x00000020ff7b7424 */ /* 0x000fe200078e00ff */
[----:B------:R-:W-:Y:S01]  /*2750*/  LOP3.LUT R7, R7, R206, RZ, 0x3c, !PT ;  /* 0x000000ce07077212 */ /* 0x000fe200078e3cff */
[----:B------:R-:W-:Y:S01]  /*2760*/  IMAD R8, R15, R100, RZ ;  /* 0x000000640f087224 */ /* 0x000fe200078e02ff */
[----:B------:R-:W-:Y:S01]  /*2770*/  LOP3.LUT R10, R209, 0x30, R30, 0xf8, !PT ;  /* 0x00000030d10a7812 */ /* 0x000fe200078ef81e */
[----:B------:R-:W-:-:S02]  /*2780*/  IMAD R131, R13, 0x2800, R210 ;  /* 0x000028000d837824 */ /* 0x000fc400078e02d2 */
[----:B------:R-:W-:Y:S01]  /*2790*/  IMAD.IADD R132, R132, 0x1, R11 ;  /* 0x0000000184847824 */ /* 0x000fe200078e020b */
[----:B------:R-:W-:Y:S01]  /*27a0*/  LOP3.LUT R10, R10, R5, RZ, 0x3c, !PT ;  /* 0x000000050a0a7212 */ /* 0x000fe200078e3cff */
[----:B------:R-:W-:Y:S01]  /*27b0*/  IMAD.IADD R136, R136, 0x1, R7 ;  /* 0x0000000188887824 */ /* 0x000fe200078e0207 */
[----:B------:R-:W-:Y:S01]  /*27c0*/  LOP3.LUT R7, R205, 0x30, R30, 0xf8, !PT ;  /* 0x00000030cd077812 */ /* 0x000fe200078ef81e */
[C---:B------:R-:W-:Y:S02]  /*27d0*/  IMAD R11, R138.reuse, R101, R8 ;  /* 0x000000658a0b7224 */ /* 0x040fe400078e0208 */
[----:B------:R-:W-:Y:S01]  /*27e0*/  IMAD.WIDE.U32 R104, R138, R100, R104 ;  /* 0x000000648a687225 */ /* 0x000fe200078e0068 */
[----:B------:R-:W-:-:S03]  /*27f0*/  IADD3 R131, R131, R10, RZ ;  /* 0x0000000a83837210 */ /* 0x000fc60007ffe0ff */
[----:B------:R-:W-:Y:S01]  /*2800*/  IMAD.WIDE.U32 R102, R138, R100, R102 ;  /* 0x000000648a667225 */ /* 0x000fe200078e0066 */
[----:B------:R-:W-:-:S03]  /*2810*/  LOP3.LUT R6, R7, R206, RZ, 0x3c, !PT ;  /* 0x000000ce07067212 */ /* 0x000fc600078e3cff */
[----:B------:R-:W-:Y:S02]  /*2820*/  IMAD R15, R15, R94, RZ ;  /* 0x0000005e0f0f7224 */ /* 0x000fe400078e02ff */
[----:B------:R-:W-:Y:S02]  /*2830*/  IMAD.MOV.U32 R122, RZ, RZ, 0x40 ;  /* 0x00000040ff7a7424 */ /* 0x000fe400078e00ff */
[----:B------:R-:W-:Y:S02]  /*2840*/  IMAD.IADD R93, R105, 0x1, R11 ;  /* 0x00000001695d7824 */ /* 0x000fe400078e020b */
[----:B------:R-:W-:Y:S01]  /*2850*/  IMAD.IADD R10, R11, 0x1, R103 ;  /* 0x000000010b0a7824 */ /* 0x000fe200078e0267 */
[----:B------:R-:W-:Y:S01]  /*2860*/  SHF.L.U64.HI R106, R100, 0x7, R101 ;  /* 0x00000007646a7819 */ /* 0x000fe20000010265 */
[----:B------:R-:W-:Y:S01]  /*2870*/  IMAD R7, R101, 0xa0, RZ ;  /* 0x000000a065077824 */ /* 0x000fe200078e02ff */
[----:B------:R-:W-:Y:S01]  /*2880*/  SHF.L.U64.HI R108, R94, 0x7, R95 ;  /* 0x000000075e6c7819 */ /* 0x000fe2000001025f */
[----:B------:R-:W-:Y:S01]  /*2890*/  IMAD.SHL.U32 R107, R100, 0x80, RZ ;  /* 0x00000080646b7824 */ /* 0x000fe200078e00ff */
[----:B------:R-:W-:Y:S01]  /*28a0*/  SHF.R.S32.HI R115, RZ, 0x4, R26 ;  /* 0x00000004ff737819 */ /* 0x000fe2000001141a */
[----:B------:R-:W-:-:S02]  /*28b0*/  IMAD R133, R13, 0x2800, R207 ;  /* 0x000028000d857824 */ /* 0x000fc400078e02cf */
[----:B------:R-:W-:Y:S01]  /*28c0*/  IMAD.WIDE.U32 R100, R100, 0xa0, RZ ;  /* 0x000000a064647825 */ /* 0x000fe200078e00ff */
[----:B------:R-:W-:-:S03]  /*28d0*/  LOP3.LUT R26, R26, 0xfffffff0, RZ, 0xc0, !PT ;  /* 0xfffffff01a1a7812 */ /* 0x000fc600078ec0ff */
[----:B------:R-:W-:Y:S02]  /*28e0*/  IMAD R127, R95, 0xa0, RZ ;  /* 0x000000a05f7f7824 */ /* 0x000fe400078e02ff */
[----:B------:R-:W-:Y:S02]  /*28f0*/  IMAD R15, R138, R95, R15 ;  /* 0x0000005f8a0f7224 */ /* 0x000fe400078e020f */
[----:B------:R-:W-:Y:S02]  /*2900*/  IMAD.SHL.U32 R109, R94, 0x80, RZ ;  /* 0x000000805e6d7824 */ /* 0x000fe400078e00ff */
[----:B------:R-:W-:-:S04]  /*2910*/  IMAD.WIDE.U32 R98, R138, R94, R98 ;  /* 0x0000005e8a627225 */ /* 0x000fc800078e0062 */
[----:B------:R-:W-:-:S04]  /*2920*/  IMAD.WIDE.U32 R96, R138, R94, R96 ;  /* 0x0000005e8a607225 */ /* 0x000fc800078e0060 */
[----:B------:R-:W-:Y:S01]  /*2930*/  IMAD.WIDE.U32 R94, R94, 0xa0, RZ ;  /* 0x000000a05e5e7825 */ /* 0x000fe200078e00ff */
[----:B------:R-:W-:Y:S02]  /*2940*/  IADD3 R158, R20, 0x8, RZ ;  /* 0x00000008149e7810 */ /* 0x000fe40007ffe0ff */
[----:B------:R-:W-:Y:S01]  /*2950*/  LOP3.LUT R8, R9, 0x4, RZ, 0xc0, !PT ;  /* 0x0000000409087812 */ /* 0x000fe200078ec0ff */
[----:B------:R-:W-:Y:S01]  /*2960*/  IMAD.IADD R133, R133, 0x1, R6 ;  /* 0x0000000185857824 */ /* 0x000fe200078e0206 */
[----:B------:R-:W-:Y:S01]  /*2970*/  LOP3.LUT R6, R9, 0x1, RZ, 0xc0, !PT ;  /* 0x0000000109067812 */ /* 0x000fe200078ec0ff */
[----:B------:R-:W-:Y:S01]  /*2980*/  IMAD.IADD R126, R101, 0x1, R7 ;  /* 0x00000001657e7824 */ /* 0x000fe200078e0207 */
[----:B------:R-:W-:Y:S01]  /*2990*/  LOP3.LUT R7, R9, 0x2, RZ, 0xc0, !PT ;  /* 0x0000000209077812 */ /* 0x000fe200078ec0ff */
[----:B------:R-:W-:Y:S01]  /*29a0*/  IMAD.SHL.U32 R118, R21, 0x2, RZ ;  /* 0x0000000215767824 */ /* 0x000fe200078e00ff */
[----:B------:R-:W-:Y:S01]  /*29b0*/  SHF.R.S32.HI R114, RZ, 0x4, R30 ;  /* 0x00000004ff727819 */ /* 0x000fe2000001141e */
[----:B------:R-:W-:Y:S01]  /*29c0*/  IMAD.IADD R20, R99, 0x1, R15 ;  /* 0x0000000163147824 */ /* 0x000fe200078e020f */
[----:B------:R-:W-:-:S02]  /*29d0*/  IADD3 R127, R95, R127, RZ ;  /* 0x0000007f5f7f7210 */ /* 0x000fc40007ffe0ff */
[----:B------:R-:W-:Y:S02]  /*29e0*/  LOP3.LUT R9, R9, 0x8, RZ, 0xc0, !PT ;  /* 0x0000000809097812 */ /* 0x000fe400078ec0ff */
[----:B------:R-:W-:Y:S02]  /*29f0*/  IADD3 R21, R15, R97, RZ ;  /* 0x000000610f157210 */ /* 0x000fe40007ffe0ff */
[----:B------:R-:W-:Y:S02]  /*2a00*/  SHF.R.S32.HI R116, RZ, 0x4, R12 ;  /* 0x00000004ff747819 */ /* 0x000fe4000001140c */
[----:B------:R-:W-:Y:S01]  /*2a10*/  SHF.R.S32.HI R111, RZ, 0x1f, R26 ;  /* 0x0000001fff6f7819 */ /* 0x000fe2000001141a */
[----:B------:R-:W-:Y:S01]  /*2a20*/  @!P6 BAR.SYNC.DEFER_BLOCKING 0x9, 0x100 ;  /* 0x024400000000eb1d */ /* 0x000fe20000010000 */
[----:B--2---:R-:W-:-:S05]  /*2a30*/  R2P PR, R25, 0x6 ;  /* 0x0000000619007804 */ /* 0x004fca0000000000 */
[----:B------:R-:W0:Y:S01]  /*2a40*/  S2R R25, SR_TID.X ;  /* 0x0000000000197919 */ /* 0x000e220000002100 */
[----:B------:R-:W-:Y:S02]  /*2a50*/  SEL R123, R123, 0xffffffe0, !P1 ;  /* 0xffffffe07b7b7807 */ /* 0x000fe40004800000 */
[----:B------:R-:W-:-:S04]  /*2a60*/  ISETP.GE.AND P1, PT, R193, UR4, PT ;  /* 0x00000004c1007c0c */ /* 0x000fc8000bf26270 */
[----:B------:R-:W-:Y:S02]  /*2a70*/  SEL R11, RZ, 0x20, P1 ;  /* 0x00000020ff0b7807 */ /* 0x000fe40000800000 */
[----:B------:R-:W-:Y:S02]  /*2a80*/  SEL R122, R122, 0xffffffc0, !P2 ;  /* 0xffffffc07a7a7807 */ /* 0x000fe40005000000 */
[----:B------:R-:W-:Y:S02]  /*2a90*/  LOP3.LUT R11, R28, R11, RZ, 0xfc, !PT ;  /* 0x0000000b1c0b7212 */ /* 0x000fe400078efcff */
[----:B0-----:R-:W-:-:S04]  /*2aa0*/  IADD3 R27, R25, -0x80, RZ ;  /* 0xffffff80191b7810 */ /* 0x001fc80007ffe0ff */
[----:B------:R-:W-:-:S04]  /*2ab0*/  LEA.HI R25, R27, R27, RZ, 0x1 ;  /* 0x0000001b1b197211 */ /* 0x000fc800078f08ff */
[----:B------:R-:W-:-:S05]  /*2ac0*/  LOP3.LUT R25, R25, 0xfffffffe, RZ, 0xc0, !PT ;  /* 0xfffffffe19197812 */ /* 0x000fca00078ec0ff */
[----:B------:R-:W-:Y:S01]  /*2ad0*/  IMAD.IADD R25, R27, 0x1, -R25 ;  /* 0x000000011b197824 */ /* 0x000fe200078e0a19 */
[----:B------:R-:W-:-:S03]  /*2ae0*/  LOP3.LUT R27, R30, 0xfffffff0, RZ, 0xc0, !PT ;  /* 0xfffffff01e1b7812 */ /* 0x000fc600078ec0ff */
[----:B------:R-:W-:Y:S01]  /*2af0*/  IMAD R113, R25, 0x80, R195 ;  /* 0x0000008019717824 */ /* 0x000fe200078e02c3 */
[----:B------:R-:W-:Y:S01]  /*2b00*/  LOP3.LUT R25, R12, 0xfffffff0, RZ, 0xc0, !PT ;  /* 0xfffffff00c197812 */ /* 0x000fe200078ec0ff */
[----:B------:R-:W-:Y:S01]  /*2b10*/  IMAD.IADD R130, R123, 0x1, R122 ;  /* 0x000000017b827824 */ /* 0x000fe200078e027a */
[----:B------:R-:W-:Y:S02]  /*2b20*/  SHF.R.S32.HI R124, RZ, 0x1f, R0 ;  /* 0x0000001fff7c7819 */ /* 0x000fe40000011400 */
[----:B------:R-:W-:Y:S02]  /*2b30*/  SHF.R.S32.HI R112, RZ, 0x1f, R25 ;  /* 0x0000001fff707819 */ /* 0x000fe40000011419 */
[----:B------:R-:W-:Y:S02]  /*2b40*/  SHF.R.S32.HI R110, RZ, 0x1f, R27 ;  /* 0x0000001fff6e7819 */ /* 0x000fe4000001141b */
[----:B------:R-:W-:Y:S02]  /*2b50*/  LOP3.LUT R28, R28, 0x1, RZ, 0xc0, !PT ;  /* 0x000000011c1c7812 */ /* 0x000fe400078ec0ff */
[----:B------:R-:W-:-:S02]  /*2b60*/  LOP3.LUT R29, R11, 0x2, RZ, 0xc0, !PT ;  /* 0x000000020b1d7812 */ /* 0x000fc400078ec0ff */
[C---:B------:R-:W-:Y:S02]  /*2b70*/  LOP3.LUT R30, R11.reuse, 0x4, RZ, 0xc0, !PT ;  /* 0x000000040b1e7812 */ /* 0x040fe400078ec0ff */
[C---:B------:R-:W-:Y:S02]  /*2b80*/  LOP3.LUT R31, R11.reuse, 0x8, RZ, 0xc0, !PT ;  /* 0x000000080b1f7812 */ /* 0x040fe400078ec0ff */
[C---:B------:R-:W-:Y:S02]  /*2b90*/  LOP3.LUT R32, R11.reuse, 0x10, RZ, 0xc0, !PT ;  /* 0x000000100b207812 */ /* 0x040fe400078ec0ff */
[----:B------:R-:W-:-:S07]  /*2ba0*/  LOP3.LUT R33, R11, 0x20, RZ, 0xc0, !PT ;  /* 0x000000200b217812 */ /* 0x000fce00078ec0ff */
.L_x_539:
[----:B--2---:R-:W2:Y:S01]  /*2bb0*/  LDL.LU R38, [R1] ;  /* 0x0000000001267983 */ /* 0x004ea20000300800 */
[----:B------:R-:W0:Y:S01]  /*2bc0*/  LDC R36, c[0x0][0x430] ;  /* 0x00010c00ff247b82 */ /* 0x000e220000000800 */
[----:B------:R-:W-:-:S04]  /*2bd0*/  VIADD R24, R24, 0xffffffff ;  /* 0xffffffff18187836 */ /* 0x000fc80000000000 */
[----:B------:R-:W-:-:S03]  /*2be0*/  IMAD R11, R24, 0xa0, R113 ;  /* 0x000000a0180b7824 */ /* 0x000fc600078e0271 */
[----:B------:R-:W1:Y:S01]  /*2bf0*/  LDC R117, c[0x0][0x3f4] ;  /* 0x0000fd00ff757b82 */ /* 0x000e620000000800 */
[----:B------:R-:W-:Y:S01]  /*2c00*/  IMAD.IADD R39, R125, 0x1, R11 ;  /* 0x000000017d277824 */ /* 0x000fe200078e020b */
[----:B------:R-:W-:-:S03]  /*2c10*/  ISETP.GE.AND P1, PT, R11, R2, PT ;  /* 0x000000020b00720c */ /* 0x000fc60003f26270 */
[----:B------:R-:W-:Y:S01]  /*2c20*/  IMAD.MOV.U32 R11, RZ, RZ, R39 ;  /* 0x000000ffff0b7224 */ /* 0x000fe200078e0027 */
[----:B------:R-:W-:Y:S02]  /*2c30*/  ISETP.GT.OR P1, PT, R113, 0x9f, P1 ;  /* 0x0000009f7100780c */ /* 0x000fe40000f24670 */
[----:B0-----:R-:W-:-:S11]  /*2c40*/  ISETP.NE.AND P2, PT, R36, 0x1, PT ;  /* 0x000000012400780c */ /* 0x001fd60003f45270 */
[----:B------:R-:W0:Y:S08]  /*2c50*/  @!P1 LDC.64 R14, c[0x0][0x428] ;  /* 0x00010a00ff0e9b82 */ /* 0x000e300000000a00 */
[----:B---3--:R-:W3:Y:S08]  /*2c60*/  @!P1 LDC.64 R12, c[0x0][0x418] ;  /* 0x00010600ff0c9b82 */ /* 0x008ef00000000a00 */
[----:B----4-:R-:W4:Y:S08]  /*2c70*/  @P2 LDC R34, c[0x0][0x434] ;  /* 0x00010d00ff222b82 */ /* 0x010f300000000800 */
[----:B------:R-:W1:Y:S01]  /*2c80*/  @P2 LDC R35, c[0x0][0x438] ;  /* 0x00010e00ff232b82 */ /* 0x000e620000000800 */
[----:B----4-:R-:W-:-:S05]  /*2c90*/  @P2 IMAD.HI.U32 R34, R39, R34, RZ ;  /* 0x0000002227222227 */ /* 0x010fca00078e00ff */
[----:B-1----:R-:W-:Y:S01]  /*2ca0*/  @P2 SHF.R.U32.HI R11, RZ, R35, R34 ;  /* 0x00000023ff0b2219 */ /* 0x002fe20000011622 */
[----:B0-----:R-:W-:-:S03]  /*2cb0*/  @!P1 IMAD R34, R124, R14, RZ ;  /* 0x0000000e7c229224 */ /* 0x001fc600078e02ff */
[----:B------:R-:W-:Y:S01]  /*2cc0*/  @!P1 SHF.R.S32.HI R35, RZ, 0x1f, R11 ;  /* 0x0000001fff239819 */ /* 0x000fe2000001140b */
[----:B------:R-:W-:Y:S01]  /*2cd0*/  @!P1 IMAD R37, R0, R15, R34 ;  /* 0x0000000f00259224 */ /* 0x000fe200078e0222 */
[----:B------:R-:W-:-:S05]  /*2ce0*/  @!P1 MOV R34, R11 ;  /* 0x0000000b00229202 */ /* 0x000fca0000000f00 */
[----:B------:R-:W-:-:S04]  /*2cf0*/  @!P1 IMAD.WIDE.U32 R14, R0, R14, R34 ;  /* 0x0000000e000e9225 */ /* 0x000fc800078e0022 */
[----:B------:R-:W-:Y:S01]  /*2d00*/  @!P1 IMAD.IADD R15, R15, 0x1, R37 ;  /* 0x000000010f0f9824 */ /* 0x000fe200078e0225 */
[----:B---3--:R-:W-:Y:S01]  /*2d10*/  @!P1 LEA R12, P2, R14, R12, 0x2 ;  /* 0x0000000c0e0c9211 */ /* 0x008fe200078410ff */
[----:B------:R-:W-:-:S03]  /*2d20*/  IMAD.MOV.U32 R34, RZ, RZ, RZ ;  /* 0x000000ffff227224 */ /* 0x000fc600078e00ff */
[----:B------:R-:W-:Y:S02]  /*2d30*/  @!P1 LEA.HI.X R13, R14, R13, R15, 0x2, P2 ;  /* 0x0000000d0e0d9211 */ /* 0x000fe400010f140f */
[----:B------:R-:W-:-:S03]  /*2d40*/  ISETP.GT.AND P2, PT, R24, R119, PT ;  /* 0x000000771800720c */ /* 0x000fc60003f44270 */
[----:B------:R0:W5:Y:S01]  /*2d50*/  @!P1 LDG.E R34, desc[UR50][R12.64] ;  /* 0x000000320c229981 */ /* 0x000162000c1e1900 */
[----:B------:R-:W-:Y:S01]  /*2d60*/  ISETP.GE.AND P1, PT, R117, 0x1, PT ;  /* 0x000000017500780c */ /* 0x000fe20003f26270 */
[----:B------:R-:W-:Y:S01]  /*2d70*/  IMAD.MOV R35, RZ, RZ, -R11 ;  /* 0x000000ffff237224 */ /* 0x000fe200078e0a0b */
[----:B------:R-:W-:Y:S05]  /*2d80*/  YIELD ;  /* 0x0000000000007946 */ /* 0x000fea0003800000 */
[C---:B------:R-:W-:Y:S01]  /*2d90*/  IMAD R37, R19.reuse, 0x7800, R213 ;  /* 0x0000780013257824 */ /* 0x040fe200078e02d5 */
[----:B------:R-:W-:Y:S01]  /*2da0*/  BSSY B0, `(.L_x_434) ;  /* 0x0000cec000007945 */ /* 0x000fe20003800000 */
[----:B------:R-:W-:-:S02]  /*2db0*/  IMAD R11, R19, 0x7800, R215 ;  /* 0x00007800130b7824 */ /* 0x000fc400078e02d7 */
[----:B------:R-:W-:Y:S01]  /*2dc0*/  IMAD R35, R36, R35, R39 ;  /* 0x0000002324237224 */ /* 0x000fe200078e0227 */
[C---:B------:R-:W-:Y:S01]  /*2dd0*/  IADD3 R37, R18.reuse, R37, RZ ;  /* 0x0000002512257210 */ /* 0x040fe20007ffe0ff */
[----:B------:R-:W-:Y:S01]  /*2de0*/  IMAD.IADD R36, R18, 0x1, R11 ;  /* 0x0000000112247824 */ /* 0x000fe200078e020b */
[----:B--2---:R-:W-:-:S04]  /*2df0*/  LOP3.LUT R38, R38, 0xfffffffd, RZ, 0xc0, !PT ;  /* 0xfffffffd26267812 */ /* 0x004fc800078ec0ff */
[----:B------:R-:W-:-:S05]  /*2e00*/  @P2 LOP3.LUT R38, R38, 0x2, RZ, 0xfc, !PT ;  /* 0x0000000226262812 */ /* 0x000fca00078efcff */
[----:B------:R0:W-:Y:S01]  /*2e10*/  STL [R1], R38 ;  /* 0x0000002601007387 */ /* 0x0001e20000100800 */
[----:B------:R-:W-:Y:S05]  /*2e20*/  @!P1 BRA `(.L_x_435) ;  /* 0x000000c400d09947 */ /* 0x000fea0003800000 */
[----:B------:R-:W-:Y:S01]  /*2e30*/  SHF.R.S32.HI R88, RZ, 0x1f, R35 ;  /* 0x0000001fff587819 */ /* 0x000fe20000011423 */
[----:B------:R-:W-:Y:S01]  /*2e40*/  ULDC.64 UR4, c[0x0][0x300] ;  /* 0x0000c00000047ab9 */ /* 0x000fe20000000a00 */
[----:B-----5:R-:W-:Y:S01]  /*2e50*/  SHF.R.S32.HI R89, RZ, 0x1f, R34 ;  /* 0x0000001fff597819 */ /* 0x020fe20000011422 */
[----:B0-----:R-:W-:-:S04]  /*2e60*/  IMAD.WIDE.U32 R12, R35, UR4, RZ ;  /* 0x00000004230c7c25 */ /* 0x001fc8000f8e00ff */
[----:B------:R-:W-:Y:S02]  /*2e70*/  IMAD R14, R88, UR4, RZ ;  /* 0x00000004580e7c24 */ /* 0x000fe4000f8e02ff */
[----:B------:R-:W-:Y:S02]  /*2e80*/  IMAD R90, R24, -0xa0, R2 ;  /* 0xffffff60185a7824 */ /* 0x000fe400078e0202 */
[----:B------:R-:W-:Y:S01]  /*2e90*/  IMAD R11, R35, UR5, R14 ;  /* 0x00000005230b7c24 */ /* 0x000fe2000f8e020e */
[----:B------:R-:W-:Y:S01]  /*2ea0*/  ULDC.64 UR4, c[0x0][0x310] ;  /* 0x0000c40000047ab9 */ /* 0x000fe20000000a00 */
[----:B------:R-:W-:Y:S01]  /*2eb0*/  IMAD R14, R126, R24, RZ ;  /* 0x000000187e0e7224 */ /* 0x000fe200078e02ff */
[----:B------:R-:W-:Y:S01]  /*2ec0*/  VIMNMX R90, R90, 0xa0, PT ;  /* 0x000000a05a5a7848 */ /* 0x000fe20003fe0100 */
[----:B------:R-:W-:Y:S02]  /*2ed0*/  IMAD R15, R89, UR4, RZ ;  /* 0x00000004590f7c24 */ /* 0x000fe4000f8e02ff */
[----:B------:R-:W-:Y:S01]  /*2ee0*/  IMAD.IADD R13, R13, 0x1, R11 ;  /* 0x000000010d0d7824 */ /* 0x000fe200078e020b */
[----:B------:R-:W-:Y:S01]  /*2ef0*/  SHF.R.S32.HI R11, RZ, 0x1f, R24 ;  /* 0x0000001fff0b7819 */ /* 0x000fe20000011418 */
[----:B------:R-:W-:-:S02]  /*2f00*/  IMAD R15, R34, UR5, R15 ;  /* 0x00000005220f7c24 */ /* 0x000fc4000f8e020f */
[----:B------:R-:W-:Y:S01]  /*2f10*/  IMAD.WIDE.U32 R12, R34, UR4, R12 ;  /* 0x00000004220c7c25 */ /* 0x000fe2000f8e000c */
[----:B------:R-:W-:-:S03]  /*2f20*/  ULDC.64 UR4, c[0x0][0x308] ;  /* 0x0000c20000047ab9 */ /* 0x000fc60000000a00 */
[----:B------:R-:W-:Y:S02]  /*2f30*/  IMAD.IADD R13, R13, 0x1, R15 ;  /* 0x000000010d0d7824 */ /* 0x000fe400078e020f */
[----:B------:R-:W-:Y:S02]  /*2f40*/  IMAD R39, R11, R100, R14 ;  /* 0x000000640b277224 */ /* 0x000fe400078e020e */
[----:B------:R-:W-:-:S04]  /*2f50*/  IMAD.WIDE.U32 R12, R169, UR4, R12 ;  /* 0x00000004a90c7c25 */ /* 0x000fc8000f8e000c */
[----:B------:R-:W-:Y:S01]  /*2f60*/  IMAD R120, R169, UR5, R13 ;  /* 0x00000005a9787c24 */ /* 0x000fe2000f8e020d */
[----:B------:R-:W-:Y:S01]  /*2f70*/  ULDC.64 UR4, c[0x0][0x2e8] ;  /* 0x0000ba0000047ab9 */ /* 0x000fe20000000a00 */
[-C--:B------:R-:W-:Y:S01]  /*2f80*/  IMAD R13, R127, R24.reuse, RZ ;  /* 0x000000187f0d7224 */ /* 0x080fe200078e02ff */
[----:B------:R-:W-:Y:S01]  /*2f90*/  IADD3 R121, P1, R12, UR4, RZ ;  /* 0x000000040c797c10 */ /* 0x000fe2000ff3e0ff */
[----:B------:R-:W-:Y:S01]  /*2fa0*/  ULDC.U8 UR4, c[0x0][0x410] ;  /* 0x0001040000047ab9 */ /* 0x000fe20000000000 */
[----:B------:R-:W-:Y:S02]  /*2fb0*/  IMAD.WIDE.U32 R14, R100, R24, RZ ;  /* 0x00000018640e7225 */ /* 0x000fe400078e00ff */
[----:B------:R-:W-:Y:S02]  /*2fc0*/  IADD3.X R120, R120, UR5, RZ, P1, !PT ;  /* 0x0000000578787c10 */ /* 0x000fe40008ffe4ff */
[----:B------:R-:W-:Y:S01]  /*2fd0*/  ISETP.NE.AND P1, PT, RZ, UR4, PT ;  /* 0x00000004ff007c0c */ /* 0x000fe2000bf25270 */
[----:B------:R-:W-:Y:S01]  /*2fe0*/  IMAD R91, R11, R94, R13 ;  /* 0x0000005e0b5b7224 */ /* 0x000fe200078e020d */
[----:B------:R-:W-:Y:S01]  /*2ff0*/  IADD3 R11, R15, R39, RZ ;  /* 0x000000270f0b7210 */ /* 0x000fe20007ffe0ff */
[----:B------:R-:W-:-:S04]  /*3000*/  IMAD.WIDE.U32 R12, R94, R24, RZ ;  /* 0x000000185e0c7225 */ /* 0x000fc800078e00ff */
[----:B------:R-:W-:-:S06]  /*3010*/  IMAD.IADD R91, R13, 0x1, R91 ;  /* 0x000000010d5b7824 */ /* 0x000fcc00078e025b */
[----:B------:R-:W-:Y:S05]  /*3020*/  @!P1 BRA `(.L_x_436) ;  /* 0x00000060003c9947 */ /* 0x000fea0003800000 */
[----:B------:R-:W-:Y:S01]  /*3030*/  ISETP.GE.AND P2, PT, R195, R90, PT ;  /* 0x0000005ac300720c */ /* 0x000fe20003f46270 */
[----:B------:R-:W-:Y:S01]  /*3040*/  BSSY B1, `(.L_x_437) ;  /* 0x000003e000017945 */ /* 0x000fe20003800000 */
        /* <DEDUP_REMOVED lines=23> */
[----:B------:R-:W-:Y:S01]  /*31c0*/  CS2R R84, SRZ ;  /* 0x0000000000547805 */ /* 0x000fe2000001ff00 */
[----:B------:R-:W-:Y:S06]  /*31d0*/  @P2 BRA `(.L_x_438) ;  /* 0x0000000000902947 */ /* 0x000fec0003800000 */
[----:B------:R-:W-:Y:S01]  /*31e0*/  ULDC.64 UR4, c[0x0][0x3e8] ;  /* 0x0000fa0000047ab9 */ /* 0x000fe20000000a00 */
[----:B------:R-:W-:Y:S02]  /*31f0*/  CS2R R82, SRZ ;  /* 0x0000000000527805 */ /* 0x000fe4000001ff00 */
[----:B------:R-:W-:Y:S02]  /*3200*/  IADD3 R86, P1, P4, R104, UR4, R14 ;  /* 0x0000000468567c10 */ /* 0x000fe4000fc3e00e */
[----:B------:R-:W-:Y:S02]  /*3210*/  CS2R R84, SRZ ;  /* 0x0000000000547805 */ /* 0x000fe4000001ff00 */
[----:B------:R-:W-:Y:S01]  /*3220*/  IADD3.X R87, R93, UR5, R11, P1, P4 ;  /* 0x000000055d577c10 */ /* 0x000fe20008fe840b */
[----:B------:R-:W-:Y:S02]  /*3230*/  ULDC.64 UR4, c[0x0][0x400] ;  /* 0x0001000000047ab9 */ /* 0x000fe40000000a00 */
[----:B------:R-:W-:-:S04]  /*3240*/  IADD3 R128, P1, P4, R98, UR4, R12 ;  /* 0x0000000462807c10 */ /* 0x000fc8000fc3e00c */
[----:B------:R-:W-:Y:S02]  /*3250*/  IADD3.X R129, R20, UR5, R91, P1, P4 ;  /* 0x0000000514817c10 */ /* 0x000fe40008fe845b */
[----:B------:R-:W-:Y:S02]  /*3260*/  ISETP.GE.AND P1, PT, R22, R117, PT ;  /* 0x000000751600720c */ /* 0x000fe40003f26270 */
[----:B------:R-:W-:Y:S02]  /*3270*/  CS2R R78, SRZ ;  /* 0x00000000004e7805 */ /* 0x000fe4000001ff00 */
[----:B------:R-:W-:-:S09]  /*3280*/  CS2R R80, SRZ ;  /* 0x0000000000507805 */ /* 0x000fd2000001ff00 */
[----:B------:R0:W5:Y:S04]  /*3290*/  @!P1 LDG.E.64 R82, desc[UR50][R86.64] ;  /* 0x0000003256529981 */ /* 0x000168000c1e1b00 */
[----:B------:R0:W5:Y:S01]  /*32a0*/  @!P1 LDG.E.64 R84, desc[UR50][R128.64] ;  /* 0x0000003280549981 */ /* 0x000162000c1e1b00 */
        /* <DEDUP_REMOVED lines=20> */
[----:B------:R-:W-:-:S13]  /*33f0*/  ISETP.GE.AND P1, PT, R201, R117, PT ;  /* 0x00000075c900720c */ /* 0x000fda0003f26270 */
[----:B------:R0:W5:Y:S04]  /*3400*/  @!P1 LDG.E.64 R62, desc[UR50][R86.64+0x50] ;  /* 0x00005032563e9981 */ /* 0x000168000c1e1b00 */
[----:B------:R0:W5:Y:S02]  /*3410*/  @!P1 LDG.E.64 R64, desc[UR50][R128.64+0x50] ;  /* 0x0000503280409981 */ /* 0x000164000c1e1b00 */
.L_x_438:
[----:B------:R-:W-:Y:S05]  /*3420*/  BSYNC B1 ;  /* 0x0000000000017941 */ /* 0x000fea0003800000 */
.L_x_437:
[----:B0-----:R-:W-:Y:S01]  /*3430*/  VIADD R86, R195, 0x80 ;  /* 0x00000080c3567836 */ /* 0x001fe20000000000 */
[----:B------:R-:W-:Y:S01]  /*3440*/  BSSY B1, `(.L_x_439) ;  /* 0x000002d000017945 */ /* 0x000fe20003800000 */
[----:B-----5:R-:W-:Y:S01]  /*3450*/  IMAD.MOV.U32 R145, RZ, RZ, R62 ;  /* 0x000000ffff917224 */ /* 0x020fe200078e003e */
[----:B------:R-:W-:Y:S02]  /*3460*/  MOV R149, R66 ;  /* 0x0000004200957202 */ /* 0x000fe40000000f00 */
[----:B------:R-:W-:-:S13]  /*3470*/  ISETP.GE.AND P4, PT, R86, R90, PT ;  /* 0x0000005a5600720c */ /* 0x000fda0003f86270 */
[----:B------:R-:W-:Y:S05]  /*3480*/  @P4 BRA `(.L_x_440) ;  /* 0x0000000000a04947 */ /* 0x000fea0003800000 */
[----:B------:R-:W-:Y:S01]  /*3490*/  IADD3 R13, P1, P5, R104, R14, R107 ;  /* 0x0000000e680d7210 */ /* 0x000fe20007d3e06b */
[----:B------:R-:W-:Y:S01]  /*34a0*/  ULDC.64 UR4, c[0x0][0x3e8] ;  /* 0x0000fa0000047ab9 */ /* 0x000fe20000000a00 */
[----:B------:R-:W-:Y:S02]  /*34b0*/  CS2R R58, SRZ ;  /* 0x00000000003a7805 */ /* 0x000fe4000001ff00 */
[----:B------:R-:W-:Y:S02]  /*34c0*/  CS2R R60, SRZ ;  /* 0x00000000003c7805 */ /* 0x000fe4000001ff00 */
[----:B------:R-:W-:Y:S02]  /*34d0*/  IADD3.X R11, R93, R11, R106, P1, P5 ;  /* 0x0000000b5d0b7210 */ /* 0x000fe40000fea46a */
[----:B------:R-:W-:-:S04]  /*34e0*/  IADD3 R14, P1, P5, R98, R12, R109 ;  /* 0x0000000c620e7210 */ /* 0x000fc80007d3e06d */
[----:B------:R-:W-:Y:S02]  /*34f0*/  IADD3.X R91, R20, R91, R108, P1, P5 ;  /* 0x0000005b145b7210 */ /* 0x000fe40000fea46c */
[----:B------:R-:W-:-:S04]  /*3500*/  IADD3 R12, P1, R13, UR4, RZ ;  /* 0x000000040d0c7c10 */ /* 0x000fc8000ff3e0ff */
[----:B------:R-:W-:Y:S01]  /*3510*/  IADD3.X R13, R11, UR5, RZ, P1, !PT ;  /* 0x000000050b0d7c10 */ /* 0x000fe20008ffe4ff */
[----:B------:R-:W-:Y:S02]  /*3520*/  ULDC.64 UR4, c[0x0][0x400] ;  /* 0x0001000000047ab9 */ /* 0x000fe40000000a00 */
[----:B------:R-:W-:-:S04]  /*3530*/  IADD3 R14, P1, R14, UR4, RZ ;  /* 0x000000040e0e7c10 */ /* 0x000fc8000ff3e0ff */
[----:B------:R-:W-:Y:S02]  /*3540*/  IADD3.X R15, R91, UR5, RZ, P1, !PT ;  /* 0x000000055b0f7c10 */ /* 0x000fe40008ffe4ff */
        /* <DEDUP_REMOVED lines=28> */
.L_x_440:
[----:B------:R-:W-:Y:S05]  /*3710*/  BSYNC B1 ;  /* 0x0000000000017941 */ /* 0x000fea0003800000 */
.L_x_439:
[----:B------:R-:W-:Y:S01]  /*3720*/  UISETP.NE.AND UP0, UPT, UR48, 0x3, UPT ;  /* 0x000000033000788c */ /* 0x000fe2000bf05270 */
[----:B------:R-:W-:Y:S01]  /*3730*/  IMAD.MOV.U32 R154, RZ, RZ, R70 ;  /* 0x000000ffff9a7224 */ /* 0x000fe200078e0046 */
[----:B------:R-:W-:Y:S01]  /*3740*/  MOV R162, R82 ;  /* 0x0000005200a27202 */ /* 0x000fe20000000f00 */
[----:B------:R-:W-:Y:S01]  /*3750*/  IMAD.MOV.U32 R156, RZ, RZ, R74 ;  /* 0x000000ffff9c7224 */ /* 0x000fe200078e004a */
[----:B------:R-:W-:Y:S01]  /*3760*/  MOV R157, R76 ;  /* 0x0000004c009d7202 */ /* 0x000fe20000000f00 */
[----:B------:R-:W-:Y:S01]  /*3770*/  IMAD.MOV.U32 R161, RZ, RZ, R78 ;  /* 0x000000ffffa17224 */ /* 0x000fe200078e004e */
[----:B------:R-:W-:Y:S01]  /*3780*/  PLOP3.LUT P1, PT, PT, PT, UP0, 0x80, 0x0 ;  /* 0x000000000000781c */ /* 0x000fe20003f2f008 */
[----:B------:R-:W-:Y:S01]  /*3790*/  IMAD.MOV.U32 R150, RZ, RZ, R64 ;  /* 0x000000ffff967224 */ /* 0x000fe200078e0040 */
[----:B-----5:R-:W-:Y:S01]  /*37a0*/  MOV R128, R42 ;  /* 0x0000002a00807202 */ /* 0x020fe20000000f00 */
[----:B------:R-:W-:Y:S01]  /*37b0*/  IMAD.MOV.U32 R153, RZ, RZ, R68 ;  /* 0x000000ffff997224 */ /* 0x000fe200078e0044 */
[----:B------:R-:W-:Y:S01]  /*37c0*/  MOV R146, R58 ;  /* 0x0000003a00927202 */ /* 0x000fe20000000f00 */
[----:B------:R-:W-:Y:S01]  /*37d0*/  IMAD.MOV.U32 R155, RZ, RZ, R72 ;  /* 0x000000ffff9b7224 */ /* 0x000fe200078e0048 */
[----:B------:R-:W-:Y:S01]  /*37e0*/  MOV R142, R52 ;  /* 0x00000034008e7202 */ /* 0x000fe20000000f00 */
[----:B------:R-:W-:-:S02]  /*37f0*/  IMAD.MOV.U32 R160, RZ, RZ, R80 ;  /* 0x000000ffffa07224 */ /* 0x000fc400078e0050 */
[----:B------:R-:W-:Y:S02]  /*3800*/  IMAD.MOV.U32 R163, RZ, RZ, R84 ;  /* 0x000000ffffa37224 */ /* 0x000fe400078e0054 */
[----:B------:R-:W-:Y:S02]  /*3810*/  IMAD.MOV.U32 R86, RZ, RZ, R38 ;  /* 0x000000ffff567224 */ /* 0x000fe400078e0026 */
[----:B------:R-:W-:Y:S02]  /*3820*/  IMAD.MOV.U32 R139, RZ, RZ, R46 ;  /* 0x000000ffff8b7224 */ /* 0x000fe400078e002e */
[----:B------:R-:W-:Y:S02]  /*3830*/  IMAD.MOV.U32 R141, RZ, RZ, R50 ;  /* 0x000000ffff8d7224 */ /* 0x000fe400078e0032 */
[----:B------:R-:W-:Y:S02]  /*3840*/  IMAD.MOV.U32 R143, RZ, RZ, R54 ;  /* 0x000000ffff8f7224 */ /* 0x000fe400078e0036 */
[----:B------:R-:W-:-:S02]  /*3850*/  IMAD.MOV.U32 R87, RZ, RZ, R40 ;  /* 0x000000ffff577224 */ /* 0x000fc400078e0028 */
[----:B------:R-:W-:Y:S02]  /*3860*/  IMAD.MOV.U32 R129, RZ, RZ, R44 ;  /* 0x000000ffff817224 */ /* 0x000fe400078e002c */
[----:B------:R-:W-:Y:S02]  /*3870*/  IMAD.MOV.U32 R140, RZ, RZ, R48 ;  /* 0x000000ffff8c7224 */ /* 0x000fe400078e0030 */
[----:B------:R-:W-:Y:S02]  /*3880*/  IMAD.MOV.U32 R144, RZ, RZ, R56 ;  /* 0x000000ffff907224 */ /* 0x000fe400078e0038 */
[----:B------:R-:W-:Y:S01]  /*3890*/  IMAD.MOV.U32 R148, RZ, RZ, R60 ;  /* 0x000000ffff947224 */ /* 0x000fe200078e003c */
[----:B------:R-:W-:Y:S06]  /*38a0*/  @!P1 BRA `(.L_x_441) ;  /* 0x0000000000049947 */ /* 0x000fec0003800000 */
[----:B------:R-:W-:Y:S01]  /*38b0*/  BPT.TRAP 0x1 ;  /* 0x000000040000795c */ /* 0x000fe20000300000 */
.L_x_441:
[----:B------:R-:W-:Y:S01]  /*38c0*/  IMAD R91, R19, 0x8, R18 ;  /* 0x00000008135b7824 */ /* 0x000fe200078e0212 */
[----:B------:R-:W-:Y:S01]  /*38d0*/  SHF.L.U32 R92, R196, 0x1f, RZ ;  /* 0x0000001fc45c7819 */ /* 0x000fe200000006ff */
[----:B------:R-:W-:Y:S03]  /*38e0*/  BSSY B1, `(.L_x_442) ;  /* 0x0000003000017945 */ /* 0x000fe60003800000 */
[----:B------:R-:W1:Y:S02]  /*38f0*/  SYNCS.PHASECHK.TRANS64.TRYWAIT P5, [R91+URZ+0x29890], R92 ;  /* 0x0298905c5b0075a7 */ /* 0x000e6400080a017f */
[----:B-1----:R-:W-:Y:S05]  /*3900*/  @!P5 BRA `(.L_x_443) ;  /* 0x00000290002cd947 */ /* 0x002fea0003800000 */
.L_x_776:
[----:B------:R-:W-:Y:S05]  /*3910*/  BSYNC B1 ;  /* 0x0000000000017941 */ /* 0x000fea0003800000 */
.L_x_442:
[----:B------:R-:W-:-:S03]  /*3920*/  UMOV UR4, 0xffffffff ;  /* 0xffffffff00047882 */ /* 0x000fc60000000000 */
[----:B------:R-:W-:Y:S05]  /*3930*/  BRA.DIV UR4, `(.L_x_444) ;  /* 0x0000029204347947 */ /* 0x000fea000b800000 */
[----:B------:R2:W3:Y:S04]  /*3940*/  SHFL.IDX PT, R151, R120, RZ, 0x1e1f ;  /* 0x001e1fff78977589 */ /* 0x0004e800000e0000 */
[----:B------:R2:W4:Y:S02]  /*3950*/  SHFL.IDX PT, R11, R121, RZ, 0x1e1f ;  /* 0x001e1fff790b7589 */ /* 0x00052400000e0000 */
.L_x_780:
[----:B------:R-:W-:Y:S04]  /*3960*/  BSSY B1, `(.L_x_445) ;  /* 0x00002bf000017945 */ /* 0x000fe80003800000 */
[----:B------:R-:W-:Y:S05]  /*3970*/  @P2 BRA `(.L_x_446) ;  /* 0x0000002800f42947 */ /* 0x000fea0003800000 */
[----:B------:R-:W-:Y:S01]  /*3980*/  ISETP.NE.AND P2, PT, R28, RZ, PT ;  /* 0x000000ff1c00720c */ /* 0x000fe20003f45270 */
[----:B------:R-:W-:-:S12]  /*3990*/  BSSY B2, `(.L_x_447) ;  /* 0x0000074000027945 */ /* 0x000fd80003800000 */
[----:B------:R-:W-:Y:S05]  /*39a0*/  @!P2 BRA `(.L_x_448) ;  /* 0x0000000400c8a947 */ /* 0x000fea0003800000 */
[----:B0-----:R0:W0:Y:S01]  /*39b0*/  LDS.128 R12, [R37+0x1a400] ;  /* 0x01a40000250c7984 */ /* 0x0010220000000c00 */
[----:B------:R-:W-:Y:S01]  /*39c0*/  ISETP.GE.AND P2, PT, R22, R117, PT ;  /* 0x000000751600720c */ /* 0x000fe20003f46270 */
[----:B------:R-:W-:-:S12]  /*39d0*/  BSSY B3, `(.L_x_449) ;  /* 0x000006c000037945 */ /* 0x000fd80003800000 */
[----:B------:R-:W-:Y:S05]  /*39e0*/  @P2 BRA `(.L_x_450) ;  /* 0x0000000400a82947 */ /* 0x000fea0003800000 */
[--C-:B------:R-:W-:Y:S02]  /*39f0*/  SHF.R.U32.HI R82, RZ, 0x8, R83.reuse ;  /* 0x00000008ff527819 */ /* 0x100fe40000011653 */
[----:B------:R-:W-:Y:S02]  /*3a00*/  SHF.R.U32.HI R84, RZ, 0x10, R83 ;  /* 0x00000010ff547819 */ /* 0x000fe40000011653 */
[----:B------:R-:W-:Y:S02]  /*3a10*/  LOP3.LUT R83, R83, 0xff0000ff, RZ, 0xc0, !PT ;  /* 0xff0000ff53537812 */ /* 0x000fe400078ec0ff */
[----:B------:R-:W-:Y:S01]  /*3a20*/  SHF.L.U32 R164, R82, 0x8, RZ ;  /* 0x0000000852a47819 */ /* 0x000fe200000006ff */
[----:B------:R-:W-:Y:S01]  /*3a30*/  IMAD.U32 R84, R84, 0x10000, RZ ;  /* 0x0001000054547824 */ /* 0x000fe200078e00ff */
[----:B------:R-:W-:Y:S02]  /*3a40*/  SHF.R.U32.HI R165, RZ, 0x8, R85 ;  /* 0x00000008ffa57819 */ /* 0x000fe40000011655 */
[----:B------:R-:W-:-:S02]  /*3a50*/  LOP3.LUT R83, R83, 0xff00, R164, 0xf8, !PT ;  /* 0x0000ff0053537812 */ /* 0x000fc400078ef8a4 */
[----:B------:R-:W-:Y:S01]  /*3a60*/  LOP3.LUT R166, R85, 0xff0000ff, RZ, 0xc0, !PT ;  /* 0xff0000ff55a67812 */ /* 0x000fe200078ec0ff */
[----:B------:R-:W-:Y:S01]  /*3a70*/  IMAD.SHL.U32 R165, R165, 0x100, RZ ;  /* 0x00000100a5a57824 */ /* 0x000fe200078e00ff */
[----:B------:R-:W-:Y:S02]  /*3a80*/  LOP3.LUT R83, R83, 0xff0000, R84, 0xf8, !PT ;  /* 0x00ff000053537812 */ /* 0x000fe400078ef854 */
[----:B------:R-:W-:Y:S02]  /*3a90*/  F2FP.F16.E4M3.UNPACK_B R84, R163.H1 ;  /* 0x000000a3ff54723e */ /* 0x000fe400030006ff */
[----:B0-----:R-:W-:Y:S02]  /*3aa0*/  F2FP.F16.E4M3.UNPACK_B R164, R13 ;  /* 0x0000000dffa4723e */ /* 0x001fe400020006ff */
[----:B------:R-:W-:Y:S01]  /*3ab0*/  SHF.R.U32.HI R82, RZ, 0x10, R85 ;  /* 0x00000010ff527819 */ /* 0x000fe20000011655 */
[----:B------:R-:W-:Y:S01]  /*3ac0*/  HADD2.F32 R172, -RZ, R84.H0_H0 ;  /* 0x20000054ffac7230 */ /* 0x000fe20000004100 */
[----:B------:R-:W-:Y:S01]  /*3ad0*/  LOP3.LUT R166, R166, 0xff00, R165, 0xf8, !PT ;  /* 0x0000ff00a6a67812 */ /* 0x000fe200078ef8a5 */
[--C-:B------:R-:W-:Y:S01]  /*3ae0*/  HADD2.F32 R85, -RZ, R164.reuse.H1_H1 ;  /* 0x300000a4ff557230 */ /* 0x100fe20000004100 */
[----:B------:R-:W-:Y:S01]  /*3af0*/  F2FP.F16.E4M3.UNPACK_B R165, R162.H1 ;  /* 0x000000a2ffa5723e */ /* 0x000fe200030006ff */
[----:B------:R-:W-:Y:S01]  /*3b00*/  HADD2.F32 R164, -RZ, R164.H0_H0 ;  /* 0x200000a4ffa47230 */ /* 0x000fe20000004100 */
[----:B------:R-:W-:-:S02]  /*3b10*/  F2FP.F16.E4M3.UNPACK_B R163, R163 ;  /* 0x000000a3ffa3723e */ /* 0x000fc400020006ff */
[CC--:B------:R-:W-:Y:S01]  /*3b20*/  FMUL.FTZ R173, R85.reuse, R172.reuse ;  /* 0x000000ac55ad7220 */ /* 0x0c0fe20000410000 */
[--C-:B------:R-:W-:Y:S02]  /*3b30*/  HADD2.F32 R167, -RZ, R165.reuse.H0_H0 ;  /* 0x200000a5ffa77230 */ /* 0x100fe40000004100 */
[C---:B------:R-:W-:Y:S01]  /*3b40*/  FMUL.FTZ R172, R164.reuse, R172 ;  /* 0x000000aca4ac7220 */ /* 0x040fe20000410000 */
[----:B------:R-:W-:Y:S01]  /*3b50*/  HADD2.F32 R165, -RZ, R165.H1_H1 ;  /* 0x300000a5ffa57230 */ /* 0x000fe20000004100 */
[----:B------:R-:W-:Y:S02]  /*3b60*/  F2FP.F16.E4M3.UNPACK_B R162, R162 ;  /* 0x000000a2ffa2723e */ /* 0x000fe400020006ff */
[----:B------:R-:W-:Y:S01]  /*3b70*/  FFMA.FTZ R85, R85, R167, R172 ;  /* 0x000000a755557223 */ /* 0x000fe200000100ac */
[----:B------:R-:W-:Y:S01]  /*3b80*/  F2FP.F16.E4M3.UNPACK_B R172, R13.H1 ;  /* 0x0000000dffac723e */ /* 0x000fe200030006ff */
[----:B------:R-:W-:Y:S01]  /*3b90*/  FFMA.FTZ R164, R164, R167, -R173 ;  /* 0x000000a7a4a47223 */ /* 0x000fe200000108ad */
[----:B------:R-:W-:-:S03]  /*3ba0*/  HADD2.F32 R167, -RZ, R84.H1_H1 ;  /* 0x30000054ffa77230 */ /* 0x000fc60000004100 */
[--C-:B------:R-:W-:Y:S02]  /*3bb0*/  HADD2.F32 R13, -RZ, R172.reuse.H1_H1 ;  /* 0x300000acff0d7230 */ /* 0x100fe40000004100 */
[----:B------:R-:W-:-:S03]  /*3bc0*/  HADD2.F32 R84, -RZ, R172.H0_H0 ;  /* 0x200000acff547230 */ /* 0x000fc60000004100 */
[CC--:B------:R-:W-:Y:S02]  /*3bd0*/  FMUL.FTZ R172, R13.reuse, R167.reuse ;  /* 0x000000a70dac7220 */ /* 0x0c0fe40000410000 */
[C---:B------:R-:W-:Y:S02]  /*3be0*/  FMUL.FTZ R167, R84.reuse, R167 ;  /* 0x000000a754a77220 */ /* 0x040fe40000410000 */
[-C--:B------:R-:W-:Y:S02]  /*3bf0*/  FFMA.FTZ R84, R84, R165.reuse, -R172 ;  /* 0x000000a554547223 */ /* 0x080fe400000108ac */
[----:B------:R-:W-:Y:S01]  /*3c00*/  FFMA.FTZ R165, R13, R165, R167 ;  /* 0x000000a50da57223 */ /* 0x000fe200000100a7 */
[----:B------:R-:W-:Y:S01]  /*3c10*/  IMAD.U32 R13, R82, 0x10000, RZ ;  /* 0x00010000520d7824 */ /* 0x000fe200078e00ff */
[----:B------:R-:W-:Y:S02]  /*3c20*/  MOV R82, R15 ;  /* 0x0000000f00527202 */ /* 0x000fe40000000f00 */
[----:B------:R-:W-:-:S02]  /*3c30*/  F2FP.F16.E4M3.UNPACK_B R15, R83.H1 ;  /* 0x00000053ff0f723e */ /* 0x000fc400030006ff */
[----:B------:R-:W-:Y:S02]  /*3c40*/  LOP3.LUT R13, R166, 0xff0000, R13, 0xf8, !PT ;  /* 0x00ff0000a60d7812 */ /* 0x000fe400078ef80d */
[-C--:B------:R-:W-:Y:S01]  /*3c50*/  F2FP.F16.E4M3.UNPACK_B R173, R82.reuse ;  /* 0x00000052ffad723e */ /* 0x080fe200020006ff */
[--C-:B------:R-:W-:Y:S01]  /*3c60*/  HADD2.F32 R172, -RZ, R15.reuse.H0_H0 ;  /* 0x2000000fffac7230 */ /* 0x100fe20000004100 */
[-C--:B------:R-:W-:Y:S01]  /*3c70*/  F2FP.F16.E4M3.UNPACK_B R166, R13.reuse.H1 ;  /* 0x0000000dffa6723e */ /* 0x080fe200030006ff */
[----:B------:R-:W-:Y:S01]  /*3c80*/  HADD2.F32 R15, -RZ, R15.H1_H1 ;  /* 0x3000000fff0f7230 */ /* 0x000fe20000004100 */
[----:B------:R-:W-:Y:S01]  /*3c90*/  F2FP.F16.E4M3.UNPACK_B R82, R82.H1 ;  /* 0x00000052ff52723e */ /* 0x000fe200030006ff */
[--C-:B------:R-:W-:Y:S01]  /*3ca0*/  HADD2.F32 R167, -RZ, R173.reuse.H1_H1 ;  /* 0x300000adffa77230 */ /* 0x100fe20000004100 */
[----:B------:R-:W-:Y:S01]  /*3cb0*/  F2FP.SATFINITE.E4M3.F32.PACK_AB_MERGE_C R84, R165, R84, RZ ;  /* 0x00000054a554723e */ /* 0x000fe200048070ff */
[--C-:B------:R-:W-:Y:S01]  /*3cc0*/  HADD2.F32 R174, -RZ, R166.reuse.H0_H0 ;  /* 0x200000a6ffae7230 */ /* 0x100fe20000004100 */
[----:B------:R-:W-:Y:S01]  /*3cd0*/  F2FP.F16.E4M3.UNPACK_B R13, R13 ;  /* 0x0000000dff0d723e */ /* 0x000fe200020006ff */
[----:B------:R-:W-:Y:S01]  /*3ce0*/  HADD2.F32 R173, -RZ, R173.H0_H0 ;  /* 0x200000adffad7230 */ /* 0x000fe20000004100 */
[----:B------:R-:W-:Y:S01]  /*3cf0*/  F2FP.SATFINITE.E4M3.F32.PACK_AB_MERGE_C R85, R85, R164, R84 ;  /* 0x000000a45555723e */ /* 0x000fe20004807054 */
[----:B------:R-:W-:-:S02]  /*3d00*/  HADD2.F32 R166, -RZ, R166.H1_H1 ;  /* 0x300000a6ffa67230 */ /* 0x000fc40000004100 */
[----:B------:R-:W-:Y:S01]  /*3d10*/  FMUL.FTZ R175, R167, R174 ;  /* 0x000000aea7af7220 */ /* 0x000fe20000410000 */
[----:B------:R-:W-:Y:S02]  /*3d20*/  F2FP.F16.E4M3.UNPACK_B R84, R14 ;  /* 0x0000000eff54723e */ /* 0x000fe400020006ff */
[----:B------:R-:W-:Y:S01]  /*3d30*/  F2FP.F16.E4M3.UNPACK_B R83, R83 ;  /* 0x00000053ff53723e */ /* 0x000fe200020006ff */
[C---:B------:R-:W-:Y:S01]  /*3d40*/  FFMA.FTZ R175, R173.reuse, R172, -R175 ;  /* 0x000000acadaf7223 */ /* 0x040fe200000108af */
[----:B------:R-:W-:Y:S01]  /*3d50*/  FMUL.FTZ R173, R173, R174 ;  /* 0x000000aeadad7220 */ /* 0x000fe20000410000 */
[----:B------:R-:W-:Y:S02]  /*3d60*/  F2FP.F16.E4M3.UNPACK_B R14, R14.H1 ;  /* 0x0000000eff0e723e */ /* 0x000fe400030006ff */
[----:B------:R-:W-:Y:S02]  /*3d70*/  HADD2.F32 R164, -RZ, R83.H0_H0 ;  /* 0x20000053ffa47230 */ /* 0x000fe40000004100 */
[----:B------:R-:W-:Y:S01]  /*3d80*/  FFMA.FTZ R173, R167, R172, R173 ;  /* 0x000000aca7ad7223 */ /* 0x000fe200000100ad */
[----:B------:R-:W-:-:S02]  /*3d90*/  HADD2.F32 R167, -RZ, R82.H1_H1 ;  /* 0x30000052ffa77230 */ /* 0x000fc40000004100 */
[----:B------:R-:W-:Y:S02]  /*3da0*/  HADD2.F32 R82, -RZ, R82.H0_H0 ;  /* 0x20000052ff527230 */ /* 0x000fe40000004100 */
[----:B------:R-:W-:Y:S02]  /*3db0*/  HADD2.F32 R83, -RZ, R83.H1_H1 ;  /* 0x30000053ff537230 */ /* 0x000fe40000004100 */
[----:B------:R-:W-:-:S04]  /*3dc0*/  FMUL.FTZ R172, R167, R166 ;  /* 0x000000a6a7ac7220 */ /* 0x000fc80000410000 */
[CC--:B------:R-:W-:Y:S01]  /*3dd0*/  FFMA.FTZ R172, R82.reuse, R15.reuse, -R172 ;  /* 0x0000000f52ac7223 */ /* 0x0c0fe200000108ac */
[----:B------:R-:W-:Y:S01]  /*3de0*/  FMUL.FTZ R82, R82, R166 ;  /* 0x000000a652527220 */ /* 0x000fe20000410000 */
[--C-:B------:R-:W-:Y:S02]  /*3df0*/  HADD2.F32 R166, -RZ, R13.reuse.H0_H0 ;  /* 0x2000000dffa67230 */ /* 0x100fe40000004100 */
[----:B------:R-:W-:Y:S02]  /*3e00*/  HADD2.F32 R13, -RZ, R13.H1_H1 ;  /* 0x3000000dff0d7230 */ /* 0x000fe40000004100 */
[----:B------:R-:W-:Y:S01]  /*3e10*/  FFMA.FTZ R82, R167, R15, R82 ;  /* 0x0000000fa7527223 */ /* 0x000fe20000010052 */
[--C-:B------:R-:W-:Y:S02]  /*3e20*/  HADD2.F32 R15, -RZ, R84.reuse.H1_H1 ;  /* 0x30000054ff0f7230 */ /* 0x100fe40000004100 */
[----:B------:R-:W-:Y:S02]  /*3e30*/  HADD2.F32 R84, -RZ, R84.H0_H0 ;  /* 0x20000054ff547230 */ /* 0x000fe40000004100 */
[----:B------:R-:W-:-:S02]  /*3e40*/  HADD2.F32 R167, -RZ, R163.H1_H1 ;  /* 0x300000a3ffa77230 */ /* 0x000fc40000004100 */
[CC--:B------:R-:W-:Y:S01]  /*3e50*/  FMUL.FTZ R165, R15.reuse, R166.reuse ;  /* 0x000000a60fa57220 */ /* 0x0c0fe20000410000 */
[----:B------:R-:W-:Y:S02]  /*3e60*/  HADD2.F32 R163, -RZ, R163.H0_H0 ;  /* 0x200000a3ffa37230 */ /* 0x000fe40000004100 */
[----:B------:R-:W-:Y:S01]  /*3e70*/  FMUL.FTZ R166, R84, R166 ;  /* 0x000000a654a67220 */ /* 0x000fe20000410000 */
[----:B------:R-:W-:Y:S01]  /*3e80*/  F2FP.SATFINITE.E4M3.F32.PACK_AB_MERGE_C R82, R82, R172, RZ ;  /* 0x000000ac5252723e */ /* 0x000fe200048070ff */
[-C--:B------:R-:W-:Y:S02]  /*3e90*/  FFMA.FTZ R165, R84, R164.reuse, -R165 ;  /* 0x000000a454a57223 */ /* 0x080fe400000108a5 */
[----:B------:R-:W-:Y:S01]  /*3ea0*/  FFMA.FTZ R166, R15, R164, R166 ;  /* 0x000000a40fa67223 */ /* 0x000fe200000100a6 */
[--C-:B------:R-:W-:Y:S02]  /*3eb0*/  HADD2.F32 R15, -RZ, R14.reuse.H1_H1 ;  /* 0x3000000eff0f7230 */ /* 0x100fe40000004100 */
[----:B------:R-:W-:-:S03]  /*3ec0*/  HADD2.F32 R14, -RZ, R14.H0_H0 ;  /* 0x2000000eff0e7230 */ /* 0x000fc60000004100 */
[CC--:B------:R-:W-:Y:S02]  /*3ed0*/  FMUL.FTZ R84, R15.reuse, R13.reuse ;  /* 0x0000000d0f547220 */ /* 0x0c0fe40000410000 */
[C---:B------:R-:W-:Y:S02]  /*3ee0*/  FMUL.FTZ R164, R14.reuse, R13 ;  /* 0x0000000d0ea47220 */ /* 0x040fe40000410000 */
[-C--:B------:R-:W-:Y:S01]  /*3ef0*/  FFMA.FTZ R13, R14, R83.reuse, -R84 ;  /* 0x000000530e0d7223 */ /* 0x080fe20000010854 */
[----:B------:R-:W-:Y:S01]  /*3f00*/  F2FP.F16.E4M3.UNPACK_B R84, R12.H1 ;  /* 0x0000000cff54723e */ /* 0x000fe200030006ff */
[----:B------:R-:W-:Y:S01]  /*3f10*/  FFMA.FTZ R14, R15, R83, R164 ;  /* 0x000000530f0e7223 */ /* 0x000fe200000100a4 */
[--C-:B------:R-:W-:Y:S02]  /*3f20*/  HADD2.F32 R83, -RZ, R162.reuse.H1_H1 ;  /* 0x300000a2ff537230 */ /* 0x100fe40000004100 */
[----:B------:R-:W-:Y:S02]  /*3f30*/  HADD2.F32 R162, -RZ, R162.H0_H0 ;  /* 0x200000a2ffa27230 */ /* 0x000fe40000004100 */
[--C-:B------:R-:W-:Y:S01]  /*3f40*/  HADD2.F32 R15, -RZ, R84.reuse.H1_H1 ;  /* 0x30000054ff0f7230 */ /* 0x100fe20000004100 */
[----:B------:R-:W-:Y:S01]  /*3f50*/  F2FP.SATFINITE.E4M3.F32.PACK_AB_MERGE_C R13, R14, R13, RZ ;  /* 0x0000000d0e0d723e */ /* 0x000fe200048070ff */
[----:B------:R-:W-:-:S03]  /*3f60*/  HADD2.F32 R84, -RZ, R84.H0_H0 ;  /* 0x20000054ff547230 */ /* 0x000fc60000004100 */
[C---:B------:R-:W-:Y:S01]  /*3f70*/  FMUL.FTZ R164, R15.reuse, R167 ;  /* 0x000000a70fa47220 */ /* 0x040fe20000410000 */
[----:B------:R-:W-:Y:S01]  /*3f80*/  F2FP.SATFINITE.E4M3.F32.PACK_AB_MERGE_C R165, R166, R165, R13 ;  /* 0x000000a5a6a5723e */ /* 0x000fe2000480700d */
[C---:B------:R-:W-:Y:S01]  /*3f90*/  FMUL.FTZ R167, R84.reuse, R167 ;  /* 0x000000a754a77220 */ /* 0x040fe20000410000 */
[----:B------:R-:W-:Y:S02]  /*3fa0*/  IMAD.MOV.U32 R13, RZ, RZ, R85 ;  /* 0x000000ffff0d7224 */ /* 0x000fe400078e0055 */
[-C--:B------:R-:W-:Y:S01]  /*3fb0*/  FFMA.FTZ R164, R84, R83.reuse, -R164 ;  /* 0x0000005354a47223 */ /* 0x080fe200000108a4 */
[----:B------:R-:W-:Y:S01]  /*3fc0*/  FFMA.FTZ R167, R15, R83, R167 ;  /* 0x000000530fa77223 */ /* 0x000fe200000100a7 */
[----:B------:R-:W-:Y:S01]  /*3fd0*/  F2FP.F16.E4M3.UNPACK_B R15, R12 ;  /* 0x0000000cff0f723e */ /* 0x000fe200020006ff */
[----:B------:R-:W-:-:S03]  /*3fe0*/  IMAD.MOV.U32 R14, RZ, RZ, R165 ;  /* 0x000000ffff0e7224 */ /* 0x000fc600078e00a5 */
[----:B------:R-:W-:Y:S01]  /*3ff0*/  F2FP.SATFINITE.E4M3.F32.PACK_AB_MERGE_C R164, R167, R164, RZ ;  /* 0x000000a4a7a4723e */ /* 0x000fe200048070ff */
[--C-:B------:R-:W-:Y:S02]  /*4000*/  HADD2.F32 R12, -RZ, R15.reuse.H1_H1 ;  /* 0x3000000fff0c7230 */ /* 0x100fe40000004100 */
[----:B------:R-:W-:-:S03]  /*4010*/  HADD2.F32 R15, -RZ, R15.H0_H0 ;  /* 0x2000000fff0f7230 */ /* 0x000fc60000004100 */
[CC--:B------:R-:W-:Y:S02]  /*4020*/  FMUL.FTZ R83, R12.reuse, R163.reuse ;  /* 0x000000a30c537220 */ /* 0x0c0fe40000410000 */
[C---:B------:R-:W-:Y:S02]  /*4030*/  FMUL.FTZ R163, R15.reuse, R163 ;  /* 0x000000a30fa37220 */ /* 0x040fe40000410000 */
[-C--:B------:R-:W-:Y:S01]  /*4040*/  FFMA.FTZ R83, R15, R162.reuse, -R83 ;  /* 0x000000a20f537223 */ /* 0x080fe20000010853 */
[----:B------:R-:W-:Y:S01]  /*4050*/  F2FP.SATFINITE.E4M3.F32.PACK_AB_MERGE_C R15, R173, R175, R82 ;  /* 0x000000afad0f723e */ /* 0x000fe20004807052 */
[----:B------:R-:W-:-:S05]  /*4060*/  FFMA.FTZ R163, R12, R162, R163 ;  /* 0x000000a20ca37223 */ /* 0x000fca00000100a3 */
[----:B------:R-:W-:-:S05]  /*4070*/  F2FP.SATFINITE.E4M3.F32.PACK_AB_MERGE_C R83, R163, R83, R164 ;  /* 0x00000053a353723e */ /* 0x000fca00048070a4 */
[----:B------:R-:W-:-:S07]  /*4080*/  IMAD.MOV.U32 R12, RZ, RZ, R83 ;  /* 0x000000ffff0c7224 */ /* 0x000fce00078e0053 */
.L_x_450:
[----:B------:R-:W-:Y:S05]  /*4090*/  BSYNC B3 ;  /* 0x0000000000037941 */ /* 0x000fea0003800000 */
.L_x_449:
[----:B----4-:R-:W-:-:S04]  /*40a0*/  IADD3 R82, P2, R16, R11, RZ ;  /* 0x0000000b10527210 */ /* 0x010fc80007f5e0ff */
[----:B---3--:R-:W-:-:S05]  /*40b0*/  IADD3.X R83, R151, R17, RZ, P2, !PT ;  /* 0x0000001197537210 */ /* 0x008fca00017fe4ff */
[----:B0-----:R0:W-:Y:S04]  /*40c0*/  ST.E.128 desc[UR50][R82.64], R12 ;  /* 0x0000000c52007985 */ /* 0x0011e8000c101d32 */
.L_x_448:
[----:B------:R-:W-:Y:S05]  /*40d0*/  BSYNC B2 ;  /* 0x0000000000027941 */ /* 0x000fea0003800000 */
.L_x_447:
        /* <DEDUP_REMOVED lines=8> */
[----:B------:R-:W-:Y:S02]  /*4160*/  LOP3.LUT R80, R79, 0xff0000ff, RZ, 0xc0, !PT ;  /* 0xff0000ff4f507812 */ /* 0x000fe400078ec0ff */
[----:B------:R-:W-:Y:S01]  /*4170*/  SHF.R.U32.HI R79, RZ, 0x10, R79 ;  /* 0x00000010ff4f7819 */ /* 0x000fe2000001164f */
[----:B------:R-:W-:Y:S01]  /*4180*/  IMAD.SHL.U32 R82, R82, 0x100, RZ ;  /* 0x0000010052527824 */ /* 0x000fe200078e00ff */
[----:B------:R-:W-:Y:S02]  /*4190*/  SHF.R.U32.HI R83, RZ, 0x8, R81 ;  /* 0x00000008ff537819 */ /* 0x000fe40000011651 */
[----:B------:R-:W-:Y:S01]  /*41a0*/  LOP3.LUT R84, R81, 0xff0000ff, RZ, 0xc0, !PT ;  /* 0xff0000ff51547812 */ /* 0x000fe200078ec0ff */
[----:B------:R-:W-:Y:S01]  /*41b0*/  IMAD.U32 R79, R79, 0x10000, RZ ;  /* 0x000100004f4f7824 */ /* 0x000fe200078e00ff */
[----:B------:R-:W-:Y:S01]  /*41c0*/  LOP3.LUT R80, R80, 0xff00, R82, 0xf8, !PT ;  /* 0x0000ff0050507812 */ /* 0x000fe200078ef852 */
[----:B------:R-:W-:Y:S01]  /*41d0*/  IMAD.SHL.U32 R83, R83, 0x100, RZ ;  /* 0x0000010053537824 */ /* 0x000fe200078e00ff */
[----:B0-----:R-:W-:-:S02]  /*41e0*/  F2FP.F16.E4M3.UNPACK_B R82, R13 ;  /* 0x0000000dff52723e */ /* 0x001fc400020006ff */
[----:B------:R-:W-:Y:S02]  /*41f0*/  LOP3.LUT R79, R80, 0xff0000, R79, 0xf8, !PT ;  /* 0x00ff0000504f7812 */ /* 0x000fe400078ef84f */
[-C--:B------:R-:W-:Y:S02]  /*4200*/  F2FP.F16.E4M3.UNPACK_B R80, R160.reuse.H1 ;  /* 0x000000a0ff50723e */ /* 0x080fe400030006ff */
[----:B------:R-:W-:Y:S01]  /*4210*/  SHF.R.U32.HI R78, RZ, 0x10, R81 ;  /* 0x00000010ff4e7819 */ /* 0x000fe20000011651 */
[----:B------:R-:W-:Y:S01]  /*4220*/  HADD2.F32 R81, -RZ, R82.H1_H1 ;  /* 0x30000052ff517230 */ /* 0x000fe20000004100 */
[----:B------:R-:W-:Y:S01]  /*4230*/  LOP3.LUT R84, R84, 0xff00, R83, 0xf8, !PT ;  /* 0x0000ff0054547812 */ /* 0x000fe200078ef853 */
[----:B------:R-:W-:Y:S01]  /*4240*/  HADD2.F32 R162, -RZ, R80.H0_H0 ;  /* 0x20000050ffa27230 */ /* 0x000fe20000004100 */
        /* <DEDUP_REMOVED lines=18> */
[----:B------:R-:W-:Y:S01]  /*4370*/  SHF.L.U32 R13, R78, 0x10, RZ ;  /* 0x000000104e0d7819 */ /* 0x000fe200000006ff */
[----:B------:R-:W-:Y:S01]  /*4380*/  IMAD.MOV.U32 R78, RZ, RZ, R15 ;  /* 0x000000ffff4e7224 */ /* 0x000fe200078e000f */
[----:B------:R-:W-:Y:S02]  /*4390*/  F2FP.F16.E4M3.UNPACK_B R15, R79.H1 ;  /* 0x0000004fff0f723e */ /* 0x000fe400030006ff */
[----:B------:R-:W-:-:S02]  /*43a0*/  LOP3.LUT R13, R84, 0xff0000, R13, 0xf8, !PT ;  /* 0x00ff0000540d7812 */ /* 0x000fc400078ef80d */
        /* <DEDUP_REMOVED lines=56> */
[----:B------:R-:W-:-:S04]  /*4730*/  F2FP.F16.E4M3.UNPACK_B R15, R12 ;  /* 0x0000000cff0f723e */ /* 0x000fc800020006ff */
[----:B------:R-:W-:Y:S01]  /*4740*/  F2FP.SATFINITE.E4M3.F32.PACK_AB_MERGE_C R82, R85, R82, RZ ;  /* 0x000000525552723e */ /* 0x000fe200048070ff */
[--C-:B------:R-:W-:Y:S02]  /*4750*/  HADD2.F32 R12, -RZ, R15.reuse.H1_H1 ;  /* 0x3000000fff0c7230 */ /* 0x100fe40000004100 */
[----:B------:R-:W-:-:S03]  /*4760*/  HADD2.F32 R15, -RZ, R15.H0_H0 ;  /* 0x2000000fff0f7230 */ /* 0x000fc60000004100 */
[CC--:B------:R-:W-:Y:S02]  /*4770*/  FMUL.FTZ R79, R12.reuse, R160.reuse ;  /* 0x000000a00c4f7220 */ /* 0x0c0fe40000410000 */
[C---:B------:R-:W-:Y:S02]  /*4780*/  FMUL.FTZ R160, R15.reuse, R160 ;  /* 0x000000a00fa07220 */ /* 0x040fe40000410000 */
[----:B------:R-:W-:Y:S01]  /*4790*/  FFMA.FTZ R79, R15, R161, -R79 ;  /* 0x000000a10f4f7223 */ /* 0x000fe2000001084f */
[----:B------:R-:W-:Y:S01]  /*47a0*/  F2FP.SATFINITE.E4M3.F32.PACK_AB_MERGE_C R15, R163, R165, R78 ;  /* 0x000000a5a30f723e */ /* 0x000fe2000480704e */
[----:B------:R-:W-:-:S05]  /*47b0*/  FFMA.FTZ R160, R12, R161, R160 ;  /* 0x000000a10ca07223 */ /* 0x000fca00000100a0 */
[----:B------:R-:W-:-:S07]  /*47c0*/  F2FP.SATFINITE.E4M3.F32.PACK_AB_MERGE_C R12, R160, R79, R82 ;  /* 0x0000004fa00c723e */ /* 0x000fce0004807052 */
.L_x_454:
[----:B------:R-:W-:Y:S05]  /*47d0*/  BSYNC B3 ;  /* 0x0000000000037941 */ /* 0x000fea0003800000 */
.L_x_453:
[----:B------:R-:W-:-:S05]  /*47e0*/  IMAD.SHL.U32 R80, R170, 0x10, RZ ;  /* 0x00000010aa507824 */ /* 0x000fca00078e00ff */
[----:B----4-:R-:W-:-:S04]  /*47f0*/  IADD3 R78, P2, R11, R80, RZ ;  /* 0x000000500b4e7210 */ /* 0x010fc80007f5e0ff */
[----:B---3--:R-:W-:-:S05]  /*4800*/  LEA.HI.X.SX32 R79, R80, R151, 0x1, P2 ;  /* 0x00000097504f7211 */ /* 0x008fca00010f0eff */
[----:B0-----:R0:W-:Y:S04]  /*4810*/  ST.E.128 desc[UR50][R78.64], R12 ;  /* 0x0000000c4e007985 */ /* 0x0011e8000c101d32 */
.L_x_452:
[----:B------:R-:W-:Y:S05]  /*4820*/  BSYNC B2 ;  /* 0x0000000000027941 */ /* 0x000fea0003800000 */
.L_x_451:
[----:B------:R-:W-:Y:S01]  /*4830*/  ISETP.NE.AND P2, PT, R30, RZ, PT ;  /* 0x000000ff1e00720c */ /* 0x000fe20003f45270 */
[----:B------:R-:W-:-:S12]  /*4840*/  BSSY B2, `(.L_x_455) ;  /* 0x0000072000027945 */ /* 0x000fd80003800000 */
[----:B------:R-:W-:Y:S05]  /*4850*/  @!P2 BRA `(.L_x_456) ;  /* 0x0000000400c0a947 */ /* 0x000fea0003800000 */
[----:B0-----:R0:W0:Y:S01]  /*4860*/  LDS.128 R12, [R37+0x1cc00] ;  /* 0x01cc0000250c7984 */ /* 0x0010220000000c00 */
[----:B------:R-:W-:Y:S01]  /*4870*/  ISETP.GE.AND P2, PT, R199, R117, PT ;  /* 0x00000075c700720c */ /* 0x000fe20003f46270 */
[----:B------:R-:W-:-:S12]  /*4880*/  BSSY B3, `(.L_x_457) ;  /* 0x0000069000037945 */ /* 0x000fd80003800000 */
[----:B------:R-:W-:Y:S05]  /*4890*/  @P2 BRA `(.L_x_458) ;  /* 0x00000004009c2947 */ /* 0x000fea0003800000 */
[----:B------:R-:W-:Y:S02]  /*48a0*/  SHF.R.U32.HI R80, RZ, 0x8, R77 ;  /* 0x00000008ff507819 */ /* 0x000fe4000001164d */
[--C-:B------:R-:W-:Y:S02]  /*48b0*/  SHF.R.U32.HI R76, RZ, 0x10, R75.reuse ;  /* 0x00000010ff4c7819 */ /* 0x100fe4000001164b */
[----:B------:R-:W-:Y:S02]  /*48c0*/  SHF.R.U32.HI R78, RZ, 0x8, R75 ;  /* 0x00000008ff4e7819 */ /* 0x000fe4000001164b */
[----:B------:R-:W-:Y:S02]  /*48d0*/  LOP3.LUT R79, R75, 0xff0000ff, RZ, 0xc0, !PT ;  /* 0xff0000ff4b4f7812 */ /* 0x000fe400078ec0ff */
[----:B------:R-:W-:Y:S02]  /*48e0*/  SHF.R.U32.HI R75, RZ, 0x10, R77 ;  /* 0x00000010ff4b7819 */ /* 0x000fe4000001164d */
[----:B------:R-:W-:Y:S01]  /*48f0*/  LOP3.LUT R74, R77, 0xff0000ff, RZ, 0xc0, !PT ;  /* 0xff0000ff4d4a7812 */ /* 0x000fe200078ec0ff */
[----:B------:R-:W-:Y:S01]  /*4900*/  IMAD.SHL.U32 R77, R80, 0x100, RZ ;  /* 0x00000100504d7824 */ /* 0x000fe200078e00ff */
[----:B------:R-:W-:-:S02]  /*4910*/  SHF.L.U32 R78, R78, 0x8, RZ ;  /* 0x000000084e4e7819 */ /* 0x000fc400000006ff */
[----:B0-----:R-:W-:Y:S02]  /*4920*/  F2FP.F16.E4M3.UNPACK_B R83, R13 ;  /* 0x0000000dff53723e */ /* 0x001fe400020006ff */
[----:B------:R-:W-:Y:S02]  /*4930*/  LOP3.LUT R77, R74, 0xff00, R77, 0xf8, !PT ;  /* 0x0000ff004a4d7812 */ /* 0x000fe400078ef84d */
[-C--:B------:R-:W-:Y:S02]  /*4940*/  F2FP.F16.E4M3.UNPACK_B R74, R157.reuse.H1 ;  /* 0x0000009dff4a723e */ /* 0x080fe400030006ff */
[----:B------:R-:W-:Y:S01]  /*4950*/  LOP3.LUT R78, R79, 0xff00, R78, 0xf8, !PT ;  /* 0x0000ff004f4e7812 */ /* 0x000fe200078ef84e */
[--C-:B------:R-:W-:Y:S01]  /*4960*/  HADD2.F32 R79, -RZ, R83.reuse.H1_H1 ;  /* 0x30000053ff4f7230 */ /* 0x100fe20000004100 */
[-C--:B------:R-:W-:Y:S01]  /*4970*/  F2FP.F16.E4M3.UNPACK_B R81, R156.reuse.H1 ;  /* 0x0000009cff51723e */ /* 0x080fe200030006ff */
[----:B------:R-:W-:Y:S01]  /*4980*/  HADD2.F32 R84, -RZ, R74.H0_H0 ;  /* 0x2000004aff547230 */ /* 0x000fe20000004100 */
[----:B------:R-:W-:Y:S01]  /*4990*/  F2FP.F16.E4M3.UNPACK_B R157, R157 ;  /* 0x0000009dff9d723e */ /* 0x000fe200020006ff */
[----:B------:R-:W-:Y:S01]  /*49a0*/  HADD2.F32 R83, -RZ, R83.H0_H0 ;  /* 0x20000053ff537230 */ /* 0x000fe20000004100 */
[----:B------:R-:W-:Y:S01]  /*49b0*/  F2FP.F16.E4M3.UNPACK_B R156, R156 ;  /* 0x0000009cff9c723e */ /* 0x000fe200020006ff */
[----:B------:R-:W-:-:S02]  /*49c0*/  HADD2.F32 R82, -RZ, R81.H0_H0 ;  /* 0x20000051ff527230 */ /* 0x000fc40000004100 */
[-C--:B------:R-:W-:Y:S01]  /*49d0*/  FMUL.FTZ R80, R79, R84.reuse ;  /* 0x000000544f507220 */ /* 0x080fe20000410000 */
[----:B------:R-:W-:Y:S02]  /*49e0*/  HADD2.F32 R74, -RZ, R74.H1_H1 ;  /* 0x3000004aff4a7230 */ /* 0x000fe40000004100 */
[C---:B------:R-:W-:Y:S01]  /*49f0*/  FMUL.FTZ R84, R83.reuse, R84 ;  /* 0x0000005453547220 */ /* 0x040fe20000410000 */
[-C--:B------:R-:W-:Y:S01]  /*4a00*/  FFMA.FTZ R80, R83, R82.reuse, -R80 ;  /* 0x0000005253507223 */ /* 0x080fe20000010850 */
[----:B------:R-:W-:Y:S02]  /*4a10*/  F2FP.F16.E4M3.UNPACK_B R83, R13.H1 ;  /* 0x0000000dff53723e */ /* 0x000fe400030006ff */
[----:B------:R-:W-:Y:S01]  /*4a20*/  FFMA.FTZ R79, R79, R82, R84 ;  /* 0x000000524f4f7223 */ /* 0x000fe20000010054 */
[----:B------:R-:W-:Y:S02]  /*4a30*/  HADD2.F32 R82, -RZ, R81.H1_H1 ;  /* 0x30000051ff527230 */ /* 0x000fe40000004100 */
[----:B------:R-:W-:-:S02]  /*4a40*/  IMAD.U32 R81, R76, 0x10000, RZ ;  /* 0x000100004c517824 */ /* 0x000fc400078e00ff */
[--C-:B------:R-:W-:Y:S02]  /*4a50*/  HADD2.F32 R13, -RZ, R83.reuse.H1_H1 ;  /* 0x30000053ff0d7230 */ /* 0x100fe40000004100 */
[----:B------:R-:W-:Y:S01]  /*4a60*/  IMAD.U32 R76, R75, 0x10000, RZ ;  /* 0x000100004b4c7824 */ /* 0x000fe200078e00ff */
[----:B------:R-:W-:Y:S01]  /*4a70*/  LOP3.LUT R75, R78, 0xff0000, R81, 0xf8, !PT ;  /* 0x00ff00004e4b7812 */ /* 0x000fe200078ef851 */
[----:B------:R-:W-:Y:S02]  /*4a80*/  HADD2.F32 R83, -RZ, R83.H0_H0 ;  /* 0x20000053ff537230 */ /* 0x000fe40000004100 */
[-C--:B------:R-:W-:Y:S01]  /*4a90*/  FMUL.FTZ R84, R13, R74.reuse ;  /* 0x0000004a0d547220 */ /* 0x080fe20000410000 */
[----:B------:R-:W-:Y:S02]  /*4aa0*/  LOP3.LUT R76, R77, 0xff0000, R76, 0xf8, !PT ;  /* 0x00ff00004d4c7812 */ /* 0x000fe400078ef84c */
[C---:B------:R-:W-:Y:S01]  /*4ab0*/  FMUL.FTZ R160, R83.reuse, R74 ;  /* 0x0000004a53a07220 */ /* 0x040fe20000410000 */
[----:B------:R-:W-:Y:S01]  /*4ac0*/  FFMA.FTZ R74, R83, R82, -R84 ;  /* 0x00000052534a7223 */ /* 0x000fe20000010854 */
[----:B------:R-:W-:-:S02]  /*4ad0*/  F2FP.F16.E4M3.UNPACK_B R83, R15 ;  /* 0x0000000fff53723e */ /* 0x000fc400020006ff */
[----:B------:R-:W-:Y:S01]  /*4ae0*/  F2FP.F16.E4M3.UNPACK_B R77, R76.H1 ;  /* 0x0000004cff4d723e */ /* 0x000fe200030006ff */
[----:B------:R-:W-:Y:S01]  /*4af0*/  FFMA.FTZ R13, R13, R82, R160 ;  /* 0x000000520d0d7223 */ /* 0x000fe200000100a0 */
[----:B------:R-:W-:Y:S01]  /*4b00*/  F2FP.F16.E4M3.UNPACK_B R78, R75.H1 ;  /* 0x0000004bff4e723e */ /* 0x000fe200030006ff */
[----:B------:R-:W-:Y:S01]  /*4b10*/  HADD2.F32 R81, -RZ, R83.H1_H1 ;  /* 0x30000053ff517230 */ /* 0x000fe20000004100 */
[----:B------:R-:W-:Y:S01]  /*4b20*/  F2FP.F16.E4M3.UNPACK_B R15, R15.H1 ;  /* 0x0000000fff0f723e */ /* 0x000fe200030006ff */
[----:B------:R-:W-:Y:S01]  /*4b30*/  HADD2.F32 R84, -RZ, R77.H0_H0 ;  /* 0x2000004dff547230 */ /* 0x000fe20000004100 */
[----:B------:R-:W-:Y:S01]  /*4b40*/  F2FP.SATFINITE.E4M3.F32.PACK_AB_MERGE_C R13, R13, R74, RZ ;  /* 0x0000004a0d0d723e */ /* 0x000fe200048070ff */
[----:B------:R-:W-:Y:S01]  /*4b50*/  HADD2.F32 R83, -RZ, R83.H0_H0 ;  /* 0x20000053ff537230 */ /* 0x000fe20000004100 */
[----:B------:R-:W-:Y:S01]  /*4b60*/  MOV R74, R14 ;  /* 0x0000000e004a7202 */ /* 0x000fe20000000f00 */
[--C-:B------:R-:W-:Y:S02]  /*4b70*/  HADD2.F32 R82, -RZ, R78.reuse.H0_H0 ;  /* 0x2000004eff527230 */ /* 0x100fe40000004100 */
[----:B------:R-:W-:Y:S01]  /*4b80*/  FMUL.FTZ R85, R81, R84 ;  /* 0x0000005451557220 */ /* 0x000fe20000410000 */
[----:B------:R-:W-:Y:S01]  /*4b90*/  HADD2.F32 R77, -RZ, R77.H1_H1 ;  /* 0x3000004dff4d7230 */ /* 0x000fe20000004100 */
[----:B------:R-:W-:Y:S01]  /*4ba0*/  F2FP.F16.E4M3.UNPACK_B R76, R76 ;  /* 0x0000004cff4c723e */ /* 0x000fe200020006ff */
[----:B------:R-:W-:-:S02]  /*4bb0*/  HADD2.F32 R78, -RZ, R78.H1_H1 ;  /* 0x3000004eff4e7230 */ /* 0x000fc40000004100 */
[C---:B------:R-:W-:Y:S01]  /*4bc0*/  FFMA.FTZ R85, R83.reuse, R82, -R85 ;  /* 0x0000005253557223 */ /* 0x040fe20000010855 */
[----:B------:R-:W-:Y:S01]  /*4bd0*/  FMUL.FTZ R83, R83, R84 ;  /* 0x0000005453537220 */ /* 0x000fe20000410000 */
[----:B------:R-:W-:Y:S02]  /*4be0*/  F2FP.F16.E4M3.UNPACK_B R14, R74 ;  /* 0x0000004aff0e723e */ /* 0x000fe400020006ff */
[----:B------:R-:W-:Y:S01]  /*4bf0*/  F2FP.SATFINITE.E4M3.F32.PACK_AB_MERGE_C R13, R79, R80, R13 ;  /* 0x000000504f0d723e */ /* 0x000fe2000480700d */
[----:B------:R-:W-:Y:S01]  /*4c00*/  FFMA.FTZ R83, R81, R82, R83 ;  /* 0x0000005251537223 */ /* 0x000fe20000010053 */
[--C-:B------:R-:W-:Y:S01]  /*4c10*/  HADD2.F32 R81, -RZ, R15.reuse.H1_H1 ;  /* 0x3000000fff517230 */ /* 0x100fe20000004100 */
[----:B------:R-:W-:Y:S01]  /*4c20*/  F2FP.F16.E4M3.UNPACK_B R75, R75 ;  /* 0x0000004bff4b723e */ /* 0x000fe200020006ff */
[----:B------:R-:W-:Y:S01]  /*4c30*/  HADD2.F32 R15, -RZ, R15.H0_H0 ;  /* 0x2000000fff0f7230 */ /* 0x000fe20000004100 */
[----:B------:R-:W-:Y:S01]  /*4c40*/  F2FP.F16.E4M3.UNPACK_B R74, R74.H1 ;  /* 0x0000004aff4a723e */ /* 0x000fe200030006ff */
[----:B------:R-:W-:-:S02]  /*4c50*/  HADD2.F32 R80, -RZ, R76.H0_H0 ;  /* 0x2000004cff507230 */ /* 0x000fc40000004100 */
[-C--:B------:R-:W-:Y:S01]  /*4c60*/  FMUL.FTZ R82, R81, R77.reuse ;  /* 0x0000004d51527220 */ /* 0x080fe20000410000 */
[C---:B------:R-:W-:Y:S01]  /*4c70*/  FMUL.FTZ R84, R15.reuse, R77 ;  /* 0x0000004d0f547220 */ /* 0x040fe20000410000 */
[--C-:B------:R-:W-:Y:S02]  /*4c80*/  HADD2.F32 R77, -RZ, R14.reuse.H0_H0 ;  /* 0x2000000eff4d7230 */ /* 0x100fe40000004100 */
[-C--:B------:R-:W-:Y:S01]  /*4c90*/  FFMA.FTZ R82, R15, R78.reuse, -R82 ;  /* 0x0000004e0f527223 */ /* 0x080fe20000010852 */
[----:B------:R-:W-:Y:S02]  /*4ca0*/  HADD2.F32 R15, -RZ, R14.H1_H1 ;  /* 0x3000000eff0f7230 */ /* 0x000fe40000004100 */
[----:B------:R-:W-:Y:S01]  /*4cb0*/  FFMA.FTZ R81, R81, R78, R84 ;  /* 0x0000004e51517223 */ /* 0x000fe20000010054 */
[--C-:B------:R-:W-:Y:S02]  /*4cc0*/  HADD2.F32 R78, -RZ, R75.reuse.H0_H0 ;  /* 0x2000004bff4e7230 */ /* 0x100fe40000004100 */
[----:B------:R-:W-:-:S02]  /*4cd0*/  HADD2.F32 R75, -RZ, R75.H1_H1 ;  /* 0x3000004bff4b7230 */ /* 0x000fc40000004100 */
[-C--:B------:R-:W-:Y:S01]  /*4ce0*/  FMUL.FTZ R14, R15, R80.reuse ;  /* 0x000000500f0e7220 */ /* 0x080fe20000410000 */
[----:B------:R-:W-:Y:S01]  /*4cf0*/  FMUL.FTZ R80, R77, R80 ;  /* 0x000000504d507220 */ /* 0x000fe20000410000 */
[----:B------:R-:W-:Y:S02]  /*4d00*/  F2FP.SATFINITE.E4M3.F32.PACK_AB_MERGE_C R82, R81, R82, RZ ;  /* 0x000000525152723e */ /* 0x000fe400048070ff */
[-C--:B------:R-:W-:Y:S01]  /*4d10*/  FFMA.FTZ R14, R77, R78.reuse, -R14 ;  /* 0x0000004e4d0e7223 */ /* 0x080fe2000001080e */
[----:B------:R-:W-:Y:S02]  /*4d20*/  HADD2.F32 R77, -RZ, R76.H1_H1 ;  /* 0x3000004cff4d7230 */ /* 0x000fe40000004100 */
[----:B------:R-:W-:Y:S01]  /*4d30*/  FFMA.FTZ R15, R15, R78, R80 ;  /* 0x0000004e0f0f7223 */ /* 0x000fe20000010050 */
[--C-:B------:R-:W-:Y:S02]  /*4d40*/  HADD2.F32 R76, -RZ, R74.reuse.H1_H1 ;  /* 0x3000004aff4c7230 */ /* 0x100fe40000004100 */
[----:B------:R-:W-:-:S02]  /*4d50*/  HADD2.F32 R74, -RZ, R74.H0_H0 ;  /* 0x2000004aff4a7230 */ /* 0x000fc40000004100 */
[--C-:B------:R-:W-:Y:S02]  /*4d60*/  HADD2.F32 R80, -RZ, R157.reuse.H1_H1 ;  /* 0x3000009dff507230 */ /* 0x100fe40000004100 */
[-C--:B------:R-:W-:Y:S01]  /*4d70*/  FMUL.FTZ R79, R76, R77.reuse ;  /* 0x0000004d4c4f7220 */ /* 0x080fe20000410000 */
[----:B------:R-:W-:Y:S02]  /*4d80*/  HADD2.F32 R78, -RZ, R156.H1_H1 ;  /* 0x3000009cff4e7230 */ /* 0x000fe40000004100 */
[C---:B------:R-:W-:Y:S01]  /*4d90*/  FMUL.FTZ R77, R74.reuse, R77 ;  /* 0x0000004d4a4d7220 */ /* 0x040fe20000410000 */
[----:B------:R-:W-:Y:S02]  /*4da0*/  HADD2.F32 R157, -RZ, R157.H0_H0 ;  /* 0x2000009dff9d7230 */ /* 0x000fe40000004100 */
[-C--:B------:R-:W-:Y:S01]  /*4db0*/  FFMA.FTZ R74, R74, R75.reuse, -R79 ;  /* 0x0000004b4a4a7223 */ /* 0x080fe2000001084f */
[----:B------:R-:W-:Y:S01]  /*4dc0*/  FFMA.FTZ R75, R76, R75, R77 ;  /* 0x0000004b4c4b7223 */ /* 0x000fe2000001004d */
[----:B------:R-:W-:-:S04]  /*4dd0*/  F2FP.F16.E4M3.UNPACK_B R76, R12.H1 ;  /* 0x0000000cff4c723e */ /* 0x000fc800030006ff */
[----:B------:R-:W-:Y:S01]  /*4de0*/  F2FP.SATFINITE.E4M3.F32.PACK_AB_MERGE_C R74, R75, R74, RZ ;  /* 0x0000004a4b4a723e */ /* 0x000fe200048070ff */
[--C-:B------:R-:W-:Y:S02]  /*4df0*/  HADD2.F32 R77, -RZ, R76.reuse.H1_H1 ;  /* 0x3000004cff4d7230 */ /* 0x100fe40000004100 */
[----:B------:R-:W-:Y:S01]  /*4e00*/  HADD2.F32 R79, -RZ, R76.H0_H0 ;  /* 0x2000004cff4f7230 */ /* 0x000fe20000004100 */
[----:B------:R-:W-:Y:S02]  /*4e10*/  F2FP.SATFINITE.E4M3.F32.PACK_AB_MERGE_C R14, R15, R14, R74 ;  /* 0x0000000e0f0e723e */ /* 0x000fe4000480704a */
[-C--:B------:R-:W-:Y:S01]  /*4e20*/  FMUL.FTZ R76, R77, R80.reuse ;  /* 0x000000504d4c7220 */ /* 0x080fe20000410000 */
[----:B------:R-:W-:Y:S01]  /*4e30*/  F2FP.SATFINITE.E4M3.F32.PACK_AB_MERGE_C R15, R83, R85, R82 ;  /* 0x00000055530f723e */ /* 0x000fe20004807052 */
[C---:B------:R-:W-:Y:S02]  /*4e40*/  FMUL.FTZ R80, R79.reuse, R80 ;  /* 0x000000504f507220 */ /* 0x040fe40000410000 */
[----:B------:R-:W-:Y:S01]  /*4e50*/  FFMA.FTZ R76, R79, R78, -R76 ;  /* 0x0000004e4f4c7223 */ /* 0x000fe2000001084c */
[----:B------:R-:W-:-:S02]  /*4e60*/  HADD2.F32 R79, -RZ, R156.H0_H0 ;  /* 0x2000009cff4f7230 */ /* 0x000fc40000004100 */
[----:B------:R-:W-:Y:S01]  /*4e70*/  FFMA.FTZ R77, R77, R78, R80 ;  /* 0x0000004e4d4d7223 */ /* 0x000fe20000010050 */
[----:B------:R-:W-:-:S04]  /*4e80*/  F2FP.F16.E4M3.UNPACK_B R78, R12 ;  /* 0x0000000cff4e723e */ /* 0x000fc800020006ff */
[----:B------:R-:W-:Y:S01]  /*4e90*/  F2FP.SATFINITE.E4M3.F32.PACK_AB_MERGE_C R76, R77, R76, RZ ;  /* 0x0000004c4d4c723e */ /* 0x000fe200048070ff */
[--C-:B------:R-:W-:Y:S02]  /*4ea0*/  HADD2.F32 R12, -RZ, R78.reuse.H1_H1 ;  /* 0x3000004eff0c7230 */ /* 0x100fe40000004100 */
[----:B------:R-:W-:-:S03]  /*4eb0*/  HADD2.F32 R78, -RZ, R78.H0_H0 ;  /* 0x2000004eff4e7230 */ /* 0x000fc60000004100 */
[-C--:B------:R-:W-:Y:S02]  /*4ec0*/  FMUL.FTZ R161, R12, R157.reuse ;  /* 0x0000009d0ca17220 */ /* 0x080fe40000410000 */
[C---:B------:R-:W-:Y:S02]  /*4ed0*/  FMUL.FTZ R157, R78.reuse, R157 ;  /* 0x0000009d4e9d7220 */ /* 0x040fe40000410000 */
[-C--:B------:R-:W-:Y:S02]  /*4ee0*/  FFMA.FTZ R78, R78, R79.reuse, -R161 ;  /* 0x0000004f4e4e7223 */ /* 0x080fe400000108a1 */
[----:B------:R-:W-:-:S05]  /*4ef0*/  FFMA.FTZ R157, R12, R79, R157 ;  /* 0x0000004f0c9d7223 */ /* 0x000fca000001009d */
[----:B------:R-:W-:-:S07]  /*4f00*/  F2FP.SATFINITE.E4M3.F32.PACK_AB_MERGE_C R12, R157, R78, R76 ;  /* 0x0000004e9d0c723e */ /* 0x000fce000480704c */
.L_x_458:
[----:B------:R-:W-:Y:S05]  /*4f10*/  BSYNC B3 ;  /* 0x0000000000037941 */ /* 0x000fea0003800000 */
.L_x_457:
[----:B------:R-:W-:-:S05]  /*4f20*/  IMAD.SHL.U32 R76, R171, 0x10, RZ ;  /* 0x00000010ab4c7824 */ /* 0x000fca00078e00ff */
[----:B----4-:R-:W-:-:S04]  /*4f30*/  IADD3 R74, P2, R11, R76, RZ ;  /* 0x0000004c0b4a7210 */ /* 0x010fc80007f5e0ff */
[----:B---3--:R-:W-:-:S05]  /*4f40*/  LEA.HI.X.SX32 R75, R76, R151, 0x1, P2 ;  /* 0x000000974c4b7211 */ /* 0x008fca00010f0eff */
[----:B0-----:R0:W-:Y:S04]  /*4f50*/  ST.E.128 desc[UR50][R74.64], R12 ;  /* 0x0000000c4a007985 */ /* 0x0011e8000c101d32 */
.L_x_456:
[----:B------:R-:W-:Y:S05]  /*4f60*/  BSYNC B2 ;  /* 0x0000000000027941 */ /* 0x000fea0003800000 */
.L_x_455:
[----:B------:R-:W-:Y:S01]  /*4f70*/  ISETP.NE.AND P2, PT, R31, RZ, PT ;  /* 0x000000ff1f00720c */ /* 0x000fe20003f45270 */
[----:B------:R-:W-:-:S12]  /*4f80*/  BSSY B2, `(.L_x_459) ;  /* 0x0000074000027945 */ /* 0x000fd80003800000 */
[----:B------:R-:W-:Y:S05]  /*4f90*/  @!P2 BRA `(.L_x_460) ;  /* 0x0000000400c8a947 */ /* 0x000fea0003800000 */
[----:B0-----:R0:W0:Y:S01]  /*4fa0*/  LDS.128 R12, [R36+0x1cc00] ;  /* 0x01cc0000240c7984 */ /* 0x0010220000000c00 */
[----:B----4-:R-:W-:Y:S01]  /*4fb0*/  IADD3 R74, P2, R168, R11, RZ ;  /* 0x0000000ba84a7210 */ /* 0x010fe20007f5e0ff */
[----:B------:R-:W-:Y:S04]  /*4fc0*/  BSSY B3, `(.L_x_461) ;  /* 0x000006e000037945 */ /* 0x000fe80003800000 */
[----:B---3--:R-:W-:Y:S01]  /*4fd0*/  IMAD.X R75, R151, 0x1, R194, P2 ;  /* 0x00000001974b7824 */ /* 0x008fe200010e06c2 */
[----:B------:R-:W-:-:S13]  /*4fe0*/  ISETP.GE.AND P2, PT, R200, R117, PT ;  /* 0x00000075c800720c */ /* 0x000fda0003f46270 */
[----:B------:R-:W-:Y:S05]  /*4ff0*/  @P2 BRA `(.L_x_462) ;  /* 0x0000000400a82947 */ /* 0x000fea0003800000 */
[----:B0-----:R-:W-:Y:S01]  /*5000*/  IMAD.MOV.U32 R72, RZ, RZ, R13 ;  /* 0x000000ffff487224 */ /* 0x001fe200078e000d */
[----:B------:R-:W-:Y:S02]  /*5010*/  F2FP.F16.E4M3.UNPACK_B R76, R155.H1 ;  /* 0x0000009bff4c723e */ /* 0x000fe400030006ff */
[----:B------:R-:W-:Y:S02]  /*5020*/  F2FP.F16.E4M3.UNPACK_B R13, R154.H1 ;  /* 0x0000009aff0d723e */ /* 0x000fe400030006ff */
[----:B------:R-:W-:Y:S01]  /*5030*/  F2FP.F16.E4M3.UNPACK_B R70, R72 ;  /* 0x00000048ff46723e */ /* 0x000fe200020006ff */
[----:B------:R-:W-:Y:S02]  /*5040*/  HADD2.F32 R79, -RZ, R76.H0_H0 ;  /* 0x2000004cff4f7230 */ /* 0x000fe40000004100 */
[----:B------:R-:W-:Y:S02]  /*5050*/  HADD2.F32 R78, -RZ, R13.H0_H0 ;  /* 0x2000000dff4e7230 */ /* 0x000fe40000004100 */
[----:B------:R-:W-:-:S02]  /*5060*/  HADD2.F32 R77, -RZ, R70.H1_H1 ;  /* 0x30000046ff4d7230 */ /* 0x000fc40000004100 */
[----:B------:R-:W-:Y:S02]  /*5070*/  HADD2.F32 R70, -RZ, R70.H0_H0 ;  /* 0x20000046ff467230 */ /* 0x000fe40000004100 */
[----:B------:R-:W-:Y:S02]  /*5080*/  HADD2.F32 R76, -RZ, R76.H1_H1 ;  /* 0x3000004cff4c7230 */ /* 0x000fe40000004100 */
[-C--:B------:R-:W-:Y:S01]  /*5090*/  FMUL.FTZ R81, R77, R79.reuse ;  /* 0x0000004f4d517220 */ /* 0x080fe20000410000 */
[----:B------:R-:W-:Y:S02]  /*50a0*/  HADD2.F32 R13, -RZ, R13.H1_H1 ;  /* 0x3000000dff0d7230 */ /* 0x000fe40000004100 */
[C---:B------:R-:W-:Y:S01]  /*50b0*/  FMUL.FTZ R80, R70.reuse, R79 ;  /* 0x0000004f46507220 */ /* 0x040fe20000410000 */
[----:B------:R-:W-:-:S03]  /*50c0*/  FFMA.FTZ R70, R70, R78, -R81 ;  /* 0x0000004e46467223 */ /* 0x000fc60000010851 */
[----:B------:R-:W-:Y:S01]  /*50d0*/  FFMA.FTZ R77, R77, R78, R80 ;  /* 0x0000004e4d4d7223 */ /* 0x000fe20000010050 */
[----:B------:R-:W-:Y:S02]  /*50e0*/  F2FP.F16.E4M3.UNPACK_B R78, R72.H1 ;  /* 0x00000048ff4e723e */ /* 0x000fe400030006ff */
[----:B------:R-:W-:Y:S02]  /*50f0*/  MOV R72, R12 ;  /* 0x0000000c00487202 */ /* 0x000fe40000000f00 */
[----:B------:R-:W-:Y:S01]  /*5100*/  F2FP.F16.E4M3.UNPACK_B R80, R155 ;  /* 0x0000009bff50723e */ /* 0x000fe200020006ff */
[--C-:B------:R-:W-:Y:S02]  /*5110*/  HADD2.F32 R79, -RZ, R78.reuse.H1_H1 ;  /* 0x3000004eff4f7230 */ /* 0x100fe40000004100 */
[----:B------:R-:W-:Y:S02]  /*5120*/  HADD2.F32 R78, -RZ, R78.H0_H0 ;  /* 0x2000004eff4e7230 */ /* 0x000fe40000004100 */
[----:B------:R-:W-:-:S02]  /*5130*/  HADD2.F32 R82, -RZ, R80.H1_H1 ;  /* 0x30000050ff527230 */ /* 0x000fc40000004100 */
[-C--:B------:R-:W-:Y:S01]  /*5140*/  FMUL.FTZ R81, R79, R76.reuse ;  /* 0x0000004c4f517220 */ /* 0x080fe20000410000 */
[----:B------:R-:W-:-:S03]  /*5150*/  FMUL.FTZ R12, R78, R76 ;  /* 0x0000004c4e0c7220 */ /* 0x000fc60000410000 */
[-C--:B------:R-:W-:Y:S01]  /*5160*/  FFMA.FTZ R76, R78, R13.reuse, -R81 ;  /* 0x0000000d4e4c7223 */ /* 0x080fe20000010851 */
[----:B------:R-:W-:Y:S01]  /*5170*/  F2FP.F16.E4M3.UNPACK_B R78, R154 ;  /* 0x0000009aff4e723e */ /* 0x000fe200020006ff */
[----:B------:R-:W-:Y:S01]  /*5180*/  FFMA.FTZ R79, R79, R13, R12 ;  /* 0x0000000d4f4f7223 */ /* 0x000fe2000001000c */
[-C--:B------:R-:W-:Y:S02]  /*5190*/  F2FP.F16.E4M3.UNPACK_B R12, R72.reuse.H1 ;  /* 0x00000048ff0c723e */ /* 0x080fe400030006ff */
[----:B------:R-:W-:Y:S01]  /*51a0*/  F2FP.F16.E4M3.UNPACK_B R72, R72 ;  /* 0x00000048ff48723e */ /* 0x000fe200020006ff */
[----:B------:R-:W-:Y:S02]  /*51b0*/  HADD2.F32 R81, -RZ, R78.H1_H1 ;  /* 0x3000004eff517230 */ /* 0x000fe40000004100 */
[--C-:B------:R-:W-:Y:S02]  /*51c0*/  HADD2.F32 R13, -RZ, R12.reuse.H1_H1 ;  /* 0x3000000cff0d7230 */ /* 0x100fe40000004100 */
[----:B------:R-:W-:-:S03]  /*51d0*/  HADD2.F32 R12, -RZ, R12.H0_H0 ;  /* 0x2000000cff0c7230 */ /* 0x000fc60000004100 */
[CC--:B------:R-:W-:Y:S02]  /*51e0*/  FMUL.FTZ R83, R13.reuse, R82.reuse ;  /* 0x000000520d537220 */ /* 0x0c0fe40000410000 */
[C---:B------:R-:W-:Y:S02]  /*51f0*/  FMUL.FTZ R82, R12.reuse, R82 ;  /* 0x000000520c527220 */ /* 0x040fe40000410000 */
[-C--:B------:R-:W-:Y:S02]  /*5200*/  FFMA.FTZ R12, R12, R81.reuse, -R83 ;  /* 0x000000510c0c7223 */ /* 0x080fe40000010853 */
[----:B------:R-:W-:Y:S01]  /*5210*/  FFMA.FTZ R13, R13, R81, R82 ;  /* 0x000000510d0d7223 */ /* 0x000fe20000010052 */
[----:B------:R-:W-:Y:S01]  /*5220*/  F2FP.SATFINITE.E4M3.F32.PACK_AB_MERGE_C R82, R79, R76, RZ ;  /* 0x0000004c4f52723e */ /* 0x000fe200048070ff */
[----:B------:R-:W-:Y:S01]  /*5230*/  HADD2.F32 R79, -RZ, R80.H0_H0 ;  /* 0x20000050ff4f7230 */ /* 0x000fe20000004100 */
[----:B------:R-:W-:Y:S01]  /*5240*/  SHF.R.U32.HI R80, RZ, 0x10, R73 ;  /* 0x00000010ff507819 */ /* 0x000fe20000011649 */
[--C-:B------:R-:W-:Y:S01]  /*5250*/  HADD2.F32 R76, -RZ, R72.reuse.H1_H1 ;  /* 0x30000048ff4c7230 */ /* 0x100fe20000004100 */
[----:B------:R-:W-:Y:S01]  /*5260*/  F2FP.SATFINITE.E4M3.F32.PACK_AB_MERGE_C R70, R77, R70, R82 ;  /* 0x000000464d46723e */ /* 0x000fe20004807052 */
[----:B------:R-:W-:Y:S01]  /*5270*/  HADD2.F32 R72, -RZ, R72.H0_H0 ;  /* 0x20000048ff487230 */ /* 0x000fe20000004100 */
[----:B------:R-:W-:Y:S01]  /*5280*/  SHF.R.U32.HI R82, RZ, 0x8, R71 ;  /* 0x00000008ff527819 */ /* 0x000fe20000011647 */
[----:B------:R-:W-:Y:S01]  /*5290*/  HADD2.F32 R81, -RZ, R78.H0_H0 ;  /* 0x2000004eff517230 */ /* 0x000fe20000004100 */
[----:B------:R-:W-:Y:S01]  /*52a0*/  SHF.R.U32.HI R78, RZ, 0x8, R73 ;  /* 0x00000008ff4e7819 */ /* 0x000fe20000011649 */
[-C--:B------:R-:W-:Y:S01]  /*52b0*/  FMUL.FTZ R83, R76, R79.reuse ;  /* 0x0000004f4c537220 */ /* 0x080fe20000410000 */
[----:B------:R-:W-:Y:S01]  /*52c0*/  FMUL.FTZ R85, R72, R79 ;  /* 0x0000004f48557220 */ /* 0x000fe20000410000 */
[----:B------:R-:W-:-:S02]  /*52d0*/  LOP3.LUT R77, R73, 0xff0000ff, RZ, 0xc0, !PT ;  /* 0xff0000ff494d7812 */ /* 0x000fc400078ec0ff */
[-C--:B------:R-:W-:Y:S01]  /*52e0*/  FFMA.FTZ R79, R72, R81.reuse, -R83 ;  /* 0x00000051484f7223 */ /* 0x080fe20000010853 */
[----:B------:R-:W-:Y:S02]  /*52f0*/  IMAD.SHL.U32 R78, R78, 0x100, RZ ;  /* 0x000001004e4e7824 */ /* 0x000fe400078e00ff */
[----:B------:R-:W-:Y:S01]  /*5300*/  FFMA.FTZ R72, R76, R81, R85 ;  /* 0x000000514c487223 */ /* 0x000fe20000010055 */
[----:B------:R-:W-:Y:S02]  /*5310*/  LOP3.LUT R76, R71, 0xff0000ff, RZ, 0xc0, !PT ;  /* 0xff0000ff474c7812 */ /* 0x000fe400078ec0ff */
[----:B------:R-:W-:Y:S01]  /*5320*/  SHF.R.U32.HI R81, RZ, 0x10, R71 ;  /* 0x00000010ff517819 */ /* 0x000fe20000011647 */
[----:B------:R-:W-:Y:S01]  /*5330*/  IMAD.SHL.U32 R71, R82, 0x100, RZ ;  /* 0x0000010052477824 */ /* 0x000fe200078e00ff */
[----:B------:R-:W-:Y:S02]  /*5340*/  LOP3.LUT R73, R77, 0xff00, R78, 0xf8, !PT ;  /* 0x0000ff004d497812 */ /* 0x000fe400078ef84e */
[----:B------:R-:W-:Y:S01]  /*5350*/  SHF.L.U32 R78, R80, 0x10, RZ ;  /* 0x00000010504e7819 */ /* 0x000fe200000006ff */
[----:B------:R-:W-:Y:S01]  /*5360*/  IMAD.MOV.U32 R80, RZ, RZ, R15 ;  /* 0x000000ffff507224 */ /* 0x000fe200078e000f */
[----:B------:R-:W-:Y:S01]  /*5370*/  LOP3.LUT R71, R76, 0xff00, R71, 0xf8, !PT ;  /* 0x0000ff004c477812 */ /* 0x000fe200078ef847 */
[----:B------:R-:W-:Y:S01]  /*5380*/  IMAD.U32 R76, R81, 0x10000, RZ ;  /* 0x00010000514c7824 */ /* 0x000fe200078e00ff */
[----:B------:R-:W-:-:S02]  /*5390*/  LOP3.LUT R73, R73, 0xff0000, R78, 0xf8, !PT ;  /* 0x00ff000049497812 */ /* 0x000fc400078ef84e */
[-C--:B------:R-:W-:Y:S02]  /*53a0*/  F2FP.F16.E4M3.UNPACK_B R15, R80.reuse ;  /* 0x00000050ff0f723e */ /* 0x080fe400020006ff */
[----:B------:R-:W-:Y:S02]  /*53b0*/  LOP3.LUT R71, R71, 0xff0000, R76, 0xf8, !PT ;  /* 0x00ff000047477812 */ /* 0x000fe400078ef84c */
[----:B------:R-:W-:Y:S01]  /*53c0*/  F2FP.F16.E4M3.UNPACK_B R78, R73.H1 ;  /* 0x00000049ff4e723e */ /* 0x000fe200030006ff */
[--C-:B------:R-:W-:Y:S01]  /*53d0*/  HADD2.F32 R81, -RZ, R15.reuse.H1_H1 ;  /* 0x3000000fff517230 */ /* 0x100fe20000004100 */
[-C--:B------:R-:W-:Y:S01]  /*53e0*/  F2FP.F16.E4M3.UNPACK_B R77, R71.reuse.H1 ;  /* 0x00000047ff4d723e */ /* 0x080fe200030006ff */
[----:B------:R-:W-:Y:S01]  /*53f0*/  HADD2.F32 R15, -RZ, R15.H0_H0 ;  /* 0x2000000fff0f7230 */ /* 0x000fe20000004100 */
[----:B------:R-:W-:Y:S01]  /*5400*/  F2FP.F16.E4M3.UNPACK_B R80, R80.H1 ;  /* 0x00000050ff50723e */ /* 0x000fe200030006ff */
[--C-:B------:R-:W-:Y:S01]  /*5410*/  HADD2.F32 R76, -RZ, R78.reuse.H0_H0 ;  /* 0x2000004eff4c7230 */ /* 0x100fe20000004100 */
[----:B------:R-:W-:Y:S01]  /*5420*/  F2FP.F16.E4M3.UNPACK_B R71, R71 ;  /* 0x00000047ff47723e */ /* 0x000fe200020006ff */
[----:B------:R-:W-:Y:S01]  /*5430*/  HADD2.F32 R82, -RZ, R77.H0_H0 ;  /* 0x2000004dff527230 */ /* 0x000fe20000004100 */
[----:B------:R-:W-:Y:S01]  /*5440*/  F2FP.SATFINITE.E4M3.F32.PACK_AB_MERGE_C R12, R13, R12, RZ ;  /* 0x0000000c0d0c723e */ /* 0x000fe200048070ff */
[----:B------:R-:W-:-:S02]  /*5450*/  HADD2.F32 R83, -RZ, R78.H1_H1 ;  /* 0x3000004eff537230 */ /* 0x000fc40000004100 */
[-C--:B------:R-:W-:Y:S01]  /*5460*/  FMUL.FTZ R84, R81, R76.reuse ;  /* 0x0000004c51547220 */ /* 0x080fe20000410000 */
[C---:B------:R-:W-:Y:S01]  /*5470*/  FMUL.FTZ R154, R15.reuse, R76 ;  /* 0x0000004c0f9a7220 */ /* 0x040fe20000410000 */
[--C-:B------:R-:W-:Y:S01]  /*5480*/  HADD2.F32 R78, -RZ, R80.reuse.H1_H1 ;  /* 0x30000050ff4e7230 */ /* 0x100fe20000004100 */
[----:B------:R-:W-:Y:S01]  /*5490*/  F2FP.SATFINITE.E4M3.F32.PACK_AB_MERGE_C R12, R72, R79, R12 ;  /* 0x0000004f480c723e */ /* 0x000fe2000480700c */
[----:B------:R-:W-:Y:S02]  /*54a0*/  HADD2.F32 R80, -RZ, R80.H0_H0 ;  /* 0x20000050ff507230 */ /* 0x000fe40000004100 */
[-C--:B------:R-:W-:Y:S01]  /*54b0*/  FFMA.FTZ R76, R15, R82.reuse, -R84 ;  /* 0x000000520f4c7223 */ /* 0x080fe20000010854 */
[----:B------:R-:W-:Y:S01]  /*54c0*/  FFMA.FTZ R15, R81, R82, R154 ;  /* 0x00000052510f7223 */ /* 0x000fe2000001009a */
[----:B------:R-:W-:Y:S02]  /*54d0*/  HADD2.F32 R81, -RZ, R77.H1_H1 ;  /* 0x3000004dff517230 */ /* 0x000fe40000004100 */
[-C--:B------:R-:W-:Y:S01]  /*54e0*/  FMUL.FTZ R77, R78, R83.reuse ;  /* 0x000000534e4d7220 */ /* 0x080fe20000410000 */
[----:B------:R-:W-:Y:S01]  /*54f0*/  FMUL.FTZ R83, R80, R83 ;  /* 0x0000005350537220 */ /* 0x000fe20000410000 */
[----:B------:R-:W-:-:S02]  /*5500*/  HADD2.F32 R82, -RZ, R71.H1_H1 ;  /* 0x30000047ff527230 */ /* 0x000fc40000004100 */
[-C--:B------:R-:W-:Y:S01]  /*5510*/  FFMA.FTZ R77, R80, R81.reuse, -R77 ;  /* 0x00000051504d7223 */ /* 0x080fe2000001084d */
[----:B------:R-:W-:Y:S01]  /*5520*/  FFMA.FTZ R78, R78, R81, R83 ;  /* 0x000000514e4e7223 */ /* 0x000fe20000010053 */
[----:B------:R-:W-:Y:S01]  /*5530*/  F2FP.F16.E4M3.UNPACK_B R81, R73 ;  /* 0x00000049ff51723e */ /* 0x000fe200020006ff */
[----:B------:R-:W-:Y:S01]  /*5540*/  HADD2.F32 R71, -RZ, R71.H0_H0 ;  /* 0x20000047ff477230 */ /* 0x000fe20000004100 */
[-C--:B------:R-:W-:Y:S01]  /*5550*/  F2FP.F16.E4M3.UNPACK_B R73, R14.reuse.H1 ;  /* 0x0000000eff49723e */ /* 0x080fe200030006ff */
[----:B------:R-:W-:Y:S01]  /*5560*/  IMAD.MOV.U32 R13, RZ, RZ, R70 ;  /* 0x000000ffff0d7224 */ /* 0x000fe200078e0046 */
[----:B------:R-:W-:Y:S01]  /*5570*/  F2FP.F16.E4M3.UNPACK_B R14, R14 ;  /* 0x0000000eff0e723e */ /* 0x000fe200020006ff */
[----:B------:R-:W-:Y:S01]  /*5580*/  HADD2.F32 R83, -RZ, R81.H1_H1 ;  /* 0x30000051ff537230 */ /* 0x000fe20000004100 */
[----:B------:R-:W-:Y:S01]  /*5590*/  F2FP.SATFINITE.E4M3.F32.PACK_AB_MERGE_C R77, R78, R77, RZ ;  /* 0x0000004d4e4d723e */ /* 0x000fe200048070ff */
[--C-:B------:R-:W-:Y:S02]  /*55a0*/  HADD2.F32 R80, -RZ, R73.reuse.H1_H1 ;  /* 0x30000049ff507230 */ /* 0x100fe40000004100 */
[----:B------:R-:W-:Y:S01]  /*55b0*/  HADD2.F32 R73, -RZ, R73.H0_H0 ;  /* 0x20000049ff497230 */ /* 0x000fe20000004100 */
[----:B------:R-:W-:-:S02]  /*55c0*/  F2FP.SATFINITE.E4M3.F32.PACK_AB_MERGE_C R15, R15, R76, R77 ;  /* 0x0000004c0f0f723e */ /* 0x000fc4000480704d */
[CC--:B------:R-:W-:Y:S02]  /*55d0*/  FMUL.FTZ R84, R80.reuse, R83.reuse ;  /* 0x0000005350547220 */ /* 0x0c0fe40000410000 */
[C---:B------:R-:W-:Y:S02]  /*55e0*/  FMUL.FTZ R83, R73.reuse, R83 ;  /* 0x0000005349537220 */ /* 0x040fe40000410000 */
[-C--:B------:R-:W-:Y:S02]  /*55f0*/  FFMA.FTZ R73, R73, R82.reuse, -R84 ;  /* 0x0000005249497223 */ /* 0x080fe40000010854 */
[----:B------:R-:W-:Y:S01]  /*5600*/  FFMA.FTZ R80, R80, R82, R83 ;  /* 0x0000005250507223 */ /* 0x000fe20000010053 */
[----:B------:R-:W-:Y:S02]  /*5610*/  HADD2.F32 R82, -RZ, R81.H0_H0 ;  /* 0x20000051ff527230 */ /* 0x000fe40000004100 */
[--C-:B------:R-:W-:Y:S02]  /*5620*/  HADD2.F32 R81, -RZ, R14.reuse.H1_H1 ;  /* 0x3000000eff517230 */ /* 0x100fe40000004100 */
[----:B------:R-:W-:Y:S01]  /*5630*/  HADD2.F32 R14, -RZ, R14.H0_H0 ;  /* 0x2000000eff0e7230 */ /* 0x000fe20000004100 */
[----:B------:R-:W-:-:S02]  /*5640*/  F2FP.SATFINITE.E4M3.F32.PACK_AB_MERGE_C R73, R80, R73, RZ ;  /* 0x000000495049723e */ /* 0x000fc400048070ff */
[CC--:B------:R-:W-:Y:S02]  /*5650*/  FMUL.FTZ R83, R81.reuse, R82.reuse ;  /* 0x0000005251537220 */ /* 0x0c0fe40000410000 */
[C---:B------:R-:W-:Y:S02]  /*5660*/  FMUL.FTZ R82, R14.reuse, R82 ;  /* 0x000000520e527220 */ /* 0x040fe40000410000 */
[-C--:B------:R-:W-:Y:S02]  /*5670*/  FFMA.FTZ R83, R14, R71.reuse, -R83 ;  /* 0x000000470e537223 */ /* 0x080fe40000010853 */
[----:B------:R-:W-:-:S05]  /*5680*/  FFMA.FTZ R82, R81, R71, R82 ;  /* 0x0000004751527223 */ /* 0x000fca0000010052 */
[----:B------:R-:W-:-:S07]  /*5690*/  F2FP.SATFINITE.E4M3.F32.PACK_AB_MERGE_C R14, R82, R83, R73 ;  /* 0x00000053520e723e */ /* 0x000fce0004807049 */
.L_x_462:
[----:B------:R-:W-:Y:S05]  /*56a0*/  BSYNC B3 ;  /* 0x0000000000037941 */ /* 0x000fea0003800000 */
.L_x_461:
[----:B0-----:R0:W-:Y:S02]  /*56b0*/  ST.E.128 desc[UR50][R74.64], R12 ;  /* 0x0000000c4a007985 */ /* 0x0011e4000c101d32 */
.L_x_460:
[----:B------:R-:W-:Y:S05]  /*56c0*/  BSYNC B2 ;  /* 0x0000000000027941 */ /* 0x000fea0003800000 */
.L_x_459:
        /* <DEDUP_REMOVED lines=9> */
[----:B0-----:R-:W-:Y:S02]  /*5760*/  MOV R68, R13 ;  /* 0x0000000d00447202 */ /* 0x001fe40000000f00 */
[----:B------:R-:W-:Y:S02]  /*5770*/  F2FP.F16.E4M3.UNPACK_B R73, R153.H1 ;  /* 0x00000099ff49723e */ /* 0x000fe400030006ff */
[-C--:B------:R-:W-:Y:S02]  /*5780*/  F2FP.F16.E4M3.UNPACK_B R13, R68.reuse ;  /* 0x00000044ff0d723e */ /* 0x080fe400020006ff */
[----:B------:R-:W-:Y:S01]  /*5790*/  F2FP.F16.E4M3.UNPACK_B R74, R149.H1 ;  /* 0x00000095ff4a723e */ /* 0x000fe200030006ff */
[----:B------:R-:W-:Y:S01]  /*57a0*/  HADD2.F32 R75, -RZ, R73.H0_H0 ;  /* 0x20000049ff4b7230 */ /* 0x000fe20000004100 */
[----:B------:R-:W-:Y:S01]  /*57b0*/  F2FP.F16.E4M3.UNPACK_B R68, R68.H1 ;  /* 0x00000044ff44723e */ /* 0x000fe200030006ff */
[--C-:B------:R-:W-:Y:S01]  /*57c0*/  HADD2.F32 R66, -RZ, R13.reuse.H1_H1 ;  /* 0x3000000dff427230 */ /* 0x100fe20000004100 */
[----:B------:R-:W-:Y:S01]  /*57d0*/  F2FP.F16.E4M3.UNPACK_B R77, R153 ;  /* 0x00000099ff4d723e */ /* 0x000fe200020006ff */
[----:B------:R-:W-:Y:S01]  /*57e0*/  HADD2.F32 R13, -RZ, R13.H0_H0 ;  /* 0x2000000dff0d7230 */ /* 0x000fe20000004100 */
[----:B------:R-:W-:Y:S01]  /*57f0*/  SHF.R.U32.HI R80, RZ, 0x8, R67 ;  /* 0x00000008ff507819 */ /* 0x000fe20000011643 */
[----:B------:R-:W-:-:S02]  /*5800*/  HADD2.F32 R72, -RZ, R74.H0_H0 ;  /* 0x2000004aff487230 */ /* 0x000fc40000004100 */
[CC--:B------:R-:W-:Y:S01]  /*5810*/  FMUL.FTZ R76, R66.reuse, R75.reuse ;  /* 0x0000004b424c7220 */ /* 0x0c0fe20000410000 */
[----:B------:R-:W-:Y:S02]  /*5820*/  HADD2.F32 R74, -RZ, R74.H1_H1 ;  /* 0x3000004aff4a7230 */ /* 0x000fe40000004100 */
[C---:B------:R-:W-:Y:S01]  /*5830*/  FMUL.FTZ R75, R13.reuse, R75 ;  /* 0x0000004b0d4b7220 */ /* 0x040fe20000410000 */
[----:B------:R-:W-:Y:S02]  /*5840*/  HADD2.F32 R78, -RZ, R77.H1_H1 ;  /* 0x3000004dff4e7230 */ /* 0x000fe40000004100 */
[-C--:B------:R-:W-:Y:S01]  /*5850*/  FFMA.FTZ R13, R13, R72.reuse, -R76 ;  /* 0x000000480d0d7223 */ /* 0x080fe2000001084c */
[----:B------:R-:W-:Y:S01]  /*5860*/  SHF.R.U32.HI R81, RZ, 0x10, R67 ;  /* 0x00000010ff517819 */ /* 0x000fe20000011643 */
[----:B------:R-:W-:Y:S01]  /*5870*/  FFMA.FTZ R66, R66, R72, R75 ;  /* 0x0000004842427223 */ /* 0x000fe2000001004b */
[----:B------:R-:W-:Y:S02]  /*5880*/  IMAD.MOV.U32 R72, RZ, RZ, R12 ;  /* 0x000000ffff487224 */ /* 0x000fe400078e000c */
[----:B------:R-:W-:-:S02]  /*5890*/  HADD2.F32 R12, -RZ, R73.H1_H1 ;  /* 0x30000049ff0c7230 */ /* 0x000fc40000004100 */
[--C-:B------:R-:W-:Y:S02]  /*58a0*/  HADD2.F32 R73, -RZ, R68.reuse.H1_H1 ;  /* 0x30000044ff497230 */ /* 0x100fe40000004100 */
[----:B------:R-:W-:-:S03]  /*58b0*/  HADD2.F32 R68, -RZ, R68.H0_H0 ;  /* 0x20000044ff447230 */ /* 0x000fc60000004100 */
[CC--:B------:R-:W-:Y:S02]  /*58c0*/  FMUL.FTZ R75, R73.reuse, R12.reuse ;  /* 0x0000000c494b7220 */ /* 0x0c0fe40000410000 */
[C---:B------:R-:W-:Y:S02]  /*58d0*/  FMUL.FTZ R76, R68.reuse, R12 ;  /* 0x0000000c444c7220 */ /* 0x040fe40000410000 */
[----:B------:R-:W-:Y:S01]  /*58e0*/  FFMA.FTZ R12, R68, R74, -R75 ;  /* 0x0000004a440c7223 */ /* 0x000fe2000001084b */
[----:B------:R-:W-:Y:S01]  /*58f0*/  F2FP.F16.E4M3.UNPACK_B R68, R72.H1 ;  /* 0x00000048ff44723e */ /* 0x000fe200030006ff */
[----:B------:R-:W-:Y:S01]  /*5900*/  FFMA.FTZ R73, R73, R74, R76 ;  /* 0x0000004a49497223 */ /* 0x000fe2000001004c */
[----:B------:R-:W-:Y:S02]  /*5910*/  F2FP.F16.E4M3.UNPACK_B R74, R149 ;  /* 0x00000095ff4a723e */ /* 0x000fe400020006ff */
[----:B------:R-:W-:Y:S01]  /*5920*/  F2FP.F16.E4M3.UNPACK_B R72, R72 ;  /* 0x00000048ff48723e */ /* 0x000fe200020006ff */
[--C-:B------:R-:W-:Y:S01]  /*5930*/  HADD2.F32 R75, -RZ, R68.reuse.H1_H1 ;  /* 0x30000044ff4b7230 */ /* 0x100fe20000004100 */
[----:B------:R-:W-:Y:S01]  /*5940*/  F2FP.SATFINITE.E4M3.F32.PACK_AB_MERGE_C R12, R73, R12, RZ ;  /* 0x0000000c490c723e */ /* 0x000fe200048070ff */
[----:B------:R-:W-:-:S02]  /*5950*/  HADD2.F32 R68, -RZ, R68.H0_H0 ;  /* 0x20000044ff447230 */ /* 0x000fc40000004100 */
[--C-:B------:R-:W-:Y:S02]  /*5960*/  HADD2.F32 R76, -RZ, R74.reuse.H1_H1 ;  /* 0x3000004aff4c7230 */ /* 0x100fe40000004100 */
[CC--:B------:R-:W-:Y:S01]  /*5970*/  FMUL.FTZ R79, R75.reuse, R78.reuse ;  /* 0x0000004e4b4f7220 */ /* 0x0c0fe20000410000 */
[----:B------:R-:W-:Y:S02]  /*5980*/  HADD2.F32 R74, -RZ, R74.H0_H0 ;  /* 0x2000004aff4a7230 */ /* 0x000fe40000004100 */
[----:B------:R-:W-:Y:S01]  /*5990*/  FMUL.FTZ R78, R68, R78 ;  /* 0x0000004e444e7220 */ /* 0x000fe20000410000 */
[----:B------:R-:W-:Y:S01]  /*59a0*/  F2FP.SATFINITE.E4M3.F32.PACK_AB_MERGE_C R13, R66, R13, R12 ;  /* 0x0000000d420d723e */ /* 0x000fe2000480700c */
[-C--:B------:R-:W-:Y:S02]  /*59b0*/  FFMA.FTZ R68, R68, R76.reuse, -R79 ;  /* 0x0000004c44447223 */ /* 0x080fe4000001084f */
[----:B------:R-:W-:Y:S01]  /*59c0*/  FFMA.FTZ R75, R75, R76, R78 ;  /* 0x0000004c4b4b7223 */ /* 0x000fe2000001004e */
[----:B------:R-:W-:Y:S01]  /*59d0*/  HADD2.F32 R76, -RZ, R77.H0_H0 ;  /* 0x2000004dff4c7230 */ /* 0x000fe20000004100 */
[----:B------:R-:W-:Y:S01]  /*59e0*/  SHF.R.U32.HI R78, RZ, 0x8, R69 ;  /* 0x00000008ff4e7819 */ /* 0x000fe20000011645 */
[----:B------:R-:W-:-:S02]  /*59f0*/  HADD2.F32 R77, -RZ, R72.H1_H1 ;  /* 0x30000048ff4d7230 */ /* 0x000fc40000004100 */
[----:B------:R-:W-:Y:S01]  /*5a00*/  HADD2.F32 R72, -RZ, R72.H0_H0 ;  /* 0x20000048ff487230 */ /* 0x000fe20000004100 */
[----:B------:R-:W-:Y:S02]  /*5a10*/  F2FP.SATFINITE.E4M3.F32.PACK_AB_MERGE_C R68, R75, R68, RZ ;  /* 0x000000444b44723e */ /* 0x000fe400048070ff */
[CC--:B------:R-:W-:Y:S02]  /*5a20*/  FMUL.FTZ R79, R77.reuse, R76.reuse ;  /* 0x0000004c4d4f7220 */ /* 0x0c0fe40000410000 */
[C---:B------:R-:W-:Y:S02]  /*5a30*/  FMUL.FTZ R76, R72.reuse, R76 ;  /* 0x0000004c484c7220 */ /* 0x040fe40000410000 */
[-C--:B------:R-:W-:Y:S01]  /*5a40*/  FFMA.FTZ R72, R72, R74.reuse, -R79 ;  /* 0x0000004a48487223 */ /* 0x080fe2000001084f */
[----:B------:R-:W-:Y:S01]  /*5a50*/  SHF.R.U32.HI R79, RZ, 0x10, R69 ;  /* 0x00000010ff4f7819 */ /* 0x000fe20000011645 */
[----:B------:R-:W-:Y:S01]  /*5a60*/  FFMA.FTZ R77, R77, R74, R76 ;  /* 0x0000004a4d4d7223 */ /* 0x000fe2000001004c */
[----:B------:R-:W-:Y:S01]  /*5a70*/  LOP3.LUT R76, R69, 0xff0000ff, RZ, 0xc0, !PT ;  /* 0xff0000ff454c7812 */ /* 0x000fe200078ec0ff */
[----:B------:R-:W-:Y:S01]  /*5a80*/  IMAD.SHL.U32 R69, R78, 0x100, RZ ;  /* 0x000001004e457824 */ /* 0x000fe200078e00ff */
[----:B------:R-:W-:Y:S01]  /*5a90*/  LOP3.LUT R74, R67, 0xff0000ff, RZ, 0xc0, !PT ;  /* 0xff0000ff434a7812 */ /* 0x000fe200078ec0ff */
[----:B------:R-:W-:Y:S01]  /*5aa0*/  IMAD.SHL.U32 R67, R80, 0x100, RZ ;  /* 0x0000010050437824 */ /* 0x000fe200078e00ff */
[----:B------:R-:W-:-:S02]  /*5ab0*/  F2FP.SATFINITE.E4M3.F32.PACK_AB_MERGE_C R12, R77, R72, R68 ;  /* 0x000000484d0c723e */ /* 0x000fc40004807044 */
[----:B------:R-:W-:Y:S01]  /*5ac0*/  LOP3.LUT R69, R76, 0xff00, R69, 0xf8, !PT ;  /* 0x0000ff004c457812 */ /* 0x000fe200078ef845 */
[----:B------:R-:W-:Y:S01]  /*5ad0*/  IMAD.U32 R76, R79, 0x10000, RZ ;  /* 0x000100004f4c7824 */ /* 0x000fe200078e00ff */
[----:B------:R-:W-:Y:S02]  /*5ae0*/  LOP3.LUT R74, R74, 0xff00, R67, 0xf8, !PT ;  /* 0x0000ff004a4a7812 */ /* 0x000fe400078ef843 */
[----:B------:R-:W-:Y:S02]  /*5af0*/  SHF.L.U32 R67, R81, 0x10, RZ ;  /* 0x0000001051437819 */ /* 0x000fe400000006ff */
[----:B------:R-:W-:Y:S01]  /*5b00*/  LOP3.LUT R76, R69, 0xff0000, R76, 0xf8, !PT ;  /* 0x00ff0000454c7812 */ /* 0x000fe200078ef84c */
[----:B------:R-:W-:Y:S01]  /*5b10*/  IMAD.MOV.U32 R69, RZ, RZ, R15 ;  /* 0x000000ffff457224 */ /* 0x000fe200078e000f */
[----:B------:R-:W-:Y:S02]  /*5b20*/  LOP3.LUT R67, R74, 0xff0000, R67, 0xf8, !PT ;  /* 0x00ff00004a437812 */ /* 0x000fe400078ef843 */
[----:B------:R-:W-:-:S02]  /*5b30*/  F2FP.F16.E4M3.UNPACK_B R80, R76.H1 ;  /* 0x0000004cff50723e */ /* 0x000fc400030006ff */
[----:B------:R-:W-:Y:S02]  /*5b40*/  F2FP.F16.E4M3.UNPACK_B R15, R69 ;  /* 0x00000045ff0f723e */ /* 0x000fe400020006ff */
[----:B------:R-:W-:Y:S01]  /*5b50*/  F2FP.F16.E4M3.UNPACK_B R78, R67.H1 ;  /* 0x00000043ff4e723e */ /* 0x000fe200030006ff */
[----:B------:R-:W-:Y:S02]  /*5b60*/  HADD2.F32 R81, -RZ, R80.H0_H0 ;  /* 0x20000050ff517230 */ /* 0x000fe40000004100 */
[--C-:B------:R-:W-:Y:S02]  /*5b70*/  HADD2.F32 R74, -RZ, R15.reuse.H1_H1 ;  /* 0x3000000fff4a7230 */ /* 0x100fe40000004100 */
[----:B------:R-:W-:Y:S02]  /*5b80*/  HADD2.F32 R15, -RZ, R15.H0_H0 ;  /* 0x2000000fff0f7230 */ /* 0x000fe40000004100 */
[--C-:B------:R-:W-:Y:S02]  /*5b90*/  HADD2.F32 R79, -RZ, R78.reuse.H0_H0 ;  /* 0x2000004eff4f7230 */ /* 0x100fe40000004100 */
[----:B------:R-:W-:Y:S01]  /*5ba0*/  FMUL.FTZ R82, R74, R81 ;  /* 0x000000514a527220 */ /* 0x000fe20000410000 */
[----:B------:R-:W-:-:S02]  /*5bb0*/  HADD2.F32 R78, -RZ, R78.H1_H1 ;  /* 0x3000004eff4e7230 */ /* 0x000fc40000004100 */
[C---:B------:R-:W-:Y:S01]  /*5bc0*/  FMUL.FTZ R81, R15.reuse, R81 ;  /* 0x000000510f517220 */ /* 0x040fe20000410000 */
[----:B------:R-:W-:-:S03]  /*5bd0*/  FFMA.FTZ R15, R15, R79, -R82 ;  /* 0x0000004f0f0f7223 */ /* 0x000fc60000010852 */
[----:B------:R-:W-:Y:S01]  /*5be0*/  FFMA.FTZ R74, R74, R79, R81 ;  /* 0x0000004f4a4a7223 */ /* 0x000fe20000010051 */
[----:B------:R-:W-:Y:S01]  /*5bf0*/  F2FP.F16.E4M3.UNPACK_B R79, R69.H1 ;  /* 0x00000045ff4f723e */ /* 0x000fe200030006ff */
[----:B------:R-:W-:Y:S02]  /*5c00*/  IMAD.MOV.U32 R69, RZ, RZ, R14 ;  /* 0x000000ffff457224 */ /* 0x000fe400078e000e */
[----:B------:R-:W-:Y:S02]  /*5c10*/  HADD2.F32 R14, -RZ, R80.H1_H1 ;  /* 0x30000050ff0e7230 */ /* 0x000fe40000004100 */
[--C-:B------:R-:W-:Y:S02]  /*5c20*/  HADD2.F32 R80, -RZ, R79.reuse.H1_H1 ;  /* 0x3000004fff507230 */ /* 0x100fe40000004100 */
[----:B------:R-:W-:-:S03]  /*5c30*/  HADD2.F32 R79, -RZ, R79.H0_H0 ;  /* 0x2000004fff4f7230 */ /* 0x000fc60000004100 */
[CC--:B------:R-:W-:Y:S02]  /*5c40*/  FMUL.FTZ R82, R80.reuse, R14.reuse ;  /* 0x0000000e50527220 */ /* 0x0c0fe40000410000 */
[C---:B------:R-:W-:Y:S02]  /*5c50*/  FMUL.FTZ R81, R79.reuse, R14 ;  /* 0x0000000e4f517220 */ /* 0x040fe40000410000 */
[----:B------:R-:W-:Y:S01]  /*5c60*/  FFMA.FTZ R14, R79, R78, -R82 ;  /* 0x0000004e4f0e7223 */ /* 0x000fe20000010852 */
[----:B------:R-:W-:Y:S01]  /*5c70*/  F2FP.F16.E4M3.UNPACK_B R82, R76 ;  /* 0x0000004cff52723e */ /* 0x000fe200020006ff */
[----:B------:R-:W-:Y:S01]  /*5c80*/  FFMA.FTZ R79, R80, R78, R81 ;  /* 0x0000004e504f7223 */ /* 0x000fe20000010051 */
[----:B------:R-:W-:Y:S02]  /*5c90*/  F2FP.F16.E4M3.UNPACK_B R76, R69.H1 ;  /* 0x00000045ff4c723e */ /* 0x000fe400030006ff */
[----:B------:R-:W-:Y:S01]  /*5ca0*/  F2FP.F16.E4M3.UNPACK_B R80, R67 ;  /* 0x00000043ff50723e */ /* 0x000fe200020006ff */
[----:B------:R-:W-:Y:S01]  /*5cb0*/  HADD2.F32 R67, -RZ, R82.H1_H1 ;  /* 0x30000052ff437230 */ /* 0x000fe20000004100 */
[----:B------:R-:W-:Y:S01]  /*5cc0*/  F2FP.F16.E4M3.UNPACK_B R69, R69 ;  /* 0x00000045ff45723e */ /* 0x000fe200020006ff */
[--C-:B------:R-:W-:Y:S01]  /*5cd0*/  HADD2.F32 R78, -RZ, R76.reuse.H1_H1 ;  /* 0x3000004cff4e7230 */ /* 0x100fe20000004100 */
[----:B------:R-:W-:Y:S01]  /*5ce0*/  F2FP.SATFINITE.E4M3.F32.PACK_AB_MERGE_C R79, R79, R14, RZ ;  /* 0x0000000e4f4f723e */ /* 0x000fe200048070ff */
[----:B------:R-:W-:-:S02]  /*5cf0*/  HADD2.F32 R76, -RZ, R76.H0_H0 ;  /* 0x2000004cff4c7230 */ /* 0x000fc40000004100 */
[----:B------:R-:W-:Y:S02]  /*5d00*/  HADD2.F32 R81, -RZ, R80.H1_H1 ;  /* 0x30000050ff517230 */ /* 0x000fe40000004100 */
[-C--:B------:R-:W-:Y:S01]  /*5d10*/  FMUL.FTZ R83, R78, R67.reuse ;  /* 0x000000434e537220 */ /* 0x080fe20000410000 */
[----:B------:R-:W-:Y:S02]  /*5d20*/  HADD2.F32 R82, -RZ, R82.H0_H0 ;  /* 0x20000052ff527230 */ /* 0x000fe40000004100 */
[C---:B------:R-:W-:Y:S01]  /*5d30*/  FMUL.FTZ R85, R76.reuse, R67 ;  /* 0x000000434c557220 */ /* 0x040fe20000410000 */
[----:B------:R-:W-:Y:S02]  /*5d40*/  HADD2.F32 R80, -RZ, R80.H0_H0 ;  /* 0x20000050ff507230 */ /* 0x000fe40000004100 */
[-C--:B------:R-:W-:Y:S01]  /*5d50*/  FFMA.FTZ R67, R76, R81.reuse, -R83 ;  /* 0x000000514c437223 */ /* 0x080fe20000010853 */
[--C-:B------:R-:W-:Y:S02]  /*5d60*/  HADD2.F32 R76, -RZ, R69.reuse.H1_H1 ;  /* 0x30000045ff4c7230 */ /* 0x100fe40000004100 */
[----:B------:R-:W-:Y:S01]  /*5d70*/  FFMA.FTZ R84, R78, R81, R85 ;  /* 0x000000514e547223 */ /* 0x000fe20000010055 */
[----:B------:R-:W-:Y:S01]  /*5d80*/  HADD2.F32 R69, -RZ, R69.H0_H0 ;  /* 0x20000045ff457230 */ /* 0x000fe20000004100 */
[----:B------:R-:W-:Y:S01]  /*5d90*/  F2FP.SATFINITE.E4M3.F32.PACK_AB_MERGE_C R15, R74, R15, R79 ;  /* 0x0000000f4a0f723e */ /* 0x000fe2000480704f */
[----:B------:R-:W-:-:S02]  /*5da0*/  FMUL.FTZ R78, R76, R82 ;  /* 0x000000524c4e7220 */ /* 0x000fc40000410000 */
[----:B------:R-:W-:Y:S01]  /*5db0*/  F2FP.SATFINITE.E4M3.F32.PACK_AB_MERGE_C R67, R84, R67, RZ ;  /* 0x000000435443723e */ /* 0x000fe200048070ff */
[C---:B------:R-:W-:Y:S01]  /*5dc0*/  FMUL.FTZ R81, R69.reuse, R82 ;  /* 0x0000005245517220 */ /* 0x040fe20000410000 */
[----:B------:R-:W-:-:S03]  /*5dd0*/  FFMA.FTZ R78, R69, R80, -R78 ;  /* 0x00000050454e7223 */ /* 0x000fc6000001084e */
[----:B------:R-:W-:-:S05]  /*5de0*/  FFMA.FTZ R81, R76, R80, R81 ;  /* 0x000000504c517223 */ /* 0x000fca0000010051 */
[----:B------:R-:W-:-:S07]  /*5df0*/  F2FP.SATFINITE.E4M3.F32.PACK_AB_MERGE_C R14, R81, R78, R67 ;  /* 0x0000004e510e723e */ /* 0x000fce0004807043 */
.L_x_466:
[----:B------:R-:W-:Y:S05]  /*5e00*/  BSYNC B3 ;  /* 0x0000000000037941 */ /* 0x000fea0003800000 */
.L_x_465:
[----:B0-----:R0:W-:Y:S02]  /*5e10*/  ST.E.128 desc[UR50][R70.64], R12 ;  /* 0x0000000c46007985 */ /* 0x0011e4000c101d32 */
.L_x_464:
[----:B------:R-:W-:Y:S05]  /*5e20*/  BSYNC B2 ;  /* 0x0000000000027941 */ /* 0x000fea0003800000 */
.L_x_463:
[----:B------:R-:W-:-:S13]  /*5e30*/  ISETP.NE.AND P2, PT, R33, RZ, PT ;  /* 0x000000ff2100720c */ /* 0x000fda0003f45270 */
[----:B------:R-:W-:Y:S05]  /*5e40*/  @!P2 BRA `(.L_x_446) ;  /* 0x0000000400c0a947 */ /* 0x000fea0003800000 */
[----:B0-----:R0:W0:Y:S01]  /*5e50*/  LDS.128 R12, [R36+0x1f400] ;  /* 0x01f40000240c7984 */ /* 0x0010220000000c00 */
[----:B----4-:R-:W-:Y:S01]  /*5e60*/  IADD3 R66, P2, R193, R11, RZ ;  /* 0x0000000bc1427210 */ /* 0x010fe20007f5e0ff */
[----:B------:R-:W-:Y:S03]  /*5e70*/  BSSY B2, `(.L_x_467) ;  /* 0x000006c000027945 */ /* 0x000fe60003800000 */
[----:B---3--:R-:W-:Y:S02]  /*5e80*/  IADD3.X R67, R151, R203, RZ, P2, !PT ;  /* 0x000000cb97437210 */ /* 0x008fe400017fe4ff */
[----:B------:R-:W-:-:S13]  /*5e90*/  ISETP.GE.AND P2, PT, R201, R117, PT ;  /* 0x00000075c900720c */ /* 0x000fda0003f46270 */
[----:B------:R-:W-:Y:S05]  /*5ea0*/  @P2 BRA `(.L_x_468) ;  /* 0x0000000400a02947 */ /* 0x000fea0003800000 */
[----:B------:R-:W-:Y:S02]  /*5eb0*/  SHF.R.U32.HI R11, RZ, 0x8, R63 ;  /* 0x00000008ff0b7819 */ /* 0x000fe4000001163f */
[--C-:B------:R-:W-:Y:S02]  /*5ec0*/  SHF.R.U32.HI R69, RZ, 0x8, R65.reuse ;  /* 0x00000008ff457819 */ /* 0x100fe40000011641 */
[----:B------:R-:W-:Y:S02]  /*5ed0*/  LOP3.LUT R64, R65, 0xff0000ff, RZ, 0xc0, !PT ;  /* 0xff0000ff41407812 */ /* 0x000fe400078ec0ff */
[----:B------:R-:W-:Y:S01]  /*5ee0*/  SHF.R.U32.HI R68, RZ, 0x10, R65 ;  /* 0x00000010ff447819 */ /* 0x000fe20000011641 */
[----:B------:R-:W-:Y:S01]  /*5ef0*/  IMAD.SHL.U32 R65, R11, 0x100, RZ ;  /* 0x000001000b417824 */ /* 0x000fe200078e00ff */
[----:B------:R-:W-:Y:S01]  /*5f00*/  LOP3.LUT R62, R63, 0xff0000ff, RZ, 0xc0, !PT ;  /* 0xff0000ff3f3e7812 */ /* 0x000fe200078ec0ff */
[----:B------:R-:W-:Y:S01]  /*5f10*/  IMAD.SHL.U32 R69, R69, 0x100, RZ ;  /* 0x0000010045457824 */ /* 0x000fe200078e00ff */
[----:B------:R-:W-:Y:S01]  /*5f20*/  SHF.R.U32.HI R70, RZ, 0x10, R63 ;  /* 0x00000010ff467819 */ /* 0x000fe2000001163f */
[----:B0-----:R-:W-:Y:S01]  /*5f30*/  IMAD.MOV.U32 R11, RZ, RZ, R13 ;  /* 0x000000ffff0b7224 */ /* 0x001fe200078e000d */
[----:B------:R-:W-:-:S02]  /*5f40*/  LOP3.LUT R13, R62, 0xff00, R65, 0xf8, !PT ;  /* 0x0000ff003e0d7812 */ /* 0x000fc400078ef841 */
[----:B------:R-:W-:Y:S01]  /*5f50*/  LOP3.LUT R64, R64, 0xff00, R69, 0xf8, !PT ;  /* 0x0000ff0040407812 */ /* 0x000fe200078ef845 */
[----:B------:R-:W-:Y:S01]  /*5f60*/  IMAD.U32 R62, R70, 0x10000, RZ ;  /* 0x00010000463e7824 */ /* 0x000fe200078e00ff */
[----:B------:R-:W-:Y:S01]  /*5f70*/  MOV R63, R12 ;  /* 0x0000000c003f7202 */ /* 0x000fe20000000f00 */
[----:B------:R-:W-:Y:S01]  /*5f80*/  IMAD.U32 R69, R68, 0x10000, RZ ;  /* 0x0001000044457824 */ /* 0x000fe200078e00ff */
[----:B------:R-:W-:Y:S02]  /*5f90*/  F2FP.F16.E4M3.UNPACK_B R65, R150.H1 ;  /* 0x00000096ff41723e */ /* 0x000fe400030006ff */
[----:B------:R-:W-:Y:S02]  /*5fa0*/  F2FP.F16.E4M3.UNPACK_B R12, R11 ;  /* 0x0000000bff0c723e */ /* 0x000fe400020006ff */
[----:B------:R-:W-:Y:S01]  /*5fb0*/  LOP3.LUT R13, R13, 0xff0000, R62, 0xf8, !PT ;  /* 0x00ff00000d0d7812 */ /* 0x000fe200078ef83e */
[--C-:B------:R-:W-:Y:S01]  /*5fc0*/  HADD2.F32 R73, -RZ, R65.reuse.H0_H0 ;  /* 0x20000041ff497230 */ /* 0x100fe20000004100 */
[----:B------:R-:W-:Y:S01]  /*5fd0*/  LOP3.LUT R62, R64, 0xff0000, R69, 0xf8, !PT ;  /* 0x00ff0000403e7812 */ /* 0x000fe200078ef845 */
[--C-:B------:R-:W-:Y:S01]  /*5fe0*/  HADD2.F32 R64, -RZ, R12.reuse.H1_H1 ;  /* 0x3000000cff407230 */ /* 0x100fe20000004100 */
[----:B------:R-:W-:Y:S01]  /*5ff0*/  F2FP.F16.E4M3.UNPACK_B R69, R145.H1 ;  /* 0x00000091ff45723e */ /* 0x000fe200030006ff */
[----:B------:R-:W-:Y:S01]  /*6000*/  HADD2.F32 R12, -RZ, R12.H0_H0 ;  /* 0x2000000cff0c7230 */ /* 0x000fe20000004100 */
[----:B------:R-:W-:Y:S01]  /*6010*/  F2FP.F16.E4M3.UNPACK_B R11, R11.H1 ;  /* 0x0000000bff0b723e */ /* 0x000fe200030006ff */
[----:B------:R-:W-:-:S02]  /*6020*/  HADD2.F32 R70, -RZ, R65.H1_H1 ;  /* 0x30000041ff467230 */ /* 0x000fc40000004100 */
[-C--:B------:R-:W-:Y:S01]  /*6030*/  FMUL.FTZ R75, R64, R73.reuse ;  /* 0x00000049404b7220 */ /* 0x080fe20000410000 */
[----:B------:R-:W-:Y:S02]  /*6040*/  HADD2.F32 R71, -RZ, R69.H0_H0 ;  /* 0x20000045ff477230 */ /* 0x000fe40000004100 */
[C---:B------:R-:W-:Y:S01]  /*6050*/  FMUL.FTZ R73, R12.reuse, R73 ;  /* 0x000000490c497220 */ /* 0x040fe20000410000 */
[--C-:B------:R-:W-:Y:S01]  /*6060*/  HADD2.F32 R68, -RZ, R11.reuse.H1_H1 ;  /* 0x3000000bff447230 */ /* 0x100fe20000004100 */
[----:B------:R-:W-:Y:S01]  /*6070*/  F2FP.F16.E4M3.UNPACK_B R150, R150 ;  /* 0x00000096ff96723e */ /* 0x000fe200020006ff */
[----:B------:R-:W-:Y:S02]  /*6080*/  HADD2.F32 R65, -RZ, R11.H0_H0 ;  /* 0x2000000bff417230 */ /* 0x000fe40000004100 */
[-C--:B------:R-:W-:Y:S01]  /*6090*/  FFMA.FTZ R11, R12, R71.reuse, -R75 ;  /* 0x000000470c0b7223 */ /* 0x080fe2000001084b */
[----:B------:R-:W-:Y:S02]  /*60a0*/  HADD2.F32 R69, -RZ, R69.H1_H1 ;  /* 0x30000045ff457230 */ /* 0x000fe40000004100 */
[----:B------:R-:W-:Y:S01]  /*60b0*/  FFMA.FTZ R12, R64, R71, R73 ;  /* 0x00000047400c7223 */ /* 0x000fe20000010049 */
[CC--:B------:R-:W-:Y:S01]  /*60c0*/  FMUL.FTZ R72, R68.reuse, R70.reuse ;  /* 0x0000004644487220 */ /* 0x0c0fe20000410000 */
[C---:B------:R-:W-:Y:S01]  /*60d0*/  FMUL.FTZ R75, R65.reuse, R70 ;  /* 0x00000046414b7220 */ /* 0x040fe20000410000 */
[-C--:B------:R-:W-:Y:S01]  /*60e0*/  F2FP.F16.E4M3.UNPACK_B R64, R63.reuse.H1 ;  /* 0x0000003fff40723e */ /* 0x080fe200030006ff */
[----:B------:R-:W-:Y:S01]  /*60f0*/  HADD2.F32 R70, -RZ, R150.H1_H1 ;  /* 0x30000096ff467230 */ /* 0x000fe20000004100 */
[----:B------:R-:W-:Y:S01]  /*6100*/  F2FP.F16.E4M3.UNPACK_B R63, R63 ;  /* 0x0000003fff3f723e */ /* 0x000fe200020006ff */
[-C--:B------:R-:W-:Y:S01]  /*6110*/  FFMA.FTZ R72, R65, R69.reuse, -R72 ;  /* 0x0000004541487223 */ /* 0x080fe20000010848 */
[----:B------:R-:W-:Y:S01]  /*6120*/  FFMA.FTZ R75, R68, R69, R75 ;  /* 0x00000045444b7223 */ /* 0x000fe2000001004b */
[----:B------:R-:W-:Y:S01]  /*6130*/  F2FP.F16.E4M3.UNPACK_B R145, R145 ;  /* 0x00000091ff91723e */ /* 0x000fe200020006ff */
[--C-:B------:R-:W-:Y:S01]  /*6140*/  HADD2.F32 R69, -RZ, R64.reuse.H1_H1 ;  /* 0x30000040ff457230 */ /* 0x100fe20000004100 */
[----:B------:R-:W-:Y:S01]  /*6150*/  F2FP.F16.E4M3.UNPACK_B R76, R62.H1 ;  /* 0x0000003eff4c723e */ /* 0x000fe200030006ff */
[----:B------:R-:W-:-:S02]  /*6160*/  HADD2.F32 R68, -RZ, R64.H0_H0 ;  /* 0x20000040ff447230 */ /* 0x000fc40000004100 */
[--C-:B------:R-:W-:Y:S02]  /*6170*/  HADD2.F32 R64, -RZ, R63.reuse.H0_H0 ;  /* 0x2000003fff407230 */ /* 0x100fe40000004100 */
[-C--:B------:R-:W-:Y:S01]  /*6180*/  FMUL.FTZ R73, R69, R70.reuse ;  /* 0x0000004645497220 */ /* 0x080fe20000410000 */
[----:B------:R-:W-:Y:S02]  /*6190*/  HADD2.F32 R65, -RZ, R63.H1_H1 ;  /* 0x3000003fff417230 */ /* 0x000fe40000004100 */
[----:B------:R-:W-:Y:S01]  /*61a0*/  FMUL.FTZ R70, R68, R70 ;  /* 0x0000004644467220 */ /* 0x000fe20000410000 */
[----:B------:R-:W-:Y:S02]  /*61b0*/  HADD2.F32 R150, -RZ, R150.H0_H0 ;  /* 0x20000096ff967230 */ /* 0x000fe40000004100 */
[--C-:B------:R-:W-:Y:S02]  /*61c0*/  HADD2.F32 R63, -RZ, R145.reuse.H1_H1 ;  /* 0x30000091ff3f7230 */ /* 0x100fe40000004100 */
[----:B------:R-:W-:-:S02]  /*61d0*/  HADD2.F32 R145, -RZ, R145.H0_H0 ;  /* 0x20000091ff917230 */ /* 0x000fc40000004100 */
[-C--:B------:R-:W-:Y:S01]  /*61e0*/  FMUL.FTZ R71, R65, R150.reuse ;  /* 0x0000009641477220 */ /* 0x080fe20000410000 */
[----:B------:R-:W-:Y:S01]  /*61f0*/  FMUL.FTZ R150, R64, R150 ;  /* 0x0000009640967220 */ /* 0x000fe20000410000 */
[-C--:B------:R-:W-:Y:S01]  /*6200*/  FFMA.FTZ R68, R68, R63.reuse, -R73 ;  /* 0x0000003f44447223 */ /* 0x080fe20000010849 */
[----:B------:R-:W-:Y:S01]  /*6210*/  FFMA.FTZ R73, R69, R63, R70 ;  /* 0x0000003f45497223 */ /* 0x000fe20000010046 */
[----:B------:R-:W-:Y:S01]  /*6220*/  F2FP.F16.E4M3.UNPACK_B R69, R15.H1 ;  /* 0x0000000fff45723e */ /* 0x000fe200030006ff */
[-C--:B------:R-:W-:Y:S01]  /*6230*/  FFMA.FTZ R63, R64, R145.reuse, -R71 ;  /* 0x00000091403f7223 */ /* 0x080fe20000010847 */
[----:B------:R-:W-:Y:S01]  /*6240*/  FFMA.FTZ R64, R65, R145, R150 ;  /* 0x0000009141407223 */ /* 0x000fe20000010096 */
[----:B------:R-:W-:Y:S01]  /*6250*/  F2FP.SATFINITE.E4M3.F32.PACK_AB_MERGE_C R65, R75, R72, RZ ;  /* 0x000000484b41723e */ /* 0x000fe200048070ff */
[--C-:B------:R-:W-:Y:S01]  /*6260*/  HADD2.F32 R78, -RZ, R76.reuse.H1_H1 ;  /* 0x3000004cff4e7230 */ /* 0x100fe20000004100 */
[----:B------:R-:W-:Y:S01]  /*6270*/  F2FP.F16.E4M3.UNPACK_B R72, R14.H1 ;  /* 0x0000000eff48723e */ /* 0x000fe200030006ff */
[--C-:B------:R-:W-:Y:S01]  /*6280*/  HADD2.F32 R74, -RZ, R69.reuse.H0_H0 ;  /* 0x20000045ff4a7230 */ /* 0x100fe20000004100 */
[----:B------:R-:W-:Y:S01]  /*6290*/  F2FP.F16.E4M3.UNPACK_B R71, R62 ;  /* 0x0000003eff47723e */ /* 0x000fe200020006ff */
[----:B------:R-:W-:Y:S01]  /*62a0*/  HADD2.F32 R75, -RZ, R69.H1_H1 ;  /* 0x30000045ff4b7230 */ /* 0x000fe20000004100 */
[-C--:B------:R-:W-:Y:S01]  /*62b0*/  F2FP.F16.E4M3.UNPACK_B R69, R13.reuse.H1 ;  /* 0x0000000dff45723e */ /* 0x080fe200030006ff */
[----:B------:R-:W-:Y:S01]  /*62c0*/  HADD2.F32 R76, -RZ, R76.H0_H0 ;  /* 0x2000004cff4c7230 */ /* 0x000fe20000004100 */
[----:B------:R-:W-:Y:S01]  /*62d0*/  F2FP.SATFINITE.E4M3.F32.PACK_AB_MERGE_C R68, R73, R68, RZ ;  /* 0x000000444944723e */ /* 0x000fe200048070ff */
[----:B------:R-:W-:Y:S01]  /*62e0*/  HADD2.F32 R73, -RZ, R72.H1_H1 ;  /* 0x30000048ff497230 */ /* 0x000fe20000004100 */
[----:B------:R-:W-:Y:S01]  /*62f0*/  F2FP.F16.E4M3.UNPACK_B R70, R13 ;  /* 0x0000000dff46723e */ /* 0x000fe200020006ff */
[----:B------:R-:W-:-:S02]  /*6300*/  HADD2.F32 R62, -RZ, R69.H1_H1 ;  /* 0x30000045ff3e7230 */ /* 0x000fc40000004100 */
[-C--:B------:R-:W-:Y:S01]  /*6310*/  FMUL.FTZ R13, R75, R78.reuse ;  /* 0x0000004e4b0d7220 */ /* 0x080fe20000410000 */
[--C-:B------:R-:W-:Y:S02]  /*6320*/  HADD2.F32 R77, -RZ, R71.reuse.H1_H1 ;  /* 0x30000047ff4d7230 */ /* 0x100fe40000004100 */
[C---:B------:R-:W-:Y:S01]  /*6330*/  FMUL.FTZ R80, R74.reuse, R78 ;  /* 0x0000004e4a507220 */ /* 0x040fe20000410000 */
[----:B------:R-:W-:Y:S02]  /*6340*/  HADD2.F32 R72, -RZ, R72.H0_H0 ;  /* 0x20000048ff487230 */ /* 0x000fe40000004100 */
[----:B------:R-:W-:Y:S01]  /*6350*/  FFMA.FTZ R13, R74, R62, -R13 ;  /* 0x0000003e4a0d7223 */ /* 0x000fe2000001080d */
[----:B------:R-:W-:Y:S02]  /*6360*/  HADD2.F32 R74, -RZ, R70.H1_H1 ;  /* 0x30000046ff4a7230 */ /* 0x000fe40000004100 */
[----:B------:R-:W-:Y:S01]  /*6370*/  FMUL.FTZ R79, R73, R77 ;  /* 0x0000004d494f7220 */ /* 0x000fe20000410000 */
[----:B------:R-:W-:Y:S01]  /*6380*/  F2FP.F16.E4M3.UNPACK_B R15, R15 ;  /* 0x0000000fff0f723e */ /* 0x000fe200020006ff */
[C---:B------:R-:W-:Y:S01]  /*6390*/  FMUL.FTZ R78, R72.reuse, R77 ;  /* 0x0000004d484e7220 */ /* 0x040fe20000410000 */
[----:B------:R-:W-:Y:S01]  /*63a0*/  F2FP.F16.E4M3.UNPACK_B R14, R14 ;  /* 0x0000000eff0e723e */ /* 0x000fe200020006ff */
[----:B------:R-:W-:Y:S01]  /*63b0*/  FFMA.FTZ R79, R72, R74, -R79 ;  /* 0x0000004a484f7223 */ /* 0x000fe2000001084f */
[----:B------:R-:W-:-:S02]  /*63c0*/  HADD2.F32 R71, -RZ, R71.H0_H0 ;  /* 0x20000047ff477230 */ /* 0x000fc40000004100 */
[----:B------:R-:W-:Y:S01]  /*63d0*/  FFMA.FTZ R78, R73, R74, R78 ;  /* 0x0000004a494e7223 */ /* 0x000fe2000001004e */
[--C-:B------:R-:W-:Y:S02]  /*63e0*/  HADD2.F32 R72, -RZ, R15.reuse.H0_H0 ;  /* 0x2000000fff487230 */ /* 0x100fe40000004100 */
[----:B------:R-:W-:Y:S01]  /*63f0*/  FFMA.FTZ R62, R75, R62, R80 ;  /* 0x0000003e4b3e7223 */ /* 0x000fe20000010050 */
[----:B------:R-:W-:Y:S02]  /*6400*/  HADD2.F32 R73, -RZ, R15.H1_H1 ;  /* 0x3000000fff497230 */ /* 0x000fe40000004100 */
[--C-:B------:R-:W-:Y:S01]  /*6410*/  HADD2.F32 R15, -RZ, R14.reuse.H0_H0 ;  /* 0x2000000eff0f7230 */ /* 0x100fe20000004100 */
[----:B------:R-:W-:Y:S01]  /*6420*/  F2FP.SATFINITE.E4M3.F32.PACK_AB_MERGE_C R78, R78, R79, RZ ;  /* 0x0000004f4e4e723e */ /* 0x000fe200048070ff */
[----:B------:R-:W-:Y:S02]  /*6430*/  HADD2.F32 R14, -RZ, R14.H1_H1 ;  /* 0x3000000eff0e7230 */ /* 0x000fe40000004100 */
[----:B------:R-:W-:Y:S01]  /*6440*/  FMUL.FTZ R75, R73, R76 ;  /* 0x0000004c494b7220 */ /* 0x000fe20000410000 */
[----:B------:R-:W-:-:S02]  /*6450*/  HADD2.F32 R69, -RZ, R69.H0_H0 ;  /* 0x20000045ff457230 */ /* 0x000fc40000004100 */
[----:B------:R-:W-:Y:S01]  /*6460*/  FMUL.FTZ R76, R72, R76 ;  /* 0x0000004c484c7220 */ /* 0x000fe20000410000 */
[----:B------:R-:W-:Y:S02]  /*6470*/  HADD2.F32 R70, -RZ, R70.H0_H0 ;  /* 0x20000046ff467230 */ /* 0x000fe40000004100 */
[-C--:B------:R-:W-:Y:S01]  /*6480*/  FMUL.FTZ R74, R14, R71.reuse ;  /* 0x000000470e4a7220 */ /* 0x080fe20000410000 */
[----:B------:R-:W-:Y:S01]  /*6490*/  FMUL.FTZ R71, R15, R71 ;  /* 0x000000470f477220 */ /* 0x000fe20000410000 */
[-C--:B------:R-:W-:Y:S01]  /*64a0*/  FFMA.FTZ R75, R72, R69.reuse, -R75 ;  /* 0x00000045484b7223 */ /* 0x080fe2000001084b */
[----:B------:R-:W-:Y:S01]  /*64b0*/  FFMA.FTZ R76, R73, R69, R76 ;  /* 0x00000045494c7223 */ /* 0x000fe2000001004c */
[-C--:B------:R-:W-:Y:S01]  /*64c0*/  FFMA.FTZ R74, R15, R70.reuse, -R74 ;  /* 0x000000460f4a7223 */ /* 0x080fe2000001084a */
[----:B------:R-:W-:Y:S01]  /*64d0*/  FFMA.FTZ R71, R14, R70, R71 ;  /* 0x000000460e477223 */ /* 0x000fe20000010047 */
[----:B------:R-:W-:Y:S02]  /*64e0*/  F2FP.SATFINITE.E4M3.F32.PACK_AB_MERGE_C R62, R62, R13, RZ ;  /* 0x0000000d3e3e723e */ /* 0x000fe400048070ff */
[----:B------:R-:W-:-:S02]  /*64f0*/  F2FP.SATFINITE.E4M3.F32.PACK_AB_MERGE_C R13, R12, R11, R65 ;  /* 0x0000000b0c0d723e */ /* 0x000fc40004807041 */
[----:B------:R-:W-:Y:S02]  /*6500*/  F2FP.SATFINITE.E4M3.F32.PACK_AB_MERGE_C R12, R64, R63, R68 ;  /* 0x0000003f400c723e */ /* 0x000fe40004807044 */
[----:B------:R-:W-:Y:S02]  /*6510*/  F2FP.SATFINITE.E4M3.F32.PACK_AB_MERGE_C R14, R71, R74, R78 ;  /* 0x0000004a470e723e */ /* 0x000fe4000480704e */
[----:B------:R-:W-:-:S07]  /*6520*/  F2FP.SATFINITE.E4M3.F32.PACK_AB_MERGE_C R15, R76, R75, R62 ;  /* 0x0000004b4c0f723e */ /* 0x000fce000480703e */
.L_x_468:
[----:B------:R-:W-:Y:S05]  /*6530*/  BSYNC B2 ;  /* 0x0000000000027941 */ /* 0x000fea0003800000 */
.L_x_467:
[----:B0-----:R0:W-:Y:S02]  /*6540*/  ST.E.128 desc[UR50][R66.64], R12 ;  /* 0x0000000c42007985 */ /* 0x0011e4000c101d32 */
.L_x_446:
[----:B------:R-:W-:Y:S05]  /*6550*/  BSYNC B1 ;  /* 0x0000000000017941 */ /* 0x000fea0003800000 */
.L_x_445:
[----:B------:R-:W-:-:S03]  /*6560*/  UMOV UR4, 0xffffffff ;  /* 0xffffffff00047882 */ /* 0x000fc60000000000 */
[----:B------:R-:W-:Y:S05]  /*6570*/  BRA.DIV UR4, `(.L_x_469) ;  /* 0x0000026604707947 */ /* 0x000fea000b800000 */
[----:B------:R0:W0:Y:S04]  /*6580*/  SHFL.IDX PT, R65, R120, 0x1, 0x1e1f ;  /* 0x003e1f0078417f89 */ /* 0x00002800000e0000 */
[----:B--2---:R-:W2:Y:S02]  /*6590*/  SHFL.IDX PT, R121, R121, 0x1, 0x1e1f ;  /* 0x003e1f0079797f89 */ /* 0x004ea400000e0000 */
.L_x_784:
[----:B------:R-:W-:Y:S05]  /*65a0*/  @P4 BRA `(.L_x_470) ;  /* 0x0000009400ac4947 */ /* 0x000fea0003800000 */
[----:B------:R-:W-:Y:S01]  /*65b0*/  ISETP.NE.AND P2, PT, R28, RZ, PT ;  /* 0x000000ff1c00720c */ /* 0x000fe20003f45270 */
[----:B------:R-:W-:-:S12]  /*65c0*/  BSSY B1, `(.L_x_471) ;  /* 0x0000072000017945 */ /* 0x000fd80003800000 */
[----:B------:R-:W-:Y:S05]  /*65d0*/  @!P2 BRA `(.L_x_472) ;  /* 0x0000000400c0a947 */ /* 0x000fea0003800000 */
[----:B0-----:R0:W0:Y:S01]  /*65e0*/  LDS.128 R12, [R37+0x1c400] ;  /* 0x01c40000250c7984 */ /* 0x0010220000000c00 */
[----:B--2---:R-:W-:Y:S01]  /*65f0*/  IADD3 R62, P2, R16, R121, RZ ;  /* 0x00000079103e7210 */ /* 0x004fe20007f5e0ff */
[----:B------:R-:W-:Y:S04]  /*6600*/  BSSY B2, `(.L_x_473) ;  /* 0x000006c000027945 */ /* 0x000fe80003800000 */
[----:B------:R-:W-:Y:S01]  /*6610*/  IMAD.X R63, R65, 0x1, R17, P2 ;  /* 0x00000001413f7824 */ /* 0x000fe200010e0611 */
[----:B------:R-:W-:-:S13]  /*6620*/  ISETP.GE.AND P2, PT, R22, R117, PT ;  /* 0x000000751600720c */ /* 0x000fda0003f46270 */
[----:B------:R-:W-:Y:S05]  /*6630*/  @P2 BRA `(.L_x_474) ;  /* 0x0000000400a02947 */ /* 0x000fea0003800000 */
[----:B------:R-:W-:Y:S02]  /*6640*/  SHF.R.U32.HI R67, RZ, 0x8, R61 ;  /* 0x00000008ff437819 */ /* 0x000fe4000001163d */
[----:B----4-:R-:W-:Y:S02]  /*6650*/  SHF.R.U32.HI R11, RZ, 0x8, R59 ;  /* 0x00000008ff0b7819 */ /* 0x010fe4000001163b */
[----:B------:R-:W-:Y:S01]  /*6660*/  LOP3.LUT R60, R61, 0xff0000ff, RZ, 0xc0, !PT ;  /* 0xff0000ff3d3c7812 */ /* 0x000fe200078ec0ff */
[----:B------:R-:W-:Y:S01]  /*6670*/  IMAD.SHL.U32 R67, R67, 0x100, RZ ;  /* 0x0000010043437824 */ /* 0x000fe200078e00ff */
[----:B------:R-:W-:Y:S02]  /*6680*/  SHF.R.U32.HI R64, RZ, 0x10, R61 ;  /* 0x00000010ff407819 */ /* 0x000fe4000001163d */
[----:B------:R-:W-:Y:S02]  /*6690*/  LOP3.LUT R58, R59, 0xff0000ff, RZ, 0xc0, !PT ;  /* 0xff0000ff3b3a7812 */ /* 0x000fe400078ec0ff */
[----:B------:R-:W-:Y:S01]  /*66a0*/  SHF.L.U32 R61, R11, 0x8, RZ ;  /* 0x000000080b3d7819 */ /* 0x000fe200000006ff */
[----:B0-----:R-:W-:Y:S01]  /*66b0*/  IMAD.MOV.U32 R11, RZ, RZ, R13 ;  /* 0x000000ffff0b7224 */ /* 0x001fe200078e000d */
[----:B------:R-:W-:Y:S01]  /*66c0*/  SHF.R.U32.HI R66, RZ, 0x10, R59 ;  /* 0x00000010ff427819 */ /* 0x000fe2000001163b */
[----:B------:R-:W-:Y:S01]  /*66d0*/  IMAD.MOV.U32 R59, RZ, RZ, R12 ;  /* 0x000000ffff3b7224 */ /* 0x000fe200078e000c */
[----:B------:R-:W-:-:S02]  /*66e0*/  LOP3.LUT R13, R58, 0xff00, R61, 0xf8, !PT ;  /* 0x0000ff003a0d7812 */ /* 0x000fc400078ef83d */
[----:B------:R-:W-:Y:S01]  /*66f0*/  LOP3.LUT R60, R60, 0xff00, R67, 0xf8, !PT ;  /* 0x0000ff003c3c7812 */ /* 0x000fe200078ef843 */
[----:B------:R-:W-:Y:S01]  /*6700*/  IMAD.U32 R67, R64, 0x10000, RZ ;  /* 0x0001000040437824 */ /* 0x000fe200078e00ff */
[----:B------:R-:W-:Y:S02]  /*6710*/  SHF.L.U32 R58, R66, 0x10, RZ ;  /* 0x00000010423a7819 */ /* 0x000fe400000006ff */
[----:B------:R-:W-:Y:S02]  /*6720*/  F2FP.F16.E4M3.UNPACK_B R61, R148.H1 ;  /* 0x00000094ff3d723e */ /* 0x000fe400030006ff */
[-C--:B------:R-:W-:Y:S02]  /*6730*/  F2FP.F16.E4M3.UNPACK_B R12, R11.reuse ;  /* 0x0000000bff0c723e */ /* 0x080fe400020006ff */
        /* <DEDUP_REMOVED lines=9> */
[--C-:B------:R-:W-:Y:S02]  /*67d0*/  HADD2.F32 R67, -RZ, R66.reuse.H0_H0 ;  /* 0x20000042ff437230 */ /* 0x100fe40000004100 */
        /* <DEDUP_REMOVED lines=15> */
[--C-:B------:R-:W-:Y:S01]  /*68d0*/  HADD2.F32 R64, -RZ, R60.reuse.H0_H0 ;  /* 0x2000003cff407230 */ /* 0x100fe20000004100 */
[----:B------:R-:W-:Y:S01]  /*68e0*/  F2FP.F16.E4M3.UNPACK_B R74, R58.H1 ;  /* 0x0000003aff4a723e */ /* 0x000fe200030006ff */
[----:B------:R-:W-:-:S02]  /*68f0*/  HADD2.F32 R66, -RZ, R60.H1_H1 ;  /* 0x3000003cff427230 */ /* 0x000fc40000004100 */
[----:B------:R-:W-:Y:S02]  /*6900*/  HADD2.F32 R148, -RZ, R148.H0_H0 ;  /* 0x20000094ff947230 */ /* 0x000fe40000004100 */
[-C--:B------:R-:W-:Y:S01]  /*6910*/  FMUL.FTZ R71, R64, R67.reuse ;  /* 0x0000004340477220 */ /* 0x080fe20000410000 */
[--C-:B------:R-:W-:Y:S02]  /*6920*/  HADD2.F32 R61, -RZ, R59.reuse.H1_H1 ;  /* 0x3000003bff3d7230 */ /* 0x100fe40000004100 */
[----:B------:R-:W-:Y:S01]  /*6930*/  FMUL.FTZ R69, R66, R67 ;  /* 0x0000004342457220 */ /* 0x000fe20000410000 */
[----:B------:R-:W-:Y:S02]  /*6940*/  HADD2.F32 R60, -RZ, R59.H0_H0 ;  /* 0x2000003bff3c7230 */ /* 0x000fe40000004100 */
[--C-:B------:R-:W-:Y:S02]  /*6950*/  HADD2.F32 R59, -RZ, R146.reuse.H1_H1 ;  /* 0x30000092ff3b7230 */ /* 0x100fe40000004100 */
[----:B------:R-:W-:Y:S01]  /*6960*/  FMUL.FTZ R67, R61, R148 ;  /* 0x000000943d437220 */ /* 0x000fe20000410000 */
[----:B------:R-:W-:-:S02]  /*6970*/  HADD2.F32 R146, -RZ, R146.H0_H0 ;  /* 0x20000092ff927230 */ /* 0x000fc40000004100 */
[----:B------:R-:W-:Y:S01]  /*6980*/  FMUL.FTZ R148, R60, R148 ;  /* 0x000000943c947220 */ /* 0x000fe20000410000 */
[-C--:B------:R-:W-:Y:S01]  /*6990*/  FFMA.FTZ R64, R64, R59.reuse, -R69 ;  /* 0x0000003b40407223 */ /* 0x080fe20000010845 */
[----:B------:R-:W-:Y:S01]  /*69a0*/  FFMA.FTZ R71, R66, R59, R71 ;  /* 0x0000003b42477223 */ /* 0x000fe20000010047 */
[-C--:B------:R-:W-:Y:S01]  /*69b0*/  FFMA.FTZ R59, R60, R146.reuse, -R67 ;  /* 0x000000923c3b7223 */ /* 0x080fe20000010843 */
[----:B------:R-:W-:Y:S01]  /*69c0*/  FFMA.FTZ R60, R61, R146, R148 ;  /* 0x000000923d3c7223 */ /* 0x000fe20000010094 */
[----:B------:R-:W-:Y:S02]  /*69d0*/  F2FP.F16.E4M3.UNPACK_B R67, R15.H1 ;  /* 0x0000000fff43723e */ /* 0x000fe400030006ff */
[----:B------:R-:W-:Y:S02]  /*69e0*/  F2FP.SATFINITE.E4M3.F32.PACK_AB_MERGE_C R61, R73, R70, RZ ;  /* 0x00000046493d723e */ /* 0x000fe400048070ff */
[----:B------:R-:W-:Y:S01]  /*69f0*/  F2FP.F16.E4M3.UNPACK_B R66, R14.H1 ;  /* 0x0000000eff42723e */ /* 0x000fe200030006ff */
[--C-:B------:R-:W-:Y:S01]  /*6a00*/  HADD2.F32 R68, -RZ, R67.reuse.H0_H0 ;  /* 0x20000043ff447230 */ /* 0x100fe20000004100 */
[----:B------:R-:W-:Y:S01]  /*6a10*/  F2FP.F16.E4M3.UNPACK_B R73, R58 ;  /* 0x0000003aff49723e */ /* 0x000fe200020006ff */
[----:B------:R-:W-:Y:S01]  /*6a20*/  HADD2.F32 R67, -RZ, R67.H1_H1 ;  /* 0x30000043ff437230 */ /* 0x000fe20000004100 */
[----:B------:R-:W-:Y:S01]  /*6a30*/  F2FP.SATFINITE.E4M3.F32.PACK_AB_MERGE_C R64, R71, R64, RZ ;  /* 0x000000404740723e */ /* 0x000fe200048070ff */
[----:B------:R-:W-:Y:S01]  /*6a40*/  HADD2.F32 R71, -RZ, R74.H1_H1 ;  /* 0x3000004aff477230 */ /* 0x000fe20000004100 */
[-C--:B------:R-:W-:Y:S01]  /*6a50*/  F2FP.F16.E4M3.UNPACK_B R70, R13.reuse.H1 ;  /* 0x0000000dff46723e */ /* 0x080fe200030006ff */
[----:B------:R-:W-:Y:S01]  /*6a60*/  HADD2.F32 R58, -RZ, R66.H1_H1 ;  /* 0x30000042ff3a7230 */ /* 0x000fe20000004100 */
[----:B------:R-:W-:Y:S01]  /*6a70*/  F2FP.F16.E4M3.UNPACK_B R69, R13 ;  /* 0x0000000dff45723e */ /* 0x000fe200020006ff */
[----:B------:R-:W-:-:S02]  /*6a80*/  HADD2.F32 R75, -RZ, R73.H1_H1 ;  /* 0x30000049ff4b7230 */ /* 0x000fc40000004100 */
[CC--:B------:R-:W-:Y:S01]  /*6a90*/  FMUL.FTZ R13, R67.reuse, R71.reuse ;  /* 0x00000047430d7220 */ /* 0x0c0fe20000410000 */
[----:B------:R-:W-:Y:S02]  /*6aa0*/  HADD2.F32 R66, -RZ, R66.H0_H0 ;  /* 0x20000042ff427230 */ /* 0x000fe40000004100 */
[----:B------:R-:W-:Y:S01]  /*6ab0*/  FMUL.FTZ R76, R68, R71 ;  /* 0x00000047444c7220 */ /* 0x000fe20000410000 */
[----:B------:R-:W-:Y:S02]  /*6ac0*/  HADD2.F32 R72, -RZ, R70.H1_H1 ;  /* 0x30000046ff487230 */ /* 0x000fe40000004100 */
[----:B------:R-:W-:Y:S01]  /*6ad0*/  FMUL.FTZ R77, R58, R75 ;  /* 0x0000004b3a4d7220 */ /* 0x000fe20000410000 */
[----:B------:R-:W-:Y:S01]  /*6ae0*/  HADD2.F32 R71, -RZ, R69.H1_H1 ;  /* 0x30000045ff477230 */ /* 0x000fe20000004100 */
[----:B------:R-:W-:Y:S01]  /*6af0*/  F2FP.F16.E4M3.UNPACK_B R15, R15 ;  /* 0x0000000fff0f723e */ /* 0x000fe200020006ff */
[----:B------:R-:W-:Y:S01]  /*6b00*/  FMUL.FTZ R75, R66, R75 ;  /* 0x0000004b424b7220 */ /* 0x000fe20000410000 */
[----:B------:R-:W-:Y:S01]  /*6b10*/  F2FP.F16.E4M3.UNPACK_B R14, R14 ;  /* 0x0000000eff0e723e */ /* 0x000fe200020006ff */
[-C--:B------:R-:W-:Y:S01]  /*6b20*/  FFMA.FTZ R13, R68, R72.reuse, -R13 ;  /* 0x00000048440d7223 */ /* 0x080fe2000001080d */
[----:B------:R-:W-:Y:S01]  /*6b30*/  FFMA.FTZ R76, R67, R72, R76 ;  /* 0x00000048434c7223 */ /* 0x000fe2000001004c */
[-C--:B------:R-:W-:Y:S01]  /*6b40*/  FFMA.FTZ R77, R66, R71.reuse, -R77 ;  /* 0x00000047424d7223 */ /* 0x080fe2000001084d */
[----:B------:R-:W-:Y:S01]  /*6b50*/  FFMA.FTZ R72, R58, R71, R75 ;  /* 0x000000473a487223 */ /* 0x000fe2000001004b */
[----:B------:R-:W-:-:S02]  /*6b60*/  HADD2.F32 R58, -RZ, R15.H0_H0 ;  /* 0x2000000fff3a7230 */ /* 0x000fc40000004100 */
[----:B------:R-:W-:Y:S01]  /*6b70*/  HADD2.F32 R66, -RZ, R15.H1_H1 ;  /* 0x3000000fff427230 */ /* 0x000fe20000004100 */
[----:B------:R-:W-:Y:S01]  /*6b80*/  F2FP.SATFINITE.E4M3.F32.PACK_AB_MERGE_C R76, R76, R13, RZ ;  /* 0x0000000d4c4c723e */ /* 0x000fe200048070ff */
[----:B------:R-:W-:Y:S01]  /*6b90*/  HADD2.F32 R15, -RZ, R14.H0_H0 ;  /* 0x2000000eff0f7230 */ /* 0x000fe20000004100 */
[----:B------:R-:W-:Y:S01]  /*6ba0*/  F2FP.SATFINITE.E4M3.F32.PACK_AB_MERGE_C R72, R72, R77, RZ ;  /* 0x0000004d4848723e */ /* 0x000fe200048070ff */
[----:B------:R-:W-:Y:S01]  /*6bb0*/  HADD2.F32 R71, -RZ, R74.H0_H0 ;  /* 0x2000004aff477230 */ /* 0x000fe20000004100 */
[----:B------:R-:W-:Y:S01]  /*6bc0*/  F2FP.SATFINITE.E4M3.F32.PACK_AB_MERGE_C R13, R12, R11, R61 ;  /* 0x0000000b0c0d723e */ /* 0x000fe2000480703d */
[----:B------:R-:W-:Y:S01]  /*6bd0*/  HADD2.F32 R14, -RZ, R14.H1_H1 ;  /* 0x3000000eff0e7230 */ /* 0x000fe20000004100 */
[----:B------:R-:W-:Y:S01]  /*6be0*/  F2FP.SATFINITE.E4M3.F32.PACK_AB_MERGE_C R12, R60, R59, R64 ;  /* 0x0000003b3c0c723e */ /* 0x000fe20004807040 */
[----:B------:R-:W-:Y:S02]  /*6bf0*/  HADD2.F32 R73, -RZ, R73.H0_H0 ;  /* 0x20000049ff497230 */ /* 0x000fe40000004100 */
[----:B------:R-:W-:Y:S01]  /*6c00*/  FMUL.FTZ R75, R66, R71 ;  /* 0x00000047424b7220 */ /* 0x000fe20000410000 */
[----:B------:R-:W-:-:S02]  /*6c10*/  HADD2.F32 R67, -RZ, R70.H0_H0 ;  /* 0x20000046ff437230 */ /* 0x000fc40000004100 */
[----:B------:R-:W-:Y:S01]  /*6c20*/  FMUL.FTZ R71, R58, R71 ;  /* 0x000000473a477220 */ /* 0x000fe20000410000 */
[----:B------:R-:W-:Y:S02]  /*6c30*/  HADD2.F32 R69, -RZ, R69.H0_H0 ;  /* 0x20000045ff457230 */ /* 0x000fe40000004100 */
[-C--:B------:R-:W-:Y:S01]  /*6c40*/  FMUL.FTZ R68, R14, R73.reuse ;  /* 0x000000490e447220 */ /* 0x080fe20000410000 */
[C---:B------:R-:W-:Y:S01]  /*6c50*/  FMUL.FTZ R73, R15.reuse, R73 ;  /* 0x000000490f497220 */ /* 0x040fe20000410000 */
[-C--:B------:R-:W-:Y:S01]  /*6c60*/  FFMA.FTZ R75, R58, R67.reuse, -R75 ;  /* 0x000000433a4b7223 */ /* 0x080fe2000001084b */
[----:B------:R-:W-:Y:S01]  /*6c70*/  FFMA.FTZ R66, R66, R67, R71 ;  /* 0x0000004342427223 */ /* 0x000fe20000010047 */
[-C--:B------:R-:W-:Y:S01]  /*6c80*/  FFMA.FTZ R68, R15, R69.reuse, -R68 ;  /* 0x000000450f447223 */ /* 0x080fe20000010844 */
[----:B------:R-:W-:-:S03]  /*6c90*/  FFMA.FTZ R73, R14, R69, R73 ;  /* 0x000000450e497223 */ /* 0x000fc60000010049 */
[----:B------:R-:W-:Y:S02]  /*6ca0*/  F2FP.SATFINITE.E4M3.F32.PACK_AB_MERGE_C R15, R66, R75, R76 ;  /* 0x0000004b420f723e */ /* 0x000fe4000480704c */
[----:B------:R-:W-:-:S07]  /*6cb0*/  F2FP.SATFINITE.E4M3.F32.PACK_AB_MERGE_C R14, R73, R68, R72 ;  /* 0x00000044490e723e */ /* 0x000fce0004807048 */
.L_x_474:
[----:B------:R-:W-:Y:S05]  /*6cc0*/  BSYNC B2 ;  /* 0x0000000000027941 */ /* 0x000fea0003800000 */
.L_x_473:
[----:B0-----:R0:W-:Y:S02]  /*6cd0*/  ST.E.128 desc[UR50][R62.64], R12 ;  /* 0x0000000c3e007985 */ /* 0x0011e4000c101d32 */
.L_x_472:
[----:B------:R-:W-:Y:S05]  /*6ce0*/  BSYNC B1 ;  /* 0x0000000000017941 */ /* 0x000fea0003800000 */
.L_x_471:
[----:B------:R-:W-:Y:S01]  /*6cf0*/  ISETP.NE.AND P2, PT, R29, RZ, PT ;  /* 0x000000ff1d00720c */ /* 0x000fe20003f45270 */
[----:B------:R-:W-:-:S12]  /*6d00*/  BSSY B1, `(.L_x_475) ;  /* 0x0000073000017945 */ /* 0x000fd80003800000 */
[----:B------:R-:W-:Y:S05]  /*6d10*/  @!P2 BRA `(.L_x_476) ;  /* 0x0000000400c4a947 */ /* 0x000fea0003800000 */
[----:B0-----:R-:W-:Y:S01]  /*6d20*/  IMAD.SHL.U32 R12, R170, 0x10, RZ ;  /* 0x00000010aa0c7824 */ /* 0x001fe200078e00ff */
[----:B------:R-:W-:Y:S04]  /*6d30*/  BSSY B2, `(.L_x_477) ;  /* 0x000006e000027945 */ /* 0x000fe80003800000 */
[----:B--2---:R-:W-:-:S04]  /*6d40*/  IADD3 R58, P2, R12, R121, RZ ;  /* 0x000000790c3a7210 */ /* 0x004fc80007f5e0ff */
[----:B------:R-:W-:Y:S02]  /*6d50*/  LEA.HI.X.SX32 R59, R12, R65, 0x1, P2 ;  /* 0x000000410c3b7211 */ /* 0x000fe400010f0eff */
[----:B------:R0:W2:Y:S01]  /*6d60*/  LDS.128 R12, [R36+0x1c400] ;  /* 0x01c40000240c7984 */ /* 0x0000a20000000c00 */
[----:B------:R-:W-:-:S13]  /*6d70*/  ISETP.GE.AND P2, PT, R197, R117, PT ;  /* 0x00000075c500720c */ /* 0x000fda0003f46270 */
[----:B0-----:R-:W-:Y:S05]  /*6d80*/  @P2 BRA `(.L_x_478) ;  /* 0x0000000400a02947 */ /* 0x001fea0003800000 */
[----:B------:R-:W-:Y:S01]  /*6d90*/  SHF.R.U32.HI R54, RZ, 0x8, R55 ;  /* 0x00000008ff367819 */ /* 0x000fe20000011637 */
[----:B--2-4-:R-:W-:Y:S01]  /*6da0*/  IMAD.MOV.U32 R11, RZ, RZ, R13 ;  /* 0x000000ffff0b7224 */ /* 0x014fe200078e000d */
[----:B------:R-:W-:Y:S02]  /*6db0*/  SHF.R.U32.HI R56, RZ, 0x8, R57 ;  /* 0x00000008ff387819 */ /* 0x000fe40000011639 */
[----:B------:R-:W-:Y:S01]  /*6dc0*/  SHF.R.U32.HI R62, RZ, 0x10, R55 ;  /* 0x00000010ff3e7819 */ /* 0x000fe20000011637 */
[----:B------:R-:W-:Y:S01]  /*6dd0*/  IMAD.SHL.U32 R54, R54, 0x100, RZ ;  /* 0x0000010036367824 */ /* 0x000fe200078e00ff */
[----:B------:R-:W-:Y:S01]  /*6de0*/  LOP3.LUT R61, R55, 0xff0000ff, RZ, 0xc0, !PT ;  /* 0xff0000ff373d7812 */ /* 0x000fe200078ec0ff */
[----:B------:R-:W-:Y:S01]  /*6df0*/  IMAD.MOV.U32 R55, RZ, RZ, R12 ;  /* 0x000000ffff377224 */ /* 0x000fe200078e000c */
[----:B------:R-:W-:Y:S01]  /*6e00*/  SHF.R.U32.HI R60, RZ, 0x10, R57 ;  /* 0x00000010ff3c7819 */ /* 0x000fe20000011639 */
[----:B------:R-:W-:Y:S01]  /*6e10*/  IMAD.U32 R13, R62, 0x10000, RZ ;  /* 0x000100003e0d7824 */ /* 0x000fe200078e00ff */
[----:B------:R-:W-:-:S02]  /*6e20*/  LOP3.LUT R57, R57, 0xff0000ff, RZ, 0xc0, !PT ;  /* 0xff0000ff39397812 */ /* 0x000fc400078ec0ff */
[----:B------:R-:W-:Y:S02]  /*6e30*/  SHF.L.U32 R56, R56, 0x8, RZ ;  /* 0x0000000838387819 */ /* 0x000fe400000006ff */
[----:B------:R-:W-:Y:S02]  /*6e40*/  LOP3.LUT R54, R61, 0xff00, R54, 0xf8, !PT ;  /* 0x0000ff003d367812 */ /* 0x000fe400078ef836 */
[----:B------:R-:W-:Y:S02]  /*6e50*/  LOP3.LUT R61, R57, 0xff00, R56, 0xf8, !PT ;  /* 0x0000ff00393d7812 */ /* 0x000fe400078ef838 */
[----:B------:R-:W-:Y:S02]  /*6e60*/  SHF.L.U32 R56, R60, 0x10, RZ ;  /* 0x000000103c387819 */ /* 0x000fe400000006ff */
[----:B------:R-:W-:Y:S02]  /*6e70*/  F2FP.F16.E4M3.UNPACK_B R57, R144.H1 ;  /* 0x00000090ff39723e */ /* 0x000fe400030006ff */
[----:B------:R-:W-:-:S02]  /*6e80*/  F2FP.F16.E4M3.UNPACK_B R12, R11 ;  /* 0x0000000bff0c723e */ /* 0x000fc400020006ff */
[----:B------:R-:W-:Y:S01]  /*6e90*/  LOP3.LUT R13, R54, 0xff0000, R13, 0xf8, !PT ;  /* 0x00ff0000360d7812 */ /* 0x000fe200078ef80d */
[--C-:B------:R-:W-:Y:S01]  /*6ea0*/  HADD2.F32 R67, -RZ, R57.reuse.H0_H0 ;  /* 0x20000039ff437230 */ /* 0x100fe20000004100 */
[----:B------:R-:W-:Y:S01]  /*6eb0*/  LOP3.LUT R54, R61, 0xff0000, R56, 0xf8, !PT ;  /* 0x00ff00003d367812 */ /* 0x000fe200078ef838 */
[--C-:B------:R-:W-:Y:S01]  /*6ec0*/  HADD2.F32 R56, -RZ, R12.reuse.H1_H1 ;  /* 0x3000000cff387230 */ /* 0x100fe20000004100 */
[----:B------:R-:W-:Y:S01]  /*6ed0*/  F2FP.F16.E4M3.UNPACK_B R61, R143.H1 ;  /* 0x0000008fff3d723e */ /* 0x000fe200030006ff */
[----:B------:R-:W-:Y:S01]  /*6ee0*/  HADD2.F32 R12, -RZ, R12.H0_H0 ;  /* 0x2000000cff0c7230 */ /* 0x000fe20000004100 */
[----:B------:R-:W-:Y:S01]  /*6ef0*/  F2FP.F16.E4M3.UNPACK_B R11, R11.H1 ;  /* 0x0000000bff0b723e */ /* 0x000fe200030006ff */
[----:B------:R-:W-:Y:S02]  /*6f00*/  HADD2.F32 R62, -RZ, R57.H1_H1 ;  /* 0x30000039ff3e7230 */ /* 0x000fe40000004100 */
[----:B------:R-:W-:Y:S01]  /*6f10*/  FMUL.FTZ R69, R56, R67 ;  /* 0x0000004338457220 */ /* 0x000fe20000410000 */
[----:B------:R-:W-:-:S02]  /*6f20*/  HADD2.F32 R63, -RZ, R61.H0_H0 ;  /* 0x2000003dff3f7230 */ /* 0x000fc40000004100 */
        /* <DEDUP_REMOVED lines=17> */
[----:B------:R-:W-:Y:S01]  /*7040*/  HADD2.F32 R60, -RZ, R56.H0_H0 ;  /* 0x20000038ff3c7230 */ /* 0x000fe20000004100 */
[----:B------:R-:W-:Y:S01]  /*7050*/  F2FP.F16.E4M3.UNPACK_B R68, R54 ;  /* 0x00000036ff44723e */ /* 0x000fe200020006ff */
[----:B------:R-:W-:-:S02]  /*7060*/  HADD2.F32 R144, -RZ, R144.H0_H0 ;  /* 0x20000090ff907230 */ /* 0x000fc40000004100 */
[-C--:B------:R-:W-:Y:S01]  /*7070*/  FMUL.FTZ R67, R61, R62.reuse ;  /* 0x0000003e3d437220 */ /* 0x080fe20000410000 */
[--C-:B------:R-:W-:Y:S02]  /*7080*/  HADD2.F32 R57, -RZ, R55.reuse.H1_H1 ;  /* 0x30000037ff397230 */ /* 0x100fe40000004100 */
[----:B------:R-:W-:Y:S01]  /*7090*/  FMUL.FTZ R62, R60, R62 ;  /* 0x0000003e3c3e7220 */ /* 0x000fe20000410000 */
[----:B------:R-:W-:Y:S02]  /*70a0*/  HADD2.F32 R56, -RZ, R55.H0_H0 ;  /* 0x20000037ff387230 */ /* 0x000fe40000004100 */
[--C-:B------:R-:W-:Y:S02]  /*70b0*/  HADD2.F32 R55, -RZ, R143.reuse.H1_H1 ;  /* 0x3000008fff377230 */ /* 0x100fe40000004100 */
[-C--:B------:R-:W-:Y:S01]  /*70c0*/  FMUL.FTZ R63, R57, R144.reuse ;  /* 0x00000090393f7220 */ /* 0x080fe20000410000 */
[----:B------:R-:W-:Y:S02]  /*70d0*/  HADD2.F32 R143, -RZ, R143.H0_H0 ;  /* 0x2000008fff8f7230 */ /* 0x000fe40000004100 */
[----:B------:R-:W-:Y:S01]  /*70e0*/  FMUL.FTZ R144, R56, R144 ;  /* 0x0000009038907220 */ /* 0x000fe20000410000 */
[----:B------:R-:W-:-:S02]  /*70f0*/  HADD2.F32 R70, -RZ, R68.H1_H1 ;  /* 0x30000044ff467230 */ /* 0x000fc40000004100 */
[-C--:B------:R-:W-:Y:S01]  /*7100*/  FFMA.FTZ R60, R60, R55.reuse, -R67 ;  /* 0x000000373c3c7223 */ /* 0x080fe20000010843 */
[----:B------:R-:W-:Y:S01]  /*7110*/  FFMA.FTZ R61, R61, R55, R62 ;  /* 0x000000373d3d7223 */ /* 0x000fe2000001003e */
[-C--:B------:R-:W-:Y:S01]  /*7120*/  FFMA.FTZ R55, R56, R143.reuse, -R63 ;  /* 0x0000008f38377223 */ /* 0x080fe2000001083f */
[----:B------:R-:W-:Y:S01]  /*7130*/  FFMA.FTZ R56, R57, R143, R144 ;  /* 0x0000008f39387223 */ /* 0x000fe20000010090 */
[----:B------:R-:W-:Y:S01]  /*7140*/  F2FP.F16.E4M3.UNPACK_B R62, R15.H1 ;  /* 0x0000000fff3e723e */ /* 0x000fe200030006ff */
[----:B------:R-:W-:Y:S01]  /*7150*/  HADD2.F32 R67, -RZ, R66.H1_H1 ;  /* 0x30000042ff437230 */ /* 0x000fe20000004100 */
[----:B------:R-:W-:Y:S01]  /*7160*/  F2FP.SATFINITE.E4M3.F32.PACK_AB_MERGE_C R57, R69, R64, RZ ;  /* 0x000000404539723e */ /* 0x000fe200048070ff */
[----:B------:R-:W-:Y:S01]  /*7170*/  HADD2.F32 R68, -RZ, R68.H0_H0 ;  /* 0x20000044ff447230 */ /* 0x000fe20000004100 */
[----:B------:R-:W-:Y:S01]  /*7180*/  F2FP.F16.E4M3.UNPACK_B R69, R54.H1 ;  /* 0x00000036ff45723e */ /* 0x000fe200030006ff */
[--C-:B------:R-:W-:Y:S01]  /*7190*/  HADD2.F32 R63, -RZ, R62.reuse.H0_H0 ;  /* 0x2000003eff3f7230 */ /* 0x100fe20000004100 */
[----:B------:R-:W-:Y:S01]  /*71a0*/  F2FP.SATFINITE.E4M3.F32.PACK_AB_MERGE_C R60, R61, R60, RZ ;  /* 0x0000003c3d3c723e */ /* 0x000fe200048070ff */
[----:B------:R-:W-:Y:S01]  /*71b0*/  HADD2.F32 R62, -RZ, R62.H1_H1 ;  /* 0x3000003eff3e7230 */ /* 0x000fe20000004100 */
[----:B------:R-:W-:Y:S01]  /*71c0*/  F2FP.F16.E4M3.UNPACK_B R61, R14.H1 ;  /* 0x0000000eff3d723e */ /* 0x000fe200030006ff */
[--C-:B------:R-:W-:Y:S01]  /*71d0*/  HADD2.F32 R71, -RZ, R69.reuse.H1_H1 ;  /* 0x30000045ff477230 */ /* 0x100fe20000004100 */
[----:B------:R-:W-:Y:S01]  /*71e0*/  F2FP.F16.E4M3.UNPACK_B R64, R13 ;  /* 0x0000000dff40723e */ /* 0x000fe200020006ff */
[----:B------:R-:W-:Y:S01]  /*71f0*/  HADD2.F32 R69, -RZ, R69.H0_H0 ;  /* 0x20000045ff457230 */ /* 0x000fe20000004100 */
[----:B------:R-:W-:Y:S01]  /*7200*/  F2FP.F16.E4M3.UNPACK_B R15, R15 ;  /* 0x0000000fff0f723e */ /* 0x000fe200020006ff */
[----:B------:R-:W-:-:S02]  /*7210*/  HADD2.F32 R54, -RZ, R61.H1_H1 ;  /* 0x3000003dff367230 */ /* 0x000fc40000004100 */
[-C--:B------:R-:W-:Y:S01]  /*7220*/  FMUL.FTZ R72, R62, R71.reuse ;  /* 0x000000473e487220 */ /* 0x080fe20000410000 */
[----:B------:R-:W-:Y:S02]  /*7230*/  HADD2.F32 R61, -RZ, R61.H0_H0 ;  /* 0x2000003dff3d7230 */ /* 0x000fe40000004100 */
[C---:B------:R-:W-:Y:S01]  /*7240*/  FMUL.FTZ R73, R63.reuse, R71 ;  /* 0x000000473f497220 */ /* 0x040fe20000410000 */
[----:B------:R-:W-:Y:S02]  /*7250*/  HADD2.F32 R13, -RZ, R64.H1_H1 ;  /* 0x30000040ff0d7230 */ /* 0x000fe40000004100 */
[-C--:B------:R-:W-:Y:S01]  /*7260*/  FFMA.FTZ R71, R63, R67.reuse, -R72 ;  /* 0x000000433f477223 */ /* 0x080fe20000010848 */
[-C--:B------:R-:W-:Y:S01]  /*7270*/  FMUL.FTZ R72, R54, R70.reuse ;  /* 0x0000004636487220 */ /* 0x080fe20000410000 */
[C---:B------:R-:W-:Y:S01]  /*7280*/  FMUL.FTZ R63, R61.reuse, R70 ;  /* 0x000000463d3f7220 */ /* 0x040fe20000410000 */
[----:B------:R-:W-:Y:S01]  /*7290*/  F2FP.F16.E4M3.UNPACK_B R14, R14 ;  /* 0x0000000eff0e723e */ /* 0x000fe200020006ff */
[----:B------:R-:W-:Y:S01]  /*72a0*/  FFMA.FTZ R74, R62, R67, R73 ;  /* 0x000000433e4a7223 */ /* 0x000fe20000010049 */
[-C--:B------:R-:W-:Y:S01]  /*72b0*/  FFMA.FTZ R72, R61, R13.reuse, -R72 ;  /* 0x0000000d3d487223 */ /* 0x080fe20000010848 */
[----:B------:R-:W-:Y:S01]  /*72c0*/  FFMA.FTZ R63, R54, R13, R63 ;  /* 0x0000000d363f7223 */ /* 0x000fe2000001003f */
[----:B------:R-:W-:-:S02]  /*72d0*/  HADD2.F32 R54, -RZ, R15.H0_H0 ;  /* 0x2000000fff367230 */ /* 0x000fc40000004100 */
[--C-:B------:R-:W-:Y:S01]  /*72e0*/  HADD2.F32 R13, -RZ, R14.reuse.H0_H0 ;  /* 0x2000000eff0d7230 */ /* 0x100fe20000004100 */
[----:B------:R-:W-:Y:S01]  /*72f0*/  F2FP.SATFINITE.E4M3.F32.PACK_AB_MERGE_C R71, R74, R71, RZ ;  /* 0x000000474a47723e */ /* 0x000fe200048070ff */
[----:B------:R-:W-:Y:S02]  /*7300*/  HADD2.F32 R15, -RZ, R15.H1_H1 ;  /* 0x3000000fff0f7230 */ /* 0x000fe40000004100 */
[-C--:B------:R-:W-:Y:S01]  /*7310*/  FMUL.FTZ R70, R54, R69.reuse ;  /* 0x0000004536467220 */ /* 0x080fe20000410000 */
[----:B------:R-:W-:Y:S02]  /*7320*/  HADD2.F32 R14, -RZ, R14.H1_H1 ;  /* 0x3000000eff0e7230 */ /* 0x000fe40000004100 */
[----:B------:R-:W-:Y:S01]  /*7330*/  FMUL.FTZ R61, R13, R68 ;  /* 0x000000440d3d7220 */ /* 0x000fe20000410000 */
[----:B------:R-:W-:Y:S02]  /*7340*/  HADD2.F32 R66, -RZ, R66.H0_H0 ;  /* 0x20000042ff427230 */ /* 0x000fe40000004100 */
[----:B------:R-:W-:Y:S01]  /*7350*/  FMUL.FTZ R67, R15, R69 ;  /* 0x000000450f437220 */ /* 0x000fe20000410000 */
[----:B------:R-:W-:-:S02]  /*7360*/  HADD2.F32 R64, -RZ, R64.H0_H0 ;  /* 0x20000040ff407230 */ /* 0x000fc40000004100 */
[----:B------:R-:W-:Y:S01]  /*7370*/  FMUL.FTZ R62, R14, R68 ;  /* 0x000000440e3e7220 */ /* 0x000fe20000410000 */
[----:B------:R-:W-:Y:S01]  /*7380*/  F2FP.SATFINITE.E4M3.F32.PACK_AB_MERGE_C R63, R63, R72, RZ ;  /* 0x000000483f3f723e */ /* 0x000fe200048070ff */
[-C--:B------:R-:W-:Y:S01]  /*7390*/  FFMA.FTZ R67, R54, R66.reuse, -R67 ;  /* 0x0000004236437223 */ /* 0x080fe20000010843 */
[----:B------:R-:W-:Y:S01]  /*73a0*/  FFMA.FTZ R70, R15, R66, R70 ;  /* 0x000000420f467223 */ /* 0x000fe20000010046 */
[-C--:B------:R-:W-:Y:S01]  /*73b0*/  FFMA.FTZ R62, R13, R64.reuse, -R62 ;  /* 0x000000400d3e7223 */ /* 0x080fe2000001083e */
[----:B------:R-:W-:Y:S01]  /*73c0*/  FFMA.FTZ R61, R14, R64, R61 ;  /* 0x000000400e3d7223 */ /* 0x000fe2000001003d */
[----:B------:R-:W-:Y:S02]  /*73d0*/  F2FP.SATFINITE.E4M3.F32.PACK_AB_MERGE_C R13, R12, R11, R57 ;  /* 0x0000000b0c0d723e */ /* 0x000fe40004807039 */
[----:B------:R-:W-:Y:S02]  /*73e0*/  F2FP.SATFINITE.E4M3.F32.PACK_AB_MERGE_C R12, R56, R55, R60 ;  /* 0x00000037380c723e */ /* 0x000fe4000480703c */
[----:B------:R-:W-:-:S02]  /*73f0*/  F2FP.SATFINITE.E4M3.F32.PACK_AB_MERGE_C R14, R61, R62, R63 ;  /* 0x0000003e3d0e723e */ /* 0x000fc4000480703f */
[----:B------:R-:W-:-:S07]  /*7400*/  F2FP.SATFINITE.E4M3.F32.PACK_AB_MERGE_C R15, R70, R67, R71 ;  /* 0x00000043460f723e */ /* 0x000fce0004807047 */
.L_x_478:
[----:B------:R-:W-:Y:S05]  /*7410*/  BSYNC B2 ;  /* 0x0000000000027941 */ /* 0x000fea0003800000 */
.L_x_477:
[----:B--2---:R0:W-:Y:S02]  /*7420*/  ST.E.128 desc[UR50][R58.64], R12 ;  /* 0x0000000c3a007985 */ /* 0x0041e4000c101d32 */
.L_x_476:
[----:B------:R-:W-:Y:S05]  /*7430*/  BSYNC B1 ;  /* 0x0000000000017941 */ /* 0x000fea0003800000 */
.L_x_475:
        /* <DEDUP_REMOVED lines=10> */
[----:B----4-:R-:W-:Y:S02]  /*74e0*/  SHF.R.U32.HI R11, RZ, 0x8, R51 ;  /* 0x00000008ff0b7819 */ /* 0x010fe40000011633 */
[--C-:B------:R-:W-:Y:S02]  /*74f0*/  SHF.R.U32.HI R57, RZ, 0x8, R53.reuse ;  /* 0x00000008ff397819 */ /* 0x100fe40000011635 */
[----:B------:R-:W-:Y:S02]  /*7500*/  LOP3.LUT R52, R53, 0xff0000ff, RZ, 0xc0, !PT ;  /* 0xff0000ff35347812 */ /* 0x000fe400078ec0ff */
[----:B------:R-:W-:Y:S01]  /*7510*/  SHF.R.U32.HI R56, RZ, 0x10, R53 ;  /* 0x00000010ff387819 */ /* 0x000fe20000011635 */
[----:B------:R-:W-:Y:S01]  /*7520*/  IMAD.SHL.U32 R53, R11, 0x100, RZ ;  /* 0x000001000b357824 */ /* 0x000fe200078e00ff */
[----:B------:R-:W-:Y:S01]  /*7530*/  LOP3.LUT R50, R51, 0xff0000ff, RZ, 0xc0, !PT ;  /* 0xff0000ff33327812 */ /* 0x000fe200078ec0ff */
[----:B------:R-:W-:Y:S01]  /*7540*/  IMAD.SHL.U32 R57, R57, 0x100, RZ ;  /* 0x0000010039397824 */ /* 0x000fe200078e00ff */
[----:B------:R-:W-:Y:S01]  /*7550*/  SHF.R.U32.HI R58, RZ, 0x10, R51 ;  /* 0x00000010ff3a7819 */ /* 0x000fe20000011633 */
[----:B--2---:R-:W-:Y:S01]  /*7560*/  IMAD.MOV.U32 R51, RZ, RZ, R12 ;  /* 0x000000ffff337224 */ /* 0x004fe200078e000c */
[----:B------:R-:W-:-:S02]  /*7570*/  MOV R11, R13 ;  /* 0x0000000d000b7202 */ /* 0x000fc40000000f00 */
[----:B------:R-:W-:Y:S01]  /*7580*/  LOP3.LUT R13, R50, 0xff00, R53, 0xf8, !PT ;  /* 0x0000ff00320d7812 */ /* 0x000fe200078ef835 */
[----:B------:R-:W-:Y:S01]  /*7590*/  IMAD.U32 R50, R58, 0x10000, RZ ;  /* 0x000100003a327824 */ /* 0x000fe200078e00ff */
[----:B------:R-:W-:Y:S01]  /*75a0*/  LOP3.LUT R52, R52, 0xff00, R57, 0xf8, !PT ;  /* 0x0000ff0034347812 */ /* 0x000fe200078ef839 */
        /* <DEDUP_REMOVED lines=20> */
[-C--:B------:R-:W-:Y:S01]  /*76f0*/  FMUL.FTZ R60, R56, R58.reuse ;  /* 0x0000003a383c7220 */ /* 0x080fe20000410000 */
[----:B------:R-:W-:Y:S01]  /*7700*/  FMUL.FTZ R63, R53, R58 ;  /* 0x0000003a353f7220 */ /* 0x000fe20000410000 */
[----:B------:R-:W-:Y:S01]  /*7710*/  F2FP.F16.E4M3.UNPACK_B R52, R51.H1 ;  /* 0x00000033ff34723e */ /* 0x000fe200030006ff */
[----:B------:R-:W-:-:S02]  /*7720*/  HADD2.F32 R58, -RZ, R142.H1_H1 ;  /* 0x3000008eff3a7230 */ /* 0x000fc40000004100 */
[-C--:B------:R-:W-:Y:S01]  /*7730*/  FFMA.FTZ R60, R53, R57.reuse, -R60 ;  /* 0x00000039353c7223 */ /* 0x080fe2000001083c */
[----:B------:R-:W-:Y:S01]  /*7740*/  FFMA.FTZ R63, R56, R57, R63 ;  /* 0x00000039383f7223 */ /* 0x000fe2000001003f */
[----:B------:R-:W-:Y:S01]  /*7750*/  F2FP.F16.E4M3.UNPACK_B R51, R51 ;  /* 0x00000033ff33723e */ /* 0x000fe200020006ff */
[--C-:B------:R-:W-:Y:S01]  /*7760*/  HADD2.F32 R57, -RZ, R52.reuse.H1_H1 ;  /* 0x30000034ff397230 */ /* 0x100fe20000004100 */
[----:B------:R-:W-:Y:S01]  /*7770*/  F2FP.F16.E4M3.UNPACK_B R141, R141 ;  /* 0x0000008dff8d723e */ /* 0x000fe200020006ff */
[----:B------:R-:W-:Y:S01]  /*7780*/  HADD2.F32 R56, -RZ, R52.H0_H0 ;  /* 0x20000034ff387230 */ /* 0x000fe20000004100 */
[----:B------:R-:W-:Y:S01]  /*7790*/  F2FP.F16.E4M3.UNPACK_B R62, R50.H1 ;  /* 0x00000032ff3e723e */ /* 0x000fe200030006ff */
[--C-:B------:R-:W-:Y:S02]  /*77a0*/  HADD2.F32 R52, -RZ, R51.reuse.H0_H0 ;  /* 0x20000033ff347230 */ /* 0x100fe40000004100 */
[----:B------:R-:W-:Y:S01]  /*77b0*/  FMUL.FTZ R61, R57, R58 ;  /* 0x0000003a393d7220 */ /* 0x000fe20000410000 */
[----:B------:R-:W-:-:S02]  /*77c0*/  HADD2.F32 R53, -RZ, R51.H1_H1 ;  /* 0x30000033ff357230 */ /* 0x000fc40000004100 */
[----:B------:R-:W-:Y:S01]  /*77d0*/  FMUL.FTZ R58, R56, R58 ;  /* 0x0000003a383a7220 */ /* 0x000fe20000410000 */
[----:B------:R-:W-:Y:S01]  /*77e0*/  HADD2.F32 R142, -RZ, R142.H0_H0 ;  /* 0x2000008eff8e7230 */ /* 0x000fe20000004100 */
[----:B------:R-:W-:Y:S01]  /*77f0*/  F2FP.SATFINITE.E4M3.F32.PACK_AB_MERGE_C R69, R63, R60, RZ ;  /* 0x0000003c3f45723e */ /* 0x000fe200048070ff */
[--C-:B------:R-:W-:Y:S02]  /*7800*/  HADD2.F32 R51, -RZ, R141.reuse.H1_H1 ;  /* 0x3000008dff337230 */ /* 0x100fe40000004100 */
[----:B------:R-:W-:Y:S02]  /*7810*/  HADD2.F32 R141, -RZ, R141.H0_H0 ;  /* 0x2000008dff8d7230 */ /* 0x000fe40000004100 */
[-C--:B------:R-:W-:Y:S01]  /*7820*/  FMUL.FTZ R59, R53, R142.reuse ;  /* 0x0000008e353b7220 */ /* 0x080fe20000410000 */
[----:B------:R-:W-:Y:S01]  /*7830*/  FMUL.FTZ R142, R52, R142 ;  /* 0x0000008e348e7220 */ /* 0x000fe20000410000 */
[-C--:B------:R-:W-:Y:S01]  /*7840*/  FFMA.FTZ R61, R56, R51.reuse, -R61 ;  /* 0x00000033383d7223 */ /* 0x080fe2000001083d */
[----:B------:R-:W-:Y:S01]  /*7850*/  FFMA.FTZ R58, R57, R51, R58 ;  /* 0x00000033393a7223 */ /* 0x000fe2000001003a */
[----:B------:R-:W-:Y:S01]  /*7860*/  FFMA.FTZ R51, R52, R141, -R59 ;  /* 0x0000008d34337223 */ /* 0x000fe2000001083b */
[----:B------:R-:W-:Y:S01]  /*7870*/  F2FP.F16.E4M3.UNPACK_B R56, R15.H1 ;  /* 0x0000000fff38723e */ /* 0x000fe200030006ff */
[----:B------:R-:W-:Y:S01]  /*7880*/  FFMA.FTZ R52, R53, R141, R142 ;  /* 0x0000008d35347223 */ /* 0x000fe2000001008e */
[----:B------:R-:W-:Y:S01]  /*7890*/  F2FP.F16.E4M3.UNPACK_B R53, R14.H1 ;  /* 0x0000000eff35723e */ /* 0x000fe200030006ff */
[----:B------:R-:W-:Y:S01]  /*78a0*/  HADD2.F32 R64, -RZ, R62.H1_H1 ;  /* 0x3000003eff407230 */ /* 0x000fe20000004100 */
[----:B------:R-:W-:Y:S01]  /*78b0*/  F2FP.SATFINITE.E4M3.F32.PACK_AB_MERGE_C R68, R58, R61, RZ ;  /* 0x0000003d3a44723e */ /* 0x000fe200048070ff */
[--C-:B------:R-:W-:Y:S01]  /*78c0*/  HADD2.F32 R57, -RZ, R56.reuse.H0_H0 ;  /* 0x20000038ff397230 */ /* 0x100fe20000004100 */
[----:B------:R-:W-:Y:S01]  /*78d0*/  F2FP.F16.E4M3.UNPACK_B R61, R50 ;  /* 0x00000032ff3d723e */ /* 0x000fe200020006ff */
[----:B------:R-:W-:Y:S01]  /*78e0*/  HADD2.F32 R56, -RZ, R56.H1_H1 ;  /* 0x30000038ff387230 */ /* 0x000fe20000004100 */
[-C--:B------:R-:W-:Y:S01]  /*78f0*/  F2FP.F16.E4M3.UNPACK_B R58, R13.reuse ;  /* 0x0000000dff3a723e */ /* 0x080fe200020006ff */
[----:B------:R-:W-:Y:S01]  /*7900*/  HADD2.F32 R50, -RZ, R53.H1_H1 ;  /* 0x30000035ff327230 */ /* 0x000fe20000004100 */
[----:B------:R-:W-:Y:S01]  /*7910*/  F2FP.F16.E4M3.UNPACK_B R59, R13.H1 ;  /* 0x0000000dff3b723e */ /* 0x000fe200030006ff */
[----:B------:R-:W-:-:S02]  /*7920*/  HADD2.F32 R63, -RZ, R61.H1_H1 ;  /* 0x3000003dff3f7230 */ /* 0x000fc40000004100 */
[-C--:B------:R-:W-:Y:S01]  /*7930*/  FMUL.FTZ R66, R56, R64.reuse ;  /* 0x0000004038427220 */ /* 0x080fe20000410000 */
[----:B------:R-:W-:Y:S02]  /*7940*/  HADD2.F32 R53, -RZ, R53.H0_H0 ;  /* 0x20000035ff357230 */ /* 0x000fe40000004100 */
[----:B------:R-:W-:Y:S01]  /*7950*/  FMUL.FTZ R67, R57, R64 ;  /* 0x0000004039437220 */ /* 0x000fe20000410000 */
[----:B------:R-:W-:Y:S02]  /*7960*/  HADD2.F32 R13, -RZ, R58.H1_H1 ;  /* 0x3000003aff0d7230 */ /* 0x000fe40000004100 */
[----:B------:R-:W-:Y:S01]  /*7970*/  FMUL.FTZ R64, R50, R63 ;  /* 0x0000003f32407220 */ /* 0x000fe20000410000 */
[----:B------:R-:W-:Y:S01]  /*7980*/  F2FP.F16.E4M3.UNPACK_B R15, R15 ;  /* 0x0000000fff0f723e */ /* 0x000fe200020006ff */
[C---:B------:R-:W-:Y:S01]  /*7990*/  FMUL.FTZ R63, R53.reuse, R63 ;  /* 0x0000003f353f7220 */ /* 0x040fe20000410000 */
[----:B------:R-:W-:Y:S01]  /*79a0*/  F2FP.F16.E4M3.UNPACK_B R14, R14 ;  /* 0x0000000eff0e723e */ /* 0x000fe200020006ff */
[----:B------:R-:W-:Y:S01]  /*79b0*/  FFMA.FTZ R64, R53, R13, -R64 ;  /* 0x0000000d35407223 */ /* 0x000fe20000010840 */
[----:B------:R-:W-:-:S02]  /*79c0*/  HADD2.F32 R60, -RZ, R59.H1_H1 ;  /* 0x3000003bff3c7230 */ /* 0x000fc40000004100 */
[----:B------:R-:W-:Y:S01]  /*79d0*/  FFMA.FTZ R63, R50, R13, R63 ;  /* 0x0000000d323f7223 */ /* 0x000fe2000001003f */
[--C-:B------:R-:W-:Y:S02]  /*79e0*/  HADD2.F32 R50, -RZ, R15.reuse.H0_H0 ;  /* 0x2000000fff327230 */ /* 0x100fe40000004100 */
[----:B------:R-:W-:Y:S02]  /*79f0*/  HADD2.F32 R13, -RZ, R14.H0_H0 ;  /* 0x2000000eff0d7230 */ /* 0x000fe40000004100 */
[-C--:B------:R-:W-:Y:S01]  /*7a00*/  FFMA.FTZ R67, R56, R60.reuse, R67 ;  /* 0x0000003c38437223 */ /* 0x080fe20000010043 */
[----:B------:R-:W-:Y:S02]  /*7a10*/  HADD2.F32 R15, -RZ, R15.H1_H1 ;  /* 0x3000000fff0f7230 */ /* 0x000fe40000004100 */
[----:B------:R-:W-:Y:S01]  /*7a20*/  FFMA.FTZ R66, R57, R60, -R66 ;  /* 0x0000003c39427223 */ /* 0x000fe20000010842 */
[----:B------:R-:W-:Y:S01]  /*7a30*/  HADD2.F32 R62, -RZ, R62.H0_H0 ;  /* 0x2000003eff3e7230 */ /* 0x000fe20000004100 */
[----:B------:R-:W-:Y:S01]  /*7a40*/  F2FP.SATFINITE.E4M3.F32.PACK_AB_MERGE_C R63, R63, R64, RZ ;  /* 0x000000403f3f723e */ /* 0x000fe200048070ff */
[----:B------:R-:W-:-:S02]  /*7a50*/  HADD2.F32 R14, -RZ, R14.H1_H1 ;  /* 0x3000000eff0e7230 */ /* 0x000fc40000004100 */
[----:B------:R-:W-:Y:S02]  /*7a60*/  HADD2.F32 R61, -RZ, R61.H0_H0 ;  /* 0x2000003dff3d7230 */ /* 0x000fe40000004100 */
[-C--:B------:R-:W-:Y:S01]  /*7a70*/  FMUL.FTZ R53, R15, R62.reuse ;  /* 0x0000003e0f357220 */ /* 0x080fe20000410000 */
[----:B------:R-:W-:Y:S02]  /*7a80*/  HADD2.F32 R59, -RZ, R59.H0_H0 ;  /* 0x2000003bff3b7230 */ /* 0x000fe40000004100 */
        /* <DEDUP_REMOVED lines=8> */
[----:B------:R-:W-:-:S02]  /*7b10*/  F2FP.SATFINITE.E4M3.F32.PACK_AB_MERGE_C R66, R67, R66, RZ ;  /* 0x000000424342723e */ /* 0x000fc400048070ff */
[----:B------:R-:W-:Y:S02]  /*7b20*/  F2FP.SATFINITE.E4M3.F32.PACK_AB_MERGE_C R13, R12, R11, R69 ;  /* 0x0000000b0c0d723e */ /* 0x000fe40004807045 */
[----:B------:R-:W-:Y:S02]  /*7b30*/  F2FP.SATFINITE.E4M3.F32.PACK_AB_MERGE_C R12, R52, R51, R68 ;  /* 0x00000033340c723e */ /* 0x000fe40004807044 */
[----:B------:R-:W-:Y:S02]  /*7b40*/  F2FP.SATFINITE.E4M3.F32.PACK_AB_MERGE_C R14, R61, R56, R63 ;  /* 0x000000383d0e723e */ /* 0x000fe4000480703f */
[----:B------:R-:W-:-:S07]  /*7b50*/  F2FP.SATFINITE.E4M3.F32.PACK_AB_MERGE_C R15, R62, R53, R66 ;  /* 0x000000353e0f723e */ /* 0x000fce0004807042 */
.L_x_482:
[----:B------:R-:W-:Y:S05]  /*7b60*/  BSYNC B2 ;  /* 0x0000000000027941 */ /* 0x000fea0003800000 */
.L_x_481:
[----:B--2---:R0:W-:Y:S02]  /*7b70*/  ST.E.128 desc[UR50][R54.64], R12 ;  /* 0x0000000c36007985 */ /* 0x0041e4000c101d32 */
.L_x_480:
[----:B------:R-:W-:Y:S05]  /*7b80*/  BSYNC B1 ;  /* 0x0000000000017941 */ /* 0x000fea0003800000 */
.L_x_479:
[----:B------:R-:W-:Y:S01]  /*7b90*/  ISETP.NE.AND P2, PT, R31, RZ, PT ;  /* 0x000000ff1f00720c */ /* 0x000fe20003f45270 */
[----:B------:R-:W-:-:S12]  /*7ba0*/  BSSY B1, `(.L_x_483) ;  /* 0x0000072000017945 */ /* 0x000fd80003800000 */
[----:B------:R-:W-:Y:S05]  /*7bb0*/  @!P2 BRA `(.L_x_484) ;  /* 0x0000000400c0a947 */ /* 0x000fea0003800000 */
[----:B0-----:R0:W0:Y:S01]  /*7bc0*/  LDS.128 R12, [R36+0x1ec00] ;  /* 0x01ec0000240c7984 */ /* 0x0010220000000c00 */
[----:B--2---:R-:W-:Y:S01]  /*7bd0*/  IADD3 R50, P2, R168, R121, RZ ;  /* 0x00000079a8327210 */ /* 0x004fe20007f5e0ff */
[----:B------:R-:W-:Y:S03]  /*7be0*/  BSSY B2, `(.L_x_485) ;  /* 0x000006c000027945 */ /* 0x000fe60003800000 */
[----:B------:R-:W-:Y:S02]  /*7bf0*/  IADD3.X R51, R65, R194, RZ, P2, !PT ;  /* 0x000000c241337210 */ /* 0x000fe400017fe4ff */
[----:B------:R-:W-:-:S13]  /*7c00*/  ISETP.GE.AND P2, PT, R200, R117, PT ;  /* 0x00000075c800720c */ /* 0x000fda0003f46270 */
[----:B------:R-:W-:Y:S05]  /*7c10*/  @P2 BRA `(.L_x_486) ;  /* 0x0000000400a02947 */ /* 0x000fea0003800000 */
[----:B------:R-:W-:Y:S02]  /*7c20*/  SHF.R.U32.HI R46, RZ, 0x8, R47 ;  /* 0x00000008ff2e7819 */ /* 0x000fe4000001162f */
[----:B----4-:R-:W-:Y:S02]  /*7c30*/  SHF.R.U32.HI R11, RZ, 0x8, R49 ;  /* 0x00000008ff0b7819 */ /* 0x010fe40000011631 */
[----:B------:R-:W-:Y:S02]  /*7c40*/  SHF.R.U32.HI R54, RZ, 0x10, R47 ;  /* 0x00000010ff367819 */ /* 0x000fe4000001162f */
[----:B------:R-:W-:Y:S01]  /*7c50*/  LOP3.LUT R48, R47, 0xff0000ff, RZ, 0xc0, !PT ;  /* 0xff0000ff2f307812 */ /* 0x000fe200078ec0ff */
[----:B------:R-:W-:Y:S01]  /*7c60*/  IMAD.SHL.U32 R47, R46, 0x100, RZ ;  /* 0x000001002e2f7824 */ /* 0x000fe200078e00ff */
[----:B------:R-:W-:Y:S02]  /*7c70*/  SHF.R.U32.HI R53, RZ, 0x10, R49 ;  /* 0x00000010ff357819 */ /* 0x000fe40000011631 */
[----:B------:R-:W-:Y:S01]  /*7c80*/  LOP3.LUT R52, R49, 0xff0000ff, RZ, 0xc0, !PT ;  /* 0xff0000ff31347812 */ /* 0x000fe200078ec0ff */
[----:B------:R-:W-:Y:S01]  /*7c90*/  IMAD.SHL.U32 R49, R11, 0x100, RZ ;  /* 0x000001000b317824 */ /* 0x000fe200078e00ff */
[----:B------:R-:W-:Y:S01]  /*7ca0*/  LOP3.LUT R48, R48, 0xff00, R47, 0xf8, !PT ;  /* 0x0000ff0030307812 */ /* 0x000fe200078ef82f */
[----:B0-----:R-:W-:Y:S01]  /*7cb0*/  IMAD.MOV.U32 R11, RZ, RZ, R13 ;  /* 0x000000ffff0b7224 */ /* 0x001fe200078e000d */
[----:B------:R-:W-:Y:S01]  /*7cc0*/  MOV R46, R12 ;  /* 0x0000000c002e7202 */ /* 0x000fe20000000f00 */
[----:B------:R-:W-:Y:S01]  /*7cd0*/  IMAD.U32 R47, R53, 0x10000, RZ ;  /* 0x00010000352f7824 */ /* 0x000fe200078e00ff */
[----:B------:R-:W-:Y:S01]  /*7ce0*/  LOP3.LUT R52, R52, 0xff00, R49, 0xf8, !PT ;  /* 0x0000ff0034347812 */ /* 0x000fe200078ef831 */
[----:B------:R-:W-:Y:S01]  /*7cf0*/  IMAD.U32 R13, R54, 0x10000, RZ ;  /* 0x00010000360d7824 */ /* 0x000fe200078e00ff */
[----:B------:R-:W-:-:S02]  /*7d00*/  F2FP.F16.E4M3.UNPACK_B R49, R140.H1 ;  /* 0x0000008cff31723e */ /* 0x000fc400030006ff */
[----:B------:R-:W-:Y:S02]  /*7d10*/  F2FP.F16.E4M3.UNPACK_B R12, R11 ;  /* 0x0000000bff0c723e */ /* 0x000fe400020006ff */
[----:B------:R-:W-:Y:S01]  /*7d20*/  LOP3.LUT R56, R52, 0xff0000, R47, 0xf8, !PT ;  /* 0x00ff000034387812 */ /* 0x000fe200078ef82f */
[--C-:B------:R-:W-:Y:S01]  /*7d30*/  HADD2.F32 R54, -RZ, R49.reuse.H0_H0 ;  /* 0x20000031ff367230 */ /* 0x100fe20000004100 */
[----:B------:R-:W-:Y:S01]  /*7d40*/  F2FP.F16.E4M3.UNPACK_B R52, R139.H1 ;  /* 0x0000008bff34723e */ /* 0x000fe200030006ff */
[--C-:B------:R-:W-:Y:S01]  /*7d50*/  HADD2.F32 R47, -RZ, R12.reuse.H1_H1 ;  /* 0x3000000cff2f7230 */ /* 0x100fe20000004100 */
[----:B------:R-:W-:Y:S01]  /*7d60*/  F2FP.F16.E4M3.UNPACK_B R11, R11.H1 ;  /* 0x0000000bff0b723e */ /* 0x000fe200030006ff */
[----:B------:R-:W-:Y:S01]  /*7d70*/  HADD2.F32 R12, -RZ, R12.H0_H0 ;  /* 0x2000000cff0c7230 */ /* 0x000fe20000004100 */
[----:B------:R-:W-:Y:S01]  /*7d80*/  LOP3.LUT R13, R48, 0xff0000, R13, 0xf8, !PT ;  /* 0x00ff0000300d7812 */ /* 0x000fe200078ef80d */
[----:B------:R-:W-:Y:S02]  /*7d90*/  HADD2.F32 R53, -RZ, R52.H0_H0 ;  /* 0x20000034ff357230 */ /* 0x000fe40000004100 */
[----:B------:R-:W-:Y:S01]  /*7da0*/  FMUL.FTZ R57, R47, R54 ;  /* 0x000000362f397220 */ /* 0x000fe20000410000 */
[----:B------:R-:W-:-:S02]  /*7db0*/  HADD2.F32 R55, -RZ, R49.H1_H1 ;  /* 0x30000031ff377230 */ /* 0x000fc40000004100 */
        /* <DEDUP_REMOVED lines=14> */
[--C-:B------:R-:W-:Y:S01]  /*7ea0*/  HADD2.F32 R48, -RZ, R47.reuse.H0_H0 ;  /* 0x2000002fff307230 */ /* 0x100fe20000004100 */
[----:B------:R-:W-:Y:S01]  /*7eb0*/  F2FP.F16.E4M3.UNPACK_B R139, R139 ;  /* 0x0000008bff8b723e */ /* 0x000fe200020006ff */
[----:B------:R-:W-:Y:S01]  /*7ec0*/  HADD2.F32 R49, -RZ, R47.H1_H1 ;  /* 0x3000002fff317230 */ /* 0x000fe20000004100 */
[----:B------:R-:W-:Y:S01]  /*7ed0*/  F2FP.SATFINITE.E4M3.F32.PACK_AB_MERGE_C R64, R62, R57, RZ ;  /* 0x000000393e40723e */ /* 0x000fe200048070ff */
[----:B------:R-:W-:Y:S02]  /*7ee0*/  HADD2.F32 R47, -RZ, R46.H0_H0 ;  /* 0x2000002eff2f7230 */ /* 0x000fe40000004100 */
[----:B------:R-:W-:Y:S01]  /*7ef0*/  FMUL.FTZ R58, R48, R53 ;  /* 0x00000035303a7220 */ /* 0x000fe20000410000 */
[----:B------:R-:W-:-:S02]  /*7f00*/  HADD2.F32 R52, -RZ, R139.H1_H1 ;  /* 0x3000008bff347230 */ /* 0x000fc40000004100 */
[C---:B------:R-:W-:Y:S01]  /*7f10*/  FMUL.FTZ R55, R49.reuse, R53 ;  /* 0x0000003531377220 */ /* 0x040fe20000410000 */
[----:B------:R-:W-:Y:S02]  /*7f20*/  HADD2.F32 R140, -RZ, R140.H0_H0 ;  /* 0x2000008cff8c7230 */ /* 0x000fe40000004100 */
[----:B------:R-:W-:Y:S02]  /*7f30*/  HADD2.F32 R46, -RZ, R46.H1_H1 ;  /* 0x3000002eff2e7230 */ /* 0x000fe40000004100 */
[-C--:B------:R-:W-:Y:S01]  /*7f40*/  FFMA.FTZ R55, R48, R52.reuse, -R55 ;  /* 0x0000003430377223 */ /* 0x080fe20000010837 */
[----:B------:R-:W-:Y:S02]  /*7f50*/  HADD2.F32 R139, -RZ, R139.H0_H0 ;  /* 0x2000008bff8b7230 */ /* 0x000fe40000004100 */
[----:B------:R-:W-:Y:S01]  /*7f60*/  FFMA.FTZ R58, R49, R52, R58 ;  /* 0x00000034313a7223 */ /* 0x000fe2000001003a */
[-C--:B------:R-:W-:Y:S01]  /*7f70*/  FMUL.FTZ R53, R47, R140.reuse ;  /* 0x0000008c2f357220 */ /* 0x080fe20000410000 */
[----:B------:R-:W-:Y:S01]  /*7f80*/  FMUL.FTZ R54, R46, R140 ;  /* 0x0000008c2e367220 */ /* 0x000fe20000410000 */
[----:B------:R-:W-:-:S02]  /*7f90*/  F2FP.F16.E4M3.UNPACK_B R52, R13 ;  /* 0x0000000dff34723e */ /* 0x000fc400020006ff */
[----:B------:R-:W-:Y:S01]  /*7fa0*/  F2FP.SATFINITE.E4M3.F32.PACK_AB_MERGE_C R63, R58, R55, RZ ;  /* 0x000000373a3f723e */ /* 0x000fe200048070ff */
[----:B------:R-:W-:Y:S01]  /*7fb0*/  FFMA.FTZ R59, R47, R139, -R54 ;  /* 0x0000008b2f3b7223 */ /* 0x000fe20000010836 */
[----:B------:R-:W-:Y:S01]  /*7fc0*/  F2FP.F16.E4M3.UNPACK_B R47, R15.H1 ;  /* 0x0000000fff2f723e */ /* 0x000fe200030006ff */
[----:B------:R-:W-:Y:S01]  /*7fd0*/  FFMA.FTZ R60, R46, R139, R53 ;  /* 0x0000008b2e3c7223 */ /* 0x000fe20000010035 */
[----:B------:R-:W-:Y:S02]  /*7fe0*/  F2FP.F16.E4M3.UNPACK_B R55, R56.H1 ;  /* 0x00000038ff37723e */ /* 0x000fe400030006ff */
[----:B------:R-:W-:Y:S01]  /*7ff0*/  F2FP.F16.E4M3.UNPACK_B R53, R13.H1 ;  /* 0x0000000dff35723e */ /* 0x000fe200030006ff */
[----:B------:R-:W-:Y:S01]  /*8000*/  HADD2.F32 R49, -RZ, R47.H1_H1 ;  /* 0x3000002fff317230 */ /* 0x000fe20000004100 */
[----:B------:R-:W-:Y:S01]  /*8010*/  F2FP.F16.E4M3.UNPACK_B R46, R14.H1 ;  /* 0x0000000eff2e723e */ /* 0x000fe200030006ff */
[----:B------:R-:W-:Y:S01]  /*8020*/  HADD2.F32 R58, -RZ, R55.H1_H1 ;  /* 0x30000037ff3a7230 */ /* 0x000fe20000004100 */
[----:B------:R-:W-:Y:S01]  /*8030*/  F2FP.F16.E4M3.UNPACK_B R56, R56 ;  /* 0x00000038ff38723e */ /* 0x000fe200020006ff */
[----:B------:R-:W-:Y:S01]  /*8040*/  HADD2.F32 R48, -RZ, R47.H0_H0 ;  /* 0x2000002fff307230 */ /* 0x000fe20000004100 */
[----:B------:R-:W-:Y:S01]  /*8050*/  F2FP.F16.E4M3.UNPACK_B R15, R15 ;  /* 0x0000000fff0f723e */ /* 0x000fe200020006ff */
[----:B------:R-:W-:-:S02]  /*8060*/  HADD2.F32 R54, -RZ, R53.H1_H1 ;  /* 0x30000035ff367230 */ /* 0x000fc40000004100 */
[-C--:B------:R-:W-:Y:S01]  /*8070*/  FMUL.FTZ R13, R49, R58.reuse ;  /* 0x0000003a310d7220 */ /* 0x080fe20000410000 */
[----:B------:R-:W-:Y:S02]  /*8080*/  HADD2.F32 R47, -RZ, R46.H1_H1 ;  /* 0x3000002eff2f7230 */ /* 0x000fe40000004100 */
[C---:B------:R-:W-:Y:S01]  /*8090*/  FMUL.FTZ R58, R48.reuse, R58 ;  /* 0x0000003a303a7220 */ /* 0x040fe20000410000 */
[----:B------:R-:W-:Y:S02]  /*80a0*/  HADD2.F32 R57, -RZ, R56.H1_H1 ;  /* 0x30000038ff397230 */ /* 0x000fe40000004100 */
[----:B------:R-:W-:Y:S01]  /*80b0*/  FFMA.FTZ R62, R48, R54, -R13 ;  /* 0x00000036303e7223 */ /* 0x000fe2000001080d */
[----:B------:R-:W-:Y:S01]  /*80c0*/  HADD2.F32 R46, -RZ, R46.H0_H0 ;  /* 0x2000002eff2e7230 */ /* 0x000fe20000004100 */
[----:B------:R-:W-:Y:S01]  /*80d0*/  F2FP.F16.E4M3.UNPACK_B R14, R14 ;  /* 0x0000000eff0e723e */ /* 0x000fe200020006ff */
[----:B------:R-:W-:Y:S02]  /*80e0*/  HADD2.F32 R13, -RZ, R52.H1_H1 ;  /* 0x30000034ff0d7230 */ /* 0x000fe40000004100 */
[----:B------:R-:W-:Y:S01]  /*80f0*/  FMUL.FTZ R61, R47, R57 ;  /* 0x000000392f3d7220 */ /* 0x000fe20000410000 */
[----:B------:R-:W-:-:S02]  /*8100*/  HADD2.F32 R55, -RZ, R55.H0_H0 ;  /* 0x20000037ff377230 */ /* 0x000fc40000004100 */
[C---:B------:R-:W-:Y:S01]  /*8110*/  FMUL.FTZ R48, R46.reuse, R57 ;  /* 0x000000392e307220 */ /* 0x040fe20000410000 */
[----:B------:R-:W-:Y:S01]  /*8120*/  FFMA.FTZ R57, R49, R54, R58 ;  /* 0x0000003631397223 */ /* 0x000fe2000001003a */
[-C--:B------:R-:W-:Y:S01]  /*8130*/  FFMA.FTZ R61, R46, R13.reuse, -R61 ;  /* 0x0000000d2e3d7223 */ /* 0x080fe2000001083d */
[--C-:B------:R-:W-:Y:S02]  /*8140*/  HADD2.F32 R46, -RZ, R15.reuse.H0_H0 ;  /* 0x2000000fff2e7230 */ /* 0x100fe40000004100 */
[----:B------:R-:W-:Y:S01]  /*8150*/  FFMA.FTZ R54, R47, R13, R48 ;  /* 0x0000000d2f367223 */ /* 0x000fe20000010030 */
[--C-:B------:R-:W-:Y:S01]  /*8160*/  HADD2.F32 R13, -RZ, R14.reuse.H0_H0 ;  /* 0x2000000eff0d7230 */ /* 0x100fe20000004100 */
[----:B------:R-:W-:Y:S01]  /*8170*/  F2FP.SATFINITE.E4M3.F32.PACK_AB_MERGE_C R57, R57, R62, RZ ;  /* 0x0000003e3939723e */ /* 0x000fe200048070ff */
[----:B------:R-:W-:Y:S02]  /*8180*/  HADD2.F32 R15, -RZ, R15.H1_H1 ;  /* 0x3000000fff0f7230 */ /* 0x000fe40000004100 */
[----:B------:R-:W-:Y:S01]  /*8190*/  FMUL.FTZ R58, R46, R55 ;  /* 0x000000372e3a7220 */ /* 0x000fe20000410000 */
[----:B------:R-:W-:Y:S01]  /*81a0*/  HADD2.F32 R14, -RZ, R14.H1_H1 ;  /* 0x3000000eff0e7230 */ /* 0x000fe20000004100 */
[----:B------:R-:W-:Y:S01]  /*81b0*/  F2FP.SATFINITE.E4M3.F32.PACK_AB_MERGE_C R54, R54, R61, RZ ;  /* 0x0000003d3636723e */ /* 0x000fe200048070ff */
[----:B------:R-:W-:-:S02]  /*81c0*/  HADD2.F32 R56, -RZ, R56.H0_H0 ;  /* 0x20000038ff387230 */ /* 0x000fc40000004100 */
[----:B------:R-:W-:Y:S01]  /*81d0*/  FMUL.FTZ R49, R15, R55 ;  /* 0x000000370f317220 */ /* 0x000fe20000410000 */
[----:B------:R-:W-:Y:S02]  /*81e0*/  HADD2.F32 R53, -RZ, R53.H0_H0 ;  /* 0x20000035ff357230 */ /* 0x000fe40000004100 */
[----:B------:R-:W-:Y:S02]  /*81f0*/  HADD2.F32 R52, -RZ, R52.H0_H0 ;  /* 0x20000034ff347230 */ /* 0x000fe40000004100 */
[-C--:B------:R-:W-:Y:S01]  /*8200*/  FMUL.FTZ R48, R14, R56.reuse ;  /* 0x000000380e307220 */ /* 0x080fe20000410000 */
[----:B------:R-:W-:Y:S01]  /*8210*/  FMUL.FTZ R47, R13, R56 ;  /* 0x000000380d2f7220 */ /* 0x000fe20000410000 */
[-C--:B------:R-:W-:Y:S01]  /*8220*/  FFMA.FTZ R49, R46, R53.reuse, -R49 ;  /* 0x000000352e317223 */ /* 0x080fe20000010831 */
[----:B------:R-:W-:Y:S01]  /*8230*/  FFMA.FTZ R58, R15, R53, R58 ;  /* 0x000000350f3a7223 */ /* 0x000fe2000001003a */
[-C--:B------:R-:W-:Y:S01]  /*8240*/  FFMA.FTZ R48, R13, R52.reuse, -R48 ;  /* 0x000000340d307223 */ /* 0x080fe20000010830 */
[----:B------:R-:W-:Y:S01]  /*8250*/  FFMA.FTZ R47, R14, R52, R47 ;  /* 0x000000340e2f7223 */ /* 0x000fe2000001002f */
[----:B------:R-:W-:-:S02]  /*8260*/  F2FP.SATFINITE.E4M3.F32.PACK_AB_MERGE_C R13, R12, R11, R64 ;  /* 0x0000000b0c0d723e */ /* 0x000fc40004807040 */
[----:B------:R-:W-:Y:S02]  /*8270*/  F2FP.SATFINITE.E4M3.F32.PACK_AB_MERGE_C R12, R60, R59, R63 ;  /* 0x0000003b3c0c723e */ /* 0x000fe4000480703f */
[----:B------:R-:W-:Y:S02]  /*8280*/  F2FP.SATFINITE.E4M3.F32.PACK_AB_MERGE_C R14, R47, R48, R54 ;  /* 0x000000302f0e723e */ /* 0x000fe40004807036 */
[----:B------:R-:W-:-:S07]  /*8290*/  F2FP.SATFINITE.E4M3.F32.PACK_AB_MERGE_C R15, R58, R49, R57 ;  /* 0x000000313a0f723e */ /* 0x000fce0004807039 */
.L_x_486:
[----:B------:R-:W-:Y:S05]  /*82a0*/  BSYNC B2 ;  /* 0x0000000000027941 */ /* 0x000fea0003800000 */
.L_x_485:
[----:B0-----:R0:W-:Y:S02]  /*82b0*/  ST.E.128 desc[UR50][R50.64], R12 ;  /* 0x0000000c32007985 */ /* 0x0011e4000c101d32 */
.L_x_484:
[----:B------:R-:W-:Y:S05]  /*82c0*/  BSYNC B1 ;  /* 0x0000000000017941 */ /* 0x000fea0003800000 */
.L_x_483:
        /* <DEDUP_REMOVED lines=9> */
[----:B------:R-:W-:Y:S01]  /*8360*/  SHF.R.U32.HI R44, RZ, 0x8, R45 ;  /* 0x00000008ff2c7819 */ /* 0x000fe2000001162d */
[----:B0-----:R-:W-:Y:S01]  /*8370*/  IMAD.MOV.U32 R37, RZ, RZ, R12 ;  /* 0x000000ffff257224 */ /* 0x001fe200078e000c */
[--C-:B------:R-:W-:Y:S02]  /*8380*/  SHF.R.U32.HI R42, RZ, 0x8, R43.reuse ;  /* 0x00000008ff2a7819 */ /* 0x100fe4000001162b */
[----:B----4-:R-:W-:Y:S01]  /*8390*/  LOP3.LUT R11, R43, 0xff0000ff, RZ, 0xc0, !PT ;  /* 0xff0000ff2b0b7812 */ /* 0x010fe200078ec0ff */
[----:B------:R-:W-:Y:S01]  /*83a0*/  IMAD.SHL.U32 R44, R44, 0x100, RZ ;  /* 0x000001002c2c7824 */ /* 0x000fe200078e00ff */
[----:B------:R-:W-:Y:S02]  /*83b0*/  SHF.R.U32.HI R48, RZ, 0x10, R43 ;  /* 0x00000010ff307819 */ /* 0x000fe4000001162b */
[----:B------:R-:W-:Y:S02]  /*83c0*/  LOP3.LUT R43, R45, 0xff0000ff, RZ, 0xc0, !PT ;  /* 0xff0000ff2d2b7812 */ /* 0x000fe400078ec0ff */
[----:B------:R-:W-:-:S02]  /*83d0*/  SHF.L.U32 R42, R42, 0x8, RZ ;  /* 0x000000082a2a7819 */ /* 0x000fc400000006ff */
[----:B------:R-:W-:Y:S02]  /*83e0*/  SHF.R.U32.HI R49, RZ, 0x10, R45 ;  /* 0x00000010ff317819 */ /* 0x000fe4000001162d */
[----:B------:R-:W-:Y:S01]  /*83f0*/  LOP3.LUT R12, R43, 0xff00, R44, 0xf8, !PT ;  /* 0x0000ff002b0c7812 */ /* 0x000fe200078ef82c */
[----:B------:R-:W-:Y:S01]  /*8400*/  IMAD.U32 R43, R48, 0x10000, RZ ;  /* 0x00010000302b7824 */ /* 0x000fe200078e00ff */
[----:B------:R-:W-:Y:S02]  /*8410*/  LOP3.LUT R42, R11, 0xff00, R42, 0xf8, !PT ;  /* 0x0000ff000b2a7812 */ /* 0x000fe400078ef82a */
[----:B------:R-:W-:Y:S02]  /*8420*/  SHF.L.U32 R49, R49, 0x10, RZ ;  /* 0x0000001031317819 */ /* 0x000fe400000006ff */
[----:B------:R-:W-:Y:S02]  /*8430*/  F2FP.F16.E4M3.UNPACK_B R11, R13 ;  /* 0x0000000dff0b723e */ /* 0x000fe400020006ff */
[----:B------:R-:W-:-:S02]  /*8440*/  F2FP.F16.E4M3.UNPACK_B R44, R129.H1 ;  /* 0x00000081ff2c723e */ /* 0x000fc400030006ff */
[----:B------:R-:W-:Y:S02]  /*8450*/  F2FP.F16.E4M3.UNPACK_B R13, R13.H1 ;  /* 0x0000000dff0d723e */ /* 0x000fe400030006ff */
[----:B------:R-:W-:Y:S01]  /*8460*/  LOP3.LUT R45, R42, 0xff0000, R43, 0xf8, !PT ;  /* 0x00ff00002a2d7812 */ /* 0x000fe200078ef82b */
[--C-:B------:R-:W-:Y:S01]  /*8470*/  HADD2.F32 R48, -RZ, R44.reuse.H0_H0 ;  /* 0x2000002cff307230 */ /* 0x100fe20000004100 */
[----:B------:R-:W-:Y:S01]  /*8480*/  LOP3.LUT R50, R12, 0xff0000, R49, 0xf8, !PT ;  /* 0x00ff00000c327812 */ /* 0x000fe200078ef831 */
[--C-:B------:R-:W-:Y:S01]  /*8490*/  HADD2.F32 R12, -RZ, R11.reuse.H1_H1 ;  /* 0x3000000bff0c7230 */ /* 0x100fe20000004100 */
[----:B------:R-:W-:Y:S01]  /*84a0*/  F2FP.F16.E4M3.UNPACK_B R43, R128.H1 ;  /* 0x00000080ff2b723e */ /* 0x000fe200030006ff */
[----:B------:R-:W-:Y:S01]  /*84b0*/  HADD2.F32 R11, -RZ, R11.H0_H0 ;  /* 0x2000000bff0b7230 */ /* 0x000fe20000004100 */
[----:B------:R-:W-:Y:S01]  /*84c0*/  F2FP.F16.E4M3.UNPACK_B R129, R129 ;  /* 0x00000081ff81723e */ /* 0x000fe200020006ff */
[----:B------:R-:W-:Y:S02]  /*84d0*/  HADD2.F32 R49, -RZ, R44.H1_H1 ;  /* 0x3000002cff317230 */ /* 0x000fe40000004100 */
[----:B------:R-:W-:Y:S01]  /*84e0*/  FMUL.FTZ R52, R12, R48 ;  /* 0x000000300c347220 */ /* 0x000fe20000410000 */
[----:B------:R-:W-:-:S02]  /*84f0*/  HADD2.F32 R42, -RZ, R13.H1_H1 ;  /* 0x3000000dff2a7230 */ /* 0x000fc40000004100 */
[C---:B------:R-:W-:Y:S01]  /*8500*/  FMUL.FTZ R51, R11.reuse, R48 ;  /* 0x000000300b337220 */ /* 0x040fe20000410000 */
[----:B------:R-:W-:Y:S01]  /*8510*/  HADD2.F32 R44, -RZ, R43.H0_H0 ;  /* 0x2000002bff2c7230 */ /* 0x000fe20000004100 */
[----:B------:R-:W-:Y:S01]  /*8520*/  F2FP.F16.E4M3.UNPACK_B R128, R128 ;  /* 0x00000080ff80723e */ /* 0x000fe200020006ff */
[----:B------:R-:W-:Y:S02]  /*8530*/  HADD2.F32 R13, -RZ, R13.H0_H0 ;  /* 0x2000000dff0d7230 */ /* 0x000fe40000004100 */
[-C--:B------:R-:W-:Y:S01]  /*8540*/  FMUL.FTZ R48, R42, R49.reuse ;  /* 0x000000312a307220 */ /* 0x080fe20000410000 */
[----:B------:R-:W-:Y:S02]  /*8550*/  HADD2.F32 R43, -RZ, R43.H1_H1 ;  /* 0x3000002bff2b7230 */ /* 0x000fe40000004100 */
[-C--:B------:R-:W-:Y:S01]  /*8560*/  FFMA.FTZ R11, R11, R44.reuse, -R52 ;  /* 0x0000002c0b0b7223 */ /* 0x080fe20000010834 */
[----:B------:R-:W-:Y:S01]  /*8570*/  FFMA.FTZ R12, R12, R44, R51 ;  /* 0x0000002c0c0c7223 */ /* 0x000fe20000010033 */
[----:B------:R-:W-:Y:S01]  /*8580*/  FMUL.FTZ R49, R13, R49 ;  /* 0x000000310d317220 */ /* 0x000fe20000410000 */
[----:B------:R-:W-:-:S02]  /*8590*/  HADD2.F32 R44, -RZ, R128.H1_H1 ;  /* 0x30000080ff2c7230 */ /* 0x000fc40000004100 */
[----:B------:R-:W-:Y:S01]  /*85a0*/  FFMA.FTZ R55, R13, R43, -R48 ;  /* 0x0000002b0d377223 */ /* 0x000fe20000010830 */
[----:B------:R-:W-:Y:S01]  /*85b0*/  F2FP.F16.E4M3.UNPACK_B R13, R37.H1 ;  /* 0x00000025ff0d723e */ /* 0x000fe200030006ff */
[----:B------:R-:W-:Y:S01]  /*85c0*/  FFMA.FTZ R56, R42, R43, R49 ;  /* 0x0000002b2a387223 */ /* 0x000fe20000010031 */
[----:B------:R-:W-:Y:S01]  /*85d0*/  F2FP.F16.E4M3.UNPACK_B R37, R37 ;  /* 0x00000025ff25723e */ /* 0x000fe200020006ff */
[----:B------:R-:W-:Y:S02]  /*85e0*/  HADD2.F32 R48, -RZ, R129.H0_H0 ;  /* 0x20000081ff307230 */ /* 0x000fe40000004100 */
[--C-:B------:R-:W-:Y:S01]  /*85f0*/  HADD2.F32 R42, -RZ, R13.reuse.H0_H0 ;  /* 0x2000000dff2a7230 */ /* 0x100fe20000004100 */
[----:B------:R-:W-:Y:S01]  /*8600*/  F2FP.SATFINITE.E4M3.F32.PACK_AB_MERGE_C R58, R56, R55, RZ ;  /* 0x00000037383a723e */ /* 0x000fe200048070ff */
[----:B------:R-:W-:Y:S02]  /*8610*/  HADD2.F32 R43, -RZ, R13.H1_H1 ;  /* 0x3000000dff2b7230 */ /* 0x000fe40000004100 */
[----:B------:R-:W-:-:S02]  /*8620*/  HADD2.F32 R13, -RZ, R37.H0_H0 ;  /* 0x20000025ff0d7230 */ /* 0x000fc40000004100 */
[----:B------:R-:W-:Y:S02]  /*8630*/  HADD2.F32 R37, -RZ, R37.H1_H1 ;  /* 0x30000025ff257230 */ /* 0x000fe40000004100 */
[----:B------:R-:W-:Y:S02]  /*8640*/  HADD2.F32 R49, -RZ, R129.H1_H1 ;  /* 0x30000081ff317230 */ /* 0x000fe40000004100 */
[----:B------:R-:W-:Y:S02]  /*8650*/  HADD2.F32 R128, -RZ, R128.H0_H0 ;  /* 0x20000080ff807230 */ /* 0x000fe40000004100 */
[-C--:B------:R-:W-:Y:S01]  /*8660*/  FMUL.FTZ R52, R37, R48.reuse ;  /* 0x0000003025347220 */ /* 0x080fe20000410000 */
[----:B------:R-:W-:Y:S01]  /*8670*/  FMUL.FTZ R48, R13, R48 ;  /* 0x000000300d307220 */ /* 0x000fe20000410000 */
[-C--:B------:R-:W-:Y:S01]  /*8680*/  FMUL.FTZ R51, R43, R49.reuse ;  /* 0x000000312b337220 */ /* 0x080fe20000410000 */
[C---:B------:R-:W-:Y:S01]  /*8690*/  FMUL.FTZ R54, R42.reuse, R49 ;  /* 0x000000312a367220 */ /* 0x040fe20000410000 */
[-C--:B------:R-:W-:Y:S01]  /*86a0*/  FFMA.FTZ R53, R13, R128.reuse, -R52 ;  /* 0x000000800d357223 */ /* 0x080fe20000010834 */
[----:B------:R-:W-:Y:S01]  /*86b0*/  FFMA.FTZ R128, R37, R128, R48 ;  /* 0x0000008025807223 */ /* 0x000fe20000010030 */
[-C--:B------:R-:W-:Y:S01]  /*86c0*/  FFMA.FTZ R51, R42, R44.reuse, -R51 ;  /* 0x0000002c2a337223 */ /* 0x080fe20000010833 */
[----:B------:R-:W-:Y:S01]  /*86d0*/  FFMA.FTZ R54, R43, R44, R54 ;  /* 0x0000002c2b367223 */ /* 0x000fe20000010036 */
[----:B------:R-:W-:-:S02]  /*86e0*/  F2FP.F16.E4M3.UNPACK_B R37, R15.H1 ;  /* 0x0000000fff25723e */ /* 0x000fc400030006ff */
[----:B------:R-:W-:Y:S02]  /*86f0*/  F2FP.F16.E4M3.UNPACK_B R49, R50.H1 ;  /* 0x00000032ff31723e */ /* 0x000fe400030006ff */
[----:B------:R-:W-:Y:S01]  /*8700*/  F2FP.SATFINITE.E4M3.F32.PACK_AB_MERGE_C R57, R54, R51, RZ ;  /* 0x000000333639723e */ /* 0x000fe200048070ff */
[----:B------:R-:W-:Y:S01]  /*8710*/  HADD2.F32 R43, -RZ, R37.H1_H1 ;  /* 0x30000025ff2b7230 */ /* 0x000fe20000004100 */
[-C--:B------:R-:W-:Y:S01]  /*8720*/  F2FP.F16.E4M3.UNPACK_B R44, R45.reuse.H1 ;  /* 0x0000002dff2c723e */ /* 0x080fe200030006ff */
[----:B------:R-:W-:Y:S01]  /*8730*/  HADD2.F32 R51, -RZ, R49.H1_H1 ;  /* 0x30000031ff337230 */ /* 0x000fe20000004100 */
[----:B------:R-:W-:Y:S01]  /*8740*/  F2FP.F16.E4M3.UNPACK_B R13, R14.H1 ;  /* 0x0000000eff0d723e */ /* 0x000fe200030006ff */
[----:B------:R-:W-:Y:S01]  /*8750*/  HADD2.F32 R42, -RZ, R37.H0_H0 ;  /* 0x20000025ff2a7230 */ /* 0x000fe20000004100 */
[----:B------:R-:W-:Y:S01]  /*8760*/  F2FP.F16.E4M3.UNPACK_B R50, R50 ;  /* 0x00000032ff32723e */ /* 0x000fe200020006ff */
        /* <DEDUP_REMOVED lines=9> */
[-C--:B------:R-:W-:Y:S01]  /*8800*/  FMUL.FTZ R54, R37, R52.reuse ;  /* 0x0000003425367220 */ /* 0x080fe20000410000 */
        /* <DEDUP_REMOVED lines=9> */
[----:B------:R-:W-:Y:S01]  /*88a0*/  HADD2.F32 R42, -RZ, R49.H0_H0 ;  /* 0x20000031ff2a7230 */ /* 0x000fe20000004100 */
[----:B------:R-:W-:Y:S01]  /*88b0*/  F2FP.SATFINITE.E4M3.F32.PACK_AB_MERGE_C R51, R51, R54, RZ ;  /* 0x000000363333723e */ /* 0x000fe200048070ff */
[--C-:B------:R-:W-:Y:S01]  /*88c0*/  HADD2.F32 R13, -RZ, R14.reuse.H0_H0 ;  /* 0x2000000eff0d7230 */ /* 0x100fe20000004100 */
[----:B------:R-:W-:Y:S01]  /*88d0*/  F2FP.SATFINITE.E4M3.F32.PACK_AB_MERGE_C R55, R56, R55, RZ ;  /* 0x000000373837723e */ /* 0x000fe200048070ff */
[----:B------:R-:W-:-:S02]  /*88e0*/  HADD2.F32 R14, -RZ, R14.H1_H1 ;  /* 0x3000000eff0e7230 */ /* 0x000fc40000004100 */
[-C--:B------:R-:W-:Y:S01]  /*88f0*/  FMUL.FTZ R48, R15, R42.reuse ;  /* 0x0000002a0f307220 */ /* 0x080fe20000410000 */
[----:B------:R-:W-:Y:S02]  /*8900*/  HADD2.F32 R44, -RZ, R44.H0_H0 ;  /* 0x2000002cff2c7230 */ /* 0x000fe40000004100 */
[----:B------:R-:W-:Y:S01]  /*8910*/  FMUL.FTZ R52, R37, R42 ;  /* 0x0000002a25347220 */ /* 0x000fe20000410000 */
[----:B------:R-:W-:Y:S02]  /*8920*/  HADD2.F32 R45, -RZ, R45.H0_H0 ;  /* 0x2000002dff2d7230 */ /* 0x000fe40000004100 */
[CC--:B------:R-:W-:Y:S01]  /*8930*/  FMUL.FTZ R42, R14.reuse, R50.reuse ;  /* 0x000000320e2a7220 */ /* 0x0c0fe20000410000 */
        /* <DEDUP_REMOVED lines=9> */
.L_x_490:
[----:B------:R-:W-:Y:S05]  /*89d0*/  BSYNC B2 ;  /* 0x0000000000027941 */ /* 0x000fea0003800000 */
.L_x_489:
[----:B0-----:R0:W-:Y:S02]  /*89e0*/  ST.E.128 desc[UR50][R46.64], R12 ;  /* 0x0000000c2e007985 */ /* 0x0011e4000c101d32 */
.L_x_488:
[----:B------:R-:W-:Y:S05]  /*89f0*/  BSYNC B1 ;  /* 0x0000000000017941 */ /* 0x000fea0003800000 */
.L_x_487:
[----:B------:R-:W-:-:S13]  /*8a00*/  ISETP.NE.AND P2, PT, R33, RZ, PT ;  /* 0x000000ff2100720c */ /* 0x000fda0003f45270 */
[----:B------:R-:W-:Y:S05]  /*8a10*/  @!P2 BRA `(.L_x_470) ;  /* 0x000000700090a947 */ /* 0x000fea0003800000 */
[----:B0-----:R0:W0:Y:S01]  /*8a20*/  LDS.128 R12, [R36+0x21400] ;  /* 0x02140000240c7984 */ /* 0x0010220000000c00 */
[----:B--2---:R-:W-:Y:S01]  /*8a30*/  IADD3 R42, P2, R193, R121, RZ ;  /* 0x00000079c12a7210 */ /* 0x004fe20007f5e0ff */
[----:B------:R-:W-:Y:S04]  /*8a40*/  BSSY B1, `(.L_x_491) ;  /* 0x000006b000017945 */ /* 0x000fe80003800000 */
[----:B------:R-:W-:Y:S01]  /*8a50*/  IMAD.X R43, R65, 0x1, R203, P2 ;  /* 0x00000001412b7824 */ /* 0x000fe200010e06cb */
[----:B------:R-:W-:-:S13]  /*8a60*/  ISETP.GE.AND P2, PT, R201, R117, PT ;  /* 0x00000075c900720c */ /* 0x000fda0003f46270 */
[----:B------:R-:W-:Y:S05]  /*8a70*/  @P2 BRA `(.L_x_492) ;  /* 0x00000004009c2947 */ /* 0x000fea0003800000 */
[--C-:B----4-:R-:W-:Y:S02]  /*8a80*/  SHF.R.U32.HI R11, RZ, 0x8, R39.reuse ;  /* 0x00000008ff0b7819 */ /* 0x110fe40000011627 */
[----:B------:R-:W-:Y:S02]  /*8a90*/  SHF.R.U32.HI R45, RZ, 0x10, R39 ;  /* 0x00000010ff2d7819 */ /* 0x000fe40000011627 */
[----:B------:R-:W-:Y:S01]  /*8aa0*/  LOP3.LUT R38, R39, 0xff0000ff, RZ, 0xc0, !PT ;  /* 0xff0000ff27267812 */ /* 0x000fe200078ec0ff */
[----:B------:R-:W-:Y:S01]  /*8ab0*/  IMAD.SHL.U32 R11, R11, 0x100, RZ ;  /* 0x000001000b0b7824 */ /* 0x000fe200078e00ff */
[--C-:B------:R-:W-:Y:S02]  /*8ac0*/  SHF.R.U32.HI R39, RZ, 0x8, R41.reuse ;  /* 0x00000008ff277819 */ /* 0x100fe40000011629 */
[----:B------:R-:W-:Y:S02]  /*8ad0*/  SHF.R.U32.HI R44, RZ, 0x10, R41 ;  /* 0x00000010ff2c7819 */ /* 0x000fe40000011629 */
[----:B------:R-:W-:Y:S01]  /*8ae0*/  LOP3.LUT R40, R41, 0xff0000ff, RZ, 0xc0, !PT ;  /* 0xff0000ff29287812 */ /* 0x000fe200078ec0ff */
[----:B------:R-:W-:Y:S01]  /*8af0*/  IMAD.SHL.U32 R39, R39, 0x100, RZ ;  /* 0x0000010027277824 */ /* 0x000fe200078e00ff */
[----:B------:R-:W-:Y:S01]  /*8b00*/  LOP3.LUT R37, R38, 0xff00, R11, 0xf8, !PT ;  /* 0x0000ff0026257812 */ /* 0x000fe200078ef80b */
[----:B------:R-:W-:Y:S01]  /*8b10*/  IMAD.U32 R38, R44, 0x10000, RZ ;  /* 0x000100002c267824 */ /* 0x000fe200078e00ff */
[----:B0-----:R-:W-:Y:S01]  /*8b20*/  MOV R36, R12 ;  /* 0x0000000c00247202 */ /* 0x001fe20000000f00 */
[----:B------:R-:W-:Y:S01]  /*8b30*/  IMAD.U32 R12, R45, 0x10000, RZ ;  /* 0x000100002d0c7824 */ /* 0x000fe200078e00ff */
[----:B------:R-:W-:-:S02]  /*8b40*/  LOP3.LUT R41, R40, 0xff00, R39, 0xf8, !PT ;  /* 0x0000ff0028297812 */ /* 0x000fc400078ef827 */
[----:B------:R-:W-:Y:S02]  /*8b50*/  F2FP.F16.E4M3.UNPACK_B R39, R87.H1 ;  /* 0x00000057ff27723e */ /* 0x000fe400030006ff */
[-C--:B------:R-:W-:Y:S02]  /*8b60*/  F2FP.F16.E4M3.UNPACK_B R11, R13.reuse ;  /* 0x0000000dff0b723e */ /* 0x080fe400020006ff */
[----:B------:R-:W-:Y:S01]  /*8b70*/  LOP3.LUT R45, R41, 0xff0000, R38, 0xf8, !PT ;  /* 0x00ff0000292d7812 */ /* 0x000fe200078ef826 */
[----:B------:R-:W-:Y:S01]  /*8b80*/  HADD2.F32 R41, -RZ, R39.H0_H0 ;  /* 0x20000027ff297230 */ /* 0x000fe20000004100 */
[----:B------:R-:W-:Y:S01]  /*8b90*/  LOP3.LUT R40, R37, 0xff0000, R12, 0xf8, !PT ;  /* 0x00ff000025287812 */ /* 0x000fe200078ef80c */
[----:B------:R-:W-:Y:S01]  /*8ba0*/  HADD2.F32 R12, -RZ, R11.H1_H1 ;  /* 0x3000000bff0c7230 */ /* 0x000fe20000004100 */
[----:B------:R-:W-:Y:S01]  /*8bb0*/  F2FP.F16.E4M3.UNPACK_B R38, R86.H1 ;  /* 0x00000056ff26723e */ /* 0x000fe200030006ff */
[----:B------:R-:W-:Y:S01]  /*8bc0*/  HADD2.F32 R44, -RZ, R39.H1_H1 ;  /* 0x30000027ff2c7230 */ /* 0x000fe20000004100 */
[----:B------:R-:W-:Y:S01]  /*8bd0*/  F2FP.F16.E4M3.UNPACK_B R13, R13.H1 ;  /* 0x0000000dff0d723e */ /* 0x000fe200030006ff */
[----:B------:R-:W-:-:S02]  /*8be0*/  HADD2.F32 R11, -RZ, R11.H0_H0 ;  /* 0x2000000bff0b7230 */ /* 0x000fc40000004100 */
[C---:B------:R-:W-:Y:S01]  /*8bf0*/  FMUL.FTZ R46, R12.reuse, R41 ;  /* 0x000000290c2e7220 */ /* 0x040fe20000410000 */
[--C-:B------:R-:W-:Y:S01]  /*8c00*/  HADD2.F32 R39, -RZ, R38.reuse.H0_H0 ;  /* 0x20000026ff277230 */ /* 0x100fe20000004100 */
[----:B------:R-:W-:Y:S01]  /*8c10*/  F2FP.F16.E4M3.UNPACK_B R87, R87 ;  /* 0x00000057ff57723e */ /* 0x000fe200020006ff */
[--C-:B------:R-:W-:Y:S02]  /*8c20*/  HADD2.F32 R37, -RZ, R13.reuse.H1_H1 ;  /* 0x3000000dff257230 */ /* 0x100fe40000004100 */
[C---:B------:R-:W-:Y:S01]  /*8c30*/  FMUL.FTZ R41, R11.reuse, R41 ;  /* 0x000000290b297220 */ /* 0x040fe20000410000 */
[----:B------:R-:W-:Y:S02]  /*8c40*/  HADD2.F32 R13, -RZ, R13.H0_H0 ;  /* 0x2000000dff0d7230 */ /* 0x000fe40000004100 */
[-C--:B------:R-:W-:Y:S01]  /*8c50*/  FFMA.FTZ R11, R11, R39.reuse, -R46 ;  /* 0x000000270b0b7223 */ /* 0x080fe2000001082e */
[----:B------:R-:W-:Y:S02]  /*8c60*/  HADD2.F32 R38, -RZ, R38.H1_H1 ;  /* 0x30000026ff267230 */ /* 0x000fe40000004100 */
[-C--:B------:R-:W-:Y:S01]  /*8c70*/  FMUL.FTZ R46, R37, R44.reuse ;  /* 0x0000002c252e7220 */ /* 0x080fe20000410000 */
[----:B------:R-:W-:Y:S01]  /*8c80*/  FFMA.FTZ R12, R12, R39, R41 ;  /* 0x000000270c0c7223 */ /* 0x000fe20000010029 */
[----:B------:R-:W-:Y:S01]  /*8c90*/  FMUL.FTZ R44, R13, R44 ;  /* 0x0000002c0d2c7220 */ /* 0x000fe20000410000 */
[----:B------:R-:W-:-:S02]  /*8ca0*/  HADD2.F32 R41, -RZ, R87.H1_H1 ;  /* 0x30000057ff297230 */ /* 0x000fc40000004100 */
[----:B------:R-:W-:Y:S01]  /*8cb0*/  FFMA.FTZ R47, R13, R38, -R46 ;  /* 0x000000260d2f7223 */ /* 0x000fe2000001082e */
[----:B------:R-:W-:Y:S01]  /*8cc0*/  F2FP.F16.E4M3.UNPACK_B R13, R36.H1 ;  /* 0x00000024ff0d723e */ /* 0x000fe200030006ff */
[----:B------:R-:W-:Y:S01]  /*8cd0*/  FFMA.FTZ R50, R37, R38, R44 ;  /* 0x0000002625327223 */ /* 0x000fe2000001002c */
[----:B------:R-:W-:Y:S01]  /*8ce0*/  F2FP.F16.E4M3.UNPACK_B R36, R36 ;  /* 0x00000024ff24723e */ /* 0x000fe200020006ff */
[----:B------:R-:W-:Y:S01]  /*8cf0*/  HADD2.F32 R87, -RZ, R87.H0_H0 ;  /* 0x20000057ff577230 */ /* 0x000fe20000004100 */
[----:B------:R-:W-:Y:S01]  /*8d00*/  F2FP.F16.E4M3.UNPACK_B R86, R86 ;  /* 0x00000056ff56723e */ /* 0x000fe200020006ff */
[--C-:B------:R-:W-:Y:S01]  /*8d10*/  HADD2.F32 R37, -RZ, R13.reuse.H0_H0 ;  /* 0x2000000dff257230 */ /* 0x100fe20000004100 */
[----:B------:R-:W-:Y:S01]  /*8d20*/  F2FP.SATFINITE.E4M3.F32.PACK_AB_MERGE_C R53, R50, R47, RZ ;  /* 0x0000002f3235723e */ /* 0x000fe200048070ff */
[----:B------:R-:W-:Y:S02]  /*8d30*/  HADD2.F32 R38, -RZ, R13.H1_H1 ;  /* 0x3000000dff267230 */ /* 0x000fe40000004100 */
[----:B------:R-:W-:-:S02]  /*8d40*/  HADD2.F32 R13, -RZ, R36.H0_H0 ;  /* 0x20000024ff0d7230 */ /* 0x000fc40000004100 */
[----:B------:R-:W-:Y:S02]  /*8d50*/  HADD2.F32 R36, -RZ, R36.H1_H1 ;  /* 0x30000024ff247230 */ /* 0x000fe40000004100 */
[-C--:B------:R-:W-:Y:S01]  /*8d60*/  FMUL.FTZ R46, R38, R41.reuse ;  /* 0x00000029262e7220 */ /* 0x080fe20000410000 */
[--C-:B------:R-:W-:Y:S02]  /*8d70*/  HADD2.F32 R39, -RZ, R86.reuse.H1_H1 ;  /* 0x30000056ff277230 */ /* 0x100fe40000004100 */
        /* <DEDUP_REMOVED lines=8> */
[----:B------:R-:W-:-:S02]  /*8e00*/  F2FP.F16.E4M3.UNPACK_B R36, R15.H1 ;  /* 0x0000000fff24723e */ /* 0x000fc400030006ff */
[-C--:B------:R-:W-:Y:S02]  /*8e10*/  F2FP.F16.E4M3.UNPACK_B R44, R45.reuse.H1 ;  /* 0x0000002dff2c723e */ /* 0x080fe400030006ff */
[----:B------:R-:W-:Y:S01]  /*8e20*/  F2FP.F16.E4M3.UNPACK_B R39, R40.H1 ;  /* 0x00000028ff27723e */ /* 0x000fe200030006ff */
[----:B------:R-:W-:Y:S01]  /*8e30*/  HADD2.F32 R38, -RZ, R36.H1_H1 ;  /* 0x30000024ff267230 */ /* 0x000fe20000004100 */
[----:B------:R-:W-:Y:S01]  /*8e40*/  F2FP.F16.E4M3.UNPACK_B R13, R14.H1 ;  /* 0x0000000eff0d723e */ /* 0x000fe200030006ff */
[----:B------:R-:W-:Y:S01]  /*8e50*/  HADD2.F32 R47, -RZ, R44.H1_H1 ;  /* 0x3000002cff2f7230 */ /* 0x000fe20000004100 */
[----:B------:R-:W-:Y:S01]  /*8e60*/  F2FP.F16.E4M3.UNPACK_B R45, R45 ;  /* 0x0000002dff2d723e */ /* 0x000fe200020006ff */
[----:B------:R-:W-:Y:S01]  /*8e70*/  HADD2.F32 R37, -RZ, R36.H0_H0 ;  /* 0x20000024ff257230 */ /* 0x000fe20000004100 */
[----:B------:R-:W-:Y:S01]  /*8e80*/  F2FP.SATFINITE.E4M3.F32.PACK_AB_MERGE_C R52, R41, R46, RZ ;  /* 0x0000002e2934723e */ /* 0x000fe200048070ff */
[----:B------:R-:W-:Y:S01]  /*8e90*/  HADD2.F32 R41, -RZ, R39.H1_H1 ;  /* 0x30000027ff297230 */ /* 0x000fe20000004100 */
[----:B------:R-:W-:Y:S01]  /*8ea0*/  F2FP.F16.E4M3.UNPACK_B R40, R40 ;  /* 0x00000028ff28723e */ /* 0x000fe200020006ff */
[----:B------:R-:W-:-:S02]  /*8eb0*/  HADD2.F32 R36, -RZ, R13.H1_H1 ;  /* 0x3000000dff247230 */ /* 0x000fc40000004100 */
[-C--:B------:R-:W-:Y:S01]  /*8ec0*/  FMUL.FTZ R50, R38, R47.reuse ;  /* 0x0000002f26327220 */ /* 0x080fe20000410000 */
[----:B------:R-:W-:Y:S02]  /*8ed0*/  HADD2.F32 R46, -RZ, R45.H1_H1 ;  /* 0x3000002dff2e7230 */ /* 0x000fe40000004100 */
        /* <DEDUP_REMOVED lines=13> */
[--C-:B------:R-:W-:Y:S02]  /*8fb0*/  HADD2.F32 R13, -RZ, R14.reuse.H0_H0 ;  /* 0x2000000eff0d7230 */ /* 0x100fe40000004100 */
[----:B------:R-:W-:Y:S01]  /*8fc0*/  HADD2.F32 R15, -RZ, R15.H1_H1 ;  /* 0x3000000fff0f7230 */ /* 0x000fe20000004100 */
[----:B------:R-:W-:Y:S01]  /*8fd0*/  F2FP.SATFINITE.E4M3.F32.PACK_AB_MERGE_C R47, R47, R50, RZ ;  /* 0x000000322f2f723e */ /* 0x000fe200048070ff */
[----:B------:R-:W-:Y:S01]  /*8fe0*/  HADD2.F32 R14, -RZ, R14.H1_H1 ;  /* 0x3000000eff0e7230 */ /* 0x000fe20000004100 */
[----:B------:R-:W-:Y:S01]  /*8ff0*/  F2FP.SATFINITE.E4M3.F32.PACK_AB_MERGE_C R46, R46, R49, RZ ;  /* 0x000000312e2e723e */ /* 0x000fe200048070ff */
[----:B------:R-:W-:-:S02]  /*9000*/  HADD2.F32 R45, -RZ, R45.H0_H0 ;  /* 0x2000002dff2d7230 */ /* 0x000fc40000004100 */
        /* <DEDUP_REMOVED lines=14> */
.L_x_492:
[----:B------:R-:W-:Y:S05]  /*90f0*/  BSYNC B1 ;  /* 0x0000000000017941 */ /* 0x000fea0003800000 */
.L_x_491:
[----:B0-----:R0:W-:Y:S01]  /*9100*/  ST.E.128 desc[UR50][R42.64], R12 ;  /* 0x0000000c2a007985 */ /* 0x0011e2000c101d32 */
[----:B------:R-:W-:Y:S05]  /*9110*/  BRA `(.L_x_470) ;  /* 0x0000006800d07947 */ /* 0x000fea0003800000 */
.L_x_436:
        /* <DEDUP_REMOVED lines=23> */
[----:B------:R-:W-:Y:S01]  /*9290*/  CS2R R78, SRZ ;  /* 0x00000000004e7805 */ /* 0x000fe2000001ff00 */
[----:B------:R-:W-:Y:S06]  /*92a0*/  @P2 BRA `(.L_x_494) ;  /* 0x00000000006c2947 */ /* 0x000fec0003800000 */
[----:B------:R-:W-:Y:S01]  /*92b0*/  ULDC.64 UR4, c[0x0][0x3e8] ;  /* 0x0000fa0000047ab9 */ /* 0x000fe20000000a00 */
[----:B------:R-:W-:Y:S02]  /*92c0*/  CS2R R48, SRZ ;  /* 0x0000000000307805 */ /* 0x000fe4000001ff00 */
[----:B------:R-:W-:Y:S02]  /*92d0*/  IADD3 R80, P1, P4, R102, UR4, R14 ;  /* 0x0000000466507c10 */ /* 0x000fe4000fc3e00e */
[----:B------:R-:W-:Y:S02]  /*92e0*/  CS2R R50, SRZ ;  /* 0x0000000000327805 */ /* 0x000fe4000001ff00 */
[----:B------:R-:W-:Y:S02]  /*92f0*/  CS2R R36, SRZ ;  /* 0x0000000000247805 */ /* 0x000fe4000001ff00 */
[----:B------:R-:W-:Y:S02]  /*9300*/  CS2R R38, SRZ ;  /* 0x0000000000267805 */ /* 0x000fe4000001ff00 */
[----:B------:R-:W-:Y:S01]  /*9310*/  IADD3.X R81, R10, UR5, R11, P1, P4 ;  /* 0x000000050a517c10 */ /* 0x000fe20008fe840b */
[----:B------:R-:W-:-:S02]  /*9320*/  ULDC.64 UR4, c[0x0][0x400] ;  /* 0x0001000000047ab9 */ /* 0x000fc40000000a00 */
[----:B------:R-:W-:-:S04]  /*9330*/  IADD3 R82, P1, P4, R96, UR4, R12 ;  /* 0x0000000460527c10 */ /* 0x000fc8000fc3e00c */
[----:B------:R-:W-:Y:S02]  /*9340*/  IADD3.X R83, R21, UR5, R91, P1, P4 ;  /* 0x0000000515537c10 */ /* 0x000fe40008fe845b */
[----:B------:R-:W-:Y:S02]  /*9350*/  ISETP.GE.AND P1, PT, R16, R117, PT ;  /* 0x000000751000720c */ /* 0x000fe40003f26270 */
[----:B------:R-:W-:Y:S02]  /*9360*/  CS2R R52, SRZ ;  /* 0x0000000000347805 */ /* 0x000fe4000001ff00 */
[----:B------:R-:W-:Y:S02]  /*9370*/  CS2R R54, SRZ ;  /* 0x0000000000367805 */ /* 0x000fe4000001ff00 */
[----:B------:R-:W-:Y:S02]  /*9380*/  CS2R R40, SRZ ;  /* 0x0000000000287805 */ /* 0x000fe4000001ff00 */
[----:B------:R-:W-:-:S05]  /*9390*/  CS2R R42, SRZ ;  /* 0x00000000002a7805 */ /* 0x000fca000001ff00 */
[----:B------:R0:W5:Y:S04]  /*93a0*/  @!P1 LDG.E.128 R48, desc[UR50][R80.64] ;  /* 0x0000003250309981 */ /* 0x000168000c1e1d00 */
[----:B------:R0:W5:Y:S01]  /*93b0*/  @!P1 LDG.E.128 R36, desc[UR50][R82.64] ;  /* 0x0000003252249981 */ /* 0x000162000c1e1d00 */
[----:B------:R-:W-:Y:S02]  /*93c0*/  ISETP.GE.AND P1, PT, R3, R117, PT ;  /* 0x000000750300720c */ /* 0x000fe40003f26270 */
[----:B------:R-:W-:Y:S02]  /*93d0*/  CS2R R76, SRZ ;  /* 0x00000000004c7805 */ /* 0x000fe4000001ff00 */
[----:B------:R-:W-:Y:S02]  /*93e0*/  CS2R R78, SRZ ;  /* 0x00000000004e7805 */ /* 0x000fe4000001ff00 */
[----:B------:R-:W-:-:S02]  /*93f0*/  CS2R R44, SRZ ;  /* 0x00000000002c7805 */ /* 0x000fc4000001ff00 */
[----:B------:R-:W-:-:S05]  /*9400*/  CS2R R46, SRZ ;  /* 0x00000000002e7805 */ /* 0x000fca000001ff00 */
[----:B------:R0:W5:Y:S04]  /*9410*/  @!P1 LDG.E.128 R52, desc[UR50][R80.64+0x20] ;  /* 0x0000203250349981 */ /* 0x000168000c1e1d00 */
[----:B------:R0:W5:Y:S01]  /*9420*/  @!P1 LDG.E.128 R40, desc[UR50][R82.64+0x20] ;  /* 0x0000203252289981 */ /* 0x000162000c1e1d00 */
[----:B------:R-:W-:-:S13]  /*9430*/  ISETP.GE.AND P1, PT, R4, R117, PT ;  /* 0x000000750400720c */ /* 0x000fda0003f26270 */
[----:B------:R0:W5:Y:S04]  /*9440*/  @!P1 LDG.E.128 R76, desc[UR50][R80.64+0x40] ;  /* 0x00004032504c9981 */ /* 0x000168000c1e1d00 */
[----:B------:R0:W5:Y:S02]  /*9450*/  @!P1 LDG.E.128 R44, desc[UR50][R82.64+0x40] ;  /* 0x00004032522c9981 */ /* 0x000164000c1e1d00 */
.L_x_494:
[----:B------:R-:W-:Y:S05]  /*9460*/  BSYNC B1 ;  /* 0x0000000000017941 */ /* 0x000fea0003800000 */
.L_x_493:
[----:B------:R-:W-:Y:S01]  /*9470*/  VIADD R84, R195, 0x80 ;  /* 0x00000080c3547836 */ /* 0x000fe20000000000 */
[----:B------:R-:W-:Y:S01]  /*9480*/  BSSY B1, `(.L_x_495) ;  /* 0x0000026000017945 */ /* 0x000fe20003800000 */
[----:B0-----:R-:W-:Y:S02]  /*9490*/  CS2R R80, SRZ ;  /* 0x0000000000507805 */ /* 0x001fe4000001ff00 */
[----:B------:R-:W-:Y:S02]  /*94a0*/  CS2R R82, SRZ ;  /* 0x0000000000527805 */ /* 0x000fe4000001ff00 */
[----:B-----5:R-:W-:Y:S01]  /*94b0*/  MOV R165, R36 ;  /* 0x0000002400a57202 */ /* 0x020fe20000000f00 */
[----:B------:R-:W-:Y:S01]  /*94c0*/  IMAD.MOV.U32 R164, RZ, RZ, R38 ;  /* 0x000000ffffa47224 */ /* 0x000fe200078e0026 */
[----:B------:R-:W-:-:S13]  /*94d0*/  ISETP.GE.AND P4, PT, R84, R90, PT ;  /* 0x0000005a5400720c */ /* 0x000fda0003f86270 */
[----:B------:R-:W-:Y:S05]  /*94e0*/  @P4 BRA `(.L_x_496) ;  /* 0x00000000007c4947 */ /* 0x000fea0003800000 */
[----:B------:R-:W-:Y:S01]  /*94f0*/  IADD3 R13, P1, P5, R102, R14, R107 ;  /* 0x0000000e660d7210 */ /* 0x000fe20007d3e06b */
[----:B------:R-:W-:Y:S01]  /*9500*/  ULDC.64 UR4, c[0x0][0x3e8] ;  /* 0x0000fa0000047ab9 */ /* 0x000fe20000000a00 */
[----:B------:R-:W-:Y:S02]  /*9510*/  CS2R R68, SRZ ;  /* 0x0000000000447805 */ /* 0x000fe4000001ff00 */
[----:B------:R-:W-:Y:S02]  /*9520*/  CS2R R70, SRZ ;  /* 0x0000000000467805 */ /* 0x000fe4000001ff00 */
[----:B------:R-:W-:Y:S02]  /*9530*/  IADD3.X R11, R10, R11, R106, P1, P5 ;  /* 0x0000000b0a0b7210 */ /* 0x000fe40000fea46a */
[----:B------:R-:W-:Y:S02]  /*9540*/  CS2R R56, SRZ ;  /* 0x0000000000387805 */ /* 0x000fe4000001ff00 */
[----:B------:R-:W-:-:S02]  /*9550*/  IADD3 R14, P1, P5, R96, R12, R109 ;  /* 0x0000000c600e7210 */ /* 0x000fc40007d3e06d */
[----:B------:R-:W-:Y:S02]  /*9560*/  CS2R R58, SRZ ;  /* 0x00000000003a7805 */ /* 0x000fe4000001ff00 */
        /* <DEDUP_REMOVED lines=23> */
.L_x_496:
[----:B------:R-:W-:Y:S05]  /*96e0*/  BSYNC B1 ;  /* 0x0000000000017941 */ /* 0x000fea0003800000 */
.L_x_495:
        /* <DEDUP_REMOVED lines=26> */
.L_x_497:
[----:B------:R-:W-:Y:S01]  /*9890*/  LEA R91, R19, R18, 0x3 ;  /* 0x00000012135b7211 */ /* 0x000fe200078e18ff */
[----:B------:R-:W1:Y:S01]  /*98a0*/  LDC R128, c[0x0][0x2f4] ;  /* 0x0000bd00ff807b82 */ /* 0x000e620000000800 */
[----:B------:R-:W-:Y:S01]  /*98b0*/  SHF.L.U32 R92, R196, 0x1f, RZ ;  /* 0x0000001fc45c7819 */ /* 0x000fe200000006ff */
[----:B------:R-:W-:Y:S03]  /*98c0*/  BSSY B1, `(.L_x_498) ;  /* 0x0000003000017945 */ /* 0x000fe60003800000 */
[----:B------:R-:W2:Y:S02]  /*98d0*/  SYNCS.PHASECHK.TRANS64.TRYWAIT P5, [R91+URZ+0x29890], R92 ;  /* 0x0298905c5b0075a7 */ /* 0x000ea400080a017f */
[----:B--2---:R-:W-:Y:S05]  /*98e0*/  @!P5 BRA `(.L_x_499) ;  /* 0x0000023000e0d947 */ /* 0x004fea0003800000 */
.L_x_785:
[----:B------:R-:W-:Y:S05]  /*98f0*/  BSYNC B1 ;  /* 0x0000000000017941 */ /* 0x000fea0003800000 */
.L_x_498:
[----:B------:R-:W-:Y:S01]  /*9900*/  UMOV UR4, 0xffffffff ;  /* 0xffffffff00047882 */ /* 0x000fe20000000000 */
[----:B-1----:R-:W-:Y:S02]  /*9910*/  IMAD.IADD R142, R128, 0x1, -R118 ;  /* 0x00000001808e7824 */ /* 0x002fe400078e0a76 */
[----:B------:R-:W-:Y:S05]  /*9920*/  BRA.DIV UR4, `(.L_x_500) ;  /* 0x0000023204e47947 */ /* 0x000fea000b800000 */
[----:B------:R1:W3:Y:S04]  /*9930*/  SHFL.IDX PT, R153, R120, RZ, 0x1e1f ;  /* 0x001e1fff78997589 */ /* 0x0002e800000e0000 */
[----:B------:R1:W4:Y:S02]  /*9940*/  SHFL.IDX PT, R11, R121, RZ, 0x1e1f ;  /* 0x001e1fff790b7589 */ /* 0x00032400000e0000 */
.L_x_789:
[----:B------:R-:W-:Y:S04]  /*9950*/  BSSY B1, `(.L_x_501) ;  /* 0x00002db000017945 */ /* 0x000fe80003800000 */
[----:B------:R-:W-:Y:S05]  /*9960*/  @P2 BRA `(.L_x_502) ;  /* 0x0000002c00642947 */ /* 0x000fea0003800000 */
[----:B------:R-:W-:Y:S01]  /*9970*/  ISETP.NE.AND P2, PT, R28, RZ, PT ;  /* 0x000000ff1c00720c */ /* 0x000fe20003f45270 */
[----:B------:R-:W-:-:S12]  /*9980*/  BSSY B2, `(.L_x_503) ;  /* 0x00000f6000027945 */ /* 0x000fd80003800000 */
[----:B------:R-:W-:Y:S05]  /*9990*/  @!P2 BRA `(.L_x_504) ;  /* 0x0000000c00d0a947 */ /* 0x000fea0003800000 */
[----:B0-----:R-:W-:Y:S01]  /*99a0*/  SEL R12, R118, R142, !P0 ;  /* 0x0000008e760c7207 */ /* 0x001fe20004000000 */
[----:B------:R-:W-:Y:S01]  /*99b0*/  BSSY B3, `(.L_x_505) ;  /* 0x00000eb000037945 */ /* 0x000fe20003800000 */
[----:B------:R-:W-:Y:S02]  /*99c0*/  ISETP.GE.AND P2, PT, R16, R117, PT ;  /* 0x000000751000720c */ /* 0x000fe40003f46270 */
[----:B------:R-:W-:-:S04]  /*99d0*/  SHF.R.S32.HI R13, RZ, 0x1f, R12 ;  /* 0x0000001fff0d7819 */ /* 0x000fc8000001140c */
[----:B------:R-:W-:-:S04]  /*99e0*/  LEA.HI R13, R13, R12, RZ, 0x5 ;  /* 0x0000000c0d0d7211 */ /* 0x000fc800078f28ff */
[----:B------:R-:W-:-:S04]  /*99f0*/  LEA.HI.SX32 R172, R13, R116, 0x1b ;  /* 0x000000740dac7211 */ /* 0x000fc800078fdaff */
[----:B------:R-:W-:-:S04]  /*9a00*/  SHF.R.S32.HI R13, RZ, 0x1f, R172 ;  /* 0x0000001fff0d7819 */ /* 0x000fc800000114ac */
[----:B------:R-:W-:Y:S01]  /*9a10*/  LEA.HI R13, R13, R172, RZ, 0x2 ;  /* 0x000000ac0d0d7211 */ /* 0x000fe200078f10ff */
[----:B------:R-:W-:-:S03]  /*9a20*/  IMAD.SHL.U32 R172, R172, 0x10, RZ ;  /* 0x00000010acac7824 */ /* 0x000fc600078e00ff */
[----:B------:R-:W-:Y:S02]  /*9a30*/  SHF.R.S32.HI R13, RZ, 0x2, R13 ;  /* 0x00000002ff0d7819 */ /* 0x000fe4000001140d */
[----:B------:R-:W-:-:S03]  /*9a40*/  LOP3.LUT R12, R205, 0x30, R172, 0xf8, !PT ;  /* 0x00000030cd0c7812 */ /* 0x000fc600078ef8ac */
[----:B------:R-:W-:Y:S01]  /*9a50*/  IMAD R13, R13, 0x2800, R207 ;  /* 0x000028000d0d7824 */ /* 0x000fe200078e02cf */
[----:B------:R-:W-:-:S05]  /*9a60*/  LOP3.LUT R12, R12, R206, RZ, 0x3c, !PT ;  /* 0x000000ce0c0c7212 */ /* 0x000fca00078e3cff */
[----:B------:R-:W-:-:S04]  /*9a70*/  IMAD.IADD R12, R13, 0x1, R12 ;  /* 0x000000010d0c7824 */ /* 0x000fc800078e020c */
[C---:B------:R-:W-:Y:S02]  /*9a80*/  IMAD R84, R19.reuse, 0x7800, R12 ;  /* 0x0000780013547824 */ /* 0x040fe400078e020c */
[----:B------:R-:W-:Y:S02]  /*9a90*/  IMAD R12, R19, 0x7800, R136 ;  /* 0x00007800130c7824 */ /* 0x000fe400078e0288 */
[----:B------:R-:W-:-:S03]  /*9aa0*/  IMAD.IADD R84, R18, 0x1, R84 ;  /* 0x0000000112547824 */ /* 0x000fc600078e0254 */
[----:B------:R-:W-:-:S03]  /*9ab0*/  IADD3 R12, R18, R12, RZ ;  /* 0x0000000c120c7210 */ /* 0x000fc60007ffe0ff */
[----:B------:R-:W0:Y:S04]  /*9ac0*/  LDS.128 R84, [R84+0x1a400] ;  /* 0x01a4000054547984 */ /* 0x000e280000000c00 */
[----:B------:R-:W0:Y:S01]  /*9ad0*/  LDS.128 R12, [R12+0x1a400] ;  /* 0x01a400000c0c7984 */ /* 0x000e220000000c00 */
[----:B------:R-:W-:Y:S05]  /*9ae0*/  @P2 BRA `(.L_x_506) ;  /* 0x0000000c005c2947 */ /* 0x000fea0003800000 */
[----:B------:R-:W-:Y:S02]  /*9af0*/  SHF.R.U32.HI R38, RZ, 0x8, R49 ;  /* 0x00000008ff267819 */ /* 0x000fe40000011631 */
[--C-:B------:R-:W-:Y:S02]  /*9b00*/  SHF.R.U32.HI R36, RZ, 0x10, R51.reuse ;  /* 0x00000010ff247819 */ /* 0x100fe40000011633 */
[----:B------:R-:W-:Y:S01]  /*9b10*/  SHF.R.U32.HI R173, RZ, 0x8, R51 ;  /* 0x00000008ffad7819 */ /* 0x000fe20000011633 */
[----:B------:R-:W-:Y:S01]  /*9b20*/  IMAD.SHL.U32 R177, R38, 0x100, RZ ;  /* 0x0000010026b17824 */ /* 0x000fe200078e00ff */
[----:B------:R-:W-:Y:S02]  /*9b30*/  LOP3.LUT R175, R51, 0xff0000ff, RZ, 0xc0, !PT ;  /* 0xff0000ff33af7812 */ /* 0x000fe400078ec0ff */
[----:B------:R-:W-:Y:S01]  /*9b40*/  SHF.R.U32.HI R51, RZ, 0x8, R37 ;  /* 0x00000008ff337819 */ /* 0x000fe20000011625 */
[----:B------:R-:W-:Y:S01]  /*9b50*/  IMAD.SHL.U32 R173, R173, 0x100, RZ ;  /* 0x00000100adad7824 */ /* 0x000fe200078e00ff */
[----:B------:R-:W-:-:S02]  /*9b60*/  SHF.R.U32.HI R48, RZ, 0x10, R49 ;  /* 0x00000010ff307819 */ /* 0x000fc40000011631 */
[----:B------:R-:W-:Y:S02]  /*9b70*/  LOP3.LUT R50, R49, 0xff0000ff, RZ, 0xc0, !PT ;  /* 0xff0000ff31327812 */ /* 0x000fe400078ec0ff */
[----:B------:R-:W-:Y:S01]  /*9b80*/  SHF.R.U32.HI R174, RZ, 0x10, R37 ;  /* 0x00000010ffae7819 */ /* 0x000fe20000011625 */
[----:B------:R-:W-:Y:S01]  /*9b90*/  IMAD.U32 R48, R48, 0x10000, RZ ;  /* 0x0001000030307824 */ /* 0x000fe200078e00ff */
[----:B------:R-:W-:Y:S02]  /*9ba0*/  LOP3.LUT R176, R37, 0xff0000ff, RZ, 0xc0, !PT ;  /* 0xff0000ff25b07812 */ /* 0x000fe400078ec0ff */
[--C-:B------:R-:W-:Y:S01]  /*9bb0*/  SHF.R.U32.HI R37, RZ, 0x10, R39.reuse ;  /* 0x00000010ff257819 */ /* 0x100fe20000011627 */
[----:B------:R-:W-:Y:S01]  /*9bc0*/  IMAD.U32 R174, R174, 0x10000, RZ ;  /* 0x00010000aeae7824 */ /* 0x000fe200078e00ff */
[----:B------:R-:W-:Y:S02]  /*9bd0*/  SHF.R.U32.HI R38, RZ, 0x8, R39 ;  /* 0x00000008ff267819 */ /* 0x000fe40000011627 */
[----:B------:R-:W-:Y:S01]  /*9be0*/  LOP3.LUT R49, R39, 0xff0000ff, RZ, 0xc0, !PT ;  /* 0xff0000ff27317812 */ /* 0x000fe200078ec0ff */
[----:B------:R-:W-:Y:S01]  /*9bf0*/  IMAD.U32 R37, R37, 0x10000, RZ ;  /* 0x0001000025257824 */ /* 0x000fe200078e00ff */
[----:B------:R-:W-:Y:S01]  /*9c00*/  SHF.L.U32 R39, R51, 0x8, RZ ;  /* 0x0000000833277819 */ /* 0x000fe200000006ff */
[----:B------:R-:W-:Y:S01]  /*9c10*/  IMAD.SHL.U32 R38, R38, 0x100, RZ ;  /* 0x0000010026267824 */ /* 0x000fe200078e00ff */
[----:B------:R-:W-:-:S02]  /*9c20*/  LOP3.LUT R50, R50, 0xff00, R177, 0xf8, !PT ;  /* 0x0000ff0032327812 */ /* 0x000fc400078ef8b1 */
[----:B------:R-:W-:Y:S02]  /*9c30*/  LOP3.LUT R39, R176, 0xff00, R39, 0xf8, !PT ;  /* 0x0000ff00b0277812 */ /* 0x000fe400078ef827 */
[----:B------:R-:W-:Y:S02]  /*9c40*/  LOP3.LUT R51, R175, 0xff00, R173, 0xf8, !PT ;  /* 0x0000ff00af337812 */ /* 0x000fe400078ef8ad */
[----:B------:R-:W-:Y:S02]  /*9c50*/  LOP3.LUT R175, R50, 0xff0000, R48, 0xf8, !PT ;  /* 0x00ff000032af7812 */ /* 0x000fe400078ef830 */
[----:B------:R-:W-:Y:S02]  /*9c60*/  LOP3.LUT R50, R39, 0xff0000, R174, 0xf8, !PT ;  /* 0x00ff000027327812 */ /* 0x000fe400078ef8ae */
[----:B0-----:R-:W-:Y:S02]  /*9c70*/  F2FP.F16.E4M3.UNPACK_B R173, R85 ;  /* 0x00000055ffad723e */ /* 0x001fe400020006ff */
[----:B------:R-:W-:-:S02]  /*9c80*/  F2FP.F16.E4M3.UNPACK_B R176, R50 ;  /* 0x00000032ffb0723e */ /* 0x000fc400020006ff */
[----:B------:R-:W-:Y:S01]  /*9c90*/  F2FP.F16.E4M3.UNPACK_B R39, R13 ;  /* 0x0000000dff27723e */ /* 0x000fe200020006ff */
[----:B------:R-:W-:Y:S01]  /*9ca0*/  HADD2.F32 R48, -RZ, R173.H0_H0 ;  /* 0x200000adff307230 */ /* 0x000fe20000004100 */
[----:B------:R-:W-:Y:S01]  /*9cb0*/  F2FP.F16.E4M3.UNPACK_B R177, R175 ;  /* 0x000000afffb1723e */ /* 0x000fe200020006ff */
[--C-:B------:R-:W-:Y:S01]  /*9cc0*/  HADD2.F32 R179, -RZ, R176.reuse.H0_H0 ;  /* 0x200000b0ffb37230 */ /* 0x100fe20000004100 */
[----:B------:R-:W-:Y:S01]  /*9cd0*/  F2FP.F16.E4M3.UNPACK_B R85, R85.H1 ;  /* 0x00000055ff55723e */ /* 0x000fe200030006ff */
[----:B------:R-:W-:Y:S01]  /*9ce0*/  HADD2.F32 R174, -RZ, R39.H0_H0 ;  /* 0x20000027ffae7230 */ /* 0x000fe20000004100 */
[----:B------:R-:W-:Y:S01]  /*9cf0*/  F2FP.F16.E4M3.UNPACK_B R175, R175.H1 ;  /* 0x000000afffaf723e */ /* 0x000fe200030006ff */
[----:B------:R-:W-:Y:S02]  /*9d00*/  HADD2.F32 R178, -RZ, R177.H0_H0 ;  /* 0x200000b1ffb27230 */ /* 0x000fe40000004100 */
[----:B------:R-:W-:Y:S01]  /*9d10*/  FMUL.FTZ R180, R48, R179 ;  /* 0x000000b330b47220 */ /* 0x000fe20000410000 */
[----:B------:R-:W-:-:S02]  /*9d20*/  HADD2.F32 R176, -RZ, R176.H1_H1 ;  /* 0x300000b0ffb07230 */ /* 0x000fc40000004100 */
[C---:B------:R-:W-:Y:S01]  /*9d30*/  FMUL.FTZ R179, R174.reuse, R179 ;  /* 0x000000b3aeb37220 */ /* 0x040fe20000410000 */
[----:B------:R-:W-:Y:S02]  /*9d40*/  HADD2.F32 R39, -RZ, R39.H1_H1 ;  /* 0x30000027ff277230 */ /* 0x000fe40000004100 */
[-C--:B------:R-:W-:Y:S01]  /*9d50*/  FFMA.FTZ R174, R174, R178.reuse, -R180 ;  /* 0x000000b2aeae7223 */ /* 0x080fe200000108b4 */
[----:B------:R-:W-:Y:S02]  /*9d60*/  HADD2.F32 R177, -RZ, R177.H1_H1 ;  /* 0x300000b1ffb17230 */ /* 0x000fe40000004100 */
[----:B------:R-:W-:Y:S01]  /*9d70*/  FFMA.FTZ R48, R48, R178, R179 ;  /* 0x000000b230307223 */ /* 0x000fe200000100b3 */
[----:B------:R-:W-:Y:S01]  /*9d80*/  HADD2.F32 R178, -RZ, R173.H1_H1 ;  /* 0x300000adffb27230 */ /* 0x000fe20000004100 */
[----:B------:R-:W-:Y:S02]  /*9d90*/  SHF.L.U32 R36, R36, 0x10, RZ ;  /* 0x0000001024247819 */ /* 0x000fe400000006ff */
[----:B------:R-:W-:-:S02]  /*9da0*/  LOP3.LUT R49, R49, 0xff00, R38, 0xf8, !PT ;  /* 0x0000ff0031317812 */ /* 0x000fc400078ef826 */
[CC--:B------:R-:W-:Y:S01]  /*9db0*/  FMUL.FTZ R173, R178.reuse, R176.reuse ;  /* 0x000000b0b2ad7220 */ /* 0x0c0fe20000410000 */
[----:B------:R-:W-:Y:S01]  /*9dc0*/  FMUL.FTZ R176, R39, R176 ;  /* 0x000000b027b07220 */ /* 0x000fe20000410000 */
[----:B------:R-:W-:Y:S02]  /*9dd0*/  LOP3.LUT R51, R51, 0xff0000, R36, 0xf8, !PT ;  /* 0x00ff000033337812 */ /* 0x000fe400078ef824 */
[-C--:B------:R-:W-:Y:S01]  /*9de0*/  FFMA.FTZ R173, R39, R177.reuse, -R173 ;  /* 0x000000b127ad7223 */ /* 0x080fe200000108ad */
[----:B------:R-:W-:Y:S01]  /*9df0*/  FFMA.FTZ R39, R178, R177, R176 ;  /* 0x000000b1b2277223 */ /* 0x000fe200000100b0 */
[----:B------:R-:W-:Y:S01]  /*9e00*/  F2FP.F16.E4M3.UNPACK_B R176, R50.H1 ;  /* 0x00000032ffb0723e */ /* 0x000fe200030006ff */
[----:B------:R-:W-:Y:S01]  /*9e10*/  HADD2.F32 R178, -RZ, R175.H0_H0 ;  /* 0x200000afffb27230 */ /* 0x000fe20000004100 */
[----:B------:R-:W-:Y:S01]  /*9e20*/  F2FP.F16.E4M3.UNPACK_B R177, R13.H1 ;  /* 0x0000000dffb1723e */ /* 0x000fe200030006ff */
[----:B------:R-:W-:Y:S01]  /*9e30*/  HADD2.F32 R13, -RZ, R85.H0_H0 ;  /* 0x20000055ff0d7230 */ /* 0x000fe20000004100 */
[----:B------:R-:W-:Y:S01]  /*9e40*/  LOP3.LUT R36, R49, 0xff0000, R37, 0xf8, !PT ;  /* 0x00ff000031247812 */ /* 0x000fe200078ef825 */
[----:B------:R-:W-:-:S02]  /*9e50*/  HADD2.F32 R179, -RZ, R176.H0_H0 ;  /* 0x200000b0ffb37230 */ /* 0x000fc40000004100 */
[----:B------:R-:W-:Y:S02]  /*9e60*/  HADD2.F32 R50, -RZ, R177.H0_H0 ;  /* 0x200000b1ff327230 */ /* 0x000fe40000004100 */
[----:B------:R-:W-:Y:S02]  /*9e70*/  HADD2.F32 R85, -RZ, R85.H1_H1 ;  /* 0x30000055ff557230 */ /* 0x000fe40000004100 */
[-C--:B------:R-:W-:Y:S01]  /*9e80*/  FMUL.FTZ R180, R13, R179.reuse ;  /* 0x000000b30db47220 */ /* 0x080fe20000410000 */
[----:B------:R-:W-:Y:S02]  /*9e90*/  HADD2.F32 R176, -RZ, R176.H1_H1 ;  /* 0x300000b0ffb07230 */ /* 0x000fe40000004100 */
[C---:B------:R-:W-:Y:S01]  /*9ea0*/  FMUL.FTZ R179, R50.reuse, R179 ;  /* 0x000000b332b37220 */ /* 0x040fe20000410000 */
[----:B------:R-:W-:Y:S02]  /*9eb0*/  IMAD.MOV.U32 R37, RZ, RZ, R87 ;  /* 0x000000ffff257224 */ /* 0x000fe400078e0057 */
[----:B------:R-:W-:Y:S01]  /*9ec0*/  FFMA.FTZ R50, R50, R178, -R180 ;  /* 0x000000b232327223 */ /* 0x000fe200000108b4 */
[----:B------:R-:W-:-:S02]  /*9ed0*/  IMAD.MOV.U32 R87, RZ, RZ, R15 ;  /* 0x000000ffff577224 */ /* 0x000fc400078e000f */
[----:B------:R-:W-:Y:S01]  /*9ee0*/  FFMA.FTZ R13, R13, R178, R179 ;  /* 0x000000b20d0d7223 */ /* 0x000fe200000100b3 */
[----:B------:R-:W-:Y:S01]  /*9ef0*/  HADD2.F32 R178, -RZ, R177.H1_H1 ;  /* 0x300000b1ffb27230 */ /* 0x000fe20000004100 */
[----:B------:R-:W-:Y:S01]  /*9f00*/  F2FP.F16.E4M3.UNPACK_B R38, R37 ;  /* 0x00000025ff26723e */ /* 0x000fe200020006ff */
[----:B------:R-:W-:Y:S02]  /*9f10*/  HADD2.F32 R177, -RZ, R175.H1_H1 ;  /* 0x300000afffb17230 */ /* 0x000fe40000004100 */
[-C--:B------:R-:W-:Y:S01]  /*9f20*/  FMUL.FTZ R175, R85, R176.reuse ;  /* 0x000000b055af7220 */ /* 0x080fe20000410000 */
[----:B------:R-:W-:Y:S01]  /*9f30*/  F2FP.F16.E4M3.UNPACK_B R15, R87 ;  /* 0x00000057ff0f723e */ /* 0x000fe200020006ff */
[C---:B------:R-:W-:Y:S01]  /*9f40*/  FMUL.FTZ R176, R178.reuse, R176 ;  /* 0x000000b0b2b07220 */ /* 0x040fe20000410000 */
[----:B------:R-:W-:Y:S01]  /*9f50*/  F2FP.F16.E4M3.UNPACK_B R37, R37.H1 ;  /* 0x00000025ff25723e */ /* 0x000fe200030006ff */
[----:B------:R-:W-:Y:S01]  /*9f60*/  FFMA.FTZ R175, R178, R177, -R175 ;  /* 0x000000b1b2af7223 */ /* 0x000fe200000108af */
[----:B------:R-:W-:-:S02]  /*9f70*/  HADD2.F32 R178, -RZ, R38.H0_H0 ;  /* 0x20000026ffb27230 */ /* 0x000fc40000004100 */
[----:B------:R-:W-:Y:S01]  /*9f80*/  FFMA.FTZ R85, R85, R177, R176 ;  /* 0x000000b155557223 */ /* 0x000fe200000100b0 */
[-C--:B------:R-:W-:Y:S01]  /*9f90*/  F2FP.F16.E4M3.UNPACK_B R176, R36.reuse ;  /* 0x00000024ffb0723e */ /* 0x080fe200020006ff */
[--C-:B------:R-:W-:Y:S01]  /*9fa0*/  HADD2.F32 R180, -RZ, R15.reuse.H0_H0 ;  /* 0x2000000fffb47230 */ /* 0x100fe20000004100 */
[-C--:B------:R-:W-:Y:S01]  /*9fb0*/  F2FP.F16.E4M3.UNPACK_B R177, R51.reuse ;  /* 0x00000033ffb1723e */ /* 0x080fe200020006ff */
[----:B------:R-:W-:Y:S01]  /*9fc0*/  HADD2.F32 R15, -RZ, R15.H1_H1 ;  /* 0x3000000fff0f7230 */ /* 0x000fe20000004100 */
[----:B------:R-:W-:Y:S01]  /*9fd0*/  F2FP.F16.E4M3.UNPACK_B R36, R36.H1 ;  /* 0x00000024ff24723e */ /* 0x000fe200030006ff */
[--C-:B------:R-:W-:Y:S01]  /*9fe0*/  HADD2.F32 R49, -RZ, R176.reuse.H0_H0 ;  /* 0x200000b0ff317230 */ /* 0x100fe20000004100 */
[----:B------:R-:W-:Y:S01]  /*9ff0*/  F2FP.F16.E4M3.UNPACK_B R51, R51.H1 ;  /* 0x00000033ff33723e */ /* 0x000fe200030006ff */
[----:B------:R-:W-:Y:S01]  /*a000*/  HADD2.F32 R179, -RZ, R177.H0_H0 ;  /* 0x200000b1ffb37230 */ /* 0x000fe20000004100 */
[----:B------:R-:W-:Y:S01]  /*a010*/  F2FP.SATFINITE.E4M3.F32.PACK_AB_MERGE_C R50, R175, R50, RZ ;  /* 0x00000032af32723e */ /* 0x000fe200048070ff */
[----:B------:R-:W-:-:S02]  /*a020*/  HADD2.F32 R176, -RZ, R176.H1_H1 ;  /* 0x300000b0ffb07230 */ /* 0x000fc40000004100 */
[-C--:B------:R-:W-:Y:S01]  /*a030*/  FMUL.FTZ R181, R178, R49.reuse ;  /* 0x00000031b2b57220 */ /* 0x080fe20000410000 */
[C---:B------:R-:W-:Y:S01]  /*a040*/  FMUL.FTZ R49, R180.reuse, R49 ;  /* 0x00000031b4317220 */ /* 0x040fe20000410000 */
[----:B------:R-:W-:Y:S01]  /*a050*/  HADD2.F32 R177, -RZ, R177.H1_H1 ;  /* 0x300000b1ffb17230 */ /* 0x000fe20000004100 */
[----:B------:R-:W-:Y:S01]  /*a060*/  F2FP.SATFINITE.E4M3.F32.PACK_AB_MERGE_C R173, R173, R174, R50 ;  /* 0x000000aeadad723e */ /* 0x000fe20004807032 */
[-C--:B------:R-:W-:Y:S01]  /*a070*/  FFMA.FTZ R181, R180, R179.reuse, -R181 ;  /* 0x000000b3b4b57223 */ /* 0x080fe200000108b5 */
[----:B------:R-:W-:Y:S01]  /*a080*/  FFMA.FTZ R178, R178, R179, R49 ;  /* 0x000000b3b2b27223 */ /* 0x000fe20000010031 */
[----:B------:R-:W-:Y:S01]  /*a090*/  HADD2.F32 R49, -RZ, R38.H1_H1 ;  /* 0x30000026ff317230 */ /* 0x000fe20000004100 */
[----:B------:R-:W-:Y:S01]  /*a0a0*/  F2FP.F16.E4M3.UNPACK_B R50, R84.H1 ;  /* 0x00000054ff32723e */ /* 0x000fe200030006ff */
[--C-:B------:R-:W-:Y:S01]  /*a0b0*/  HADD2.F32 R179, -RZ, R36.reuse.H0_H0 ;  /* 0x20000024ffb37230 */ /* 0x100fe20000004100 */
[----:B------:R-:W-:Y:S01]  /*a0c0*/  F2FP.SATFINITE.E4M3.F32.PACK_AB_MERGE_C R13, R85, R13, RZ ;  /* 0x0000000d550d723e */ /* 0x000fe200048070ff */
[----:B------:R-:W-:-:S02]  /*a0d0*/  HADD2.F32 R36, -RZ, R36.H1_H1 ;  /* 0x30000024ff247230 */ /* 0x000fc40000004100 */
[----:B------:R-:W-:Y:S01]  /*a0e0*/  FMUL.FTZ R38, R49, R176 ;  /* 0x000000b031267220 */ /* 0x000fe20000410000 */
[----:B------:R-:W-:Y:S02]  /*a0f0*/  F2FP.F16.E4M3.UNPACK_B R85, R166.H1 ;  /* 0x000000a6ff55723e */ /* 0x000fe400030006ff */
[----:B------:R-:W-:Y:S01]  /*a100*/  F2FP.F16.E4M3.UNPACK_B R84, R84 ;  /* 0x00000054ff54723e */ /* 0x000fe200020006ff */
[CC--:B------:R-:W-:Y:S01]  /*a110*/  FFMA.FTZ R38, R15.reuse, R177.reuse, -R38 ;  /* 0x000000b10f267223 */ /* 0x0c0fe20000010826 */
[----:B------:R-:W-:Y:S01]  /*a120*/  FMUL.FTZ R15, R15, R176 ;  /* 0x000000b00f0f7220 */ /* 0x000fe20000410000 */
[--C-:B------:R-:W-:Y:S01]  /*a130*/  HADD2.F32 R176, -RZ, R51.reuse.H0_H0 ;  /* 0x20000033ffb07230 */ /* 0x100fe20000004100 */
[----:B------:R-:W-:Y:S01]  /*a140*/  F2FP.F16.E4M3.UNPACK_B R166, R166 ;  /* 0x000000a6ffa6723e */ /* 0x000fe200020006ff */
[----:B------:R-:W-:Y:S02]  /*a150*/  HADD2.F32 R51, -RZ, R51.H1_H1 ;  /* 0x30000033ff337230 */ /* 0x000fe40000004100 */
[----:B------:R-:W-:Y:S01]  /*a160*/  FFMA.FTZ R15, R49, R177, R15 ;  /* 0x000000b1310f7223 */ /* 0x000fe2000001000f */
[----:B------:R-:W-:Y:S01]  /*a170*/  F2FP.F16.E4M3.UNPACK_B R49, R87.H1 ;  /* 0x00000057ff31723e */ /* 0x000fe200030006ff */
[--C-:B------:R-:W-:Y:S01]  /*a180*/  HADD2.F32 R87, -RZ, R37.reuse.H0_H0 ;  /* 0x20000025ff577230 */ /* 0x100fe20000004100 */
[----:B------:R-:W-:Y:S01]  /*a190*/  F2FP.SATFINITE.E4M3.F32.PACK_AB_MERGE_C R39, R39, R48, R13 ;  /* 0x000000302727723e */ /* 0x000fe2000480700d */
[----:B------:R-:W-:-:S02]  /*a1a0*/  HADD2.F32 R37, -RZ, R37.H1_H1 ;  /* 0x30000025ff257230 */ /* 0x000fc40000004100 */
[--C-:B------:R-:W-:Y:S02]  /*a1b0*/  HADD2.F32 R177, -RZ, R49.reuse.H0_H0 ;  /* 0x20000031ffb17230 */ /* 0x100fe40000004100 */
[-C--:B------:R-:W-:Y:S01]  /*a1c0*/  FMUL.FTZ R180, R87, R179.reuse ;  /* 0x000000b357b47220 */ /* 0x080fe20000410000 */
[----:B------:R-:W-:Y:S02]  /*a1d0*/  HADD2.F32 R49, -RZ, R49.H1_H1 ;  /* 0x30000031ff317230 */ /* 0x000fe40000004100 */
[--C-:B------:R-:W-:Y:S02]  /*a1e0*/  HADD2.F32 R175, -RZ, R85.reuse.H0_H0 ;  /* 0x20000055ffaf7230 */ /* 0x100fe40000004100 */
[C---:B------:R-:W-:Y:S01]  /*a1f0*/  FFMA.FTZ R180, R177.reuse, R176, -R180 ;  /* 0x000000b0b1b47223 */ /* 0x040fe200000108b4 */
[----:B------:R-:W-:Y:S01]  /*a200*/  FMUL.FTZ R177, R177, R179 ;  /* 0x000000b3b1b17220 */ /* 0x000fe20000410000 */
[----:B------:R-:W-:Y:S02]  /*a210*/  HADD2.F32 R85, -RZ, R85.H1_H1 ;  /* 0x30000055ff557230 */ /* 0x000fe40000004100 */
[----:B------:R-:W-:-:S02]  /*a220*/  IMAD.MOV.U32 R13, RZ, RZ, R173 ;  /* 0x000000ffff0d7224 */ /* 0x000fc400078e00ad */
[----:B------:R-:W-:Y:S01]  /*a230*/  FFMA.FTZ R177, R87, R176, R177 ;  /* 0x000000b057b17223 */ /* 0x000fe200000100b1 */
[-C--:B------:R-:W-:Y:S01]  /*a240*/  FMUL.FTZ R87, R37, R36.reuse ;  /* 0x0000002425577220 */ /* 0x080fe20000410000 */
[----:B------:R-:W-:-:S03]  /*a250*/  FMUL.FTZ R36, R49, R36 ;  /* 0x0000002431247220 */ /* 0x000fc60000410000 */
[-C--:B------:R-:W-:Y:S01]  /*a260*/  FFMA.FTZ R87, R49, R51.reuse, -R87 ;  /* 0x0000003331577223 */ /* 0x080fe20000010857 */
[----:B------:R-:W-:Y:S01]  /*a270*/  FFMA.FTZ R37, R37, R51, R36 ;  /* 0x0000003325257223 */ /* 0x000fe20000010024 */
[-C--:B------:R-:W-:Y:S01]  /*a280*/  F2FP.F16.E4M3.UNPACK_B R36, R165.reuse.H1 ;  /* 0x000000a5ff24723e */ /* 0x080fe200030006ff */
[--C-:B------:R-:W-:Y:S01]  /*a290*/  HADD2.F32 R51, -RZ, R50.reuse.H0_H0 ;  /* 0x20000032ff337230 */ /* 0x100fe20000004100 */
[-C--:B------:R-:W-:Y:S01]  /*a2a0*/  F2FP.F16.E4M3.UNPACK_B R49, R12.reuse.H1 ;  /* 0x0000000cff31723e */ /* 0x080fe200030006ff */
[----:B------:R-:W-:Y:S01]  /*a2b0*/  HADD2.F32 R50, -RZ, R50.H1_H1 ;  /* 0x30000032ff327230 */ /* 0x000fe20000004100 */
[----:B------:R-:W-:Y:S01]  /*a2c0*/  F2FP.F16.E4M3.UNPACK_B R165, R165 ;  /* 0x000000a5ffa5723e */ /* 0x000fe200020006ff */
[--C-:B------:R-:W-:Y:S01]  /*a2d0*/  HADD2.F32 R179, -RZ, R36.reuse.H0_H0 ;  /* 0x20000024ffb37230 */ /* 0x100fe20000004100 */
[----:B------:R-:W-:Y:S01]  /*a2e0*/  F2FP.F16.E4M3.UNPACK_B R12, R12 ;  /* 0x0000000cff0c723e */ /* 0x000fe200020006ff */
[----:B------:R-:W-:Y:S01]  /*a2f0*/  HADD2.F32 R174, -RZ, R49.H0_H0 ;  /* 0x20000031ffae7230 */ /* 0x000fe20000004100 */
[----:B------:R-:W-:Y:S01]  /*a300*/  F2FP.SATFINITE.E4M3.F32.PACK_AB_MERGE_C R87, R87, R180, RZ ;  /* 0x000000b45757723e */ /* 0x000fe200048070ff */
[----:B------:R-:W-:-:S02]  /*a310*/  HADD2.F32 R36, -RZ, R36.H1_H1 ;  /* 0x30000024ff247230 */ /* 0x000fc40000004100 */
[-C--:B------:R-:W-:Y:S01]  /*a320*/  FMUL.FTZ R176, R51, R179.reuse ;  /* 0x000000b333b07220 */ /* 0x080fe20000410000 */
[----:B------:R-:W-:Y:S02]  /*a330*/  HADD2.F32 R49, -RZ, R49.H1_H1 ;  /* 0x30000031ff317230 */ /* 0x000fe40000004100 */
[C---:B------:R-:W-:Y:S01]  /*a340*/  FMUL.FTZ R179, R174.reuse, R179 ;  /* 0x000000b3aeb37220 */ /* 0x040fe20000410000 */
[----:B------:R-:W-:Y:S01]  /*a350*/  F2FP.SATFINITE.E4M3.F32.PACK_AB_MERGE_C R37, R37, R177, RZ ;  /* 0x000000b12525723e */ /* 0x000fe200048070ff */
[----:B------:R-:W-:Y:S01]  /*a360*/  FFMA.FTZ R176, R174, R175, -R176 ;  /* 0x000000afaeb07223 */ /* 0x000fe200000108b0 */
[----:B------:R-:W-:Y:S01]  /*a370*/  F2FP.SATFINITE.E4M3.F32.PACK_AB_MERGE_C R38, R38, R181, R87 ;  /* 0x000000b52626723e */ /* 0x000fe20004807057 */
[----:B------:R-:W-:Y:S01]  /*a380*/  FFMA.FTZ R179, R51, R175, R179 ;  /* 0x000000af33b37223 */ /* 0x000fe200000100b3 */
[CC--:B------:R-:W-:Y:S01]  /*a390*/  FMUL.FTZ R51, R50.reuse, R36.reuse ;  /* 0x0000002432337220 */ /* 0x0c0fe20000410000 */
[----:B------:R-:W-:Y:S01]  /*a3a0*/  FMUL.FTZ R36, R49, R36 ;  /* 0x0000002431247220 */ /* 0x000fe20000410000 */
[----:B------:R-:W-:Y:S01]  /*a3b0*/  HADD2.F32 R175, -RZ, R165.H0_H0 ;  /* 0x200000a5ffaf7230 */ /* 0x000fe20000004100 */
[----:B------:R-:W-:Y:S01]  /*a3c0*/  F2FP.SATFINITE.E4M3.F32.PACK_AB_MERGE_C R37, R15, R178, R37 ;  /* 0x000000b20f25723e */ /* 0x000fe20004807025 */
[-C--:B------:R-:W-:Y:S01]  /*a3d0*/  FFMA.FTZ R49, R49, R85.reuse, -R51 ;  /* 0x0000005531317223 */ /* 0x080fe20000010833 */
[----:B------:R-:W-:Y:S01]  /*a3e0*/  FFMA.FTZ R36, R50, R85, R36 ;  /* 0x0000005532247223 */ /* 0x000fe20000010024 */
[----:B------:R-:W-:Y:S01]  /*a3f0*/  HADD2.F32 R50, -RZ, R84.H0_H0 ;  /* 0x20000054ff327230 */ /* 0x000fe20000004100 */
[----:B------:R-:W-:Y:S01]  /*a400*/  MOV R87, R37 ;  /* 0x0000002500577202 */ /* 0x000fe20000000f00 */
[----:B------:R-:W-:Y:S01]  /*a410*/  HADD2.F32 R85, -RZ, R12.H0_H0 ;  /* 0x2000000cff557230 */ /* 0x000fe20000004100 */
[----:B------:R-:W-:Y:S01]  /*a420*/  F2FP.SATFINITE.E4M3.F32.PACK_AB_MERGE_C R49, R49, R176, RZ ;  /* 0x000000b03131723e */ /* 0x000fe200048070ff */
[----:B------:R-:W-:-:S02]  /*a430*/  HADD2.F32 R51, -RZ, R166.H0_H0 ;  /* 0x200000a6ff337230 */ /* 0x000fc40000004100 */
[CC--:B------:R-:W-:Y:S01]  /*a440*/  FMUL.FTZ R174, R50.reuse, R175.reuse ;  /* 0x000000af32ae7220 */ /* 0x0c0fe20000410000 */
[----:B------:R-:W-:Y:S02]  /*a450*/  HADD2.F32 R165, -RZ, R165.H1_H1 ;  /* 0x300000a5ffa57230 */ /* 0x000fe40000004100 */
[C---:B------:R-:W-:Y:S01]  /*a460*/  FMUL.FTZ R175, R85.reuse, R175 ;  /* 0x000000af55af7220 */ /* 0x040fe20000410000 */
[----:B------:R-:W-:Y:S02]  /*a470*/  HADD2.F32 R84, -RZ, R84.H1_H1 ;  /* 0x30000054ff547230 */ /* 0x000fe40000004100 */
[-C--:B------:R-:W-:Y:S01]  /*a480*/  FFMA.FTZ R174, R85, R51.reuse, -R174 ;  /* 0x0000003355ae7223 */ /* 0x080fe200000108ae */
[----:B------:R-:W-:Y:S02]  /*a490*/  HADD2.F32 R12, -RZ, R12.H1_H1 ;  /* 0x3000000cff0c7230 */ /* 0x000fe40000004100 */
[----:B------:R-:W-:Y:S01]  /*a4a0*/  FFMA.FTZ R175, R50, R51, R175 ;  /* 0x0000003332af7223 */ /* 0x000fe200000100af */
[----:B------:R-:W-:-:S02]  /*a4b0*/  HADD2.F32 R166, -RZ, R166.H1_H1 ;  /* 0x300000a6ffa67230 */ /* 0x000fc40000004100 */
[-C--:B------:R-:W-:Y:S01]  /*a4c0*/  FMUL.FTZ R50, R84, R165.reuse ;  /* 0x000000a554327220 */ /* 0x080fe20000410000 */
[----:B------:R-:W-:Y:S01]  /*a4d0*/  F2FP.F16.E4M3.UNPACK_B R51, R86.H1 ;  /* 0x00000056ff33723e */ /* 0x000fe200030006ff */
[C---:B------:R-:W-:Y:S01]  /*a4e0*/  FMUL.FTZ R165, R12.reuse, R165 ;  /* 0x000000a50ca57220 */ /* 0x040fe20000410000 */
[-C--:B------:R-:W-:Y:S01]  /*a4f0*/  F2FP.F16.E4M3.UNPACK_B R85, R167.reuse.H1 ;  /* 0x000000a7ff55723e */ /* 0x080fe200030006ff */
[----:B------:R-:W-:Y:S01]  /*a500*/  FFMA.FTZ R50, R12, R166, -R50 ;  /* 0x000000a60c327223 */ /* 0x000fe20000010832 */
[----:B------:R-:W-:Y:S01]  /*a510*/  F2FP.F16.E4M3.UNPACK_B R86, R86 ;  /* 0x00000056ff56723e */ /* 0x000fe200020006ff */
[----:B------:R-:W-:Y:S01]  /*a520*/  FFMA.FTZ R12, R84, R166, R165 ;  /* 0x000000a6540c7223 */ /* 0x000fe200000100a5 */
[----:B------:R-:W-:Y:S01]  /*a530*/  HADD2.F32 R84, -RZ, R51.H0_H0 ;  /* 0x20000033ff547230 */ /* 0x000fe20000004100 */
[----:B------:R-:W-:Y:S01]  /*a540*/  F2FP.F16.E4M3.UNPACK_B R167, R167 ;  /* 0x000000a7ffa7723e */ /* 0x000fe200020006ff */
[----:B------:R-:W-:Y:S01]  /*a550*/  HADD2.F32 R166, -RZ, R85.H0_H0 ;  /* 0x20000055ffa67230 */ /* 0x000fe20000004100 */
[----:B------:R-:W-:Y:S01]  /*a560*/  F2FP.SATFINITE.E4M3.F32.PACK_AB_MERGE_C R174, R50, R174, R49 ;  /* 0x000000ae32ae723e */ /* 0x000fe20004807031 */
[----:B------:R-:W-:Y:S01]  /*a570*/  HADD2.F32 R51, -RZ, R51.H1_H1 ;  /* 0x30000033ff337230 */ /* 0x000fe20000004100 */
[----:B------:R-:W-:Y:S01]  /*a580*/  MOV R49, R14 ;  /* 0x0000000e00317202 */ /* 0x000fe20000000f00 */
[----:B------:R-:W-:Y:S01]  /*a590*/  HADD2.F32 R85, -RZ, R85.H1_H1 ;  /* 0x30000055ff557230 */ /* 0x000fe20000004100 */
[----:B------:R-:W-:Y:S01]  /*a5a0*/  F2FP.F16.E4M3.UNPACK_B R14, R164.H1 ;  /* 0x000000a4ff0e723e */ /* 0x000fe200030006ff */
[----:B------:R-:W-:Y:S01]  /*a5b0*/  IMAD.MOV.U32 R15, RZ, RZ, R38 ;  /* 0x000000ffff0f7224 */ /* 0x000fe200078e0026 */
[----:B------:R-:W-:-:S02]  /*a5c0*/  F2FP.F16.E4M3.UNPACK_B R50, R49.H1 ;  /* 0x00000031ff32723e */ /* 0x000fc400030006ff */
[----:B------:R-:W-:Y:S01]  /*a5d0*/  F2FP.F16.E4M3.UNPACK_B R164, R164 ;  /* 0x000000a4ffa4723e */ /* 0x000fe200020006ff */
[----:B------:R-:W-:Y:S01]  /*a5e0*/  HADD2.F32 R180, -RZ, R14.H0_H0 ;  /* 0x2000000effb47230 */ /* 0x000fe20000004100 */
[----:B------:R-:W-:Y:S01]  /*a5f0*/  F2FP.F16.E4M3.UNPACK_B R49, R49 ;  /* 0x00000031ff31723e */ /* 0x000fe200020006ff */
[----:B------:R-:W-:Y:S01]  /*a600*/  HADD2.F32 R165, -RZ, R50.H0_H0 ;  /* 0x20000032ffa57230 */ /* 0x000fe20000004100 */
[----:B------:R-:W-:Y:S01]  /*a610*/  F2FP.SATFINITE.E4M3.F32.PACK_AB_MERGE_C R36, R36, R179, RZ ;  /* 0x000000b32424723e */ /* 0x000fe200048070ff */
[----:B------:R-:W-:Y:S02]  /*a620*/  HADD2.F32 R14, -RZ, R14.H1_H1 ;  /* 0x3000000eff0e7230 */ /* 0x000fe40000004100 */
[-C--:B------:R-:W-:Y:S01]  /*a630*/  FMUL.FTZ R176, R84, R180.reuse ;  /* 0x000000b454b07220 */ /* 0x080fe20000410000 */
[----:B------:R-:W-:Y:S02]  /*a640*/  HADD2.F32 R50, -RZ, R50.H1_H1 ;  /* 0x30000032ff327230 */ /* 0x000fe40000004100 */
[C---:B------:R-:W-:Y:S01]  /*a650*/  FMUL.FTZ R180, R165.reuse, R180 ;  /* 0x000000b4a5b47220 */ /* 0x040fe20000410000 */
[----:B------:R-:W-:Y:S01]  /*a660*/  F2FP.SATFINITE.E4M3.F32.PACK_AB_MERGE_C R36, R12, R175, R36 ;  /* 0x000000af0c24723e */ /* 0x000fe20004807024 */
[----:B------:R-:W-:Y:S01]  /*a670*/  FFMA.FTZ R176, R165, R166, -R176 ;  /* 0x000000a6a5b07223 */ /* 0x000fe200000108b0 */
[----:B------:R-:W-:-:S02]  /*a680*/  IMAD.MOV.U32 R12, RZ, RZ, R174 ;  /* 0x000000ffff0c7224 */ /* 0x000fc400078e00ae */
[----:B------:R-:W-:Y:S01]  /*a690*/  FFMA.FTZ R180, R84, R166, R180 ;  /* 0x000000a654b47223 */ /* 0x000fe200000100b4 */
[CC--:B------:R-:W-:Y:S01]  /*a6a0*/  FMUL.FTZ R84, R51.reuse, R14.reuse ;  /* 0x0000000e33547220 */ /* 0x0c0fe20000410000 */
[C---:B------:R-:W-:Y:S01]  /*a6b0*/  FMUL.FTZ R14, R50.reuse, R14 ;  /* 0x0000000e320e7220 */ /* 0x040fe20000410000 */
[----:B------:R-:W-:Y:S02]  /*a6c0*/  HADD2.F32 R166, -RZ, R164.H0_H0 ;  /* 0x200000a4ffa67230 */ /* 0x000fe40000004100 */
[-C--:B------:R-:W-:Y:S01]  /*a6d0*/  FFMA.FTZ R50, R50, R85.reuse, -R84 ;  /* 0x0000005532327223 */ /* 0x080fe20000010854 */
[----:B------:R-:W-:Y:S01]  /*a6e0*/  FFMA.FTZ R14, R51, R85, R14 ;  /* 0x00000055330e7223 */ /* 0x000fe2000001000e */
[----:B------:R-:W-:Y:S02]  /*a6f0*/  HADD2.F32 R51, -RZ, R86.H0_H0 ;  /* 0x20000056ff337230 */ /* 0x000fe40000004100 */
[----:B------:R-:W-:Y:S01]  /*a700*/  HADD2.F32 R85, -RZ, R49.H0_H0 ;  /* 0x20000031ff557230 */ /* 0x000fe20000004100 */
[----:B------:R-:W-:Y:S01]  /*a710*/  F2FP.SATFINITE.E4M3.F32.PACK_AB_MERGE_C R50, R50, R176, RZ ;  /* 0x000000b03232723e */ /* 0x000fe200048070ff */
[----:B------:R-:W-:-:S02]  /*a720*/  HADD2.F32 R84, -RZ, R167.H0_H0 ;  /* 0x200000a7ff547230 */ /* 0x000fc40000004100 */
[-C--:B------:R-:W-:Y:S01]  /*a730*/  FMUL.FTZ R165, R51, R166.reuse ;  /* 0x000000a633a57220 */ /* 0x080fe20000410000 */
[----:B------:R-:W-:Y:S02]  /*a740*/  HADD2.F32 R164, -RZ, R164.H1_H1 ;  /* 0x300000a4ffa47230 */ /* 0x000fe40000004100 */
[C---:B------:R-:W-:Y:S01]  /*a750*/  FMUL.FTZ R166, R85.reuse, R166 ;  /* 0x000000a655a67220 */ /* 0x040fe20000410000 */
[----:B------:R-:W-:Y:S02]  /*a760*/  HADD2.F32 R86, -RZ, R86.H1_H1 ;  /* 0x30000056ff567230 */ /* 0x000fe40000004100 */
[-C--:B------:R-:W-:Y:S01]  /*a770*/  FFMA.FTZ R165, R85, R84.reuse, -R165 ;  /* 0x0000005455a57223 */ /* 0x080fe200000108a5 */
[----:B------:R-:W-:Y:S02]  /*a780*/  HADD2.F32 R49, -RZ, R49.H1_H1 ;  /* 0x30000031ff317230 */ /* 0x000fe40000004100 */
[----:B------:R-:W-:Y:S01]  /*a790*/  FFMA.FTZ R166, R51, R84, R166 ;  /* 0x0000005433a67223 */ /* 0x000fe200000100a6 */
[----:B------:R-:W-:-:S02]  /*a7a0*/  HADD2.F32 R167, -RZ, R167.H1_H1 ;  /* 0x300000a7ffa77230 */ /* 0x000fc40000004100 */
[----:B------:R-:W-:Y:S01]  /*a7b0*/  FMUL.FTZ R51, R86, R164 ;  /* 0x000000a456337220 */ /* 0x000fe20000410000 */
[----:B------:R-:W-:Y:S01]  /*a7c0*/  F2FP.SATFINITE.E4M3.F32.PACK_AB_MERGE_C R14, R14, R180, RZ ;  /* 0x000000b40e0e723e */ /* 0x000fe200048070ff */
[C---:B------:R-:W-:Y:S01]  /*a7d0*/  FMUL.FTZ R164, R49.reuse, R164 ;  /* 0x000000a431a47220 */ /* 0x040fe20000410000 */
[----:B------:R-:W-:Y:S02]  /*a7e0*/  IMAD.MOV.U32 R84, RZ, RZ, R36 ;  /* 0x000000ffff547224 */ /* 0x000fe400078e0024 */
[----:B------:R-:W-:Y:S01]  /*a7f0*/  FFMA.FTZ R51, R49, R167, -R51 ;  /* 0x000000a731337223 */ /* 0x000fe20000010833 */
[----:B------:R-:W-:Y:S01]  /*a800*/  MOV R85, R39 ;  /* 0x0000002700557202 */ /* 0x000fe20000000f00 */
[----:B------:R-:W-:-:S03]  /*a810*/  FFMA.FTZ R164, R86, R167, R164 ;  /* 0x000000a756a47223 */ /* 0x000fc600000100a4 */
[----:B------:R-:W-:Y:S02]  /*a820*/  F2FP.SATFINITE.E4M3.F32.PACK_AB_MERGE_C R50, R51, R165, R50 ;  /* 0x000000a53332723e */ /* 0x000fe40004807032 */
[----:B------:R-:W-:-:S03]  /*a830*/  F2FP.SATFINITE.E4M3.F32.PACK_AB_MERGE_C R164, R164, R166, R14 ;  /* 0x000000a6a4a4723e */ /* 0x000fc6000480700e */
[----:B------:R-:W-:Y:S02]  /*a840*/  IMAD.MOV.U32 R14, RZ, RZ, R50 ;  /* 0x000000ffff0e7224 */ /* 0x000fe400078e0032 */
[----:B------:R-:W-:-:S07]  /*a850*/  IMAD.MOV.U32 R86, RZ, RZ, R164 ;  /* 0x000000ffff567224 */ /* 0x000fce00078e00a4 */
.L_x_506:
[----:B------:R-:W-:Y:S05]  /*a860*/  BSYNC B3 ;  /* 0x0000000000037941 */ /* 0x000fea0003800000 */
.L_x_505:
[----:B----4-:R-:W-:-:S05]  /*a870*/  IADD3 R36, P2, R25, R11, RZ ;  /* 0x0000000b19247210 */ /* 0x010fca0007f5e0ff */
[----:B---3--:R-:W-:Y:S01]  /*a880*/  IMAD.X R37, R153, 0x1, R112, P2 ;  /* 0x0000000199257824 */ /* 0x008fe200010e0670 */
[----:B------:R-:W-:-:S04]  /*a890*/  ISETP.GE.AND P2, PT, R172, R128, PT ;  /* 0x00000080ac00720c */ /* 0x000fc80003f46270 */
[----:B0-----:R0:W-:Y:S09]  /*a8a0*/  ST.E.128 desc[UR50][R36.64], R12 ;  /* 0x0000000c24007985 */ /* 0x0011f2000c101d32 */
[----:B------:R-:W-:-:S04]  /*a8b0*/  @!P2 IADD3 R38, P5, R11, R172, RZ ;  /* 0x000000ac0b26a210 */ /* 0x000fc80007fbe0ff */
[----:B------:R-:W-:-:S05]  /*a8c0*/  @!P2 LEA.HI.X.SX32 R39, R172, R153, 0x1, P5 ;  /* 0x00000099ac27a211 */ /* 0x000fca00028f0eff */
[----:B------:R0:W-:Y:S04]  /*a8d0*/  @!P2 ST.E.128 desc[UR50][R38.64], R84 ;  /* 0x000000542600a985 */ /* 0x0001e8000c101d32 */
.L_x_504:
[----:B------:R-:W-:Y:S05]  /*a8e0*/  BSYNC B2 ;  /* 0x0000000000027941 */ /* 0x000fea0003800000 */
.L_x_503:
        /* <DEDUP_REMOVED lines=9> */
[----:B------:R-:W-:Y:S01]  /*a980*/  SHF.R.S32.HI R13, RZ, 0x1f, R12 ;  /* 0x0000001fff0d7819 */ /* 0x000fe2000001140c */
[----:B------:R-:W-:-:S03]  /*a990*/  IMAD.SHL.U32 R48, R12, 0x10, RZ ;  /* 0x000000100c307824 */ /* 0x000fc600078e00ff */
[----:B------:R-:W-:-:S04]  /*a9a0*/  LEA.HI R13, R13, R12, RZ, 0x2 ;  /* 0x0000000c0d0d7211 */ /* 0x000fc800078f10ff */
[----:B------:R-:W-:Y:S02]  /*a9b0*/  SHF.R.S32.HI R12, RZ, 0x2, R13 ;  /* 0x00000002ff0c7819 */ /* 0x000fe4000001140d */
[----:B------:R-:W-:-:S03]  /*a9c0*/  LOP3.LUT R13, R205, 0x30, R48, 0xf8, !PT ;  /* 0x00000030cd0d7812 */ /* 0x000fc600078ef830 */
[----:B------:R-:W-:Y:S01]  /*a9d0*/  IMAD R12, R12, 0x2800, R207 ;  /* 0x000028000c0c7824 */ /* 0x000fe200078e02cf */
[----:B------:R-:W-:-:S05]  /*a9e0*/  LOP3.LUT R13, R13, R206, RZ, 0x3c, !PT ;  /* 0x000000ce0d0d7212 */ /* 0x000fca00078e3cff */
[----:B------:R-:W-:Y:S02]  /*a9f0*/  IMAD.IADD R12, R12, 0x1, R13 ;  /* 0x000000010c0c7824 */ /* 0x000fe400078e020d */
[C---:B------:R-:W-:Y:S02]  /*aa00*/  IMAD R13, R19.reuse, 0x7800, R135 ;  /* 0x00007800130d7824 */ /* 0x040fe400078e0287 */
[----:B------:R-:W-:-:S03]  /*aa10*/  IMAD R15, R19, 0x7800, R12 ;  /* 0x00007800130f7824 */ /* 0x000fc600078e020c */
[C---:B------:R-:W-:Y:S01]  /*aa20*/  IADD3 R13, R18.reuse, R13, RZ ;  /* 0x0000000d120d7210 */ /* 0x040fe20007ffe0ff */
[----:B------:R-:W-:-:S05]  /*aa30*/  IMAD.IADD R36, R18, 0x1, R15 ;  /* 0x0000000112247824 */ /* 0x000fca00078e020f */
[----:B------:R-:W0:Y:S04]  /*aa40*/  LDS.128 R12, [R13+0x1a400] ;  /* 0x01a400000d0c7984 */ /* 0x000e280000000c00 */
[----:B------:R-:W0:Y:S01]  /*aa50*/  LDS.128 R36, [R36+0x1a400] ;  /* 0x01a4000024247984 */ /* 0x000e220000000c00 */
[----:B------:R-:W-:Y:S05]  /*aa60*/  @P2 BRA `(.L_x_510) ;  /* 0x0000000c00442947 */ /* 0x000fea0003800000 */
[----:B------:R-:W-:Y:S02]  /*aa70*/  SHF.R.U32.HI R50, RZ, 0x8, R53 ;  /* 0x00000008ff327819 */ /* 0x000fe40000011635 */
[----:B------:R-:W-:Y:S02]  /*aa80*/  SHF.R.U32.HI R54, RZ, 0x8, R41 ;  /* 0x00000008ff367819 */ /* 0x000fe40000011629 */
[----:B------:R-:W-:Y:S02]  /*aa90*/  LOP3.LUT R42, R53, 0xff0000ff, RZ, 0xc0, !PT ;  /* 0xff0000ff352a7812 */ /* 0x000fe400078ec0ff */
[----:B------:R-:W-:Y:S02]  /*aaa0*/  SHF.R.U32.HI R49, RZ, 0x10, R53 ;  /* 0x00000010ff317819 */ /* 0x000fe40000011635 */
[--C-:B------:R-:W-:Y:S02]  /*aab0*/  SHF.R.U32.HI R51, RZ, 0x8, R55.reuse ;  /* 0x00000008ff337819 */ /* 0x100fe40000011637 */
[----:B------:R-:W-:Y:S01]  /*aac0*/  LOP3.LUT R84, R55, 0xff0000ff, RZ, 0xc0, !PT ;  /* 0xff0000ff37547812 */ /* 0x000fe200078ec0ff */
[----:B------:R-:W-:Y:S01]  /*aad0*/  IMAD.U32 R49, R49, 0x10000, RZ ;  /* 0x0001000031317824 */ /* 0x000fe200078e00ff */
[----:B------:R-:W-:Y:S01]  /*aae0*/  SHF.R.U32.HI R40, RZ, 0x10, R55 ;  /* 0x00000010ff287819 */ /* 0x000fe20000011637 */
[----:B------:R-:W-:Y:S01]  /*aaf0*/  IMAD.SHL.U32 R55, R50, 0x100, RZ ;  /* 0x0000010032377824 */ /* 0x000fe200078e00ff */
[----:B------:R-:W-:Y:S01]  /*ab00*/  LOP3.LUT R53, R41, 0xff0000ff, RZ, 0xc0, !PT ;  /* 0xff0000ff29357812 */ /* 0x000fe200078ec0ff */
[----:B------:R-:W-:Y:S01]  /*ab10*/  IMAD.SHL.U32 R51, R51, 0x100, RZ ;  /* 0x0000010033337824 */ /* 0x000fe200078e00ff */
[----:B------:R-:W-:-:S02]  /*ab20*/  SHF.R.U32.HI R41, RZ, 0x10, R41 ;  /* 0x00000010ff297819 */ /* 0x000fc40000011629 */
[----:B------:R-:W-:Y:S02]  /*ab30*/  SHF.L.U32 R54, R54, 0x8, RZ ;  /* 0x0000000836367819 */ /* 0x000fe400000006ff */
[----:B------:R-:W-:Y:S02]  /*ab40*/  LOP3.LUT R42, R42, 0xff00, R55, 0xf8, !PT ;  /* 0x0000ff002a2a7812 */ /* 0x000fe400078ef837 */
[----:B------:R-:W-:Y:S01]  /*ab50*/  LOP3.LUT R53, R53, 0xff00, R54, 0xf8, !PT ;  /* 0x0000ff0035357812 */ /* 0x000fe200078ef836 */
[----:B------:R-:W-:Y:S01]  /*ab60*/  IMAD.U32 R54, R41, 0x10000, RZ ;  /* 0x0001000029367824 */ /* 0x000fe200078e00ff */
[----:B------:R-:W-:Y:S02]  /*ab70*/  LOP3.LUT R84, R84, 0xff00, R51, 0xf8, !PT ;  /* 0x0000ff0054547812 */ /* 0x000fe400078ef833 */
[----:B------:R-:W-:Y:S02]  /*ab80*/  LOP3.LUT R51, R42, 0xff0000, R49, 0xf8, !PT ;  /* 0x00ff00002a337812 */ /* 0x000fe400078ef831 */
[----:B------:R-:W-:-:S02]  /*ab90*/  LOP3.LUT R49, R53, 0xff0000, R54, 0xf8, !PT ;  /* 0x00ff000035317812 */ /* 0x000fc400078ef836 */
[----:B0-----:R-:W-:Y:S02]  /*aba0*/  F2FP.F16.E4M3.UNPACK_B R53, R37 ;  /* 0x00000025ff35723e */ /* 0x001fe400020006ff */
[----:B------:R-:W-:Y:S02]  /*abb0*/  F2FP.F16.E4M3.UNPACK_B R55, R49 ;  /* 0x00000031ff37723e */ /* 0x000fe400020006ff */
[----:B------:R-:W-:Y:S01]  /*abc0*/  F2FP.F16.E4M3.UNPACK_B R41, R13 ;  /* 0x0000000dff29723e */ /* 0x000fe200020006ff */
[----:B------:R-:W-:Y:S01]  /*abd0*/  HADD2.F32 R42, -RZ, R53.H0_H0 ;  /* 0x20000035ff2a7230 */ /* 0x000fe20000004100 */
[----:B------:R-:W-:Y:S01]  /*abe0*/  F2FP.F16.E4M3.UNPACK_B R85, R51 ;  /* 0x00000033ff55723e */ /* 0x000fe200020006ff */
[----:B------:R-:W-:Y:S01]  /*abf0*/  HADD2.F32 R87, -RZ, R55.H0_H0 ;  /* 0x20000037ff577230 */ /* 0x000fe20000004100 */
[----:B------:R-:W-:Y:S01]  /*ac00*/  F2FP.F16.E4M3.UNPACK_B R37, R37.H1 ;  /* 0x00000025ff25723e */ /* 0x000fe200030006ff */
[----:B------:R-:W-:Y:S01]  /*ac10*/  HADD2.F32 R54, -RZ, R41.H0_H0 ;  /* 0x20000029ff367230 */ /* 0x000fe20000004100 */
[----:B------:R-:W-:Y:S01]  /*ac20*/  F2FP.F16.E4M3.UNPACK_B R51, R51.H1 ;  /* 0x00000033ff33723e */ /* 0x000fe200030006ff */
        /* <DEDUP_REMOVED lines=8> */
[----:B------:R-:W-:Y:S01]  /*acb0*/  HADD2.F32 R86, -RZ, R53.H1_H1 ;  /* 0x30000035ff567230 */ /* 0x000fe20000004100 */
[----:B------:R-:W-:-:S02]  /*acc0*/  SHF.R.U32.HI R50, RZ, 0x8, R43 ;  /* 0x00000008ff327819 */ /* 0x000fc4000001162b */
[----:B------:R-:W-:Y:S02]  /*acd0*/  LOP3.LUT R52, R43, 0xff0000ff, RZ, 0xc0, !PT ;  /* 0xff0000ff2b347812 */ /* 0x000fe400078ec0ff */
[CC--:B------:R-:W-:Y:S01]  /*ace0*/  FMUL.FTZ R53, R86.reuse, R55.reuse ;  /* 0x0000003756357220 */ /* 0x0c0fe20000410000 */
[C---:B------:R-:W-:Y:S01]  /*acf0*/  FMUL.FTZ R55, R41.reuse, R55 ;  /* 0x0000003729377220 */ /* 0x040fe20000410000 */
[----:B------:R-:W-:Y:S02]  /*ad00*/  SHF.R.U32.HI R43, RZ, 0x10, R43 ;  /* 0x00000010ff2b7819 */ /* 0x000fe4000001162b */
[-C--:B------:R-:W-:Y:S01]  /*ad10*/  FFMA.FTZ R53, R41, R85.reuse, -R53 ;  /* 0x0000005529357223 */ /* 0x080fe20000010835 */
[----:B------:R-:W-:Y:S01]  /*ad20*/  FFMA.FTZ R41, R86, R85, R55 ;  /* 0x0000005556297223 */ /* 0x000fe20000010037 */
[----:B------:R-:W-:Y:S01]  /*ad30*/  F2FP.F16.E4M3.UNPACK_B R55, R49.H1 ;  /* 0x00000031ff37723e */ /* 0x000fe200030006ff */
[----:B------:R-:W-:Y:S01]  /*ad40*/  HADD2.F32 R86, -RZ, R51.H0_H0 ;  /* 0x20000033ff567230 */ /* 0x000fe20000004100 */
[----:B------:R-:W-:Y:S01]  /*ad50*/  F2FP.F16.E4M3.UNPACK_B R85, R13.H1 ;  /* 0x0000000dff55723e */ /* 0x000fe200030006ff */
[----:B------:R-:W-:Y:S01]  /*ad60*/  HADD2.F32 R13, -RZ, R37.H0_H0 ;  /* 0x20000025ff0d7230 */ /* 0x000fe20000004100 */
[----:B------:R-:W-:Y:S01]  /*ad70*/  SHF.L.U32 R40, R40, 0x10, RZ ;  /* 0x0000001028287819 */ /* 0x000fe200000006ff */
[----:B------:R-:W-:-:S02]  /*ad80*/  HADD2.F32 R87, -RZ, R55.H0_H0 ;  /* 0x20000037ff577230 */ /* 0x000fc40000004100 */
[----:B------:R-:W-:Y:S02]  /*ad90*/  HADD2.F32 R49, -RZ, R85.H0_H0 ;  /* 0x20000055ff317230 */ /* 0x000fe40000004100 */
[----:B------:R-:W-:Y:S02]  /*ada0*/  HADD2.F32 R37, -RZ, R37.H1_H1 ;  /* 0x30000025ff257230 */ /* 0x000fe40000004100 */
[-C--:B------:R-:W-:Y:S01]  /*adb0*/  FMUL.FTZ R164, R13, R87.reuse ;  /* 0x000000570da47220 */ /* 0x080fe20000410000 */
[----:B------:R-:W-:Y:S02]  /*adc0*/  HADD2.F32 R55, -RZ, R55.H1_H1 ;  /* 0x30000037ff377230 */ /* 0x000fe40000004100 */
[C---:B------:R-:W-:Y:S01]  /*add0*/  FMUL.FTZ R87, R49.reuse, R87 ;  /* 0x0000005731577220 */ /* 0x040fe20000410000 */
[----:B------:R-:W-:Y:S02]  /*ade0*/  HADD2.F32 R85, -RZ, R85.H1_H1 ;  /* 0x30000055ff557230 */ /* 0x000fe40000004100 */
[----:B------:R-:W-:Y:S01]  /*adf0*/  FFMA.FTZ R49, R49, R86, -R164 ;  /* 0x0000005631317223 */ /* 0x000fe200000108a4 */
[----:B------:R-:W-:-:S02]  /*ae00*/  HADD2.F32 R51, -RZ, R51.H1_H1 ;  /* 0x30000033ff337230 */ /* 0x000fc40000004100 */
[----:B------:R-:W-:Y:S01]  /*ae10*/  FFMA.FTZ R13, R13, R86, R87 ;  /* 0x000000560d0d7223 */ /* 0x000fe20000010057 */
[-C--:B------:R-:W-:Y:S01]  /*ae20*/  FMUL.FTZ R86, R37, R55.reuse ;  /* 0x0000003725567220 */ /* 0x080fe20000410000 */
[----:B------:R-:W-:Y:S01]  /*ae30*/  FMUL.FTZ R87, R85, R55 ;  /* 0x0000003755577220 */ /* 0x000fe20000410000 */
[----:B------:R-:W-:Y:S02]  /*ae40*/  IMAD.U32 R43, R43, 0x10000, RZ ;  /* 0x000100002b2b7824 */ /* 0x000fe400078e00ff */
[-C--:B------:R-:W-:Y:S01]  /*ae50*/  FFMA.FTZ R55, R85, R51.reuse, -R86 ;  /* 0x0000003355377223 */ /* 0x080fe20000010856 */
[----:B------:R-:W-:Y:S01]  /*ae60*/  FFMA.FTZ R51, R37, R51, R87 ;  /* 0x0000003325337223 */ /* 0x000fe20000010057 */
[----:B------:R-:W-:Y:S01]  /*ae70*/  IMAD.SHL.U32 R37, R50, 0x100, RZ ;  /* 0x0000010032257824 */ /* 0x000fe200078e00ff */
[----:B------:R-:W-:Y:S02]  /*ae80*/  LOP3.LUT R50, R84, 0xff0000, R40, 0xf8, !PT ;  /* 0x00ff000054327812 */ /* 0x000fe400078ef828 */
[----:B------:R-:W-:-:S02]  /*ae90*/  F2FP.F16.E4M3.UNPACK_B R40, R39 ;  /* 0x00000027ff28723e */ /* 0x000fc400020006ff */
[----:B------:R-:W-:Y:S01]  /*aea0*/  LOP3.LUT R37, R52, 0xff00, R37, 0xf8, !PT ;  /* 0x0000ff0034257812 */ /* 0x000fe200078ef825 */
[----:B------:R-:W-:Y:S01]  /*aeb0*/  IMAD.MOV.U32 R52, RZ, RZ, R15 ;  /* 0x000000ffff347224 */ /* 0x000fe200078e000f */
[----:B------:R-:W-:Y:S01]  /*aec0*/  F2FP.F16.E4M3.UNPACK_B R85, R50 ;  /* 0x00000032ff55723e */ /* 0x000fe200020006ff */
[----:B------:R-:W-:Y:S01]  /*aed0*/  HADD2.F32 R86, -RZ, R40.H0_H0 ;  /* 0x20000028ff567230 */ /* 0x000fe20000004100 */
[----:B------:R-:W-:Y:S02]  /*aee0*/  LOP3.LUT R37, R37, 0xff0000, R43, 0xf8, !PT ;  /* 0x00ff000025257812 */ /* 0x000fe400078ef82b */
[----:B------:R-:W-:Y:S01]  /*aef0*/  F2FP.F16.E4M3.UNPACK_B R15, R52 ;  /* 0x00000034ff0f723e */ /* 0x000fe200020006ff */
[--C-:B------:R-:W-:Y:S01]  /*af00*/  HADD2.F32 R87, -RZ, R85.reuse.H0_H0 ;  /* 0x20000055ff577230 */ /* 0x100fe20000004100 */
[----:B------:R-:W-:Y:S01]  /*af10*/  F2FP.F16.E4M3.UNPACK_B R84, R37 ;  /* 0x00000025ff54723e */ /* 0x000fe200020006ff */
[----:B------:R-:W-:Y:S01]  /*af20*/  HADD2.F32 R85, -RZ, R85.H1_H1 ;  /* 0x30000055ff557230 */ /* 0x000fe20000004100 */
[----:B------:R-:W-:Y:S01]  /*af30*/  F2FP.F16.E4M3.UNPACK_B R39, R39.H1 ;  /* 0x00000027ff27723e */ /* 0x000fe200030006ff */
[--C-:B------:R-:W-:Y:S01]  /*af40*/  HADD2.F32 R164, -RZ, R15.reuse.H0_H0 ;  /* 0x2000000fffa47230 */ /* 0x100fe20000004100 */
[----:B------:R-:W-:Y:S01]  /*af50*/  F2FP.F16.E4M3.UNPACK_B R37, R37.H1 ;  /* 0x00000025ff25723e */ /* 0x000fe200030006ff */
[--C-:B------:R-:W-:Y:S01]  /*af60*/  HADD2.F32 R43, -RZ, R84.reuse.H0_H0 ;  /* 0x20000054ff2b7230 */ /* 0x100fe20000004100 */
[----:B------:R-:W-:Y:S01]  /*af70*/  F2FP.F16.E4M3.UNPACK_B R50, R50.H1 ;  /* 0x00000032ff32723e */ /* 0x000fe200030006ff */
[----:B------:R-:W-:Y:S01]  /*af80*/  HADD2.F32 R84, -RZ, R84.H1_H1 ;  /* 0x30000054ff547230 */ /* 0x000fe20000004100 */
[----:B------:R-:W-:Y:S01]  /*af90*/  F2FP.SATFINITE.E4M3.F32.PACK_AB_MERGE_C R49, R55, R49, RZ ;  /* 0x000000313731723e */ /* 0x000fe200048070ff */
[----:B------:R-:W-:-:S02]  /*afa0*/  HADD2.F32 R15, -RZ, R15.H1_H1 ;  /* 0x3000000fff0f7230 */ /* 0x000fc40000004100 */
[-C--:B------:R-:W-:Y:S01]  /*afb0*/  FMUL.FTZ R165, R86, R43.reuse ;  /* 0x0000002b56a57220 */ /* 0x080fe20000410000 */
[C---:B------:R-:W-:Y:S01]  /*afc0*/  FMUL.FTZ R43, R164.reuse, R43 ;  /* 0x0000002ba42b7220 */ /* 0x040fe20000410000 */
[----:B------:R-:W-:Y:S02]  /*afd0*/  F2FP.SATFINITE.E4M3.F32.PACK_AB_MERGE_C R53, R53, R54, R49 ;  /* 0x000000363535723e */ /* 0x000fe40004807031 */
        /* <DEDUP_REMOVED lines=17> */
[----:B------:R-:W-:-:S02]  /*b0f0*/  HADD2.F32 R52, -RZ, R39.H0_H0 ;  /* 0x20000027ff347230 */ /* 0x000fc40000004100 */
[----:B------:R-:W-:Y:S02]  /*b100*/  HADD2.F32 R39, -RZ, R39.H1_H1 ;  /* 0x30000027ff277230 */ /* 0x000fe40000004100 */
[--C-:B------:R-:W-:Y:S02]  /*b110*/  HADD2.F32 R85, -RZ, R43.reuse.H0_H0 ;  /* 0x2000002bff557230 */ /* 0x100fe40000004100 */
[-C--:B------:R-:W-:Y:S01]  /*b120*/  FMUL.FTZ R164, R52, R87.reuse ;  /* 0x0000005734a47220 */ /* 0x080fe20000410000 */
[----:B------:R-:W-:Y:S02]  /*b130*/  HADD2.F32 R43, -RZ, R43.H1_H1 ;  /* 0x3000002bff2b7230 */ /* 0x000fe40000004100 */
[--C-:B------:R-:W-:Y:S02]  /*b140*/  HADD2.F32 R55, -RZ, R51.reuse.H0_H0 ;  /* 0x20000033ff377230 */ /* 0x100fe40000004100 */
[C---:B------:R-:W-:Y:S01]  /*b150*/  FFMA.FTZ R164, R85.reuse, R84, -R164 ;  /* 0x0000005455a47223 */ /* 0x040fe200000108a4 */
[----:B------:R-:W-:Y:S01]  /*b160*/  FMUL.FTZ R85, R85, R87 ;  /* 0x0000005755557220 */ /* 0x000fe20000410000 */
[----:B------:R-:W-:-:S03]  /*b170*/  HADD2.F32 R51, -RZ, R51.H1_H1 ;  /* 0x30000033ff337230 */ /* 0x000fc60000004100 */
[----:B------:R-:W-:Y:S01]  /*b180*/  FFMA.FTZ R85, R52, R84, R85 ;  /* 0x0000005434557223 */ /* 0x000fe20000010055 */
[-C--:B------:R-:W-:Y:S01]  /*b190*/  FMUL.FTZ R52, R39, R37.reuse ;  /* 0x0000002527347220 */ /* 0x080fe20000410000 */
[----:B------:R-:W-:-:S03]  /*b1a0*/  FMUL.FTZ R37, R43, R37 ;  /* 0x000000252b257220 */ /* 0x000fc60000410000 */
[-C--:B------:R-:W-:Y:S01]  /*b1b0*/  FFMA.FTZ R52, R43, R50.reuse, -R52 ;  /* 0x000000322b347223 */ /* 0x080fe20000010834 */
[----:B------:R-:W-:Y:S01]  /*b1c0*/  FFMA.FTZ R39, R39, R50, R37 ;  /* 0x0000003227277223 */ /* 0x000fe20000010025 */
[----:B------:R-:W-:Y:S01]  /*b1d0*/  F2FP.F16.E4M3.UNPACK_B R37, R160.H1 ;  /* 0x000000a0ff25723e */ /* 0x000fe200030006ff */
[--C-:B------:R-:W-:Y:S01]  /*b1e0*/  HADD2.F32 R50, -RZ, R49.reuse.H0_H0 ;  /* 0x20000031ff327230 */ /* 0x100fe20000004100 */
[----:B------:R-:W-:Y:S01]  /*b1f0*/  F2FP.F16.E4M3.UNPACK_B R43, R12.H1 ;  /* 0x0000000cff2b723e */ /* 0x000fe200030006ff */
[----:B------:R-:W-:Y:S01]  /*b200*/  HADD2.F32 R49, -RZ, R49.H1_H1 ;  /* 0x30000031ff317230 */ /* 0x000fe20000004100 */
[----:B------:R-:W-:Y:S01]  /*b210*/  F2FP.F16.E4M3.UNPACK_B R160, R160 ;  /* 0x000000a0ffa0723e */ /* 0x000fe200020006ff */
[----:B------:R-:W-:Y:S01]  /*b220*/  HADD2.F32 R87, -RZ, R37.H0_H0 ;  /* 0x20000025ff577230 */ /* 0x000fe20000004100 */
        /* <DEDUP_REMOVED lines=11> */
[-C--:B------:R-:W-:Y:S01]  /*b2e0*/  FMUL.FTZ R50, R49, R37.reuse ;  /* 0x0000002531327220 */ /* 0x080fe20000410000 */
[----:B------:R-:W-:Y:S01]  /*b2f0*/  FMUL.FTZ R37, R43, R37 ;  /* 0x000000252b257220 */ /* 0x000fe20000410000 */
[----:B------:R-:W-:Y:S01]  /*b300*/  HADD2.F32 R55, -RZ, R160.H0_H0 ;  /* 0x200000a0ff377230 */ /* 0x000fe20000004100 */
[----:B------:R-:W-:Y:S01]  /*b310*/  F2FP.SATFINITE.E4M3.F32.PACK_AB_MERGE_C R39, R15, R86, R39 ;  /* 0x000000560f27723e */ /* 0x000fe20004807027 */
[-C--:B------:R-:W-:Y:S01]  /*b320*/  FFMA.FTZ R43, R43, R51.reuse, -R50 ;  /* 0x000000332b2b7223 */ /* 0x080fe20000010832 */
[----:B------:R-:W-:Y:S01]  /*b330*/  FFMA.FTZ R37, R49, R51, R37 ;  /* 0x0000003331257223 */ /* 0x000fe20000010025 */
[----:B------:R-:W-:-:S02]  /*b340*/  HADD2.F32 R49, -RZ, R36.H0_H0 ;  /* 0x20000024ff317230 */ /* 0x000fc40000004100 */
[----:B------:R-:W-:Y:S01]  /*b350*/  HADD2.F32 R51, -RZ, R12.H0_H0 ;  /* 0x2000000cff337230 */ /* 0x000fe20000004100 */
[----:B------:R-:W-:Y:S01]  /*b360*/  F2FP.SATFINITE.E4M3.F32.PACK_AB_MERGE_C R43, R43, R84, RZ ;  /* 0x000000542b2b723e */ /* 0x000fe200048070ff */
[----:B------:R-:W-:Y:S02]  /*b370*/  HADD2.F32 R50, -RZ, R162.H0_H0 ;  /* 0x200000a2ff327230 */ /* 0x000fe40000004100 */
[-C--:B------:R-:W-:Y:S01]  /*b380*/  FMUL.FTZ R54, R49, R55.reuse ;  /* 0x0000003731367220 */ /* 0x080fe20000410000 */
[----:B------:R-:W-:Y:S02]  /*b390*/  HADD2.F32 R160, -RZ, R160.H1_H1 ;  /* 0x300000a0ffa07230 */ /* 0x000fe40000004100 */
[C---:B------:R-:W-:Y:S01]  /*b3a0*/  FMUL.FTZ R55, R51.reuse, R55 ;  /* 0x0000003733377220 */ /* 0x040fe20000410000 */
[----:B------:R-:W-:Y:S02]  /*b3b0*/  HADD2.F32 R36, -RZ, R36.H1_H1 ;  /* 0x30000024ff247230 */ /* 0x000fe40000004100 */
[----:B------:R-:W-:Y:S01]  /*b3c0*/  FFMA.FTZ R54, R51, R50, -R54 ;  /* 0x0000003233367223 */ /* 0x000fe20000010836 */
[----:B------:R-:W-:-:S02]  /*b3d0*/  HADD2.F32 R12, -RZ, R12.H1_H1 ;  /* 0x3000000cff0c7230 */ /* 0x000fc40000004100 */
[----:B------:R-:W-:Y:S01]  /*b3e0*/  FFMA.FTZ R55, R49, R50, R55 ;  /* 0x0000003231377223 */ /* 0x000fe20000010037 */
[----:B------:R-:W-:Y:S02]  /*b3f0*/  HADD2.F32 R162, -RZ, R162.H1_H1 ;  /* 0x300000a2ffa27230 */ /* 0x000fe40000004100 */
[-C--:B------:R-:W-:Y:S01]  /*b400*/  FMUL.FTZ R49, R36, R160.reuse ;  /* 0x000000a024317220 */ /* 0x080fe20000410000 */
[-C--:B------:R-:W-:Y:S01]  /*b410*/  F2FP.F16.E4M3.UNPACK_B R51, R163.reuse.H1 ;  /* 0x000000a3ff33723e */ /* 0x080fe200030006ff */
[C---:B------:R-:W-:Y:S01]  /*b420*/  FMUL.FTZ R160, R12.reuse, R160 ;  /* 0x000000a00ca07220 */ /* 0x040fe20000410000 */
[----:B------:R-:W-:Y:S01]  /*b430*/  F2FP.F16.E4M3.UNPACK_B R163, R163 ;  /* 0x000000a3ffa3723e */ /* 0x000fe200020006ff */
[-C--:B------:R-:W-:Y:S01]  /*b440*/  FFMA.FTZ R49, R12, R162.reuse, -R49 ;  /* 0x000000a20c317223 */ /* 0x080fe20000010831 */
[----:B------:R-:W-:Y:S01]  /*b450*/  F2FP.SATFINITE.E4M3.F32.PACK_AB_MERGE_C R37, R37, R87, RZ ;  /* 0x000000572525723e */ /* 0x000fe200048070ff */
[----:B------:R-:W-:Y:S01]  /*b460*/  FFMA.FTZ R12, R36, R162, R160 ;  /* 0x000000a2240c7223 */ /* 0x000fe200000100a0 */
[----:B------:R-:W-:Y:S01]  /*b470*/  IMAD.MOV.U32 R36, RZ, RZ, R14 ;  /* 0x000000ffff247224 */ /* 0x000fe200078e000e */
[-C--:B------:R-:W-:Y:S01]  /*b480*/  F2FP.F16.E4M3.UNPACK_B R14, R161.reuse.H1 ;  /* 0x000000a1ff0e723e */ /* 0x080fe200030006ff */
[--C-:B------:R-:W-:Y:S01]  /*b490*/  HADD2.F32 R160, -RZ, R51.reuse.H0_H0 ;  /* 0x20000033ffa07230 */ /* 0x100fe20000004100 */
[----:B------:R-:W-:Y:S01]  /*b4a0*/  F2FP.SATFINITE.E4M3.F32.PACK_AB_MERGE_C R54, R49, R54, R43 ;  /* 0x000000363136723e */ /* 0x000fe2000480702b */
[----:B------:R-:W-:Y:S01]  /*b4b0*/  HADD2.F32 R51, -RZ, R51.H1_H1 ;  /* 0x30000033ff337230 */ /* 0x000fe20000004100 */
        /* <DEDUP_REMOVED lines=8> */
[----:B------:R-:W-:Y:S01]  /*b540*/  F2FP.F16.E4M3.UNPACK_B R36, R36 ;  /* 0x00000024ff24723e */ /* 0x000fe200020006ff */
[----:B------:R-:W-:-:S02]  /*b550*/  HADD2.F32 R49, -RZ, R49.H1_H1 ;  /* 0x30000031ff317230 */ /* 0x000fc40000004100 */
[-C--:B------:R-:W-:Y:S01]  /*b560*/  FMUL.FTZ R162, R50, R164.reuse ;  /* 0x000000a432a27220 */ /* 0x080fe20000410000 */
[----:B------:R-:W-:Y:S02]  /*b570*/  HADD2.F32 R43, -RZ, R43.H1_H1 ;  /* 0x3000002bff2b7230 */ /* 0x000fe40000004100 */
[C---:B------:R-:W-:Y:S01]  /*b580*/  FMUL.FTZ R164, R84.reuse, R164 ;  /* 0x000000a454a47220 */ /* 0x040fe20000410000 */
[----:B------:R-:W-:Y:S02]  /*b590*/  IMAD.MOV.U32 R15, RZ, RZ, R165 ;  /* 0x000000ffff0f7224 */ /* 0x000fe400078e00a5 */
[-C--:B------:R-:W-:Y:S01]  /*b5a0*/  FFMA.FTZ R162, R84, R160.reuse, -R162 ;  /* 0x000000a054a27223 */ /* 0x080fe200000108a2 */
[----:B------:R-:W-:Y:S01]  /*b5b0*/  FFMA.FTZ R164, R50, R160, R164 ;  /* 0x000000a032a47223 */ /* 0x000fe200000100a4 */
[-C--:B------:R-:W-:Y:S01]  /*b5c0*/  FMUL.FTZ R50, R49, R14.reuse ;  /* 0x0000000e31327220 */ /* 0x080fe20000410000 */
[----:B------:R-:W-:Y:S01]  /*b5d0*/  FMUL.FTZ R14, R43, R14 ;  /* 0x0000000e2b0e7220 */ /* 0x000fe20000410000 */
[----:B------:R-:W-:-:S02]  /*b5e0*/  HADD2.F32 R160, -RZ, R161.H0_H0 ;  /* 0x200000a1ffa07230 */ /* 0x000fc40000004100 */
[-C--:B------:R-:W-:Y:S01]  /*b5f0*/  FFMA.FTZ R43, R43, R51.reuse, -R50 ;  /* 0x000000332b2b7223 */ /* 0x080fe20000010832 */
[----:B------:R-:W-:Y:S01]  /*b600*/  FFMA.FTZ R14, R49, R51, R14 ;  /* 0x00000033310e7223 */ /* 0x000fe2000001000e */
[----:B------:R-:W-:Y:S02]  /*b610*/  HADD2.F32 R49, -RZ, R38.H0_H0 ;  /* 0x20000026ff317230 */ /* 0x000fe40000004100 */
[----:B------:R-:W-:Y:S01]  /*b620*/  HADD2.F32 R51, -RZ, R36.H0_H0 ;  /* 0x20000024ff337230 */ /* 0x000fe20000004100 */
[----:B------:R-:W-:Y:S01]  /*b630*/  F2FP.SATFINITE.E4M3.F32.PACK_AB_MERGE_C R43, R43, R162, RZ ;  /* 0x000000a22b2b723e */ /* 0x000fe200048070ff */
[----:B------:R-:W-:Y:S02]  /*b640*/  HADD2.F32 R50, -RZ, R163.H0_H0 ;  /* 0x200000a3ff327230 */ /* 0x000fe40000004100 */
[-C--:B------:R-:W-:Y:S01]  /*b650*/  FMUL.FTZ R84, R49, R160.reuse ;  /* 0x000000a031547220 */ /* 0x080fe20000410000 */
[----:B------:R-:W-:Y:S02]  /*b660*/  HADD2.F32 R161, -RZ, R161.H1_H1 ;  /* 0x300000a1ffa17230 */ /* 0x000fe40000004100 */
[----:B------:R-:W-:Y:S01]  /*b670*/  FMUL.FTZ R160, R51, R160 ;  /* 0x000000a033a07220 */ /* 0x000fe20000410000 */
[----:B------:R-:W-:-:S02]  /*b680*/  HADD2.F32 R38, -RZ, R38.H1_H1 ;  /* 0x30000026ff267230 */ /* 0x000fc40000004100 */
[-C--:B------:R-:W-:Y:S01]  /*b690*/  FFMA.FTZ R84, R51, R50.reuse, -R84 ;  /* 0x0000003233547223 */ /* 0x080fe20000010854 */
[----:B------:R-:W-:Y:S02]  /*b6a0*/  HADD2.F32 R36, -RZ, R36.H1_H1 ;  /* 0x30000024ff247230 */ /* 0x000fe40000004100 */
[----:B------:R-:W-:Y:S01]  /*b6b0*/  FFMA.FTZ R160, R49, R50, R160 ;  /* 0x0000003231a07223 */ /* 0x000fe200000100a0 */
[----:B------:R-:W-:Y:S02]  /*b6c0*/  HADD2.F32 R163, -RZ, R163.H1_H1 ;  /* 0x300000a3ffa37230 */ /* 0x000fe40000004100 */
[-C--:B------:R-:W-:Y:S01]  /*b6d0*/  FMUL.FTZ R49, R38, R161.reuse ;  /* 0x000000a126317220 */ /* 0x080fe20000410000 */
[----:B------:R-:W-:-:S03]  /*b6e0*/  FMUL.FTZ R161, R36, R161 ;  /* 0x000000a124a17220 */ /* 0x000fc60000410000 */
[----:B------:R-:W-:Y:S01]  /*b6f0*/  FFMA.FTZ R49, R36, R163, -R49 ;  /* 0x000000a324317223 */ /* 0x000fe20000010831 */
[----:B------:R-:W-:Y:S01]  /*b700*/  F2FP.SATFINITE.E4M3.F32.PACK_AB_MERGE_C R36, R12, R55, R37 ;  /* 0x000000370c24723e */ /* 0x000fe20004807025 */
[----:B------:R-:W-:Y:S01]  /*b710*/  FFMA.FTZ R161, R38, R163, R161 ;  /* 0x000000a326a17223 */ /* 0x000fe200000100a1 */
[----:B------:R-:W-:Y:S02]  /*b720*/  F2FP.SATFINITE.E4M3.F32.PACK_AB_MERGE_C R38, R14, R164, RZ ;  /* 0x000000a40e26723e */ /* 0x000fe400048070ff */
[----:B------:R-:W-:Y:S01]  /*b730*/  F2FP.SATFINITE.E4M3.F32.PACK_AB_MERGE_C R37, R41, R42, R13 ;  /* 0x0000002a2925723e */ /* 0x000fe2000480700d */
[----:B------:R-:W-:Y:S01]  /*b740*/  IMAD.MOV.U32 R13, RZ, RZ, R53 ;  /* 0x000000ffff0d7224 */ /* 0x000fe200078e0035 */
[----:B------:R-:W-:Y:S02]  /*b750*/  F2FP.SATFINITE.E4M3.F32.PACK_AB_MERGE_C R14, R49, R84, R43 ;  /* 0x00000054310e723e */ /* 0x000fe4000480702b */
[----:B------:R-:W-:Y:S02]  /*b760*/  F2FP.SATFINITE.E4M3.F32.PACK_AB_MERGE_C R38, R161, R160, R38 ;  /* 0x000000a0a126723e */ /* 0x000fe40004807026 */
[----:B------:R-:W-:-:S07]  /*b770*/  MOV R12, R54 ;  /* 0x00000036000c7202 */ /* 0x000fce0000000f00 */
.L_x_510:
[----:B------:R-:W-:Y:S05]  /*b780*/  BSYNC B3 ;  /* 0x0000000000037941 */ /* 0x000fea0003800000 */
.L_x_509:
[----:B----4-:R-:W-:-:S05]  /*b790*/  IADD3 R40, P2, R26, R11, RZ ;  /* 0x0000000b1a287210 */ /* 0x010fca0007f5e0ff */
[----:B---3--:R-:W-:Y:S01]  /*b7a0*/  IMAD.X R41, R153, 0x1, R111, P2 ;  /* 0x0000000199297824 */ /* 0x008fe200010e066f */
[----:B------:R-:W-:-:S04]  /*b7b0*/  ISETP.GE.AND P2, PT, R48, R128, PT ;  /* 0x000000803000720c */ /* 0x000fc80003f46270 */
[----:B0-----:R0:W-:Y:S09]  /*b7c0*/  ST.E.128 desc[UR50][R40.64], R12 ;  /* 0x0000000c28007985 */ /* 0x0011f2000c101d32 */
[----:B------:R-:W-:-:S04]  /*b7d0*/  @!P2 IADD3 R42, P5, R11, R48, RZ ;  /* 0x000000300b2aa210 */ /* 0x000fc80007fbe0ff */
[----:B------:R-:W-:-:S05]  /*b7e0*/  @!P2 LEA.HI.X.SX32 R43, R48, R153, 0x1, P5 ;  /* 0x00000099302ba211 */ /* 0x000fca00028f0eff */
[----:B------:R0:W-:Y:S04]  /*b7f0*/  @!P2 ST.E.128 desc[UR50][R42.64], R36 ;  /* 0x000000242a00a985 */ /* 0x0001e8000c101d32 */
.L_x_508:
[----:B------:R-:W-:Y:S05]  /*b800*/  BSYNC B2 ;  /* 0x0000000000027941 */ /* 0x000fea0003800000 */
.L_x_507:
[----:B------:R-:W-:-:S13]  /*b810*/  ISETP.NE.AND P2, PT, R30, RZ, PT ;  /* 0x000000ff1e00720c */ /* 0x000fda0003f45270 */
[----:B------:R-:W-:Y:S05]  /*b820*/  @!P2 BRA `(.L_x_502) ;  /* 0x0000000c00b4a947 */ /* 0x000fea0003800000 */
[----:B0-----:R-:W5:Y:S01]  /*b830*/  LDL R12, [R1] ;  /* 0x00000000010c7983 */ /* 0x001f620000100800 */
[----:B----4-:R-:W-:Y:S01]  /*b840*/  IADD3 R40, P2, R27, R11, RZ ;  /* 0x0000000b1b287210 */ /* 0x010fe20007f5e0ff */
[----:B------:R-:W-:Y:S03]  /*b850*/  BSSY B2, `(.L_x_511) ;  /* 0x00000e5000027945 */ /* 0x000fe60003800000 */
[----:B---3--:R-:W-:Y:S02]  /*b860*/  IADD3.X R41, R153, R110, RZ, P2, !PT ;  /* 0x0000006e99297210 */ /* 0x008fe400017fe4ff */
[----:B------:R-:W-:Y:S02]  /*b870*/  ISETP.GE.AND P2, PT, R4, R117, PT ;  /* 0x000000750400720c */ /* 0x000fe40003f46270 */
[----:B-----5:R-:W-:-:S04]  /*b880*/  LOP3.LUT P5, RZ, R12, 0x1, RZ, 0xc0, !PT ;  /* 0x000000010cff7812 */ /* 0x020fc800078ac0ff */
[----:B------:R-:W-:-:S04]  /*b890*/  SEL R12, R118, R142, !P5 ;  /* 0x0000008e760c7207 */ /* 0x000fc80006800000 */
[----:B------:R-:W-:-:S04]  /*b8a0*/  SHF.R.S32.HI R13, RZ, 0x1f, R12 ;  /* 0x0000001fff0d7819 */ /* 0x000fc8000001140c */
[----:B------:R-:W-:-:S04]  /*b8b0*/  LEA.HI R13, R13, R12, RZ, 0x5 ;  /* 0x0000000c0d0d7211 */ /* 0x000fc800078f28ff */
[----:B------:R-:W-:-:S04]  /*b8c0*/  LEA.HI.SX32 R13, R13, R114, 0x1b ;  /* 0x000000720d0d7211 */ /* 0x000fc800078fdaff */
[----:B------:R-:W-:Y:S01]  /*b8d0*/  SHF.R.S32.HI R12, RZ, 0x1f, R13 ;  /* 0x0000001fff0c7819 */ /* 0x000fe2000001140d */
[----:B------:R-:W-:-:S03]  /*b8e0*/  IMAD.SHL.U32 R43, R13, 0x10, RZ ;  /* 0x000000100d2b7824 */ /* 0x000fc600078e00ff */
[----:B------:R-:W-:Y:S02]  /*b8f0*/  LEA.HI R12, R12, R13, RZ, 0x2 ;  /* 0x0000000d0c0c7211 */ /* 0x000fe400078f10ff */
[----:B------:R-:W-:Y:S02]  /*b900*/  LOP3.LUT R13, R205, 0x30, R43, 0xf8, !PT ;  /* 0x00000030cd0d7812 */ /* 0x000fe400078ef82b */
[----:B------:R-:W-:Y:S02]  /*b910*/  SHF.R.S32.HI R12, RZ, 0x2, R12 ;  /* 0x00000002ff0c7819 */ /* 0x000fe4000001140c */
[----:B------:R-:W-:-:S03]  /*b920*/  LOP3.LUT R13, R13, R206, RZ, 0x3c, !PT ;  /* 0x000000ce0d0d7212 */ /* 0x000fc600078e3cff */
[----:B------:R-:W-:-:S04]  /*b930*/  IMAD R12, R12, 0x2800, R207 ;  /* 0x000028000c0c7824 */ /* 0x000fc800078e02cf */
[----:B------:R-:W-:Y:S02]  /*b940*/  IMAD.IADD R12, R12, 0x1, R13 ;  /* 0x000000010c0c7824 */ /* 0x000fe400078e020d */
[C---:B------:R-:W-:Y:S02]  /*b950*/  IMAD R13, R19.reuse, 0x7800, R133 ;  /* 0x00007800130d7824 */ /* 0x040fe400078e0285 */
[----:B------:R-:W-:Y:S02]  /*b960*/  IMAD R15, R19, 0x7800, R12 ;  /* 0x00007800130f7824 */ /* 0x000fe400078e020c */
[----:B------:R-:W-:-:S03]  /*b970*/  IMAD.IADD R13, R18, 0x1, R13 ;  /* 0x00000001120d7824 */ /* 0x000fc600078e020d */
[----:B------:R-:W-:-:S03]  /*b980*/  IADD3 R36, R18, R15, RZ ;  /* 0x0000000f12247210 */ /* 0x000fc60007ffe0ff */
[----:B------:R-:W0:Y:S04]  /*b990*/  LDS.128 R12, [R13+0x1a400] ;  /* 0x01a400000d0c7984 */ /* 0x000e280000000c00 */
[----:B------:R-:W3:Y:S01]  /*b9a0*/  LDS.128 R36, [R36+0x1a400] ;  /* 0x01a4000024247984 */ /* 0x000ee20000000c00 */
[----:B------:R-:W-:Y:S05]  /*b9b0*/  @P2 BRA `(.L_x_512) ;  /* 0x0000000c00382947 */ /* 0x000fea0003800000 */
[----:B------:R-:W-:Y:S02]  /*b9c0*/  SHF.R.U32.HI R42, RZ, 0x8, R77 ;  /* 0x00000008ff2a7819 */ /* 0x000fe4000001164d */
[----:B------:R-:W-:Y:S02]  /*b9d0*/  SHF.R.U32.HI R44, RZ, 0x8, R45 ;  /* 0x00000008ff2c7819 */ /* 0x000fe4000001162d */
[----:B------:R-:W-:Y:S01]  /*b9e0*/  SHF.R.U32.HI R46, RZ, 0x10, R77 ;  /* 0x00000010ff2e7819 */ /* 0x000fe2000001164d */
[----:B------:R-:W-:Y:S01]  /*b9f0*/  IMAD.SHL.U32 R42, R42, 0x100, RZ ;  /* 0x000001002a2a7824 */ /* 0x000fe200078e00ff */
[----:B------:R-:W-:Y:S01]  /*ba00*/  LOP3.LUT R49, R77, 0xff0000ff, RZ, 0xc0, !PT ;  /* 0xff0000ff4d317812 */ /* 0x000fe200078ec0ff */
[----:B------:R-:W-:Y:S01]  /*ba10*/  IMAD.SHL.U32 R44, R44, 0x100, RZ ;  /* 0x000001002c2c7824 */ /* 0x000fe200078e00ff */
[----:B------:R-:W-:Y:S01]  /*ba20*/  SHF.R.U32.HI R48, RZ, 0x10, R45 ;  /* 0x00000010ff307819 */ /* 0x000fe2000001162d */
[----:B------:R-:W-:Y:S01]  /*ba30*/  IMAD.U32 R46, R46, 0x10000, RZ ;  /* 0x000100002e2e7824 */ /* 0x000fe200078e00ff */
[----:B------:R-:W-:-:S02]  /*ba40*/  LOP3.LUT R45, R45, 0xff0000ff, RZ, 0xc0, !PT ;  /* 0xff0000ff2d2d7812 */ /* 0x000fc400078ec0ff */
[----:B------:R-:W-:Y:S02]  /*ba50*/  LOP3.LUT R49, R49, 0xff00, R42, 0xf8, !PT ;  /* 0x0000ff0031317812 */ /* 0x000fe400078ef82a */
[----:B------:R-:W-:Y:S02]  /*ba60*/  LOP3.LUT R45, R45, 0xff00, R44, 0xf8, !PT ;  /* 0x0000ff002d2d7812 */ /* 0x000fe400078ef82c */
[----:B------:R-:W-:Y:S02]  /*ba70*/  SHF.L.U32 R48, R48, 0x10, RZ ;  /* 0x0000001030307819 */ /* 0x000fe400000006ff */
[----:B------:R-:W-:Y:S01]  /*ba80*/  LOP3.LUT R46, R49, 0xff0000, R46, 0xf8, !PT ;  /* 0x00ff0000312e7812 */ /* 0x000fe200078ef82e */
[----:B---3--:R-:W-:Y:S01]  /*ba90*/  IMAD.MOV.U32 R49, RZ, RZ, R37 ;  /* 0x000000ffff317224 */ /* 0x008fe200078e0025 */
[----:B------:R-:W-:Y:S02]  /*baa0*/  LOP3.LUT R48, R45, 0xff0000, R48, 0xf8, !PT ;  /* 0x00ff00002d307812 */ /* 0x000fe400078ef830 */
[----:B0-----:R-:W-:-:S02]  /*bab0*/  F2FP.F16.E4M3.UNPACK_B R44, R13 ;  /* 0x0000000dff2c723e */ /* 0x001fc400020006ff */
[-C--:B------:R-:W-:Y:S02]  /*bac0*/  F2FP.F16.E4M3.UNPACK_B R50, R49.reuse ;  /* 0x00000031ff32723e */ /* 0x080fe400020006ff */
[----:B------:R-:W-:Y:S01]  /*bad0*/  F2FP.F16.E4M3.UNPACK_B R52, R48 ;  /* 0x00000030ff34723e */ /* 0x000fe200020006ff */
[----:B------:R-:W-:Y:S01]  /*bae0*/  HADD2.F32 R45, -RZ, R44.H0_H0 ;  /* 0x2000002cff2d7230 */ /* 0x000fe20000004100 */
[-C--:B------:R-:W-:Y:S01]  /*baf0*/  F2FP.F16.E4M3.UNPACK_B R37, R46.reuse ;  /* 0x0000002eff25723e */ /* 0x080fe200020006ff */
[----:B------:R-:W-:Y:S01]  /*bb00*/  HADD2.F32 R42, -RZ, R50.H0_H0 ;  /* 0x20000032ff2a7230 */ /* 0x000fe20000004100 */
[----:B------:R-:W-:Y:S01]  /*bb10*/  F2FP.F16.E4M3.UNPACK_B R49, R49.H1 ;  /* 0x00000031ff31723e */ /* 0x000fe200030006ff */
[----:B------:R-:W-:Y:S01]  /*bb20*/  HADD2.F32 R53, -RZ, R52.H0_H0 ;  /* 0x20000034ff357230 */ /* 0x000fe20000004100 */
[----:B------:R-:W-:Y:S01]  /*bb30*/  F2FP.F16.E4M3.UNPACK_B R46, R46.H1 ;  /* 0x0000002eff2e723e */ /* 0x000fe200030006ff */
[----:B------:R-:W-:Y:S01]  /*bb40*/  HADD2.F32 R51, -RZ, R37.H0_H0 ;  /* 0x20000025ff337230 */ /* 0x000fe20000004100 */
[----:B------:R-:W-:Y:S01]  /*bb50*/  SHF.R.U32.HI R55, RZ, 0x8, R79 ;  /* 0x00000008ff377819 */ /* 0x000fe2000001164f */
[----:B------:R-:W-:-:S02]  /*bb60*/  HADD2.F32 R50, -RZ, R50.H1_H1 ;  /* 0x30000032ff327230 */ /* 0x000fc40000004100 */
[CC--:B------:R-:W-:Y:S01]  /*bb70*/  FMUL.FTZ R54, R42.reuse, R53.reuse ;  /* 0x000000352a367220 */ /* 0x0c0fe20000410000 */
[C---:B------:R-:W-:Y:S01]  /*bb80*/  FMUL.FTZ R53, R45.reuse, R53 ;  /* 0x000000352d357220 */ /* 0x040fe20000410000 */
[----:B------:R-:W-:Y:S02]  /*bb90*/  HADD2.F32 R44, -RZ, R44.H1_H1 ;  /* 0x3000002cff2c7230 */ /* 0x000fe40000004100 */
[-C--:B------:R-:W-:Y:S01]  /*bba0*/  FFMA.FTZ R45, R45, R51.reuse, -R54 ;  /* 0x000000332d2d7223 */ /* 0x080fe20000010836 */
[----:B------:R-:W-:Y:S01]  /*bbb0*/  FFMA.FTZ R42, R42, R51, R53 ;  /* 0x000000332a2a7223 */ /* 0x000fe20000010035 */
[----:B------:R-:W-:Y:S02]  /*bbc0*/  HADD2.F32 R51, -RZ, R52.H1_H1 ;  /* 0x30000034ff337230 */ /* 0x000fe40000004100 */
[----:B------:R-:W-:Y:S02]  /*bbd0*/  HADD2.F32 R37, -RZ, R37.H1_H1 ;  /* 0x30000025ff257230 */ /* 0x000fe40000004100 */
[----:B------:R-:W-:-:S02]  /*bbe0*/  HADD2.F32 R52, -RZ, R46.H0_H0 ;  /* 0x2000002eff347230 */ /* 0x000fc40000004100 */
[-C--:B------:R-:W-:Y:S01]  /*bbf0*/  FMUL.FTZ R53, R50, R51.reuse ;  /* 0x0000003332357220 */ /* 0x080fe20000410000 */
[C---:B------:R-:W-:Y:S01]  /*bc00*/  FMUL.FTZ R51, R44.reuse, R51 ;  /* 0x000000332c337220 */ /* 0x040fe20000410000 */
[----:B------:R-:W-:Y:S02]  /*bc10*/  HADD2.F32 R46, -RZ, R46.H1_H1 ;  /* 0x3000002eff2e7230 */ /* 0x000fe40000004100 */
[-C--:B------:R-:W-:Y:S01]  /*bc20*/  FFMA.FTZ R44, R44, R37.reuse, -R53 ;  /* 0x000000252c2c7223 */ /* 0x080fe20000010835 */
[----:B------:R-:W-:Y:S01]  /*bc30*/  FFMA.FTZ R37, R50, R37, R51 ;  /* 0x0000002532257223 */ /* 0x000fe20000010033 */
[----:B------:R-:W-:Y:S02]  /*bc40*/  F2FP.F16.E4M3.UNPACK_B R50, R48.H1 ;  /* 0x00000030ff32723e */ /* 0x000fe400030006ff */
[----:B------:R-:W-:Y:S01]  /*bc50*/  F2FP.F16.E4M3.UNPACK_B R48, R13.H1 ;  /* 0x0000000dff30723e */ /* 0x000fe200030006ff */
[----:B------:R-:W-:Y:S02]  /*bc60*/  HADD2.F32 R13, -RZ, R49.H0_H0 ;  /* 0x20000031ff0d7230 */ /* 0x000fe40000004100 */
        /* <DEDUP_REMOVED lines=8> */
[----:B------:R-:W-:Y:S01]  /*bcf0*/  FMUL.FTZ R51, R49, R50 ;  /* 0x0000003231337220 */ /* 0x000fe20000410000 */
[----:B------:R-:W-:Y:S01]  /*bd00*/  FFMA.FTZ R13, R13, R52, R54 ;  /* 0x000000340d0d7223 */ /* 0x000fe20000010036 */
[C---:B------:R-:W-:Y:S01]  /*bd10*/  FMUL.FTZ R50, R48.reuse, R50 ;  /* 0x0000003230327220 */ /* 0x040fe20000410000 */
[----:B------:R-:W-:Y:S01]  /*bd20*/  LOP3.LUT R52, R47, 0xff0000ff, RZ, 0xc0, !PT ;  /* 0xff0000ff2f347812 */ /* 0x000fe200078ec0ff */
[-C--:B------:R-:W-:Y:S01]  /*bd30*/  FFMA.FTZ R54, R48, R46.reuse, -R51 ;  /* 0x0000002e30367223 */ /* 0x080fe20000010833 */
[--C-:B------:R-:W-:Y:S01]  /*bd40*/  SHF.R.U32.HI R51, RZ, 0x10, R47.reuse ;  /* 0x00000010ff337819 */ /* 0x100fe2000001162f */
[----:B------:R-:W-:Y:S01]  /*bd50*/  FFMA.FTZ R46, R49, R46, R50 ;  /* 0x0000002e312e7223 */ /* 0x000fe20000010032 */
[----:B------:R-:W-:Y:S01]  /*bd60*/  SHF.R.U32.HI R49, RZ, 0x8, R47 ;  /* 0x00000008ff317819 */ /* 0x000fe2000001162f */
[----:B------:R-:W-:Y:S01]  /*bd70*/  IMAD.SHL.U32 R47, R55, 0x100, RZ ;  /* 0x00000100372f7824 */ /* 0x000fe200078e00ff */
[----:B------:R-:W-:-:S02]  /*bd80*/  SHF.R.U32.HI R48, RZ, 0x10, R79 ;  /* 0x00000010ff307819 */ /* 0x000fc4000001164f */
[----:B------:R-:W-:Y:S01]  /*bd90*/  LOP3.LUT R50, R79, 0xff0000ff, RZ, 0xc0, !PT ;  /* 0xff0000ff4f327812 */ /* 0x000fe200078ec0ff */
[----:B------:R-:W-:Y:S01]  /*bda0*/  IMAD.SHL.U32 R49, R49, 0x100, RZ ;  /* 0x0000010031317824 */ /* 0x000fe200078e00ff */
[----:B------:R-:W-:Y:S02]  /*bdb0*/  SHF.L.U32 R48, R48, 0x10, RZ ;  /* 0x0000001030307819 */ /* 0x000fe400000006ff */
[----:B------:R-:W-:Y:S02]  /*bdc0*/  LOP3.LUT R47, R50, 0xff00, R47, 0xf8, !PT ;  /* 0x0000ff00322f7812 */ /* 0x000fe400078ef82f */
[----:B------:R-:W-:Y:S01]  /*bdd0*/  LOP3.LUT R49, R52, 0xff00, R49, 0xf8, !PT ;  /* 0x0000ff0034317812 */ /* 0x000fe200078ef831 */
[----:B------:R-:W-:Y:S01]  /*bde0*/  IMAD.U32 R52, R51, 0x10000, RZ ;  /* 0x0001000033347824 */ /* 0x000fe200078e00ff */
[----:B------:R-:W-:Y:S02]  /*bdf0*/  LOP3.LUT R51, R47, 0xff0000, R48, 0xf8, !PT ;  /* 0x00ff00002f337812 */ /* 0x000fe400078ef830 */
[----:B------:R-:W-:-:S02]  /*be00*/  F2FP.F16.E4M3.UNPACK_B R47, R39 ;  /* 0x00000027ff2f723e */ /* 0x000fc400020006ff */
[----:B------:R-:W-:Y:S02]  /*be10*/  LOP3.LUT R52, R49, 0xff0000, R52, 0xf8, !PT ;  /* 0x00ff000031347812 */ /* 0x000fe400078ef834 */
[----:B------:R-:W-:Y:S01]  /*be20*/  F2FP.F16.E4M3.UNPACK_B R49, R15 ;  /* 0x0000000fff31723e */ /* 0x000fe200020006ff */
[--C-:B------:R-:W-:Y:S01]  /*be30*/  HADD2.F32 R48, -RZ, R47.reuse.H0_H0 ;  /* 0x2000002fff307230 */ /* 0x100fe20000004100 */
[-C--:B------:R-:W-:Y:S01]  /*be40*/  F2FP.F16.E4M3.UNPACK_B R55, R52.reuse ;  /* 0x00000034ff37723e */ /* 0x080fe200020006ff */
[----:B------:R-:W-:Y:S01]  /*be50*/  HADD2.F32 R47, -RZ, R47.H1_H1 ;  /* 0x3000002fff2f7230 */ /* 0x000fe20000004100 */
[-C--:B------:R-:W-:Y:S01]  /*be60*/  F2FP.F16.E4M3.UNPACK_B R76, R51.reuse ;  /* 0x00000033ff4c723e */ /* 0x080fe200020006ff */
[----:B------:R-:W-:Y:S01]  /*be70*/  HADD2.F32 R50, -RZ, R49.H0_H0 ;  /* 0x20000031ff327230 */ /* 0x000fe20000004100 */
[----:B------:R-:W-:Y:S01]  /*be80*/  F2FP.F16.E4M3.UNPACK_B R52, R52.H1 ;  /* 0x00000034ff34723e */ /* 0x000fe200030006ff */
[----:B------:R-:W-:Y:S01]  /*be90*/  HADD2.F32 R78, -RZ, R55.H1_H1 ;  /* 0x30000037ff4e7230 */ /* 0x000fe20000004100 */
[----:B------:R-:W-:Y:S01]  /*bea0*/  F2FP.F16.E4M3.UNPACK_B R51, R51.H1 ;  /* 0x00000033ff33723e */ /* 0x000fe200030006ff */
[----:B------:R-:W-:Y:S01]  /*beb0*/  HADD2.F32 R49, -RZ, R49.H1_H1 ;  /* 0x30000031ff317230 */ /* 0x000fe20000004100 */
[----:B------:R-:W-:Y:S01]  /*bec0*/  F2FP.SATFINITE.E4M3.F32.PACK_AB_MERGE_C R53, R54, R53, RZ ;  /* 0x000000353635723e */ /* 0x000fe200048070ff */
[----:B------:R-:W-:-:S02]  /*bed0*/  HADD2.F32 R77, -RZ, R76.H0_H0 ;  /* 0x2000004cff4d7230 */ /* 0x000fc40000004100 */
[-C--:B------:R-:W-:Y:S01]  /*bee0*/  FMUL.FTZ R84, R47, R78.reuse ;  /* 0x0000004e2f547220 */ /* 0x080fe20000410000 */
[----:B------:R-:W-:Y:S02]  /*bef0*/  HADD2.F32 R76, -RZ, R76.H1_H1 ;  /* 0x3000004cff4c7230 */ /* 0x000fe40000004100 */
[C---:B------:R-:W-:Y:S01]  /*bf00*/  FMUL.FTZ R78, R49.reuse, R78 ;  /* 0x0000004e314e7220 */ /* 0x040fe20000410000 */
[----:B------:R-:W-:Y:S01]  /*bf10*/  HADD2.F32 R79, -RZ, R55.H0_H0 ;  /* 0x20000037ff4f7230 */ /* 0x000fe20000004100 */
[----:B------:R-:W-:Y:S01]  /*bf20*/  F2FP.F16.E4M3.UNPACK_B R55, R39.H1 ;  /* 0x00000027ff37723e */ /* 0x000fe200030006ff */
[-C--:B------:R-:W-:Y:S01]  /*bf30*/  FFMA.FTZ R49, R49, R76.reuse, -R84 ;  /* 0x0000004c31317223 */ /* 0x080fe20000010854 */
[----:B------:R-:W-:Y:S01]  /*bf40*/  FFMA.FTZ R47, R47, R76, R78 ;  /* 0x0000004c2f2f7223 */ /* 0x000fe2000001004e */
[----:B------:R-:W-:Y:S02]  /*bf50*/  F2FP.F16.E4M3.UNPACK_B R76, R15.H1 ;  /* 0x0000000fff4c723e */ /* 0x000fe400030006ff */
[----:B------:R-:W-:-:S02]  /*bf60*/  HADD2.F32 R15, -RZ, R55.H0_H0 ;  /* 0x20000037ff0f7230 */ /* 0x000fc40000004100 */
[-C--:B------:R-:W-:Y:S01]  /*bf70*/  FMUL.FTZ R85, R48, R79.reuse ;  /* 0x0000004f30557220 */ /* 0x080fe20000410000 */
[----:B------:R-:W-:Y:S02]  /*bf80*/  HADD2.F32 R84, -RZ, R52.H0_H0 ;  /* 0x20000034ff547230 */ /* 0x000fe40000004100 */
[C---:B------:R-:W-:Y:S01]  /*bf90*/  FMUL.FTZ R79, R50.reuse, R79 ;  /* 0x0000004f324f7220 */ /* 0x040fe20000410000 */
[----:B------:R-:W-:Y:S02]  /*bfa0*/  HADD2.F32 R39, -RZ, R76.H0_H0 ;  /* 0x2000004cff277230 */ /* 0x000fe40000004100 */
[----:B------:R-:W-:Y:S01]  /*bfb0*/  FFMA.FTZ R50, R50, R77, -R85 ;  /* 0x0000004d32327223 */ /* 0x000fe20000010855 */
[----:B------:R-:W-:Y:S02]  /*bfc0*/  HADD2.F32 R78, -RZ, R51.H0_H0 ;  /* 0x20000033ff4e7230 */ /* 0x000fe40000004100 */
[----:B------:R-:W-:Y:S01]  /*bfd0*/  FMUL.FTZ R86, R15, R84 ;  /* 0x000000540f567220 */ /* 0x000fe20000410000 */
[----:B------:R-:W-:-:S02]  /*bfe0*/  HADD2.F32 R55, -RZ, R55.H1_H1 ;  /* 0x30000037ff377230 */ /* 0x000fc40000004100 */
[C---:B------:R-:W-:Y:S01]  /*bff0*/  FMUL.FTZ R84, R39.reuse, R84 ;  /* 0x0000005427547220 */ /* 0x040fe20000410000 */
[----:B------:R-:W-:Y:S02]  /*c000*/  HADD2.F32 R52, -RZ, R52.H1_H1 ;  /* 0x30000034ff347230 */ /* 0x000fe40000004100 */
[----:B------:R-:W-:Y:S01]  /*c010*/  FFMA.FTZ R48, R48, R77, R79 ;  /* 0x0000004d30307223 */ /* 0x000fe2000001004f */
[----:B------:R-:W-:Y:S02]  /*c020*/  HADD2.F32 R76, -RZ, R76.H1_H1 ;  /* 0x3000004cff4c7230 */ /* 0x000fe40000004100 */
[-C--:B------:R-:W-:Y:S01]  /*c030*/  FFMA.FTZ R39, R39, R78.reuse, -R86 ;  /* 0x0000004e27277223 */ /* 0x080fe20000010856 */
[----:B------:R-:W-:Y:S02]  /*c040*/  HADD2.F32 R51, -RZ, R51.H1_H1 ;  /* 0x30000033ff337230 */ /* 0x000fe40000004100 */
[----:B------:R-:W-:Y:S01]  /*c050*/  FFMA.FTZ R15, R15, R78, R84 ;  /* 0x0000004e0f0f7223 */ /* 0x000fe20000010054 */
[-C--:B------:R-:W-:Y:S01]  /*c060*/  FMUL.FTZ R77, R55, R52.reuse ;  /* 0x00000034374d7220 */ /* 0x080fe20000410000 */
[----:B------:R-:W-:Y:S01]  /*c070*/  FMUL.FTZ R78, R76, R52 ;  /* 0x000000344c4e7220 */ /* 0x000fe20000410000 */
[----:B------:R-:W-:-:S02]  /*c080*/  F2FP.F16.E4M3.UNPACK_B R54, R154.H1 ;  /* 0x0000009aff36723e */ /* 0x000fc400030006ff */
[-C--:B------:R-:W-:Y:S01]  /*c090*/  FFMA.FTZ R52, R76, R51.reuse, -R77 ;  /* 0x000000334c347223 */ /* 0x080fe2000001084d */
[----:B------:R-:W-:Y:S01]  /*c0a0*/  FFMA.FTZ R51, R55, R51, R78 ;  /* 0x0000003337337223 */ /* 0x000fe2000001004e */
[----:B------:R-:W-:Y:S01]  /*c0b0*/  F2FP.F16.E4M3.UNPACK_B R76, R36.H1 ;  /* 0x00000024ff4c723e */ /* 0x000fe200030006ff */
[--C-:B------:R-:W-:Y:S01]  /*c0c0*/  HADD2.F32 R86, -RZ, R54.reuse.H0_H0 ;  /* 0x20000036ff567230 */ /* 0x100fe20000004100 */
[----:B------:R-:W-:Y:S01]  /*c0d0*/  F2FP.F16.E4M3.UNPACK_B R55, R12.H1 ;  /* 0x0000000cff37723e */ /* 0x000fe200030006ff */
[----:B------:R-:W-:Y:S01]  /*c0e0*/  HADD2.F32 R54, -RZ, R54.H1_H1 ;  /* 0x30000036ff367230 */ /* 0x000fe20000004100 */
[----:B------:R-:W-:Y:S01]  /*c0f0*/  F2FP.F16.E4M3.UNPACK_B R78, R156.H1 ;  /* 0x0000009cff4e723e */ /* 0x000fe200030006ff */
        /* <DEDUP_REMOVED lines=8> */
[----:B------:R-:W-:Y:S01]  /*c180*/  HADD2.F32 R78, -RZ, R78.H1_H1 ;  /* 0x3000004eff4e7230 */ /* 0x000fe20000004100 */
[----:B------:R-:W-:Y:S01]  /*c190*/  F2FP.F16.E4M3.UNPACK_B R12, R12 ;  /* 0x0000000cff0c723e */ /* 0x000fe200020006ff */
[-C--:B------:R-:W-:Y:S01]  /*c1a0*/  FFMA.FTZ R85, R79, R84.reuse, -R85 ;  /* 0x000000544f557223 */ /* 0x080fe20000010855 */
[----:B------:R-:W-:Y:S01]  /*c1b0*/  FFMA.FTZ R86, R77, R84, R86 ;  /* 0x000000544d567223 */ /* 0x000fe20000010056 */
[----:B------:R-:W-:Y:S01]  /*c1c0*/  HADD2.F32 R77, -RZ, R76.H1_H1 ;  /* 0x3000004cff4d7230 */ /* 0x000fe20000004100 */
[----:B------:R-:W-:Y:S01]  /*c1d0*/  F2FP.F16.E4M3.UNPACK_B R156, R156 ;  /* 0x0000009cff9c723e */ /* 0x000fe200020006ff */
[--C-:B------:R-:W-:Y:S01]  /*c1e0*/  HADD2.F32 R84, -RZ, R154.reuse.H0_H0 ;  /* 0x2000009aff547230 */ /* 0x100fe20000004100 */
[----:B------:R-:W-:Y:S01]  /*c1f0*/  F2FP.SATFINITE.E4M3.F32.PACK_AB_MERGE_C R39, R52, R39, RZ ;  /* 0x000000273427723e */ /* 0x000fe200048070ff */
[----:B------:R-:W-:-:S02]  /*c200*/  HADD2.F32 R154, -RZ, R154.H1_H1 ;  /* 0x3000009aff9a7230 */ /* 0x000fc40000004100 */
[-C--:B------:R-:W-:Y:S01]  /*c210*/  FMUL.FTZ R76, R77, R54.reuse ;  /* 0x000000364d4c7220 */ /* 0x080fe20000410000 */
[C---:B------:R-:W-:Y:S01]  /*c220*/  FMUL.FTZ R54, R55.reuse, R54 ;  /* 0x0000003637367220 */ /* 0x040fe20000410000 */
[----:B------:R-:W-:Y:S01]  /*c230*/  HADD2.F32 R87, -RZ, R12.H1_H1 ;  /* 0x3000000cff577230 */ /* 0x000fe20000004100 */
[----:B------:R-:W-:Y:S01]  /*c240*/  F2FP.SATFINITE.E4M3.F32.PACK_AB_MERGE_C R46, R46, R13, RZ ;  /* 0x0000000d2e2e723e */ /* 0x000fe200048070ff */
[-C--:B------:R-:W-:Y:S01]  /*c250*/  FFMA.FTZ R55, R55, R78.reuse, -R76 ;  /* 0x0000004e37377223 */ /* 0x080fe2000001084c */
[----:B------:R-:W-:Y:S01]  /*c260*/  FFMA.FTZ R54, R77, R78, R54 ;  /* 0x0000004e4d367223 */ /* 0x000fe20000010036 */
[----:B------:R-:W-:Y:S01]  /*c270*/  HADD2.F32 R76, -RZ, R36.H0_H0 ;  /* 0x20000024ff4c7230 */ /* 0x000fe20000004100 */
[----:B------:R-:W-:Y:S01]  /*c280*/  F2FP.SATFINITE.E4M3.F32.PACK_AB_MERGE_C R51, R51, R15, RZ ;  /* 0x0000000f3333723e */ /* 0x000fe200048070ff */
[----:B------:R-:W-:Y:S01]  /*c290*/  HADD2.F32 R78, -RZ, R12.H0_H0 ;  /* 0x2000000cff4e7230 */ /* 0x000fe20000004100 */
[----:B------:R-:W-:Y:S01]  /*c2a0*/  F2FP.SATFINITE.E4M3.F32.PACK_AB_MERGE_C R85, R55, R85, RZ ;  /* 0x000000553755723e */ /* 0x000fe200048070ff */
[----:B------:R-:W-:-:S02]  /*c2b0*/  HADD2.F32 R77, -RZ, R156.H0_H0 ;  /* 0x2000009cff4d7230 */ /* 0x000fc40000004100 */
[-C--:B------:R-:W-:Y:S01]  /*c2c0*/  FMUL.FTZ R79, R76, R84.reuse ;  /* 0x000000544c4f7220 */ /* 0x080fe20000410000 */
[----:B------:R-:W-:Y:S02]  /*c2d0*/  HADD2.F32 R156, -RZ, R156.H1_H1 ;  /* 0x3000009cff9c7230 */ /* 0x000fe40000004100 */
[----:B------:R-:W-:Y:S01]  /*c2e0*/  FMUL.FTZ R84, R78, R84 ;  /* 0x000000544e547220 */ /* 0x000fe20000410000 */
[----:B------:R-:W-:Y:S01]  /*c2f0*/  F2FP.SATFINITE.E4M3.F32.PACK_AB_MERGE_C R54, R54, R86, RZ ;  /* 0x000000563636723e */ /* 0x000fe200048070ff */
[-C--:B------:R-:W-:Y:S01]  /*c300*/  FFMA.FTZ R79, R78, R77.reuse, -R79 ;  /* 0x0000004d4e4f7223 */ /* 0x080fe2000001084f */
[-C--:B------:R-:W-:Y:S01]  /*c310*/  F2FP.F16.E4M3.UNPACK_B R78, R38.reuse.H1 ;  /* 0x00000026ff4e723e */ /* 0x080fe200030006ff */
[----:B------:R-:W-:Y:S01]  /*c320*/  FFMA.FTZ R84, R76, R77, R84 ;  /* 0x0000004d4c547223 */ /* 0x000fe20000010054 */
[----:B------:R-:W-:Y:S01]  /*c330*/  HADD2.F32 R77, -RZ, R36.H1_H1 ;  /* 0x30000024ff4d7230 */ /* 0x000fe20000004100 */
[----:B------:R-:W-:Y:S01]  /*c340*/  F2FP.F16.E4M3.UNPACK_B R38, R38 ;  /* 0x00000026ff26723e */ /* 0x000fe200020006ff */
[----:B------:R-:W-:Y:S01]  /*c350*/  IMAD.MOV.U32 R76, RZ, RZ, R14 ;  /* 0x000000ffff4c7224 */ /* 0x000fe200078e000e */
[----:B------:R-:W-:Y:S01]  /*c360*/  F2FP.SATFINITE.E4M3.F32.PACK_AB_MERGE_C R15, R49, R50, R39 ;  /* 0x00000032310f723e */ /* 0x000fe20004807027 */
[----:B------:R-:W-:-:S02]  /*c370*/  HADD2.F32 R36, -RZ, R78.H0_H0 ;  /* 0x2000004eff247230 */ /* 0x000fc40000004100 */
[-C--:B------:R-:W-:Y:S01]  /*c380*/  FMUL.FTZ R12, R77, R154.reuse ;  /* 0x0000009a4d0c7220 */ /* 0x080fe20000410000 */
[C---:B------:R-:W-:Y:S01]  /*c390*/  FMUL.FTZ R154, R87.reuse, R154 ;  /* 0x0000009a579a7220 */ /* 0x040fe20000410000 */
[----:B------:R-:W-:Y:S01]  /*c3a0*/  HADD2.F32 R78, -RZ, R78.H1_H1 ;  /* 0x3000004eff4e7230 */ /* 0x000fe20000004100 */
[----:B------:R-:W-:Y:S01]  /*c3b0*/  F2FP.SATFINITE.E4M3.F32.PACK_AB_MERGE_C R13, R44, R45, R53 ;  /* 0x0000002d2c0d723e */ /* 0x000fe20004807035 */
[-C--:B------:R-:W-:Y:S01]  /*c3c0*/  FFMA.FTZ R12, R87, R156.reuse, -R12 ;  /* 0x0000009c570c7223 */ /* 0x080fe2000001080c */
[----:B------:R-:W-:Y:S01]  /*c3d0*/  FFMA.FTZ R55, R77, R156, R154 ;  /* 0x0000009c4d377223 */ /* 0x000fe2000001009a */
[-C--:B------:R-:W-:Y:S02]  /*c3e0*/  F2FP.F16.E4M3.UNPACK_B R77, R155.reuse.H1 ;  /* 0x0000009bff4d723e */ /* 0x080fe400030006ff */
[----:B------:R-:W-:Y:S02]  /*c3f0*/  F2FP.F16.E4M3.UNPACK_B R155, R155 ;  /* 0x0000009bff9b723e */ /* 0x000fe400020006ff */
[----:B------:R-:W-:Y:S01]  /*c400*/  F2FP.SATFINITE.E4M3.F32.PACK_AB_MERGE_C R12, R12, R79, R85 ;  /* 0x0000004f0c0c723e */ /* 0x000fe20004807055 */
[--C-:B------:R-:W-:Y:S01]  /*c410*/  HADD2.F32 R161, -RZ, R77.reuse.H0_H0 ;  /* 0x2000004dffa17230 */ /* 0x100fe20000004100 */
[----:B------:R-:W-:Y:S01]  /*c420*/  F2FP.F16.E4M3.UNPACK_B R79, R76.H1 ;  /* 0x0000004cff4f723e */ /* 0x000fe200030006ff */
[----:B------:R-:W-:Y:S01]  /*c430*/  HADD2.F32 R77, -RZ, R77.H1_H1 ;  /* 0x3000004dff4d7230 */ /* 0x000fe20000004100 */
[----:B------:R-:W-:-:S02]  /*c440*/  F2FP.F16.E4M3.UNPACK_B R85, R157.H1 ;  /* 0x0000009dff55723e */ /* 0x000fc400030006ff */
[----:B------:R-:W-:Y:S01]  /*c450*/  FMUL.FTZ R163, R36, R161 ;  /* 0x000000a124a37220 */ /* 0x000fe20000410000 */
[--C-:B------:R-:W-:Y:S01]  /*c460*/  HADD2.F32 R14, -RZ, R79.reuse.H0_H0 ;  /* 0x2000004fff0e7230 */ /* 0x100fe20000004100 */
[----:B------:R-:W-:Y:S01]  /*c470*/  F2FP.F16.E4M3.UNPACK_B R76, R76 ;  /* 0x0000004cff4c723e */ /* 0x000fe200020006ff */
[----:B------:R-:W-:Y:S02]  /*c480*/  HADD2.F32 R154, -RZ, R79.H1_H1 ;  /* 0x3000004fff9a7230 */ /* 0x000fe40000004100 */
[----:B------:R-:W-:Y:S01]  /*c490*/  FMUL.FTZ R79, R78, R77 ;  /* 0x0000004d4e4f7220 */ /* 0x000fe20000410000 */
[--C-:B------:R-:W-:Y:S02]  /*c4a0*/  HADD2.F32 R87, -RZ, R85.reuse.H0_H0 ;  /* 0x20000055ff577230 */ /* 0x100fe40000004100 */
[----:B------:R-:W-:Y:S01]  /*c4b0*/  FMUL.FTZ R161, R14, R161 ;  /* 0x000000a10ea17220 */ /* 0x000fe20000410000 */
[----:B------:R-:W-:Y:S02]  /*c4c0*/  HADD2.F32 R85, -RZ, R85.H1_H1 ;  /* 0x30000055ff557230 */ /* 0x000fe40000004100 */
[----:B------:R-:W-:Y:S01]  /*c4d0*/  FMUL.FTZ R77, R154, R77 ;  /* 0x0000004d9a4d7220 */ /* 0x000fe20000410000 */
[----:B------:R-:W-:Y:S01]  /*c4e0*/  F2FP.F16.E4M3.UNPACK_B R157, R157 ;  /* 0x0000009dff9d723e */ /* 0x000fe200020006ff */
[-C--:B------:R-:W-:Y:S01]  /*c4f0*/  FFMA.FTZ R14, R14, R87.reuse, -R163 ;  /* 0x000000570e0e7223 */ /* 0x080fe200000108a3 */
[----:B------:R-:W-:Y:S01]  /*c500*/  FFMA.FTZ R36, R36, R87, R161 ;  /* 0x0000005724247223 */ /* 0x000fe200000100a1 */
[-C--:B------:R-:W-:Y:S01]  /*c510*/  FFMA.FTZ R77, R78, R85.reuse, R77 ;  /* 0x000000554e4d7223 */ /* 0x080fe2000001004d */
[----:B------:R-:W-:Y:S01]  /*c520*/  FFMA.FTZ R79, R154, R85, -R79 ;  /* 0x000000559a4f7223 */ /* 0x000fe2000001084f */
[----:B------:R-:W-:Y:S01]  /*c530*/  HADD2.F32 R87, -RZ, R155.H0_H0 ;  /* 0x2000009bff577230 */ /* 0x000fe20000004100 */
[----:B------:R-:W-:Y:S01]  /*c540*/  F2FP.SATFINITE.E4M3.F32.PACK_AB_MERGE_C R37, R37, R42, R46 ;  /* 0x0000002a2525723e */ /* 0x000fe2000480702e */
[----:B------:R-:W-:Y:S01]  /*c550*/  HADD2.F32 R78, -RZ, R38.H0_H0 ;  /* 0x20000026ff4e7230 */ /* 0x000fe20000004100 */
[----:B------:R-:W-:Y:S01]  /*c560*/  F2FP.SATFINITE.E4M3.F32.PACK_AB_MERGE_C R77, R77, R36, RZ ;  /* 0x000000244d4d723e */ /* 0x000fe200048070ff */
        /* <DEDUP_REMOVED lines=12> */
[----:B------:R-:W-:Y:S01]  /*c630*/  F2FP.SATFINITE.E4M3.F32.PACK_AB_MERGE_C R36, R55, R84, R54 ;  /* 0x000000543724723e */ /* 0x000fe20004807036 */
[C---:B------:R-:W-:Y:S01]  /*c640*/  FMUL.FTZ R155, R76.reuse, R155 ;  /* 0x0000009b4c9b7220 */ /* 0x040fe20000410000 */
[----:B------:R-:W-:Y:S01]  /*c650*/  F2FP.SATFINITE.E4M3.F32.PACK_AB_MERGE_C R39, R47, R48, R51 ;  /* 0x000000302f27723e */ /* 0x000fe20004807033 */
[-C--:B------:R-:W-:Y:S02]  /*c660*/  FFMA.FTZ R85, R76, R157.reuse, -R85 ;  /* 0x0000009d4c557223 */ /* 0x080fe40000010855 */
[----:B------:R-:W-:-:S03]  /*c670*/  FFMA.FTZ R38, R38, R157, R155 ;  /* 0x0000009d26267223 */ /* 0x000fc6000001009b */
[----:B------:R-:W-:Y:S02]  /*c680*/  F2FP.SATFINITE.E4M3.F32.PACK_AB_MERGE_C R14, R85, R154, R14 ;  /* 0x0000009a550e723e */ /* 0x000fe4000480700e */
[----:B------:R-:W-:-:S07]  /*c690*/  F2FP.SATFINITE.E4M3.F32.PACK_AB_MERGE_C R38, R38, R87, R77 ;  /* 0x000000572626723e */ /* 0x000fce000480704d */
.L_x_512:
[----:B------:R-:W-:Y:S05]  /*c6a0*/  BSYNC B2 ;  /* 0x0000000000027941 */ /* 0x000fea0003800000 */
.L_x_511:
[----:B------:R-:W-:Y:S01]  /*c6b0*/  ISETP.GE.AND P2, PT, R43, R128, PT ;  /* 0x000000802b00720c */ /* 0x000fe20003f46270 */
[----:B0-----:R0:W-:-:S12]  /*c6c0*/  ST.E.128 desc[UR50][R40.64], R12 ;  /* 0x0000000c28007985 */ /* 0x0011d8000c101d32 */
[----:B------:R-:W-:-:S04]  /*c6d0*/  @!P2 IADD3 R42, P5, R11, R43, RZ ;  /* 0x0000002b0b2aa210 */ /* 0x000fc80007fbe0ff */
[----:B------:R-:W-:-:S05]  /*c6e0*/  @!P2 LEA.HI.X.SX32 R43, R43, R153, 0x1, P5 ;  /* 0x000000992b2ba211 */ /* 0x000fca00028f0eff */
[----:B---3--:R0:W-:Y:S04]  /*c6f0*/  @!P2 ST.E.128 desc[UR50][R42.64], R36 ;  /* 0x000000242a00a985 */ /* 0x0081e8000c101d32 */
.L_x_502:
[----:B------:R-:W-:Y:S05]  /*c700*/  BSYNC B1 ;  /* 0x0000000000017941 */ /* 0x000fea0003800000 */
.L_x_501:
[----:B------:R-:W-:-:S03]  /*c710*/  UMOV UR4, 0xffffffff ;  /* 0xffffffff00047882 */ /* 0x000fc60000000000 */
[----:B------:R-:W-:Y:S05]  /*c720*/  BRA.DIV UR4, `(.L_x_513) ;  /* 0x0000020604b07947 */ /* 0x000fea000b800000 */
[----:B-1----:R-:W1:Y:S04]  /*c730*/  SHFL.IDX PT, R120, R120, 0x1, 0x1e1f ;  /* 0x003e1f0078787f89 */ /* 0x002e6800000e0000 */
[----:B------:R0:W0:Y:S02]  /*c740*/  SHFL.IDX PT, R44, R121, 0x1, 0x1e1f ;  /* 0x003e1f00792c7f89 */ /* 0x00002400000e0000 */
.L_x_793:
[----:B------:R-:W-:Y:S05]  /*c750*/  @P4 BRA `(.L_x_470) ;  /* 0x0000003400404947 */ /* 0x000fea0003800000 */
[----:B------:R-:W-:Y:S01]  /*c760*/  ISETP.NE.AND P2, PT, R28, RZ, PT ;  /* 0x000000ff1c00720c */ /* 0x000fe20003f45270 */
[----:B------:R-:W-:-:S12]  /*c770*/  BSSY B1, `(.L_x_514) ;  /* 0x00000f4000017945 */ /* 0x000fd80003800000 */
[----:B------:R-:W-:Y:S05]  /*c780*/  @!P2 BRA `(.L_x_515) ;  /* 0x0000000c00c8a947 */ /* 0x000fea0003800000 */
[----:B----4-:R-:W-:Y:S01]  /*c790*/  SEL R11, R118, R142, !P0 ;  /* 0x0000008e760b7207 */ /* 0x010fe20004000000 */
[----:B------:R-:W-:Y:S01]  /*c7a0*/  BSSY B2, `(.L_x_516) ;  /* 0x00000eb000027945 */ /* 0x000fe20003800000 */
[----:B0-----:R-:W-:Y:S02]  /*c7b0*/  IADD3 R40, P2, R25, R44, RZ ;  /* 0x0000002c19287210 */ /* 0x001fe40007f5e0ff */
[----:B------:R-:W-:-:S03]  /*c7c0*/  SHF.R.S32.HI R12, RZ, 0x1f, R11 ;  /* 0x0000001fff0c7819 */ /* 0x000fc6000001140b */
[----:B-1----:R-:W-:Y:S01]  /*c7d0*/  IMAD.X R41, R120, 0x1, R112, P2 ;  /* 0x0000000178297824 */ /* 0x002fe200010e0670 */
[----:B------:R-:W-:Y:S02]  /*c7e0*/  LEA.HI R11, R12, R11, RZ, 0x5 ;  /* 0x0000000b0c0b7211 */ /* 0x000fe400078f28ff */
[----:B------:R-:W-:Y:S02]  /*c7f0*/  ISETP.GE.AND P2, PT, R16, R117, PT ;  /* 0x000000751000720c */ /* 0x000fe40003f46270 */
[----:B------:R-:W-:-:S04]  /*c800*/  LEA.HI.SX32 R11, R11, R116, 0x1b ;  /* 0x000000740b0b7211 */ /* 0x000fc800078fdaff */
[----:B------:R-:W-:-:S04]  /*c810*/  SHF.R.S32.HI R12, RZ, 0x1f, R11 ;  /* 0x0000001fff0c7819 */ /* 0x000fc8000001140b */
[----:B------:R-:W-:Y:S02]  /*c820*/  LEA.HI R12, R12, R11, RZ, 0x2 ;  /* 0x0000000b0c0c7211 */ /* 0x000fe400078f10ff */
[----:B------:R-:W-:Y:S02]  /*c830*/  SHF.L.U32 R11, R11, 0x4, RZ ;  /* 0x000000040b0b7819 */ /* 0x000fe400000006ff */
[----:B------:R-:W-:Y:S02]  /*c840*/  SHF.R.S32.HI R13, RZ, 0x2, R12 ;  /* 0x00000002ff0d7819 */ /* 0x000fe4000001140c */
[----:B------:R-:W-:-:S03]  /*c850*/  LOP3.LUT R12, R209, 0x30, R11, 0xf8, !PT ;  /* 0x00000030d10c7812 */ /* 0x000fc600078ef80b */
[----:B------:R-:W-:Y:S01]  /*c860*/  IMAD R13, R13, 0x2800, R210 ;  /* 0x000028000d0d7824 */ /* 0x000fe200078e02d2 */
[----:B------:R-:W-:-:S05]  /*c870*/  LOP3.LUT R12, R12, R5, RZ, 0x3c, !PT ;  /* 0x000000050c0c7212 */ /* 0x000fca00078e3cff */
[----:B------:R-:W-:Y:S02]  /*c880*/  IMAD.IADD R12, R13, 0x1, R12 ;  /* 0x000000010d0c7824 */ /* 0x000fe400078e020c */
[C---:B------:R-:W-:Y:S02]  /*c890*/  IMAD R13, R19.reuse, 0x7800, R134 ;  /* 0x00007800130d7824 */ /* 0x040fe400078e0286 */
[----:B------:R-:W-:Y:S02]  /*c8a0*/  IMAD R15, R19, 0x7800, R12 ;  /* 0x00007800130f7824 */ /* 0x000fe400078e020c */
[C---:B------:R-:W-:Y:S02]  /*c8b0*/  IMAD.IADD R13, R18.reuse, 0x1, R13 ;  /* 0x00000001120d7824 */ /* 0x040fe400078e020d */
[----:B------:R-:W-:-:S04]  /*c8c0*/  IMAD.IADD R36, R18, 0x1, R15 ;  /* 0x0000000112247824 */ /* 0x000fc800078e020f */
[----:B------:R-:W0:Y:S04]  /*c8d0*/  LDS.128 R12, [R13+0x1a400] ;  /* 0x01a400000d0c7984 */ /* 0x000e280000000c00 */
[----:B------:R-:W1:Y:S01]  /*c8e0*/  LDS.128 R36, [R36+0x1a400] ;  /* 0x01a4000024247984 */ /* 0x000e620000000c00 */
[----:B------:R-:W-:Y:S05]  /*c8f0*/  @P2 BRA `(.L_x_517) ;  /* 0x0000000c00542947 */ /* 0x000fea0003800000 */
[----:B------:R-:W-:Y:S01]  /*c900*/  SHF.R.U32.HI R45, RZ, 0x8, R69 ;  /* 0x00000008ff2d7819 */ /* 0x000fe20000011645 */
[----:B-1----:R-:W-:Y:S01]  /*c910*/  IMAD.MOV.U32 R48, RZ, RZ, R36 ;  /* 0x000000ffff307224 */ /* 0x002fe200078e0024 */
[----:B------:R-:W-:Y:S02]  /*c920*/  SHF.R.U32.HI R53, RZ, 0x8, R57 ;  /* 0x00000008ff357819 */ /* 0x000fe40000011639 */
[----:B------:R-:W-:Y:S02]  /*c930*/  SHF.R.U32.HI R51, RZ, 0x8, R71 ;  /* 0x00000008ff337819 */ /* 0x000fe40000011647 */
[----:B------:R-:W-:Y:S01]  /*c940*/  SHF.R.U32.HI R55, RZ, 0x8, R59 ;  /* 0x00000008ff377819 */ /* 0x000fe2000001163b */
[----:B------:R-:W-:Y:S01]  /*c950*/  IMAD.SHL.U32 R53, R53, 0x100, RZ ;  /* 0x0000010035357824 */ /* 0x000fe200078e00ff */
[----:B0-----:R-:W-:Y:S01]  /*c960*/  MOV R47, R12 ;  /* 0x0000000c002f7202 */ /* 0x001fe20000000f00 */
[----:B------:R-:W-:Y:S01]  /*c970*/  IMAD.SHL.U32 R12, R45, 0x100, RZ ;  /* 0x000001002d0c7824 */ /* 0x000fe200078e00ff */
[----:B------:R-:W-:Y:S01]  /*c980*/  LOP3.LUT R49, R69, 0xff0000ff, RZ, 0xc0, !PT ;  /* 0xff0000ff45317812 */ /* 0x000fe200078ec0ff */
[----:B------:R-:W-:Y:S01]  /*c990*/  IMAD.SHL.U32 R51, R51, 0x100, RZ ;  /* 0x0000010033337824 */ /* 0x000fe200078e00ff */
[----:B------:R-:W-:Y:S01]  /*c9a0*/  SHF.R.U32.HI R58, RZ, 0x10, R69 ;  /* 0x00000010ff3a7819 */ /* 0x000fe20000011645 */
[----:B------:R-:W-:Y:S01]  /*c9b0*/  IMAD.SHL.U32 R55, R55, 0x100, RZ ;  /* 0x0000010037377824 */ /* 0x000fe200078e00ff */
[----:B------:R-:W-:Y:S01]  /*c9c0*/  SHF.R.U32.HI R56, RZ, 0x10, R71 ;  /* 0x00000010ff387819 */ /* 0x000fe20000011647 */
[----:B------:R-:W-:Y:S01]  /*c9d0*/  IMAD.MOV.U32 R45, RZ, RZ, R14 ;  /* 0x000000ffff2d7224 */ /* 0x000fe200078e000e */
[----:B------:R-:W-:-:S02]  /*c9e0*/  LOP3.LUT R52, R57, 0xff0000ff, RZ, 0xc0, !PT ;  /* 0xff0000ff39347812 */ /* 0x000fc400078ec0ff */
[----:B------:R-:W-:Y:S02]  /*c9f0*/  LOP3.LUT R50, R71, 0xff0000ff, RZ, 0xc0, !PT ;  /* 0xff0000ff47327812 */ /* 0x000fe400078ec0ff */
[----:B------:R-:W-:Y:S02]  /*ca00*/  LOP3.LUT R54, R59, 0xff0000ff, RZ, 0xc0, !PT ;  /* 0xff0000ff3b367812 */ /* 0x000fe400078ec0ff */
[----:B------:R-:W-:Y:S02]  /*ca10*/  LOP3.LUT R12, R49, 0xff00, R12, 0xf8, !PT ;  /* 0x0000ff00310c7812 */ /* 0x000fe400078ef80c */
[----:B------:R-:W-:Y:S02]  /*ca20*/  MOV R46, R38 ;  /* 0x00000026002e7202 */ /* 0x000fe40000000f00 */
[----:B------:R-:W-:Y:S02]  /*ca30*/  SHF.L.U32 R49, R58, 0x10, RZ ;  /* 0x000000103a317819 */ /* 0x000fe400000006ff */
[----:B------:R-:W-:Y:S01]  /*ca40*/  LOP3.LUT R38, R52, 0xff00, R53, 0xf8, !PT ;  /* 0x0000ff0034267812 */ /* 0x000fe200078ef835 */
[----:B------:R-:W-:Y:S01]  /*ca50*/  IMAD.U32 R53, R56, 0x10000, RZ ;  /* 0x0001000038357824 */ /* 0x000fe200078e00ff */
[----:B------:R-:W-:-:S02]  /*ca60*/  LOP3.LUT R50, R50, 0xff00, R51, 0xf8, !PT ;  /* 0x0000ff0032327812 */ /* 0x000fc400078ef833 */
[----:B------:R-:W-:Y:S02]  /*ca70*/  LOP3.LUT R14, R54, 0xff00, R55, 0xf8, !PT ;  /* 0x0000ff00360e7812 */ /* 0x000fe400078ef837 */
[----:B------:R-:W-:Y:S02]  /*ca80*/  LOP3.LUT R36, R12, 0xff0000, R49, 0xf8, !PT ;  /* 0x00ff00000c247812 */ /* 0x000fe400078ef831 */
[----:B------:R-:W-:Y:S02]  /*ca90*/  F2FP.F16.E4M3.UNPACK_B R54, R148.H1 ;  /* 0x00000094ff36723e */ /* 0x000fe400030006ff */
[----:B------:R-:W-:Y:S02]  /*caa0*/  F2FP.F16.E4M3.UNPACK_B R51, R48.H1 ;  /* 0x00000030ff33723e */ /* 0x000fe400030006ff */
[----:B------:R-:W-:Y:S01]  /*cab0*/  F2FP.F16.E4M3.UNPACK_B R49, R47.H1 ;  /* 0x0000002fff31723e */ /* 0x000fe200030006ff */
[----:B------:R-:W-:Y:S01]  /*cac0*/  HADD2.F32 R55, -RZ, R54.H0_H0 ;  /* 0x20000036ff377230 */ /* 0x000fe20000004100 */
[----:B------:R-:W-:Y:S01]  /*cad0*/  SHF.R.U32.HI R43, RZ, 0x10, R59 ;  /* 0x00000010ff2b7819 */ /* 0x000fe2000001163b */
[----:B------:R-:W-:Y:S01]  /*cae0*/  HADD2.F32 R52, -RZ, R51.H0_H0 ;  /* 0x20000033ff347230 */ /* 0x000fe20000004100 */
[----:B------:R-:W-:Y:S01]  /*caf0*/  LOP3.LUT R12, R50, 0xff0000, R53, 0xf8, !PT ;  /* 0x00ff0000320c7812 */ /* 0x000fe200078ef835 */
[----:B------:R-:W-:Y:S01]  /*cb00*/  HADD2.F32 R50, -RZ, R49.H0_H0 ;  /* 0x20000031ff327230 */ /* 0x000fe20000004100 */
[----:B------:R-:W-:Y:S01]  /*cb10*/  F2FP.F16.E4M3.UNPACK_B R53, R150.H1 ;  /* 0x00000096ff35723e */ /* 0x000fe200030006ff */
[----:B------:R-:W-:Y:S01]  /*cb20*/  IMAD.U32 R59, R43, 0x10000, RZ ;  /* 0x000100002b3b7824 */ /* 0x000fe200078e00ff */
[----:B------:R-:W-:Y:S01]  /*cb30*/  SHF.R.U32.HI R42, RZ, 0x10, R57 ;  /* 0x00000010ff2a7819 */ /* 0x000fe20000011639 */
[-C--:B------:R-:W-:Y:S01]  /*cb40*/  FMUL.FTZ R69, R52, R55.reuse ;  /* 0x0000003734457220 */ /* 0x080fe20000410000 */
[----:B------:R-:W-:Y:S01]  /*cb50*/  FMUL.FTZ R55, R50, R55 ;  /* 0x0000003732377220 */ /* 0x000fe20000410000 */
[----:B------:R-:W-:Y:S01]  /*cb60*/  HADD2.F32 R43, -RZ, R53.H0_H0 ;  /* 0x20000035ff2b7230 */ /* 0x000fe20000004100 */
[----:B------:R-:W-:Y:S01]  /*cb70*/  F2FP.F16.E4M3.UNPACK_B R148, R148 ;  /* 0x00000094ff94723e */ /* 0x000fe200020006ff */
[----:B------:R-:W-:Y:S01]  /*cb80*/  IMAD.U32 R57, R42, 0x10000, RZ ;  /* 0x000100002a397824 */ /* 0x000fe200078e00ff */
[----:B------:R-:W-:-:S02]  /*cb90*/  F2FP.F16.E4M3.UNPACK_B R150, R150 ;  /* 0x00000096ff96723e */ /* 0x000fc400020006ff */
[-C--:B------:R-:W-:Y:S01]  /*cba0*/  FFMA.FTZ R42, R50, R43.reuse, -R69 ;  /* 0x0000002b322a7223 */ /* 0x080fe20000010845 */
[----:B------:R-:W-:Y:S01]  /*cbb0*/  FFMA.FTZ R43, R52, R43, R55 ;  /* 0x0000002b342b7223 */ /* 0x000fe20000010037 */
[----:B------:R-:W-:Y:S01]  /*cbc0*/  HADD2.F32 R55, -RZ, R53.H1_H1 ;  /* 0x30000035ff377230 */ /* 0x000fe20000004100 */
[----:B------:R-:W-:Y:S01]  /*cbd0*/  F2FP.F16.E4M3.UNPACK_B R52, R48 ;  /* 0x00000030ff34723e */ /* 0x000fe200020006ff */
[----:B------:R-:W-:Y:S01]  /*cbe0*/  HADD2.F32 R53, -RZ, R54.H1_H1 ;  /* 0x30000036ff357230 */ /* 0x000fe20000004100 */
[----:B------:R-:W-:Y:S01]  /*cbf0*/  LOP3.LUT R38, R38, 0xff0000, R57, 0xf8, !PT ;  /* 0x00ff000026267812 */ /* 0x000fe200078ef839 */
[----:B------:R-:W-:Y:S01]  /*cc00*/  HADD2.F32 R50, -RZ, R49.H1_H1 ;  /* 0x30000031ff327230 */ /* 0x000fe20000004100 */
[----:B------:R-:W-:Y:S01]  /*cc10*/  LOP3.LUT R14, R14, 0xff0000, R59, 0xf8, !PT ;  /* 0x00ff00000e0e7812 */ /* 0x000fe200078ef83b */
[----:B------:R-:W-:Y:S01]  /*cc20*/  HADD2.F32 R54, -RZ, R51.H1_H1 ;  /* 0x30000033ff367230 */ /* 0x000fe20000004100 */
[----:B------:R-:W-:Y:S01]  /*cc30*/  F2FP.F16.E4M3.UNPACK_B R51, R47 ;  /* 0x0000002fff33723e */ /* 0x000fe200020006ff */
[----:B------:R-:W-:-:S02]  /*cc40*/  HADD2.F32 R56, -RZ, R148.H0_H0 ;  /* 0x20000094ff387230 */ /* 0x000fc40000004100 */
[-C--:B------:R-:W-:Y:S01]  /*cc50*/  FMUL.FTZ R57, R50, R53.reuse ;  /* 0x0000003532397220 */ /* 0x080fe20000410000 */
[----:B------:R-:W-:Y:S02]  /*cc60*/  HADD2.F32 R148, -RZ, R148.H1_H1 ;  /* 0x30000094ff947230 */ /* 0x000fe40000004100 */
[C---:B------:R-:W-:Y:S01]  /*cc70*/  FMUL.FTZ R47, R54.reuse, R53 ;  /* 0x00000035362f7220 */ /* 0x040fe20000410000 */
[----:B------:R-:W-:Y:S02]  /*cc80*/  HADD2.F32 R53, -RZ, R52.H0_H0 ;  /* 0x20000034ff357230 */ /* 0x000fe40000004100 */
[-C--:B------:R-:W-:Y:S01]  /*cc90*/  FFMA.FTZ R48, R54, R55.reuse, R57 ;  /* 0x0000003736307223 */ /* 0x080fe20000010039 */
[----:B------:R-:W-:Y:S02]  /*cca0*/  HADD2.F32 R49, -RZ, R51.H0_H0 ;  /* 0x20000033ff317230 */ /* 0x000fe40000004100 */
[----:B------:R-:W-:Y:S01]  /*ccb0*/  FFMA.FTZ R47, R50, R55, -R47 ;  /* 0x00000037322f7223 */ /* 0x000fe2000001082f */
[----:B------:R-:W-:-:S02]  /*ccc0*/  HADD2.F32 R50, -RZ, R150.H0_H0 ;  /* 0x20000096ff327230 */ /* 0x000fc40000004100 */
[-C--:B------:R-:W-:Y:S01]  /*ccd0*/  FMUL.FTZ R58, R53, R56.reuse ;  /* 0x00000038353a7220 */ /* 0x080fe20000410000 */
[----:B------:R-:W-:Y:S02]  /*cce0*/  HADD2.F32 R54, -RZ, R52.H1_H1 ;  /* 0x30000034ff367230 */ /* 0x000fe40000004100 */
[C---:B------:R-:W-:Y:S01]  /*ccf0*/  FMUL.FTZ R56, R49.reuse, R56 ;  /* 0x0000003831387220 */ /* 0x040fe20000410000 */
[----:B------:R-:W-:Y:S02]  /*cd00*/  HADD2.F32 R51, -RZ, R51.H1_H1 ;  /* 0x30000033ff337230 */ /* 0x000fe40000004100 */
[----:B------:R-:W-:Y:S01]  /*cd10*/  FFMA.FTZ R49, R49, R50, -R58 ;  /* 0x0000003231317223 */ /* 0x000fe2000001083a */
[----:B------:R-:W-:Y:S01]  /*cd20*/  F2FP.F16.E4M3.UNPACK_B R55, R46.H1 ;  /* 0x0000002eff37723e */ /* 0x000fe200030006ff */
[----:B------:R-:W-:Y:S01]  /*cd30*/  FFMA.FTZ R50, R53, R50, R56 ;  /* 0x0000003235327223 */ /* 0x000fe20000010038 */
[----:B------:R-:W-:Y:S01]  /*cd40*/  F2FP.F16.E4M3.UNPACK_B R56, R149.H1 ;  /* 0x00000095ff38723e */ /* 0x000fe200030006ff */
[----:B------:R-:W-:-:S02]  /*cd50*/  HADD2.F32 R150, -RZ, R150.H1_H1 ;  /* 0x30000096ff967230 */ /* 0x000fc40000004100 */
[CC--:B------:R-:W-:Y:S01]  /*cd60*/  FMUL.FTZ R52, R54.reuse, R148.reuse ;  /* 0x0000009436347220 */ /* 0x0c0fe20000410000 */
[C---:B------:R-:W-:Y:S01]  /*cd70*/  FMUL.FTZ R59, R51.reuse, R148 ;  /* 0x00000094333b7220 */ /* 0x040fe20000410000 */
[----:B------:R-:W-:Y:S01]  /*cd80*/  F2FP.F16.E4M3.UNPACK_B R58, R151.H1 ;  /* 0x00000097ff3a723e */ /* 0x000fe200030006ff */
[----:B------:R-:W-:Y:S01]  /*cd90*/  HADD2.F32 R68, -RZ, R56.H0_H0 ;  /* 0x20000038ff447230 */ /* 0x000fe20000004100 */
[----:B------:R-:W-:Y:S01]  /*cda0*/  F2FP.F16.E4M3.UNPACK_B R53, R45.H1 ;  /* 0x0000002dff35723e */ /* 0x000fe200030006ff */
[----:B------:R-:W-:Y:S02]  /*cdb0*/  HADD2.F32 R57, -RZ, R55.H0_H0 ;  /* 0x20000037ff397230 */ /* 0x000fe40000004100 */
[-C--:B------:R-:W-:Y:S01]  /*cdc0*/  FFMA.FTZ R52, R51, R150.reuse, -R52 ;  /* 0x0000009633347223 */ /* 0x080fe20000010834 */
[----:B------:R-:W-:Y:S01]  /*cdd0*/  FFMA.FTZ R51, R54, R150, R59 ;  /* 0x0000009636337223 */ /* 0x000fe2000001003b */
[----:B------:R-:W-:Y:S01]  /*cde0*/  HADD2.F32 R59, -RZ, R58.H0_H0 ;  /* 0x2000003aff3b7230 */ /* 0x000fe20000004100 */
[----:B------:R-:W-:Y:S01]  /*cdf0*/  F2FP.F16.E4M3.UNPACK_B R149, R149 ;  /* 0x00000095ff95723e */ /* 0x000fe200020006ff */
[----:B------:R-:W-:-:S02]  /*ce00*/  HADD2.F32 R54, -RZ, R53.H0_H0 ;  /* 0x20000035ff367230 */ /* 0x000fc40000004100 */
[-C--:B------:R-:W-:Y:S01]  /*ce10*/  FMUL.FTZ R71, R57, R68.reuse ;  /* 0x0000004439477220 */ /* 0x080fe20000410000 */
[----:B------:R-:W-:Y:S01]  /*ce20*/  HADD2.F32 R69, -RZ, R56.H1_H1 ;  /* 0x30000038ff457230 */ /* 0x000fe20000004100 */
[----:B------:R-:W-:Y:S01]  /*ce30*/  F2FP.F16.E4M3.UNPACK_B R45, R45 ;  /* 0x0000002dff2d723e */ /* 0x000fe200020006ff */
[----:B------:R-:W-:Y:S02]  /*ce40*/  HADD2.F32 R55, -RZ, R55.H1_H1 ;  /* 0x30000037ff377230 */ /* 0x000fe40000004100 */
[C---:B------:R-:W-:Y:S01]  /*ce50*/  FMUL.FTZ R68, R54.reuse, R68 ;  /* 0x0000004436447220 */ /* 0x040fe20000410000 */
[----:B------:R-:W-:Y:S02]  /*ce60*/  HADD2.F32 R56, -RZ, R53.H1_H1 ;  /* 0x30000035ff387230 */ /* 0x000fe40000004100 */
[----:B------:R-:W-:Y:S01]  /*ce70*/  FFMA.FTZ R53, R54, R59, -R71 ;  /* 0x0000003b36357223 */ /* 0x000fe20000010847 */
[----:B------:R-:W-:Y:S02]  /*ce80*/  HADD2.F32 R58, -RZ, R58.H1_H1 ;  /* 0x3000003aff3a7230 */ /* 0x000fe40000004100 */
[----:B------:R-:W-:Y:S01]  /*ce90*/  FMUL.FTZ R71, R55, R69 ;  /* 0x0000004537477220 */ /* 0x000fe20000410000 */
[----:B------:R-:W-:Y:S01]  /*cea0*/  FFMA.FTZ R54, R57, R59, R68 ;  /* 0x0000003b39367223 */ /* 0x000fe20000010044 */
[C---:B------:R-:W-:Y:S01]  /*ceb0*/  FMUL.FTZ R70, R56.reuse, R69 ;  /* 0x0000004538467220 */ /* 0x040fe20000410000 */
[----:B------:R-:W-:Y:S01]  /*cec0*/  F2FP.F16.E4M3.UNPACK_B R151, R151 ;  /* 0x00000097ff97723e */ /* 0x000fe200020006ff */
[----:B------:R-:W-:Y:S01]  /*ced0*/  FFMA.FTZ R56, R56, R58, -R71 ;  /* 0x0000003a38387223 */ /* 0x000fe20000010847 */
[----:B------:R-:W-:-:S02]  /*cee0*/  HADD2.F32 R59, -RZ, R149.H0_H0 ;  /* 0x20000095ff3b7230 */ /* 0x000fc40000004100 */
[----:B------:R-:W-:Y:S01]  /*cef0*/  FFMA.FTZ R71, R55, R58, R70 ;  /* 0x0000003a37477223 */ /* 0x000fe20000010046 */
[----:B------:R-:W-:Y:S01]  /*cf00*/  F2FP.F16.E4M3.UNPACK_B R55, R46 ;  /* 0x0000002eff37723e */ /* 0x000fe200020006ff */
[----:B------:R-:W-:Y:S01]  /*cf10*/  HADD2.F32 R70, -RZ, R149.H1_H1 ;  /* 0x30000095ff467230 */ /* 0x000fe20000004100 */
[----:B------:R-:W-:Y:S01]  /*cf20*/  F2FP.SATFINITE.E4M3.F32.PACK_AB_MERGE_C R42, R47, R42, RZ ;  /* 0x0000002a2f2a723e */ /* 0x000fe200048070ff */
[----:B------:R-:W-:Y:S01]  /*cf30*/  HADD2.F32 R46, -RZ, R45.H0_H0 ;  /* 0x2000002dff2e7230 */ /* 0x000fe20000004100 */
[----:B------:R-:W-:Y:S01]  /*cf40*/  F2FP.SATFINITE.E4M3.F32.PACK_AB_MERGE_C R71, R71, R54, RZ ;  /* 0x000000364747723e */ /* 0x000fe200048070ff */
[--C-:B------:R-:W-:Y:S01]  /*cf50*/  HADD2.F32 R57, -RZ, R55.reuse.H0_H0 ;  /* 0x20000037ff397230 */ /* 0x100fe20000004100 */
[----:B------:R-:W-:Y:S01]  /*cf60*/  F2FP.F16.E4M3.UNPACK_B R54, R38 ;  /* 0x00000026ff36723e */ /* 0x000fe200020006ff */
[----:B------:R-:W-:Y:S02]  /*cf70*/  HADD2.F32 R55, -RZ, R55.H1_H1 ;  /* 0x30000037ff377230 */ /* 0x000fe40000004100 */
[----:B------:R-:W-:Y:S01]  /*cf80*/  FMUL.FTZ R76, R46, R59 ;  /* 0x0000003b2e4c7220 */ /* 0x000fe20000410000 */
[----:B------:R-:W-:-:S02]  /*cf90*/  HADD2.F32 R45, -RZ, R45.H1_H1 ;  /* 0x3000002dff2d7230 */ /* 0x000fc40000004100 */
[----:B------:R-:W-:Y:S01]  /*cfa0*/  FMUL.FTZ R69, R57, R59 ;  /* 0x0000003b39457220 */ /* 0x000fe20000410000 */
[--C-:B------:R-:W-:Y:S02]  /*cfb0*/  HADD2.F32 R68, -RZ, R151.reuse.H1_H1 ;  /* 0x30000097ff447230 */ /* 0x100fe40000004100 */
[-C--:B------:R-:W-:Y:S01]  /*cfc0*/  FMUL.FTZ R78, R55, R70.reuse ;  /* 0x00000046374e7220 */ /* 0x080fe20000410000 */
[----:B------:R-:W-:Y:S02]  /*cfd0*/  HADD2.F32 R58, -RZ, R151.H0_H0 ;  /* 0x20000097ff3a7230 */ /* 0x000fe40000004100 */
[C---:B------:R-:W-:Y:S01]  /*cfe0*/  FMUL.FTZ R70, R45.reuse, R70 ;  /* 0x000000462d467220 */ /* 0x040fe20000410000 */
[----:B------:R-:W-:Y:S01]  /*cff0*/  FFMA.FTZ R78, R45, R68, -R78 ;  /* 0x000000442d4e7223 */ /* 0x000fe2000001084e */
[----:B------:R-:W-:Y:S01]  /*d000*/  F2FP.SATFINITE.E4M3.F32.PACK_AB_MERGE_C R45, R48, R43, RZ ;  /* 0x0000002b302d723e */ /* 0x000fe200048070ff */
[-C--:B------:R-:W-:Y:S01]  /*d010*/  FFMA.FTZ R69, R46, R58.reuse, -R69 ;  /* 0x0000003a2e457223 */ /* 0x080fe20000010845 */
[----:B------:R-:W-:Y:S01]  /*d020*/  F2FP.SATFINITE.E4M3.F32.PACK_AB_MERGE_C R43, R56, R53, RZ ;  /* 0x00000035382b723e */ /* 0x000fe200048070ff */
[----:B------:R-:W-:Y:S01]  /*d030*/  FFMA.FTZ R76, R57, R58, R76 ;  /* 0x0000003a394c7223 */ /* 0x000fe2000001004c */
[----:B------:R-:W-:Y:S01]  /*d040*/  F2FP.F16.E4M3.UNPACK_B R53, R37 ;  /* 0x00000025ff35723e */ /* 0x000fe200020006ff */
[----:B------:R-:W-:Y:S01]  /*d050*/  FFMA.FTZ R55, R55, R68, R70 ;  /* 0x0000004437377223 */ /* 0x000fe20000010046 */
[----:B------:R-:W-:-:S02]  /*d060*/  F2FP.F16.E4M3.UNPACK_B R48, R13 ;  /* 0x0000000dff30723e */ /* 0x000fc400020006ff */
[----:B------:R-:W-:Y:S01]  /*d070*/  F2FP.SATFINITE.E4M3.F32.PACK_AB_MERGE_C R46, R52, R49, R42 ;  /* 0x00000031342e723e */ /* 0x000fe2000480702a */
[--C-:B------:R-:W-:Y:S01]  /*d080*/  HADD2.F32 R49, -RZ, R53.reuse.H0_H0 ;  /* 0x20000035ff317230 */ /* 0x100fe20000004100 */
[----:B------:R-:W-:Y:S01]  /*d090*/  F2FP.SATFINITE.E4M3.F32.PACK_AB_MERGE_C R45, R51, R50, R45 ;  /* 0x00000032332d723e */ /* 0x000fe2000480702d */
[----:B------:R-:W-:Y:S01]  /*d0a0*/  HADD2.F32 R50, -RZ, R54.H0_H0 ;  /* 0x20000036ff327230 */ /* 0x000fe20000004100 */
[----:B------:R-:W-:Y:S01]  /*d0b0*/  F2FP.F16.E4M3.UNPACK_B R51, R36 ;  /* 0x00000024ff33723e */ /* 0x000fe200020006ff */
[----:B------:R-:W-:Y:S01]  /*d0c0*/  HADD2.F32 R47, -RZ, R48.H0_H0 ;  /* 0x20000030ff2f7230 */ /* 0x000fe20000004100 */
[----:B------:R-:W-:Y:S01]  /*d0d0*/  F2FP.SATFINITE.E4M3.F32.PACK_AB_MERGE_C R42, R55, R76, R71 ;  /* 0x0000004c372a723e */ /* 0x000fe20004807047 */
[----:B------:R-:W-:Y:S02]  /*d0e0*/  HADD2.F32 R53, -RZ, R53.H1_H1 ;  /* 0x30000035ff357230 */ /* 0x000fe40000004100 */
[----:B------:R-:W-:Y:S01]  /*d0f0*/  FMUL.FTZ R56, R49, R50 ;  /* 0x0000003231387220 */ /* 0x000fe20000410000 */
[----:B------:R-:W-:-:S02]  /*d100*/  HADD2.F32 R52, -RZ, R51.H0_H0 ;  /* 0x20000033ff347230 */ /* 0x000fc40000004100 */
[C---:B------:R-:W-:Y:S01]  /*d110*/  FMUL.FTZ R58, R47.reuse, R50 ;  /* 0x000000322f3a7220 */ /* 0x040fe20000410000 */
[----:B------:R-:W-:Y:S01]  /*d120*/  HADD2.F32 R54, -RZ, R54.H1_H1 ;  /* 0x30000036ff367230 */ /* 0x000fe20000004100 */
[----:B------:R-:W-:Y:S01]  /*d130*/  F2FP.F16.E4M3.UNPACK_B R36, R36.H1 ;  /* 0x00000024ff24723e */ /* 0x000fe200030006ff */
[----:B------:R-:W-:Y:S02]  /*d140*/  HADD2.F32 R50, -RZ, R48.H1_H1 ;  /* 0x30000030ff327230 */ /* 0x000fe40000004100 */
[-C--:B------:R-:W-:Y:S01]  /*d150*/  FFMA.FTZ R47, R47, R52.reuse, -R56 ;  /* 0x000000342f2f7223 */ /* 0x080fe20000010838 */
[----:B------:R-:W-:Y:S01]  /*d160*/  FFMA.FTZ R48, R49, R52, R58 ;  /* 0x0000003431307223 */ /* 0x000fe2000001003a */
[----:B------:R-:W-:Y:S02]  /*d170*/  HADD2.F32 R52, -RZ, R51.H1_H1 ;  /* 0x30000033ff347230 */ /* 0x000fe40000004100 */
[-C--:B------:R-:W-:Y:S01]  /*d180*/  FMUL.FTZ R55, R53, R54.reuse ;  /* 0x0000003635377220 */ /* 0x080fe20000410000 */
[----:B------:R-:W-:Y:S01]  /*d190*/  FMUL.FTZ R56, R50, R54 ;  /* 0x0000003632387220 */ /* 0x000fe20000410000 */
[----:B------:R-:W-:-:S02]  /*d1a0*/  F2FP.F16.E4M3.UNPACK_B R51, R37.H1 ;  /* 0x00000025ff33723e */ /* 0x000fc400030006ff */
[----:B------:R-:W-:Y:S01]  /*d1b0*/  F2FP.F16.E4M3.UNPACK_B R54, R38.H1 ;  /* 0x00000026ff36723e */ /* 0x000fe200030006ff */
[-C--:B------:R-:W-:Y:S01]  /*d1c0*/  FFMA.FTZ R50, R50, R52.reuse, -R55 ;  /* 0x0000003432327223 */ /* 0x080fe20000010837 */
[----:B------:R-:W-:Y:S01]  /*d1d0*/  F2FP.F16.E4M3.UNPACK_B R49, R13.H1 ;  /* 0x0000000dff31723e */ /* 0x000fe200030006ff */
[----:B------:R-:W-:Y:S01]  /*d1e0*/  FFMA.FTZ R13, R53, R52, R56 ;  /* 0x00000034350d7223 */ /* 0x000fe20000010038 */
[----:B------:R-:W-:Y:S01]  /*d1f0*/  HADD2.F32 R38, -RZ, R51.H0_H0 ;  /* 0x20000033ff267230 */ /* 0x000fe20000004100 */
[-C--:B------:R-:W-:Y:S01]  /*d200*/  F2FP.F16.E4M3.UNPACK_B R68, R14.reuse ;  /* 0x0000000eff44723e */ /* 0x080fe200020006ff */
[----:B------:R-:W-:Y:S01]  /*d210*/  HADD2.F32 R53, -RZ, R54.H0_H0 ;  /* 0x20000036ff357230 */ /* 0x000fe20000004100 */
[----:B------:R-:W-:Y:S01]  /*d220*/  F2FP.SATFINITE.E4M3.F32.PACK_AB_MERGE_C R43, R78, R69, R43 ;  /* 0x000000454e2b723e */ /* 0x000fe2000480702b */
[----:B------:R-:W-:Y:S01]  /*d230*/  HADD2.F32 R37, -RZ, R49.H0_H0 ;  /* 0x20000031ff257230 */ /* 0x000fe20000004100 */
[----:B------:R-:W-:Y:S01]  /*d240*/  F2FP.F16.E4M3.UNPACK_B R69, R14.H1 ;  /* 0x0000000eff45723e */ /* 0x000fe200030006ff */
[----:B------:R-:W-:-:S02]  /*d250*/  HADD2.F32 R52, -RZ, R51.H1_H1 ;  /* 0x30000033ff347230 */ /* 0x000fc40000004100 */
[-C--:B------:R-:W-:Y:S01]  /*d260*/  FMUL.FTZ R56, R38, R53.reuse ;  /* 0x0000003526387220 */ /* 0x080fe20000410000 */
[----:B------:R-:W-:Y:S02]  /*d270*/  HADD2.F32 R55, -RZ, R54.H1_H1 ;  /* 0x30000036ff377230 */ /* 0x000fe40000004100 */
[----:B------:R-:W-:Y:S01]  /*d280*/  FMUL.FTZ R53, R37, R53 ;  /* 0x0000003525357220 */ /* 0x000fe20000410000 */
[----:B------:R-:W-:Y:S01]  /*d290*/  HADD2.F32 R49, -RZ, R49.H1_H1 ;  /* 0x30000031ff317230 */ /* 0x000fe20000004100 */
[----:B------:R-:W-:Y:S01]  /*d2a0*/  F2FP.F16.E4M3.UNPACK_B R57, R12 ;  /* 0x0000000cff39723e */ /* 0x000fe200020006ff */
[--C-:B------:R-:W-:Y:S02]  /*d2b0*/  HADD2.F32 R51, -RZ, R36.reuse.H0_H0 ;  /* 0x20000024ff337230 */ /* 0x100fe40000004100 */
[-C--:B------:R-:W-:Y:S01]  /*d2c0*/  FMUL.FTZ R58, R52, R55.reuse ;  /* 0x00000037343a7220 */ /* 0x080fe20000410000 */
[----:B------:R-:W-:Y:S02]  /*d2d0*/  HADD2.F32 R54, -RZ, R36.H1_H1 ;  /* 0x30000024ff367230 */ /* 0x000fe40000004100 */
[----:B------:R-:W-:Y:S01]  /*d2e0*/  FMUL.FTZ R55, R49, R55 ;  /* 0x0000003731377220 */ /* 0x000fe20000410000 */
[----:B------:R-:W-:-:S02]  /*d2f0*/  HADD2.F32 R71, -RZ, R69.H0_H0 ;  /* 0x20000045ff477230 */ /* 0x000fc40000004100 */
[-C--:B------:R-:W-:Y:S01]  /*d300*/  FFMA.FTZ R36, R37, R51.reuse, -R56 ;  /* 0x0000003325247223 */ /* 0x080fe20000010838 */
[----:B------:R-:W-:Y:S01]  /*d310*/  FFMA.FTZ R37, R38, R51, R53 ;  /* 0x0000003326257223 */ /* 0x000fe20000010035 */
[----:B------:R-:W-:Y:S01]  /*d320*/  F2FP.F16.E4M3.UNPACK_B R53, R39 ;  /* 0x00000027ff35723e */ /* 0x000fe200020006ff */
[-C--:B------:R-:W-:Y:S01]  /*d330*/  FFMA.FTZ R49, R49, R54.reuse, -R58 ;  /* 0x0000003631317223 */ /* 0x080fe2000001083a */
[----:B------:R-:W-:Y:S01]  /*d340*/  FFMA.FTZ R38, R52, R54, R55 ;  /* 0x0000003634267223 */ /* 0x000fe20000010037 */
[----:B------:R-:W-:Y:S01]  /*d350*/  F2FP.F16.E4M3.UNPACK_B R51, R15 ;  /* 0x0000000fff33723e */ /* 0x000fe200020006ff */
[----:B------:R-:W-:Y:S01]  /*d360*/  HADD2.F32 R14, -RZ, R57.H0_H0 ;  /* 0x20000039ff0e7230 */ /* 0x000fe20000004100 */
[----:B------:R-:W-:Y:S01]  /*d370*/  F2FP.F16.E4M3.UNPACK_B R54, R39.H1 ;  /* 0x00000027ff36723e */ /* 0x000fe200030006ff */
[----:B------:R-:W-:Y:S01]  /*d380*/  HADD2.F32 R55, -RZ, R53.H0_H0 ;  /* 0x20000035ff377230 */ /* 0x000fe20000004100 */
[----:B------:R-:W-:Y:S01]  /*d390*/  F2FP.F16.E4M3.UNPACK_B R15, R15.H1 ;  /* 0x0000000fff0f723e */ /* 0x000fe200030006ff */
[----:B------:R-:W-:Y:S01]  /*d3a0*/  HADD2.F32 R39, -RZ, R51.H0_H0 ;  /* 0x20000033ff277230 */ /* 0x000fe20000004100 */
[----:B------:R-:W-:Y:S01]  /*d3b0*/  F2FP.F16.E4M3.UNPACK_B R58, R12.H1 ;  /* 0x0000000cff3a723e */ /* 0x000fe200030006ff */
        /* <DEDUP_REMOVED lines=8> */
[----:B------:R-:W-:Y:S02]  /*d440*/  HADD2.F32 R69, -RZ, R69.H1_H1 ;  /* 0x30000045ff457230 */ /* 0x000fe40000004100 */
[-C--:B------:R-:W-:Y:S01]  /*d450*/  FMUL.FTZ R77, R56, R71.reuse ;  /* 0x00000047384d7220 */ /* 0x080fe20000410000 */
[----:B------:R-:W-:Y:S02]  /*d460*/  HADD2.F32 R15, -RZ, R15.H1_H1 ;  /* 0x3000000fff0f7230 */ /* 0x000fe40000004100 */
[----:B------:R-:W-:Y:S01]  /*d470*/  FMUL.FTZ R71, R52, R71 ;  /* 0x0000004734477220 */ /* 0x000fe20000410000 */
[----:B------:R-:W-:-:S02]  /*d480*/  HADD2.F32 R59, -RZ, R58.H0_H0 ;  /* 0x2000003aff3b7230 */ /* 0x000fc40000004100 */
[----:B------:R-:W-:Y:S01]  /*d490*/  FFMA.FTZ R12, R39, R14, -R70 ;  /* 0x0000000e270c7223 */ /* 0x000fe20000010846 */
[----:B------:R-:W-:Y:S02]  /*d4a0*/  HADD2.F32 R53, -RZ, R53.H1_H1 ;  /* 0x30000035ff357230 */ /* 0x000fe40000004100 */
[-C--:B------:R-:W-:Y:S01]  /*d4b0*/  FMUL.FTZ R70, R54, R69.reuse ;  /* 0x0000004536467220 */ /* 0x080fe20000410000 */
[----:B------:R-:W-:Y:S02]  /*d4c0*/  HADD2.F32 R68, -RZ, R68.H1_H1 ;  /* 0x30000044ff447230 */ /* 0x000fe40000004100 */
[----:B------:R-:W-:Y:S01]  /*d4d0*/  FMUL.FTZ R69, R15, R69 ;  /* 0x000000450f457220 */ /* 0x000fe20000410000 */
[----:B------:R-:W-:Y:S02]  /*d4e0*/  HADD2.F32 R51, -RZ, R51.H1_H1 ;  /* 0x30000033ff337230 */ /* 0x000fe40000004100 */
[----:B------:R-:W-:Y:S01]  /*d4f0*/  FFMA.FTZ R77, R52, R59, -R77 ;  /* 0x0000003b344d7223 */ /* 0x000fe2000001084d */
[----:B------:R-:W-:-:S02]  /*d500*/  HADD2.F32 R58, -RZ, R58.H1_H1 ;  /* 0x3000003aff3a7230 */ /* 0x000fc40000004100 */
[----:B------:R-:W-:Y:S01]  /*d510*/  FFMA.FTZ R71, R56, R59, R71 ;  /* 0x0000003b38477223 */ /* 0x000fe20000010047 */
[----:B------:R-:W-:Y:S02]  /*d520*/  HADD2.F32 R52, -RZ, R57.H1_H1 ;  /* 0x30000039ff347230 */ /* 0x000fe40000004100 */
[-C--:B------:R-:W-:Y:S01]  /*d530*/  FMUL.FTZ R56, R53, R68.reuse ;  /* 0x0000004435387220 */ /* 0x080fe20000410000 */
[----:B------:R-:W-:Y:S01]  /*d540*/  FMUL.FTZ R68, R51, R68 ;  /* 0x0000004433447220 */ /* 0x000fe20000410000 */
[-C--:B------:R-:W-:Y:S01]  /*d550*/  FFMA.FTZ R70, R15, R58.reuse, -R70 ;  /* 0x0000003a0f467223 */ /* 0x080fe20000010846 */
[----:B------:R-:W-:Y:S01]  /*d560*/  FFMA.FTZ R54, R54, R58, R69 ;  /* 0x0000003a36367223 */ /* 0x000fe20000010045 */
[----:B------:R-:W-:Y:S01]  /*d570*/  FFMA.FTZ R14, R55, R14, R76 ;  /* 0x0000000e370e7223 */ /* 0x000fe2000001004c */
[-C--:B------:R-:W-:Y:S01]  /*d580*/  FFMA.FTZ R51, R51, R52.reuse, -R56 ;  /* 0x0000003433337223 */ /* 0x080fe20000010838 */
[----:B------:R-:W-:Y:S01]  /*d590*/  FFMA.FTZ R53, R53, R52, R68 ;  /* 0x0000003435357223 */ /* 0x000fe20000010044 */
[----:B------:R-:W-:-:S02]  /*d5a0*/  F2FP.SATFINITE.E4M3.F32.PACK_AB_MERGE_C R70, R70, R77, RZ ;  /* 0x0000004d4646723e */ /* 0x000fc400048070ff */
[----:B------:R-:W-:Y:S02]  /*d5b0*/  F2FP.SATFINITE.E4M3.F32.PACK_AB_MERGE_C R54, R54, R71, RZ ;  /* 0x000000473636723e */ /* 0x000fe400048070ff */
[----:B------:R-:W-:Y:S01]  /*d5c0*/  F2FP.SATFINITE.E4M3.F32.PACK_AB_MERGE_C R47, R50, R47, R36 ;  /* 0x0000002f322f723e */ /* 0x000fe20004807024 */
[----:B------:R-:W-:Y:S01]  /*d5d0*/  IMAD.MOV.U32 R36, RZ, RZ, R45 ;  /* 0x000000ffff247224 */ /* 0x000fe200078e002d */
[----:B------:R-:W-:Y:S02]  /*d5e0*/  F2FP.SATFINITE.E4M3.F32.PACK_AB_MERGE_C R15, R51, R12, R70 ;  /* 0x0000000c330f723e */ /* 0x000fe40004807046 */
[----:B------:R-:W-:Y:S01]  /*d5f0*/  F2FP.SATFINITE.E4M3.F32.PACK_AB_MERGE_C R37, R13, R48, R37 ;  /* 0x000000300d25723e */ /* 0x000fe20004807025 */
[----:B------:R-:W-:Y:S01]  /*d600*/  IMAD.MOV.U32 R13, RZ, RZ, R47 ;  /* 0x000000ffff0d7224 */ /* 0x000fe200078e002f */
[----:B------:R-:W-:Y:S01]  /*d610*/  F2FP.SATFINITE.E4M3.F32.PACK_AB_MERGE_C R39, R53, R14, R54 ;  /* 0x0000000e3527723e */ /* 0x000fe20004807036 */
[----:B------:R-:W-:Y:S01]  /*d620*/  IMAD.MOV.U32 R14, RZ, RZ, R43 ;  /* 0x000000ffff0e7224 */ /* 0x000fe200078e002b */
[----:B------:R-:W-:-:S02]  /*d630*/  MOV R12, R46 ;  /* 0x0000002e000c7202 */ /* 0x000fc40000000f00 */
[----:B------:R-:W-:-:S07]  /*d640*/  MOV R38, R42 ;  /* 0x0000002a00267202 */ /* 0x000fce0000000f00 */
.L_x_517:
[----:B------:R-:W-:Y:S05]  /*d650*/  BSYNC B2 ;  /* 0x0000000000027941 */ /* 0x000fea0003800000 */
.L_x_516:
[----:B------:R-:W-:Y:S01]  /*d660*/  ISETP.GE.AND P2, PT, R11, R128, PT ;  /* 0x000000800b00720c */ /* 0x000fe20003f46270 */
[----:B0-----:R0:W-:-:S12]  /*d670*/  ST.E.128 desc[UR50][R40.64], R12 ;  /* 0x0000000c28007985 */ /* 0x0011d8000c101d32 */
[----:B------:R-:W-:-:S04]  /*d680*/  @!P2 IADD3 R42, P4, R11, R44, RZ ;  /* 0x0000002c0b2aa210 */ /* 0x000fc80007f9e0ff */
[----:B------:R-:W-:-:S05]  /*d690*/  @!P2 LEA.HI.X.SX32 R43, R11, R120, 0x1, P4 ;  /* 0x000000780b2ba211 */ /* 0x000fca00020f0eff */
[----:B-1----:R0:W-:Y:S04]  /*d6a0*/  @!P2 ST.E.128 desc[UR50][R42.64], R36 ;  /* 0x000000242a00a985 */ /* 0x0021e8000c101d32 */
.L_x_515:
[----:B------:R-:W-:Y:S05]  /*d6b0*/  BSYNC B1 ;  /* 0x0000000000017941 */ /* 0x000fea0003800000 */
.L_x_514:
        /* <DEDUP_REMOVED lines=24> */
[----:B------:R-:W1:Y:S01]  /*d840*/  LDS.128 R36, [R36+0x1a400] ;  /* 0x01a4000024247984 */ /* 0x000e620000000c00 */
[----:B------:R-:W-:Y:S05]  /*d850*/  @P2 BRA `(.L_x_521) ;  /* 0x0000000c004c2947 */ /* 0x000fea0003800000 */
[----:B------:R-:W-:Y:S01]  /*d860*/  SHF.R.U32.HI R43, RZ, 0x8, R73 ;  /* 0x00000008ff2b7819 */ /* 0x000fe20000011649 */
[----:B0-----:R-:W-:Y:S01]  /*d870*/  IMAD.MOV.U32 R47, RZ, RZ, R12 ;  /* 0x000000ffff2f7224 */ /* 0x001fe200078e000c */
[----:B------:R-:W-:Y:S01]  /*d880*/  LOP3.LUT R45, R73, 0xff0000ff, RZ, 0xc0, !PT ;  /* 0xff0000ff492d7812 */ /* 0x000fe200078ec0ff */
[----:B------:R-:W-:Y:S01]  /*d890*/  IMAD.MOV.U32 R42, RZ, RZ, R13 ;  /* 0x000000ffff2a7224 */ /* 0x000fe200078e000d */
[----:B------:R-:W-:Y:S01]  /*d8a0*/  SHF.R.U32.HI R55, RZ, 0x8, R75 ;  /* 0x00000008ff377819 */ /* 0x000fe2000001164b */
[----:B------:R-:W-:Y:S01]  /*d8b0*/  IMAD.SHL.U32 R12, R43, 0x100, RZ ;  /* 0x000001002b0c7824 */ /* 0x000fe200078e00ff */
[----:B------:R-:W-:Y:S01]  /*d8c0*/  SHF.R.U32.HI R46, RZ, 0x8, R63 ;  /* 0x00000008ff2e7819 */ /* 0x000fe2000001163f */
[----:B------:R-:W-:Y:S01]  /*d8d0*/  IMAD.MOV.U32 R43, RZ, RZ, R14 ;  /* 0x000000ffff2b7224 */ /* 0x000fe200078e000e */
[----:B------:R-:W-:Y:S02]  /*d8e0*/  SHF.R.U32.HI R50, RZ, 0x8, R61 ;  /* 0x00000008ff327819 */ /* 0x000fe4000001163d */
[----:B------:R-:W-:Y:S01]  /*d8f0*/  LOP3.LUT R45, R45, 0xff00, R12, 0xf8, !PT ;  /* 0x0000ff002d2d7812 */ /* 0x000fe200078ef80c */
[----:B------:R-:W-:Y:S01]  /*d900*/  IMAD.SHL.U32 R12, R55, 0x100, RZ ;  /* 0x00000100370c7824 */ /* 0x000fe200078e00ff */
[----:B------:R-:W-:Y:S01]  /*d910*/  SHF.R.U32.HI R57, RZ, 0x10, R73 ;  /* 0x00000010ff397819 */ /* 0x000fe20000011649 */
[----:B------:R-:W-:Y:S01]  /*d920*/  IMAD.SHL.U32 R46, R46, 0x100, RZ ;  /* 0x000001002e2e7824 */ /* 0x000fe200078e00ff */
[----:B------:R-:W-:-:S02]  /*d930*/  SHF.R.U32.HI R56, RZ, 0x10, R75 ;  /* 0x00000010ff387819 */ /* 0x000fc4000001164b */
[----:B------:R-:W-:Y:S01]  /*d940*/  LOP3.LUT R49, R75, 0xff0000ff, RZ, 0xc0, !PT ;  /* 0xff0000ff4b317812 */ /* 0x000fe200078ec0ff */
[----:B------:R-:W-:Y:S01]  /*d950*/  IMAD.U32 R14, R57, 0x10000, RZ ;  /* 0x00010000390e7824 */ /* 0x000fe200078e00ff */
[----:B-1----:R-:W-:Y:S02]  /*d960*/  MOV R48, R36 ;  /* 0x0000002400307202 */ /* 0x002fe40000000f00 */
[----:B------:R-:W-:Y:S02]  /*d970*/  LOP3.LUT R51, R61, 0xff0000ff, RZ, 0xc0, !PT ;  /* 0xff0000ff3d337812 */ /* 0x000fe400078ec0ff */
[----:B------:R-:W-:Y:S02]  /*d980*/  LOP3.LUT R53, R63, 0xff0000ff, RZ, 0xc0, !PT ;  /* 0xff0000ff3f357812 */ /* 0x000fe400078ec0ff */
[----:B------:R-:W-:Y:S02]  /*d990*/  SHF.L.U32 R36, R50, 0x8, RZ ;  /* 0x0000000832247819 */ /* 0x000fe400000006ff */
[----:B------:R-:W-:Y:S01]  /*d9a0*/  LOP3.LUT R13, R49, 0xff00, R12, 0xf8, !PT ;  /* 0x0000ff00310d7812 */ /* 0x000fe200078ef80c */
[----:B------:R-:W-:Y:S01]  /*d9b0*/  IMAD.U32 R12, R56, 0x10000, RZ ;  /* 0x00010000380c7824 */ /* 0x000fe200078e00ff */
[----:B------:R-:W-:-:S02]  /*d9c0*/  LOP3.LUT R55, R51, 0xff00, R36, 0xf8, !PT ;  /* 0x0000ff0033377812 */ /* 0x000fc400078ef824 */
[----:B------:R-:W-:Y:S02]  /*d9d0*/  LOP3.LUT R57, R53, 0xff00, R46, 0xf8, !PT ;  /* 0x0000ff0035397812 */ /* 0x000fe400078ef82e */
[----:B------:R-:W-:Y:S02]  /*d9e0*/  F2FP.F16.E4M3.UNPACK_B R53, R143.H1 ;  /* 0x0000008fff35723e */ /* 0x000fe400030006ff */
[----:B------:R-:W-:Y:S02]  /*d9f0*/  F2FP.F16.E4M3.UNPACK_B R51, R48.H1 ;  /* 0x00000030ff33723e */ /* 0x000fe400030006ff */
[----:B------:R-:W-:Y:S02]  /*da00*/  F2FP.F16.E4M3.UNPACK_B R49, R47.H1 ;  /* 0x0000002fff31723e */ /* 0x000fe400030006ff */
[----:B------:R-:W-:Y:S01]  /*da10*/  SHF.R.U32.HI R54, RZ, 0x10, R63 ;  /* 0x00000010ff367819 */ /* 0x000fe2000001163f */
[----:B------:R-:W-:Y:S01]  /*da20*/  HADD2.F32 R46, -RZ, R51.H0_H0 ;  /* 0x20000033ff2e7230 */ /* 0x000fe20000004100 */
[----:B------:R-:W-:-:S02]  /*da30*/  SHF.R.U32.HI R52, RZ, 0x10, R61 ;  /* 0x00000010ff347819 */ /* 0x000fc4000001163d */
[----:B------:R-:W-:Y:S01]  /*da40*/  LOP3.LUT R14, R45, 0xff0000, R14, 0xf8, !PT ;  /* 0x00ff00002d0e7812 */ /* 0x000fe200078ef80e */
[----:B------:R-:W-:Y:S01]  /*da50*/  HADD2.F32 R45, -RZ, R49.H0_H0 ;  /* 0x20000031ff2d7230 */ /* 0x000fe20000004100 */
[----:B------:R-:W-:Y:S01]  /*da60*/  LOP3.LUT R12, R13, 0xff0000, R12, 0xf8, !PT ;  /* 0x00ff00000d0c7812 */ /* 0x000fe200078ef80c */
[--C-:B------:R-:W-:Y:S01]  /*da70*/  HADD2.F32 R13, -RZ, R53.reuse.H0_H0 ;  /* 0x20000035ff0d7230 */ /* 0x100fe20000004100 */
[----:B------:R-:W-:Y:S01]  /*da80*/  F2FP.F16.E4M3.UNPACK_B R50, R145.H1 ;  /* 0x00000091ff32723e */ /* 0x000fe200030006ff */
[----:B------:R-:W-:Y:S01]  /*da90*/  IMAD.U32 R54, R54, 0x10000, RZ ;  /* 0x0001000036367824 */ /* 0x000fe200078e00ff */
[----:B------:R-:W-:Y:S01]  /*daa0*/  SHF.L.U32 R36, R52, 0x10, RZ ;  /* 0x0000001034247819 */ /* 0x000fe200000006ff */
[----:B------:R-:W-:Y:S02]  /*dab0*/  HADD2.F32 R53, -RZ, R53.H1_H1 ;  /* 0x30000035ff357230 */ /* 0x000fe40000004100 */
[----:B------:R-:W-:Y:S01]  /*dac0*/  FMUL.FTZ R56, R46, R13 ;  /* 0x0000000d2e387220 */ /* 0x000fe20000410000 */
[----:B------:R-:W-:-:S02]  /*dad0*/  HADD2.F32 R52, -RZ, R50.H0_H0 ;  /* 0x20000032ff347230 */ /* 0x000fc40000004100 */
[----:B------:R-:W-:Y:S01]  /*dae0*/  FMUL.FTZ R59, R45, R13 ;  /* 0x0000000d2d3b7220 */ /* 0x000fe20000410000 */
[----:B------:R-:W-:Y:S01]  /*daf0*/  LOP3.LUT R36, R55, 0xff0000, R36, 0xf8, !PT ;  /* 0x00ff000037247812 */ /* 0x000fe200078ef824 */
[----:B------:R-:W-:Y:S01]  /*db00*/  HADD2.F32 R55, -RZ, R50.H1_H1 ;  /* 0x30000032ff377230 */ /* 0x000fe20000004100 */
[----:B------:R-:W-:Y:S01]  /*db10*/  LOP3.LUT R13, R57, 0xff0000, R54, 0xf8, !PT ;  /* 0x00ff0000390d7812 */ /* 0x000fe200078ef836 */
[-C--:B------:R-:W-:Y:S01]  /*db20*/  FFMA.FTZ R45, R45, R52.reuse, -R56 ;  /* 0x000000342d2d7223 */ /* 0x080fe20000010838 */
[----:B------:R-:W-:Y:S01]  /*db30*/  FFMA.FTZ R46, R46, R52, R59 ;  /* 0x000000342e2e7223 */ /* 0x000fe2000001003b */
[----:B------:R-:W-:Y:S01]  /*db40*/  HADD2.F32 R50, -RZ, R49.H1_H1 ;  /* 0x30000031ff327230 */ /* 0x000fe20000004100 */
[----:B------:R-:W-:Y:S01]  /*db50*/  F2FP.F16.E4M3.UNPACK_B R143, R143 ;  /* 0x0000008fff8f723e */ /* 0x000fe200020006ff */
[----:B------:R-:W-:Y:S01]  /*db60*/  HADD2.F32 R54, -RZ, R51.H1_H1 ;  /* 0x30000033ff367230 */ /* 0x000fe20000004100 */
[----:B------:R-:W-:Y:S02]  /*db70*/  F2FP.F16.E4M3.UNPACK_B R52, R48 ;  /* 0x00000030ff34723e */ /* 0x000fe400020006ff */
[----:B------:R-:W-:Y:S01]  /*db80*/  F2FP.F16.E4M3.UNPACK_B R51, R47 ;  /* 0x0000002fff33723e */ /* 0x000fe200020006ff */
[----:B------:R-:W-:Y:S01]  /*db90*/  FMUL.FTZ R57, R50, R53 ;  /* 0x0000003532397220 */ /* 0x000fe20000410000 */
[----:B------:R-:W-:Y:S01]  /*dba0*/  F2FP.F16.E4M3.UNPACK_B R145, R145 ;  /* 0x00000091ff91723e */ /* 0x000fe200020006ff */
[----:B------:R-:W-:Y:S01]  /*dbb0*/  FMUL.FTZ R47, R54, R53 ;  /* 0x00000035362f7220 */ /* 0x000fe20000410000 */
[----:B------:R-:W-:-:S02]  /*dbc0*/  HADD2.F32 R56, -RZ, R143.H0_H0 ;  /* 0x2000008fff387230 */ /* 0x000fc40000004100 */
[--C-:B------:R-:W-:Y:S02]  /*dbd0*/  HADD2.F32 R53, -RZ, R52.reuse.H0_H0 ;  /* 0x20000034ff357230 */ /* 0x100fe40000004100 */
[-C--:B------:R-:W-:Y:S01]  /*dbe0*/  FFMA.FTZ R48, R50, R55.reuse, -R47 ;  /* 0x0000003732307223 */ /* 0x080fe2000001082f */
[----:B------:R-:W-:Y:S02]  /*dbf0*/  HADD2.F32 R49, -RZ, R51.H0_H0 ;  /* 0x20000033ff317230 */ /* 0x000fe40000004100 */
[----:B------:R-:W-:Y:S01]  /*dc00*/  FFMA.FTZ R47, R54, R55, R57 ;  /* 0x00000037362f7223 */ /* 0x000fe20000010039 */
[----:B------:R-:W-:Y:S02]  /*dc10*/  HADD2.F32 R50, -RZ, R145.H0_H0 ;  /* 0x20000091ff327230 */ /* 0x000fe40000004100 */
[-C--:B------:R-:W-:Y:S01]  /*dc20*/  FMUL.FTZ R58, R53, R56.reuse ;  /* 0x00000038353a7220 */ /* 0x080fe20000410000 */
[----:B------:R-:W-:Y:S02]  /*dc30*/  HADD2.F32 R143, -RZ, R143.H1_H1 ;  /* 0x3000008fff8f7230 */ /* 0x000fe40000004100 */
[----:B------:R-:W-:Y:S01]  /*dc40*/  FMUL.FTZ R56, R49, R56 ;  /* 0x0000003831387220 */ /* 0x000fe20000410000 */
[----:B------:R-:W-:-:S02]  /*dc50*/  HADD2.F32 R54, -RZ, R52.H1_H1 ;  /* 0x30000034ff367230 */ /* 0x000fc40000004100 */
[----:B------:R-:W-:Y:S01]  /*dc60*/  FFMA.FTZ R49, R49, R50, -R58 ;  /* 0x0000003231317223 */ /* 0x000fe2000001083a */
[----:B------:R-:W-:Y:S01]  /*dc70*/  HADD2.F32 R51, -RZ, R51.H1_H1 ;  /* 0x30000033ff337230 */ /* 0x000fe20000004100 */
[----:B------:R-:W-:Y:S01]  /*dc80*/  F2FP.F16.E4M3.UNPACK_B R58, R144.H1 ;  /* 0x00000090ff3a723e */ /* 0x000fe200030006ff */
[----:B------:R-:W-:Y:S01]  /*dc90*/  HADD2.F32 R145, -RZ, R145.H1_H1 ;  /* 0x30000091ff917230 */ /* 0x000fe20000004100 */
[----:B------:R-:W-:Y:S01]  /*dca0*/  F2FP.F16.E4M3.UNPACK_B R55, R38.H1 ;  /* 0x00000026ff37723e */ /* 0x000fe200030006ff */
[----:B------:R-:W-:Y:S01]  /*dcb0*/  FFMA.FTZ R50, R53, R50, R56 ;  /* 0x0000003235327223 */ /* 0x000fe20000010038 */
[-C--:B------:R-:W-:Y:S01]  /*dcc0*/  FMUL.FTZ R52, R54, R143.reuse ;  /* 0x0000008f36347220 */ /* 0x080fe20000410000 */
[----:B------:R-:W-:Y:S01]  /*dcd0*/  FMUL.FTZ R143, R51, R143 ;  /* 0x0000008f338f7220 */ /* 0x000fe20000410000 */
[----:B------:R-:W-:Y:S01]  /*dce0*/  F2FP.F16.E4M3.UNPACK_B R57, R146.H1 ;  /* 0x00000092ff39723e */ /* 0x000fe200030006ff */
[----:B------:R-:W-:Y:S01]  /*dcf0*/  HADD2.F32 R61, -RZ, R58.H0_H0 ;  /* 0x2000003aff3d7230 */ /* 0x000fe20000004100 */
[----:B------:R-:W-:Y:S01]  /*dd00*/  F2FP.F16.E4M3.UNPACK_B R53, R43.H1 ;  /* 0x0000002bff35723e */ /* 0x000fe200030006ff */
[----:B------:R-:W-:-:S02]  /*dd10*/  HADD2.F32 R56, -RZ, R55.H0_H0 ;  /* 0x20000037ff387230 */ /* 0x000fc40000004100 */
[-C--:B------:R-:W-:Y:S01]  /*dd20*/  FFMA.FTZ R52, R51, R145.reuse, -R52 ;  /* 0x0000009133347223 */ /* 0x080fe20000010834 */
[----:B------:R-:W-:Y:S01]  /*dd30*/  FFMA.FTZ R51, R54, R145, R143 ;  /* 0x0000009136337223 */ /* 0x000fe2000001008f */
[----:B------:R-:W-:Y:S01]  /*dd40*/  HADD2.F32 R59, -RZ, R57.H0_H0 ;  /* 0x20000039ff3b7230 */ /* 0x000fe20000004100 */
[----:B------:R-:W-:Y:S01]  /*dd50*/  F2FP.F16.E4M3.UNPACK_B R144, R144 ;  /* 0x00000090ff90723e */ /* 0x000fe200020006ff */
[----:B------:R-:W-:Y:S02]  /*dd60*/  HADD2.F32 R54, -RZ, R53.H0_H0 ;  /* 0x20000035ff367230 */ /* 0x000fe40000004100 */
[----:B------:R-:W-:Y:S01]  /*dd70*/  FMUL.FTZ R63, R56, R61 ;  /* 0x0000003d383f7220 */ /* 0x000fe20000410000 */
[----:B------:R-:W-:Y:S01]  /*dd80*/  HADD2.F32 R58, -RZ, R58.H1_H1 ;  /* 0x3000003aff3a7230 */ /* 0x000fe20000004100 */
[----:B------:R-:W-:Y:S01]  /*dd90*/  F2FP.F16.E4M3.UNPACK_B R43, R43 ;  /* 0x0000002bff2b723e */ /* 0x000fe200020006ff */
[----:B------:R-:W-:Y:S02]  /*dda0*/  HADD2.F32 R55, -RZ, R55.H1_H1 ;  /* 0x30000037ff377230 */ /* 0x000fe40000004100 */
[C---:B------:R-:W-:Y:S01]  /*ddb0*/  FMUL.FTZ R61, R54.reuse, R61 ;  /* 0x0000003d363d7220 */ /* 0x040fe20000410000 */
[----:B------:R-:W-:Y:S01]  /*ddc0*/  FFMA.FTZ R63, R54, R59, -R63 ;  /* 0x0000003b363f7223 */ /* 0x000fe2000001083f */
[----:B------:R-:W-:Y:S01]  /*ddd0*/  HADD2.F32 R53, -RZ, R53.H1_H1 ;  /* 0x30000035ff357230 */ /* 0x000fe20000004100 */
[----:B------:R-:W-:Y:S01]  /*dde0*/  F2FP.F16.E4M3.UNPACK_B R146, R146 ;  /* 0x00000092ff92723e */ /* 0x000fe200020006ff */
[----:B------:R-:W-:-:S02]  /*ddf0*/  HADD2.F32 R54, -RZ, R57.H1_H1 ;  /* 0x30000039ff367230 */ /* 0x000fc40000004100 */
[-C--:B------:R-:W-:Y:S01]  /*de00*/  FMUL.FTZ R60, R55, R58.reuse ;  /* 0x0000003a373c7220 */ /* 0x080fe20000410000 */
[--C-:B------:R-:W-:Y:S02]  /*de10*/  HADD2.F32 R57, -RZ, R144.reuse.H0_H0 ;  /* 0x20000090ff397230 */ /* 0x100fe40000004100 */
[C---:B------:R-:W-:Y:S01]  /*de20*/  FMUL.FTZ R58, R53.reuse, R58 ;  /* 0x0000003a353a7220 */ /* 0x040fe20000410000 */
[----:B------:R-:W-:Y:S02]  /*de30*/  HADD2.F32 R144, -RZ, R144.H1_H1 ;  /* 0x30000090ff907230 */ /* 0x000fe40000004100 */
[----:B------:R-:W-:Y:S01]  /*de40*/  FFMA.FTZ R60, R53, R54, -R60 ;  /* 0x00000036353c7223 */ /* 0x000fe2000001083c */
[----:B------:R-:W-:Y:S01]  /*de50*/  F2FP.F16.E4M3.UNPACK_B R53, R38 ;  /* 0x00000026ff35723e */ /* 0x000fe200020006ff */
[----:B------:R-:W-:Y:S01]  /*de60*/  FFMA.FTZ R58, R55, R54, R58 ;  /* 0x00000036373a7223 */ /* 0x000fe2000001003a */
[--C-:B------:R-:W-:Y:S02]  /*de70*/  HADD2.F32 R38, -RZ, R43.reuse.H0_H0 ;  /* 0x2000002bff267230 */ /* 0x100fe40000004100 */
[----:B------:R-:W-:Y:S01]  /*de80*/  FFMA.FTZ R61, R56, R59, R61 ;  /* 0x0000003b383d7223 */ /* 0x000fe2000001003d */
[----:B------:R-:W-:Y:S01]  /*de90*/  HADD2.F32 R43, -RZ, R43.H1_H1 ;  /* 0x3000002bff2b7230 */ /* 0x000fe20000004100 */
[----:B------:R-:W-:Y:S01]  /*dea0*/  F2FP.SATFINITE.E4M3.F32.PACK_AB_MERGE_C R45, R48, R45, RZ ;  /* 0x0000002d302d723e */ /* 0x000fe200048070ff */
[--C-:B------:R-:W-:Y:S01]  /*deb0*/  HADD2.F32 R54, -RZ, R53.reuse.H0_H0 ;  /* 0x20000035ff367230 */ /* 0x100fe20000004100 */
[----:B------:R-:W-:Y:S01]  /*dec0*/  F2FP.SATFINITE.E4M3.F32.PACK_AB_MERGE_C R47, R47, R46, RZ ;  /* 0x0000002e2f2f723e */ /* 0x000fe200048070ff */
[----:B------:R-:W-:Y:S01]  /*ded0*/  HADD2.F32 R53, -RZ, R53.H1_H1 ;  /* 0x30000035ff357230 */ /* 0x000fe20000004100 */
[----:B------:R-:W-:Y:S01]  /*dee0*/  F2FP.F16.E4M3.UNPACK_B R48, R42 ;  /* 0x0000002aff30723e */ /* 0x000fe200020006ff */
[----:B------:R-:W-:-:S02]  /*def0*/  HADD2.F32 R55, -RZ, R146.H0_H0 ;  /* 0x20000092ff377230 */ /* 0x000fc40000004100 */
[-C--:B------:R-:W-:Y:S01]  /*df00*/  FMUL.FTZ R59, R54, R57.reuse ;  /* 0x00000039363b7220 */ /* 0x080fe20000410000 */
[----:B------:R-:W-:Y:S02]  /*df10*/  HADD2.F32 R146, -RZ, R146.H1_H1 ;  /* 0x30000092ff927230 */ /* 0x000fe40000004100 */
[C---:B------:R-:W-:Y:S01]  /*df20*/  FMUL.FTZ R57, R38.reuse, R57 ;  /* 0x0000003926397220 */ /* 0x040fe20000410000 */
[-C--:B------:R-:W-:Y:S01]  /*df30*/  FMUL.FTZ R56, R53, R144.reuse ;  /* 0x0000009035387220 */ /* 0x080fe20000410000 */
[----:B------:R-:W-:Y:S01]  /*df40*/  FMUL.FTZ R144, R43, R144 ;  /* 0x000000902b907220 */ /* 0x000fe20000410000 */
[-C--:B------:R-:W-:Y:S01]  /*df50*/  FFMA.FTZ R59, R38, R55.reuse, -R59 ;  /* 0x00000037263b7223 */ /* 0x080fe2000001083b */
[----:B------:R-:W-:Y:S01]  /*df60*/  FFMA.FTZ R38, R54, R55, R57 ;  /* 0x0000003736267223 */ /* 0x000fe20000010039 */
[----:B------:R-:W-:Y:S01]  /*df70*/  F2FP.F16.E4M3.UNPACK_B R54, R36 ;  /* 0x00000024ff36723e */ /* 0x000fe200020006ff */
[-C--:B------:R-:W-:Y:S01]  /*df80*/  FFMA.FTZ R55, R53, R146.reuse, R144 ;  /* 0x0000009235377223 */ /* 0x080fe20000010090 */
[----:B------:R-:W-:Y:S01]  /*df90*/  F2FP.F16.E4M3.UNPACK_B R53, R37 ;  /* 0x00000025ff35723e */ /* 0x000fe200020006ff */
[----:B------:R-:W-:Y:S01]  /*dfa0*/  FFMA.FTZ R56, R43, R146, -R56 ;  /* 0x000000922b387223 */ /* 0x000fe20000010838 */
[----:B------:R-:W-:-:S02]  /*dfb0*/  F2FP.SATFINITE.E4M3.F32.PACK_AB_MERGE_C R46, R52, R49, R45 ;  /* 0x00000031342e723e */ /* 0x000fc4000480702d */
[----:B------:R-:W-:Y:S01]  /*dfc0*/  F2FP.SATFINITE.E4M3.F32.PACK_AB_MERGE_C R45, R51, R50, R47 ;  /* 0x00000032332d723e */ /* 0x000fe2000480702f */
[--C-:B------:R-:W-:Y:S01]  /*dfd0*/  HADD2.F32 R49, -RZ, R53.reuse.H0_H0 ;  /* 0x20000035ff317230 */ /* 0x100fe20000004100 */
[----:B------:R-:W-:Y:S01]  /*dfe0*/  F2FP.SATFINITE.E4M3.F32.PACK_AB_MERGE_C R43, R60, R63, RZ ;  /* 0x0000003f3c2b723e */ /* 0x000fe200048070ff */
[----:B------:R-:W-:Y:S01]  /*dff0*/  HADD2.F32 R50, -RZ, R54.H0_H0 ;  /* 0x20000036ff327230 */ /* 0x000fe20000004100 */
[----:B------:R-:W-:Y:S01]  /*e000*/  F2FP.SATFINITE.E4M3.F32.PACK_AB_MERGE_C R58, R58, R61, RZ ;  /* 0x0000003d3a3a723e */ /* 0x000fe200048070ff */
[----:B------:R-:W-:Y:S01]  /*e010*/  HADD2.F32 R47, -RZ, R48.H0_H0 ;  /* 0x20000030ff2f7230 */ /* 0x000fe20000004100 */
[----:B------:R-:W-:Y:S01]  /*e020*/  F2FP.F16.E4M3.UNPACK_B R51, R14 ;  /* 0x0000000eff33723e */ /* 0x000fe200020006ff */
[----:B------:R-:W-:Y:S01]  /*e030*/  HADD2.F32 R53, -RZ, R53.H1_H1 ;  /* 0x30000035ff357230 */ /* 0x000fe20000004100 */
[----:B------:R-:W-:Y:S01]  /*e040*/  F2FP.SATFINITE.E4M3.F32.PACK_AB_MERGE_C R43, R56, R59, R43 ;  /* 0x0000003b382b723e */ /* 0x000fe2000480702b */
[----:B------:R-:W-:Y:S01]  /*e050*/  FMUL.FTZ R56, R49, R50 ;  /* 0x0000003231387220 */ /* 0x000fe20000410000 */
[----:B------:R-:W-:Y:S01]  /*e060*/  F2FP.SATFINITE.E4M3.F32.PACK_AB_MERGE_C R38, R55, R38, R58 ;  /* 0x000000263726723e */ /* 0x000fe2000480703a */
        /* <DEDUP_REMOVED lines=12> */
[----:B------:R-:W-:Y:S01]  /*e130*/  FFMA.FTZ R37, R53, R52, R56 ;  /* 0x0000003435257223 */ /* 0x000fe20000010038 */
[----:B------:R-:W-:Y:S01]  /*e140*/  F2FP.F16.E4M3.UNPACK_B R49, R42.H1 ;  /* 0x0000002aff31723e */ /* 0x000fe200030006ff */
[----:B------:R-:W-:Y:S01]  /*e150*/  FFMA.FTZ R42, R50, R52, -R55 ;  /* 0x00000034322a7223 */ /* 0x000fe20000010837 */
[----:B------:R-:W-:Y:S01]  /*e160*/  HADD2.F32 R50, -RZ, R51.H0_H0 ;  /* 0x20000033ff327230 */ /* 0x000fe20000004100 */
[----:B------:R-:W-:Y:S01]  /*e170*/  F2FP.F16.E4M3.UNPACK_B R58, R13.H1 ;  /* 0x0000000dff3a723e */ /* 0x000fe200030006ff */
[----:B------:R-:W-:Y:S02]  /*e180*/  HADD2.F32 R55, -RZ, R54.H0_H0 ;  /* 0x20000036ff377230 */ /* 0x000fe40000004100 */
[----:B------:R-:W-:Y:S02]  /*e190*/  HADD2.F32 R36, -RZ, R49.H0_H0 ;  /* 0x20000031ff247230 */ /* 0x000fe40000004100 */
[----:B------:R-:W-:-:S02]  /*e1a0*/  HADD2.F32 R53, -RZ, R14.H0_H0 ;  /* 0x2000000eff357230 */ /* 0x000fc40000004100 */
[-C--:B------:R-:W-:Y:S01]  /*e1b0*/  FMUL.FTZ R57, R50, R55.reuse ;  /* 0x0000003732397220 */ /* 0x080fe20000410000 */
[----:B------:R-:W-:Y:S02]  /*e1c0*/  HADD2.F32 R49, -RZ, R49.H1_H1 ;  /* 0x30000031ff317230 */ /* 0x000fe40000004100 */
[C---:B------:R-:W-:Y:S01]  /*e1d0*/  FMUL.FTZ R55, R36.reuse, R55 ;  /* 0x0000003724377220 */ /* 0x040fe20000410000 */
[----:B------:R-:W-:Y:S02]  /*e1e0*/  HADD2.F32 R52, -RZ, R54.H1_H1 ;  /* 0x30000036ff347230 */ /* 0x000fe40000004100 */
[----:B------:R-:W-:Y:S02]  /*e1f0*/  HADD2.F32 R54, -RZ, R14.H1_H1 ;  /* 0x3000000eff367230 */ /* 0x000fe40000004100 */
[-C--:B------:R-:W-:Y:S01]  /*e200*/  FFMA.FTZ R14, R36, R53.reuse, -R57 ;  /* 0x00000035240e7223 */ /* 0x080fe20000010839 */
[----:B------:R-:W-:Y:S02]  /*e210*/  HADD2.F32 R51, -RZ, R51.H1_H1 ;  /* 0x30000033ff337230 */ /* 0x000fe40000004100 */
[----:B------:R-:W-:Y:S01]  /*e220*/  FFMA.FTZ R36, R50, R53, R55 ;  /* 0x0000003532247223 */ /* 0x000fe20000010037 */
[----:B------:R-:W-:Y:S01]  /*e230*/  FMUL.FTZ R50, R49, R52 ;  /* 0x0000003431327220 */ /* 0x000fe20000410000 */
[----:B------:R-:W-:Y:S01]  /*e240*/  F2FP.F16.E4M3.UNPACK_B R57, R13 ;  /* 0x0000000dff39723e */ /* 0x000fe200020006ff */
[----:B------:R-:W-:-:S02]  /*e250*/  HADD2.F32 R59, -RZ, R58.H0_H0 ;  /* 0x2000003aff3b7230 */ /* 0x000fc40000004100 */
[C---:B------:R-:W-:Y:S01]  /*e260*/  FMUL.FTZ R56, R51.reuse, R52 ;  /* 0x0000003433387220 */ /* 0x040fe20000410000 */
[-C--:B------:R-:W-:Y:S01]  /*e270*/  FFMA.FTZ R63, R51, R54.reuse, R50 ;  /* 0x00000036333f7223 */ /* 0x080fe20000010032 */
[----:B------:R-:W-:Y:S01]  /*e280*/  F2FP.F16.E4M3.UNPACK_B R51, R39.H1 ;  /* 0x00000027ff33723e */ /* 0x000fe200030006ff */
[----:B------:R-:W-:Y:S02]  /*e290*/  HADD2.F32 R58, -RZ, R58.H1_H1 ;  /* 0x3000003aff3a7230 */ /* 0x000fe40000004100 */
[----:B------:R-:W-:Y:S01]  /*e2a0*/  FFMA.FTZ R61, R49, R54, -R56 ;  /* 0x00000036313d7223 */ /* 0x000fe20000010838 */
[-C--:B------:R-:W-:Y:S01]  /*e2b0*/  F2FP.F16.E4M3.UNPACK_B R49, R15.reuse ;  /* 0x0000000fff31723e */ /* 0x080fe200020006ff */
[--C-:B------:R-:W-:Y:S01]  /*e2c0*/  HADD2.F32 R60, -RZ, R57.reuse.H0_H0 ;  /* 0x20000039ff3c7230 */ /* 0x100fe20000004100 */
[----:B------:R-:W-:Y:S01]  /*e2d0*/  F2FP.F16.E4M3.UNPACK_B R15, R15.H1 ;  /* 0x0000000fff0f723e */ /* 0x000fe200030006ff */
[----:B------:R-:W-:Y:S01]  /*e2e0*/  HADD2.F32 R57, -RZ, R57.H1_H1 ;  /* 0x30000039ff397230 */ /* 0x000fe20000004100 */
[----:B------:R-:W-:-:S02]  /*e2f0*/  F2FP.F16.E4M3.UNPACK_B R13, R12 ;  /* 0x0000000cff0d723e */ /* 0x000fc400020006ff */
[----:B------:R-:W-:Y:S01]  /*e300*/  F2FP.F16.E4M3.UNPACK_B R54, R12.H1 ;  /* 0x0000000cff36723e */ /* 0x000fe200030006ff */
[----:B------:R-:W-:Y:S01]  /*e310*/  HADD2.F32 R12, -RZ, R51.H0_H0 ;  /* 0x20000033ff0c7230 */ /* 0x000fe20000004100 */
[----:B------:R-:W-:Y:S01]  /*e320*/  F2FP.F16.E4M3.UNPACK_B R52, R39 ;  /* 0x00000027ff34723e */ /* 0x000fe200020006ff */
        /* <DEDUP_REMOVED lines=8> */
[--C-:B------:R-:W-:Y:S02]  /*e3b0*/  HADD2.F32 R53, -RZ, R52.reuse.H0_H0 ;  /* 0x20000034ff357230 */ /* 0x100fe40000004100 */
[-C--:B------:R-:W-:Y:S01]  /*e3c0*/  FMUL.FTZ R50, R51, R58.reuse ;  /* 0x0000003a33327220 */ /* 0x080fe20000410000 */
[--C-:B------:R-:W-:Y:S02]  /*e3d0*/  HADD2.F32 R39, -RZ, R49.reuse.H0_H0 ;  /* 0x20000031ff277230 */ /* 0x100fe40000004100 */
[----:B------:R-:W-:Y:S01]  /*e3e0*/  FMUL.FTZ R58, R15, R58 ;  /* 0x0000003a0f3a7220 */ /* 0x000fe20000410000 */
[----:B------:R-:W-:Y:S02]  /*e3f0*/  HADD2.F32 R52, -RZ, R52.H1_H1 ;  /* 0x30000034ff347230 */ /* 0x000fe40000004100 */
[----:B------:R-:W-:Y:S01]  /*e400*/  FFMA.FTZ R59, R12, R55, R59 ;  /* 0x000000370c3b7223 */ /* 0x000fe2000001003b */
[----:B------:R-:W-:-:S02]  /*e410*/  HADD2.F32 R49, -RZ, R49.H1_H1 ;  /* 0x30000031ff317230 */ /* 0x000fc40000004100 */
[-C--:B------:R-:W-:Y:S01]  /*e420*/  FMUL.FTZ R62, R53, R60.reuse ;  /* 0x0000003c353e7220 */ /* 0x080fe20000410000 */
[----:B------:R-:W-:Y:S02]  /*e430*/  HADD2.F32 R54, -RZ, R54.H1_H1 ;  /* 0x30000036ff367230 */ /* 0x000fe40000004100 */
[CC--:B------:R-:W-:Y:S01]  /*e440*/  FMUL.FTZ R12, R52.reuse, R57.reuse ;  /* 0x00000039340c7220 */ /* 0x0c0fe20000410000 */
[--C-:B------:R-:W-:Y:S02]  /*e450*/  HADD2.F32 R56, -RZ, R13.reuse.H0_H0 ;  /* 0x2000000dff387230 */ /* 0x100fe40000004100 */
[----:B------:R-:W-:Y:S01]  /*e460*/  FMUL.FTZ R60, R39, R60 ;  /* 0x0000003c273c7220 */ /* 0x000fe20000410000 */
[----:B------:R-:W-:Y:S02]  /*e470*/  HADD2.F32 R13, -RZ, R13.H1_H1 ;  /* 0x3000000dff0d7230 */ /* 0x000fe40000004100 */
[----:B------:R-:W-:Y:S01]  /*e480*/  FMUL.FTZ R57, R49, R57 ;  /* 0x0000003931397220 */ /* 0x000fe20000410000 */
[-C--:B------:R-:W-:Y:S01]  /*e490*/  FFMA.FTZ R50, R15, R54.reuse, -R50 ;  /* 0x000000360f327223 */ /* 0x080fe20000010832 */
[----:B------:R-:W-:Y:S01]  /*e4a0*/  FFMA.FTZ R58, R51, R54, R58 ;  /* 0x00000036333a7223 */ /* 0x000fe2000001003a */
[-C--:B------:R-:W-:Y:S01]  /*e4b0*/  FFMA.FTZ R62, R39, R56.reuse, -R62 ;  /* 0x00000038273e7223 */ /* 0x080fe2000001083e */
[----:B------:R-:W-:Y:S01]  /*e4c0*/  FFMA.FTZ R60, R53, R56, R60 ;  /* 0x00000038353c7223 */ /* 0x000fe2000001003c */
[-C--:B------:R-:W-:Y:S01]  /*e4d0*/  FFMA.FTZ R49, R49, R13.reuse, -R12 ;  /* 0x0000000d31317223 */ /* 0x080fe2000001080c */
[----:B------:R-:W-:Y:S01]  /*e4e0*/  FFMA.FTZ R57, R52, R13, R57 ;  /* 0x0000000d34397223 */ /* 0x000fe20000010039 */
[----:B------:R-:W-:Y:S01]  /*e4f0*/  F2FP.SATFINITE.E4M3.F32.PACK_AB_MERGE_C R36, R63, R36, RZ ;  /* 0x000000243f24723e */ /* 0x000fe200048070ff */
[----:B------:R-:W-:Y:S01]  /*e500*/  IMAD.MOV.U32 R12, RZ, RZ, R46 ;  /* 0x000000ffff0c7224 */ /* 0x000fe200078e002e */
[----:B------:R-:W-:-:S02]  /*e510*/  F2FP.SATFINITE.E4M3.F32.PACK_AB_MERGE_C R50, R50, R69, RZ ;  /* 0x000000453232723e */ /* 0x000fc400048070ff */
[----:B------:R-:W-:Y:S02]  /*e520*/  F2FP.SATFINITE.E4M3.F32.PACK_AB_MERGE_C R58, R58, R59, RZ ;  /* 0x0000003b3a3a723e */ /* 0x000fe400048070ff */
[----:B------:R-:W-:Y:S02]  /*e530*/  F2FP.SATFINITE.E4M3.F32.PACK_AB_MERGE_C R13, R42, R47, R14 ;  /* 0x0000002f2a0d723e */ /* 0x000fe4000480700e */
[----:B------:R-:W-:Y:S01]  /*e540*/  F2FP.SATFINITE.E4M3.F32.PACK_AB_MERGE_C R37, R37, R48, R36 ;  /* 0x000000302525723e */ /* 0x000fe20004807024 */
[----:B------:R-:W-:Y:S01]  /*e550*/  IMAD.MOV.U32 R36, RZ, RZ, R45 ;  /* 0x000000ffff247224 */ /* 0x000fe200078e002d */
[----:B------:R-:W-:Y:S02]  /*e560*/  F2FP.SATFINITE.E4M3.F32.PACK_AB_MERGE_C R15, R49, R62, R50 ;  /* 0x0000003e310f723e */ /* 0x000fe40004807032 */
[----:B------:R-:W-:Y:S02]  /*e570*/  F2FP.SATFINITE.E4M3.F32.PACK_AB_MERGE_C R39, R57, R60, R58 ;  /* 0x0000003c3927723e */ /* 0x000fe4000480703a */
[----:B------:R-:W-:-:S07]  /*e580*/  MOV R14, R43 ;  /* 0x0000002b000e7202 */ /* 0x000fce0000000f00 */
.L_x_521:
[----:B------:R-:W-:Y:S05]  /*e590*/  BSYNC B2 ;  /* 0x0000000000027941 */ /* 0x000fea0003800000 */
.L_x_520:
[----:B------:R-:W-:Y:S01]  /*e5a0*/  ISETP.GE.AND P2, PT, R11, R128, PT ;  /* 0x000000800b00720c */ /* 0x000fe20003f46270 */
[----:B0-----:R0:W-:-:S12]  /*e5b0*/  ST.E.128 desc[UR50][R40.64], R12 ;  /* 0x0000000c28007985 */ /* 0x0011d8000c101d32 */
[----:B------:R-:W-:-:S04]  /*e5c0*/  @!P2 IADD3 R42, P4, R11, R44, RZ ;  /* 0x0000002c0b2aa210 */ /* 0x000fc80007f9e0ff */
[----:B------:R-:W-:-:S05]  /*e5d0*/  @!P2 LEA.HI.X.SX32 R43, R11, R120, 0x1, P4 ;  /* 0x000000780b2ba211 */ /* 0x000fca00020f0eff */
[----:B-1----:R0:W-:Y:S04]  /*e5e0*/  @!P2 ST.E.128 desc[UR50][R42.64], R36 ;  /* 0x000000242a00a985 */ /* 0x0021e8000c101d32 */
.L_x_519:
[----:B------:R-:W-:Y:S05]  /*e5f0*/  BSYNC B1 ;  /* 0x0000000000017941 */ /* 0x000fea0003800000 */
.L_x_518:
[----:B------:R-:W-:-:S13]  /*e600*/  ISETP.NE.AND P2, PT, R30, RZ, PT ;  /* 0x000000ff1e00720c */ /* 0x000fda0003f45270 */
[----:B------:R-:W-:Y:S05]  /*e610*/  @!P2 BRA `(.L_x_470) ;  /* 0x000000140090a947 */ /* 0x000fea0003800000 */
[----:B----4-:R-:W4:Y:S01]  /*e620*/  LDL R11, [R1] ;  /* 0x00000000010b7983 */ /* 0x010f220000100800 */
[----:B0-----:R-:W-:Y:S01]  /*e630*/  IADD3 R40, P2, R27, R44, RZ ;  /* 0x0000002c1b287210 */ /* 0x001fe20007f5e0ff */
[----:B------:R-:W-:Y:S04]  /*e640*/  BSSY B1, `(.L_x_522) ;  /* 0x00000eb000017945 */ /* 0x000fe80003800000 */
[----:B-1----:R-:W-:Y:S01]  /*e650*/  IMAD.X R41, R120, 0x1, R110, P2 ;  /* 0x0000000178297824 */ /* 0x002fe200010e066e */
[----:B------:R-:W-:Y:S02]  /*e660*/  ISETP.GE.AND P2, PT, R4, R117, PT ;  /* 0x000000750400720c */ /* 0x000fe40003f46270 */
[----:B----4-:R-:W-:-:S04]  /*e670*/  LOP3.LUT P4, RZ, R11, 0x1, RZ, 0xc0, !PT ;  /* 0x000000010bff7812 */ /* 0x010fc8000788c0ff */
[----:B------:R-:W-:-:S04]  /*e680*/  SEL R142, R118, R142, !P4 ;  /* 0x0000008e768e7207 */ /* 0x000fc80006000000 */
        /* <DEDUP_REMOVED lines=18> */
[--C-:B------:R-:W-:Y:S01]  /*e7b0*/  SHF.R.U32.HI R43, RZ, 0x8, R81.reuse ;  /* 0x00000008ff2b7819 */ /* 0x100fe20000011651 */
[----:B0-----:R-:W-:Y:S01]  /*e7c0*/  IMAD.MOV.U32 R47, RZ, RZ, R12 ;  /* 0x000000ffff2f7224 */ /* 0x001fe200078e000c */
[----:B------:R-:W-:Y:S01]  /*e7d0*/  SHF.R.U32.HI R56, RZ, 0x10, R81 ;  /* 0x00000010ff387819 */ /* 0x000fe20000011651 */
[----:B------:R-:W-:Y:S01]  /*e7e0*/  IMAD.MOV.U32 R42, RZ, RZ, R13 ;  /* 0x000000ffff2a7224 */ /* 0x000fe200078e000d */
[----:B------:R-:W-:Y:S01]  /*e7f0*/  SHF.R.U32.HI R53, RZ, 0x8, R67 ;  /* 0x00000008ff357819 */ /* 0x000fe20000011643 */
[----:B------:R-:W-:Y:S01]  /*e800*/  IMAD.SHL.U32 R12, R43, 0x100, RZ ;  /* 0x000001002b0c7824 */ /* 0x000fe200078e00ff */
[----:B------:R-:W-:Y:S01]  /*e810*/  LOP3.LUT R45, R81, 0xff0000ff, RZ, 0xc0, !PT ;  /* 0xff0000ff512d7812 */ /* 0x000fe200078ec0ff */
[----:B------:R-:W-:Y:S01]  /*e820*/  IMAD.U32 R13, R56, 0x10000, RZ ;  /* 0x00010000380d7824 */ /* 0x000fe200078e00ff */
[----:B------:R-:W-:Y:S01]  /*e830*/  SHF.R.U32.HI R54, RZ, 0x8, R83 ;  /* 0x00000008ff367819 */ /* 0x000fe20000011653 */
[----:B------:R-:W-:Y:S01]  /*e840*/  IMAD.SHL.U32 R53, R53, 0x100, RZ ;  /* 0x0000010035357824 */ /* 0x000fe200078e00ff */
[----:B------:R-:W-:Y:S01]  /*e850*/  SHF.R.U32.HI R51, RZ, 0x8, R65 ;  /* 0x00000008ff337819 */ /* 0x000fe20000011641 */
[----:B------:R-:W-:Y:S01]  /*e860*/  IMAD.MOV.U32 R43, RZ, RZ, R14 ;  /* 0x000000ffff2b7224 */ /* 0x000fe200078e000e */
[----:B------:R-:W-:-:S02]  /*e870*/  SHF.R.U32.HI R52, RZ, 0x10, R83 ;  /* 0x00000010ff347819 */ /* 0x000fc40000011653 */
[----:B------:R-:W-:Y:S01]  /*e880*/  LOP3.LUT R12, R45, 0xff00, R12, 0xf8, !PT ;  /* 0x0000ff002d0c7812 */ /* 0x000fe200078ef80c */
[----:B------:R-:W-:Y:S01]  /*e890*/  IMAD.SHL.U32 R45, R54, 0x100, RZ ;  /* 0x00000100362d7824 */ /* 0x000fe200078e00ff */
[----:B------:R-:W-:Y:S02]  /*e8a0*/  LOP3.LUT R48, R65, 0xff0000ff, RZ, 0xc0, !PT ;  /* 0xff0000ff41307812 */ /* 0x000fe400078ec0ff */
[----:B------:R-:W-:Y:S02]  /*e8b0*/  LOP3.LUT R50, R67, 0xff0000ff, RZ, 0xc0, !PT ;  /* 0xff0000ff43327812 */ /* 0x000fe400078ec0ff */
[----:B------:R-:W-:Y:S02]  /*e8c0*/  SHF.L.U32 R51, R51, 0x8, RZ ;  /* 0x0000000833337819 */ /* 0x000fe400000006ff */
[----:B------:R-:W-:Y:S02]  /*e8d0*/  LOP3.LUT R46, R83, 0xff0000ff, RZ, 0xc0, !PT ;  /* 0xff0000ff532e7812 */ /* 0x000fe400078ec0ff */
[----:B-1----:R-:W-:-:S02]  /*e8e0*/  MOV R49, R36 ;  /* 0x0000002400317202 */ /* 0x002fc40000000f00 */
[----:B------:R-:W-:Y:S01]  /*e8f0*/  LOP3.LUT R14, R12, 0xff0000, R13, 0xf8, !PT ;  /* 0x00ff00000c0e7812 */ /* 0x000fe200078ef80d */
[----:B------:R-:W-:Y:S01]  /*e900*/  IMAD.U32 R12, R52, 0x10000, RZ ;  /* 0x00010000340c7824 */ /* 0x000fe200078e00ff */
[----:B------:R-:W-:Y:S02]  /*e910*/  LOP3.LUT R36, R48, 0xff00, R51, 0xf8, !PT ;  /* 0x0000ff0030247812 */ /* 0x000fe400078ef833 */
[----:B------:R-:W-:Y:S02]  /*e920*/  LOP3.LUT R54, R50, 0xff00, R53, 0xf8, !PT ;  /* 0x0000ff0032367812 */ /* 0x000fe400078ef835 */
[----:B------:R-:W-:Y:S02]  /*e930*/  LOP3.LUT R45, R46, 0xff00, R45, 0xf8, !PT ;  /* 0x0000ff002e2d7812 */ /* 0x000fe400078ef82d */
[----:B------:R-:W-:Y:S02]  /*e940*/  F2FP.F16.E4M3.UNPACK_B R53, R141.H1 ;  /* 0x0000008dff35723e */ /* 0x000fe400030006ff */
[----:B------:R-:W-:-:S02]  /*e950*/  F2FP.F16.E4M3.UNPACK_B R50, R49.H1 ;  /* 0x00000031ff32723e */ /* 0x000fc400030006ff */
[----:B------:R-:W-:Y:S01]  /*e960*/  F2FP.F16.E4M3.UNPACK_B R48, R47.H1 ;  /* 0x0000002fff30723e */ /* 0x000fe200030006ff */
[----:B------:R-:W-:Y:S01]  /*e970*/  HADD2.F32 R13, -RZ, R53.H0_H0 ;  /* 0x20000035ff0d7230 */ /* 0x000fe20000004100 */
[----:B------:R-:W-:Y:S01]  /*e980*/  LOP3.LUT R12, R45, 0xff0000, R12, 0xf8, !PT ;  /* 0x00ff00002d0c7812 */ /* 0x000fe200078ef80c */
[----:B------:R-:W-:Y:S01]  /*e990*/  HADD2.F32 R46, -RZ, R50.H0_H0 ;  /* 0x20000032ff2e7230 */ /* 0x000fe20000004100 */
[----:B------:R-:W-:Y:S01]  /*e9a0*/  F2FP.F16.E4M3.UNPACK_B R51, R139.H1 ;  /* 0x0000008bff33723e */ /* 0x000fe200030006ff */
[--C-:B------:R-:W-:Y:S01]  /*e9b0*/  HADD2.F32 R45, -RZ, R48.reuse.H0_H0 ;  /* 0x20000030ff2d7230 */ /* 0x100fe20000004100 */
[----:B------:R-:W-:Y:S01]  /*e9c0*/  SHF.R.U32.HI R57, RZ, 0x10, R67 ;  /* 0x00000010ff397819 */ /* 0x000fe20000011643 */
[----:B------:R-:W-:Y:S02]  /*e9d0*/  HADD2.F32 R48, -RZ, R48.H1_H1 ;  /* 0x30000030ff307230 */ /* 0x000fe40000004100 */
[----:B------:R-:W-:Y:S01]  /*e9e0*/  FMUL.FTZ R56, R46, R13 ;  /* 0x0000000d2e387220 */ /* 0x000fe20000410000 */
[----:B------:R-:W-:-:S02]  /*e9f0*/  HADD2.F32 R52, -RZ, R51.H0_H0 ;  /* 0x20000033ff347230 */ /* 0x000fc40000004100 */
[----:B------:R-:W-:Y:S01]  /*ea00*/  FMUL.FTZ R59, R45, R13 ;  /* 0x0000000d2d3b7220 */ /* 0x000fe20000410000 */
[----:B------:R-:W-:Y:S01]  /*ea10*/  IMAD.U32 R57, R57, 0x10000, RZ ;  /* 0x0001000039397824 */ /* 0x000fe200078e00ff */
[----:B------:R-:W-:Y:S01]  /*ea20*/  SHF.R.U32.HI R55, RZ, 0x10, R65 ;  /* 0x00000010ff377819 */ /* 0x000fe20000011641 */
[-C--:B------:R-:W-:Y:S01]  /*ea30*/  FFMA.FTZ R45, R45, R52.reuse, -R56 ;  /* 0x000000342d2d7223 */ /* 0x080fe20000010838 */
[----:B------:R-:W-:Y:S01]  /*ea40*/  FFMA.FTZ R46, R46, R52, R59 ;  /* 0x000000342e2e7223 */ /* 0x000fe2000001003b */
[----:B------:R-:W-:Y:S01]  /*ea50*/  HADD2.F32 R52, -RZ, R53.H1_H1 ;  /* 0x30000035ff347230 */ /* 0x000fe20000004100 */
[----:B------:R-:W-:Y:S01]  /*ea60*/  LOP3.LUT R13, R54, 0xff0000, R57, 0xf8, !PT ;  /* 0x00ff0000360d7812 */ /* 0x000fe200078ef839 */
[----:B------:R-:W-:Y:S01]  /*ea70*/  HADD2.F32 R53, -RZ, R50.H1_H1 ;  /* 0x30000032ff357230 */ /* 0x000fe20000004100 */
[----:B------:R-:W-:Y:S01]  /*ea80*/  SHF.L.U32 R55, R55, 0x10, RZ ;  /* 0x0000001037377819 */ /* 0x000fe200000006ff */
[----:B------:R-:W-:Y:S01]  /*ea90*/  HADD2.F32 R54, -RZ, R51.H1_H1 ;  /* 0x30000033ff367230 */ /* 0x000fe20000004100 */
[----:B------:R-:W-:Y:S01]  /*eaa0*/  F2FP.F16.E4M3.UNPACK_B R141, R141 ;  /* 0x0000008dff8d723e */ /* 0x000fe200020006ff */
[----:B------:R-:W-:Y:S01]  /*eab0*/  FMUL.FTZ R56, R48, R52 ;  /* 0x0000003430387220 */ /* 0x000fe20000410000 */
[----:B------:R-:W-:-:S02]  /*eac0*/  F2FP.F16.E4M3.UNPACK_B R50, R49 ;  /* 0x00000031ff32723e */ /* 0x000fc400020006ff */
[----:B------:R-:W-:Y:S01]  /*ead0*/  F2FP.F16.E4M3.UNPACK_B R51, R47 ;  /* 0x0000002fff33723e */ /* 0x000fe200020006ff */
[C---:B------:R-:W-:Y:S01]  /*eae0*/  FMUL.FTZ R47, R53.reuse, R52 ;  /* 0x00000034352f7220 */ /* 0x040fe20000410000 */
[----:B------:R-:W-:Y:S01]  /*eaf0*/  LOP3.LUT R36, R36, 0xff0000, R55, 0xf8, !PT ;  /* 0x00ff000024247812 */ /* 0x000fe200078ef837 */
[----:B------:R-:W-:Y:S01]  /*eb00*/  HADD2.F32 R55, -RZ, R141.H0_H0 ;  /* 0x2000008dff377230 */ /* 0x000fe20000004100 */
[----:B------:R-:W-:Y:S01]  /*eb10*/  F2FP.F16.E4M3.UNPACK_B R139, R139 ;  /* 0x0000008bff8b723e */ /* 0x000fe200020006ff */
[----:B------:R-:W-:Y:S02]  /*eb20*/  HADD2.F32 R52, -RZ, R50.H0_H0 ;  /* 0x20000032ff347230 */ /* 0x000fe40000004100 */
[-C--:B------:R-:W-:Y:S01]  /*eb30*/  FFMA.FTZ R48, R48, R54.reuse, -R47 ;  /* 0x0000003630307223 */ /* 0x080fe2000001082f */
[----:B------:R-:W-:Y:S02]  /*eb40*/  HADD2.F32 R49, -RZ, R51.H0_H0 ;  /* 0x20000033ff317230 */ /* 0x000fe40000004100 */
[----:B------:R-:W-:Y:S01]  /*eb50*/  FFMA.FTZ R47, R53, R54, R56 ;  /* 0x00000036352f7223 */ /* 0x000fe20000010038 */
        /* <DEDUP_REMOVED lines=10> */
[----:B------:R-:W-:Y:S01]  /*ec00*/  F2FP.F16.E4M3.UNPACK_B R57, R140.H1 ;  /* 0x0000008cff39723e */ /* 0x000fe200030006ff */
[C---:B------:R-:W-:Y:S01]  /*ec10*/  FMUL.FTZ R62, R51.reuse, R56 ;  /* 0x00000038333e7220 */ /* 0x040fe20000410000 */
[----:B------:R-:W-:Y:S01]  /*ec20*/  F2FP.F16.E4M3.UNPACK_B R54, R38.H1 ;  /* 0x00000026ff36723e */ /* 0x000fe200030006ff */
[-C--:B------:R-:W-:Y:S01]  /*ec30*/  FFMA.FTZ R60, R51, R52.reuse, -R58 ;  /* 0x00000034333c7223 */ /* 0x080fe2000001083a */
[----:B------:R-:W-:Y:S01]  /*ec40*/  F2FP.F16.E4M3.UNPACK_B R51, R43.H1 ;  /* 0x0000002bff33723e */ /* 0x000fe200030006ff */
[----:B------:R-:W-:Y:S01]  /*ec50*/  HADD2.F32 R58, -RZ, R57.H0_H0 ;  /* 0x20000039ff3a7230 */ /* 0x000fe20000004100 */
[----:B------:R-:W-:Y:S01]  /*ec60*/  F2FP.F16.E4M3.UNPACK_B R56, R129.H1 ;  /* 0x00000081ff38723e */ /* 0x000fe200030006ff */
[----:B------:R-:W-:Y:S02]  /*ec70*/  HADD2.F32 R55, -RZ, R54.H0_H0 ;  /* 0x20000036ff377230 */ /* 0x000fe40000004100 */
[----:B------:R-:W-:Y:S01]  /*ec80*/  FFMA.FTZ R59, R53, R52, R62 ;  /* 0x00000034353b7223 */ /* 0x000fe2000001003e */
[----:B------:R-:W-:Y:S01]  /*ec90*/  HADD2.F32 R52, -RZ, R51.H0_H0 ;  /* 0x20000033ff347230 */ /* 0x000fe20000004100 */
[----:B------:R-:W-:Y:S01]  /*eca0*/  F2FP.F16.E4M3.UNPACK_B R140, R140 ;  /* 0x0000008cff8c723e */ /* 0x000fe200020006ff */
[----:B------:R-:W-:-:S02]  /*ecb0*/  HADD2.F32 R53, -RZ, R56.H0_H0 ;  /* 0x20000038ff357230 */ /* 0x000fc40000004100 */
[CC--:B------:R-:W-:Y:S01]  /*ecc0*/  FMUL.FTZ R61, R55.reuse, R58.reuse ;  /* 0x0000003a373d7220 */ /* 0x0c0fe20000410000 */
[----:B------:R-:W-:Y:S02]  /*ecd0*/  HADD2.F32 R57, -RZ, R57.H1_H1 ;  /* 0x30000039ff397230 */ /* 0x000fe40000004100 */
[C---:B------:R-:W-:Y:S01]  /*ece0*/  FMUL.FTZ R62, R52.reuse, R58 ;  /* 0x0000003a343e7220 */ /* 0x040fe20000410000 */
[----:B------:R-:W-:Y:S02]  /*ecf0*/  HADD2.F32 R54, -RZ, R54.H1_H1 ;  /* 0x30000036ff367230 */ /* 0x000fe40000004100 */
[----:B------:R-:W-:Y:S01]  /*ed00*/  FFMA.FTZ R58, R52, R53, -R61 ;  /* 0x00000035343a7223 */ /* 0x000fe2000001083d */
[----:B------:R-:W-:Y:S01]  /*ed10*/  HADD2.F32 R51, -RZ, R51.H1_H1 ;  /* 0x30000033ff337230 */ /* 0x000fe20000004100 */
[----:B------:R-:W-:Y:S01]  /*ed20*/  F2FP.F16.E4M3.UNPACK_B R43, R43 ;  /* 0x0000002bff2b723e */ /* 0x000fe200020006ff */
[----:B------:R-:W-:Y:S02]  /*ed30*/  HADD2.F32 R56, -RZ, R56.H1_H1 ;  /* 0x30000038ff387230 */ /* 0x000fe40000004100 */
[----:B------:R-:W-:Y:S01]  /*ed40*/  FMUL.FTZ R52, R54, R57 ;  /* 0x0000003936347220 */ /* 0x000fe20000410000 */
[----:B------:R-:W-:Y:S01]  /*ed50*/  FFMA.FTZ R62, R55, R53, R62 ;  /* 0x00000035373e7223 */ /* 0x000fe2000001003e */
[----:B------:R-:W-:Y:S01]  /*ed60*/  FMUL.FTZ R57, R51, R57 ;  /* 0x0000003933397220 */ /* 0x000fe20000410000 */
[----:B------:R-:W-:-:S02]  /*ed70*/  HADD2.F32 R55, -RZ, R140.H0_H0 ;  /* 0x2000008cff377230 */ /* 0x000fc40000004100 */
[----:B------:R-:W-:Y:S01]  /*ed80*/  FFMA.FTZ R63, R51, R56, -R52 ;  /* 0x00000038333f7223 */ /* 0x000fe20000010834 */
[----:B------:R-:W-:Y:S01]  /*ed90*/  F2FP.F16.E4M3.UNPACK_B R51, R38 ;  /* 0x00000026ff33723e */ /* 0x000fe200020006ff */
[----:B------:R-:W-:Y:S01]  /*eda0*/  HADD2.F32 R140, -RZ, R140.H1_H1 ;  /* 0x3000008cff8c7230 */ /* 0x000fe20000004100 */
[----:B------:R-:W-:Y:S01]  /*edb0*/  F2FP.F16.E4M3.UNPACK_B R129, R129 ;  /* 0x00000081ff81723e */ /* 0x000fe200020006ff */
[----:B------:R-:W-:Y:S02]  /*edc0*/  HADD2.F32 R38, -RZ, R43.H0_H0 ;  /* 0x2000002bff267230 */ /* 0x000fe40000004100 */
[----:B------:R-:W-:Y:S01]  /*edd0*/  FFMA.FTZ R65, R54, R56, R57 ;  /* 0x0000003836417223 */ /* 0x000fe20000010039 */
[--C-:B------:R-:W-:Y:S01]  /*ede0*/  HADD2.F32 R52, -RZ, R51.reuse.H0_H0 ;  /* 0x20000033ff347230 */ /* 0x100fe20000004100 */
[----:B------:R-:W-:Y:S01]  /*edf0*/  F2FP.SATFINITE.E4M3.F32.PACK_AB_MERGE_C R45, R48, R45, RZ ;  /* 0x0000002d302d723e */ /* 0x000fe200048070ff */
[----:B------:R-:W-:Y:S01]  /*ee00*/  HADD2.F32 R51, -RZ, R51.H1_H1 ;  /* 0x30000033ff337230 */ /* 0x000fe20000004100 */
[----:B------:R-:W-:Y:S01]  /*ee10*/  F2FP.SATFINITE.E4M3.F32.PACK_AB_MERGE_C R47, R47, R46, RZ ;  /* 0x0000002e2f2f723e */ /* 0x000fe200048070ff */
[----:B------:R-:W-:-:S02]  /*ee20*/  HADD2.F32 R43, -RZ, R43.H1_H1 ;  /* 0x3000002bff2b7230 */ /* 0x000fc40000004100 */
[-C--:B------:R-:W-:Y:S01]  /*ee30*/  FMUL.FTZ R57, R52, R55.reuse ;  /* 0x0000003734397220 */ /* 0x080fe20000410000 */
[--C-:B------:R-:W-:Y:S02]  /*ee40*/  HADD2.F32 R53, -RZ, R129.reuse.H0_H0 ;  /* 0x20000081ff357230 */ /* 0x100fe40000004100 */
[-C--:B------:R-:W-:Y:S01]  /*ee50*/  FMUL.FTZ R56, R51, R140.reuse ;  /* 0x0000008c33387220 */ /* 0x080fe20000410000 */
[----:B------:R-:W-:Y:S02]  /*ee60*/  HADD2.F32 R54, -RZ, R129.H1_H1 ;  /* 0x30000081ff367230 */ /* 0x000fe40000004100 */
[C---:B------:R-:W-:Y:S01]  /*ee70*/  FMUL.FTZ R55, R38.reuse, R55 ;  /* 0x0000003726377220 */ /* 0x040fe20000410000 */
[----:B------:R-:W-:Y:S01]  /*ee80*/  FMUL.FTZ R140, R43, R140 ;  /* 0x0000008c2b8c7220 */ /* 0x000fe20000410000 */
[-C--:B------:R-:W-:Y:S01]  /*ee90*/  FFMA.FTZ R57, R38, R53.reuse, -R57 ;  /* 0x0000003526397223 */ /* 0x080fe20000010839 */
[----:B------:R-:W-:Y:S01]  /*eea0*/  F2FP.F16.E4M3.UNPACK_B R48, R42 ;  /* 0x0000002aff30723e */ /* 0x000fe200020006ff */
[----:B------:R-:W-:Y:S01]  /*eeb0*/  FFMA.FTZ R38, R52, R53, R55 ;  /* 0x0000003534267223 */ /* 0x000fe20000010037 */
[-C--:B------:R-:W-:Y:S01]  /*eec0*/  FFMA.FTZ R61, R51, R54.reuse, R140 ;  /* 0x00000036333d7223 */ /* 0x080fe2000001008c */
[----:B------:R-:W-:Y:S01]  /*eed0*/  F2FP.F16.E4M3.UNPACK_B R51, R37 ;  /* 0x00000025ff33723e */ /* 0x000fe200020006ff */
[----:B------:R-:W-:Y:S01]  /*eee0*/  FFMA.FTZ R56, R43, R54, -R56 ;  /* 0x000000362b387223 */ /* 0x000fe20000010838 */
[----:B------:R-:W-:-:S02]  /*eef0*/  F2FP.F16.E4M3.UNPACK_B R55, R36 ;  /* 0x00000024ff37723e */ /* 0x000fc400020006ff */
[----:B------:R-:W-:Y:S01]  /*ef00*/  F2FP.SATFINITE.E4M3.F32.PACK_AB_MERGE_C R46, R60, R49, R45 ;  /* 0x000000313c2e723e */ /* 0x000fe2000480702d */
[----:B------:R-:W-:Y:S01]  /*ef10*/  HADD2.F32 R49, -RZ, R51.H0_H0 ;  /* 0x20000033ff317230 */ /* 0x000fe20000004100 */
[----:B------:R-:W-:Y:S01]  /*ef20*/  F2FP.SATFINITE.E4M3.F32.PACK_AB_MERGE_C R45, R59, R50, R47 ;  /* 0x000000323b2d723e */ /* 0x000fe2000480702f */
[----:B------:R-:W-:Y:S01]  /*ef30*/  HADD2.F32 R50, -RZ, R55.H0_H0 ;  /* 0x20000037ff327230 */ /* 0x000fe20000004100 */
[----:B------:R-:W-:Y:S01]  /*ef40*/  F2FP.SATFINITE.E4M3.F32.PACK_AB_MERGE_C R43, R63, R58, RZ ;  /* 0x0000003a3f2b723e */ /* 0x000fe200048070ff */
[--C-:B------:R-:W-:Y:S01]  /*ef50*/  HADD2.F32 R47, -RZ, R48.reuse.H0_H0 ;  /* 0x20000030ff2f7230 */ /* 0x100fe20000004100 */
[----:B------:R-:W-:Y:S01]  /*ef60*/  F2FP.F16.E4M3.UNPACK_B R53, R14 ;  /* 0x0000000eff35723e */ /* 0x000fe200020006ff */
[----:B------:R-:W-:Y:S01]  /*ef70*/  HADD2.F32 R52, -RZ, R51.H1_H1 ;  /* 0x30000033ff347230 */ /* 0x000fe20000004100 */
[----:B------:R-:W-:Y:S01]  /*ef80*/  F2FP.SATFINITE.E4M3.F32.PACK_AB_MERGE_C R43, R56, R57, R43 ;  /* 0x00000039382b723e */ /* 0x000fe2000480702b */
[-C--:B------:R-:W-:Y:S01]  /*ef90*/  FMUL.FTZ R56, R49, R50.reuse ;  /* 0x0000003231387220 */ /* 0x080fe20000410000 */
[----:B------:R-:W-:Y:S01]  /*efa0*/  FMUL.FTZ R58, R47, R50 ;  /* 0x000000322f3a7220 */ /* 0x000fe20000410000 */
[----:B------:R-:W-:Y:S01]  /*efb0*/  HADD2.F32 R54, -RZ, R53.H0_H0 ;  /* 0x20000035ff367230 */ /* 0x000fe20000004100 */
[----:B------:R-:W-:Y:S01]  /*efc0*/  F2FP.F16.E4M3.UNPACK_B R51, R37.H1 ;  /* 0x00000025ff33723e */ /* 0x000fe200030006ff */
[----:B------:R-:W-:Y:S01]  /*efd0*/  HADD2.F32 R55, -RZ, R55.H1_H1 ;  /* 0x30000037ff377230 */ /* 0x000fe20000004100 */
[----:B------:R-:W-:Y:S01]  /*efe0*/  F2FP.F16.E4M3.UNPACK_B R14, R14.H1 ;  /* 0x0000000eff0e723e */ /* 0x000fe200030006ff */
[----:B------:R-:W-:-:S02]  /*eff0*/  HADD2.F32 R50, -RZ, R48.H1_H1 ;  /* 0x30000030ff327230 */ /* 0x000fc40000004100 */
[-C--:B------:R-:W-:Y:S01]  /*f000*/  FFMA.FTZ R47, R47, R54.reuse, -R56 ;  /* 0x000000362f2f7223 */ /* 0x080fe20000010838 */
[----:B------:R-:W-:Y:S01]  /*f010*/  FFMA.FTZ R48, R49, R54, R58 ;  /* 0x0000003631307223 */ /* 0x000fe2000001003a */
[----:B------:R-:W-:Y:S02]  /*f020*/  HADD2.F32 R53, -RZ, R53.H1_H1 ;  /* 0x30000035ff357230 */ /* 0x000fe40000004100 */
[-C--:B------:R-:W-:Y:S01]  /*f030*/  FMUL.FTZ R57, R52, R55.reuse ;  /* 0x0000003734397220 */ /* 0x080fe20000410000 */
[C---:B------:R-:W-:Y:S01]  /*f040*/  FMUL.FTZ R55, R50.reuse, R55 ;  /* 0x0000003732377220 */ /* 0x040fe20000410000 */
[----:B------:R-:W-:Y:S02]  /*f050*/  F2FP.F16.E4M3.UNPACK_B R54, R36.H1 ;  /* 0x00000024ff36723e */ /* 0x000fe400030006ff */
[----:B------:R-:W-:Y:S01]  /*f060*/  F2FP.F16.E4M3.UNPACK_B R49, R42.H1 ;  /* 0x0000002aff31723e */ /* 0x000fe200030006ff */
[-C--:B------:R-:W-:Y:S01]  /*f070*/  FFMA.FTZ R42, R50, R53.reuse, -R57 ;  /* 0x00000035322a7223 */ /* 0x080fe20000010839 */
[----:B------:R-:W-:Y:S01]  /*f080*/  FFMA.FTZ R37, R52, R53, R55 ;  /* 0x0000003534257223 */ /* 0x000fe20000010037 */
[----:B------:R-:W-:Y:S01]  /*f090*/  HADD2.F32 R50, -RZ, R51.H0_H0 ;  /* 0x20000033ff327230 */ /* 0x000fe20000004100 */
[----:B------:R-:W-:Y:S01]  /*f0a0*/  F2FP.SATFINITE.E4M3.F32.PACK_AB_MERGE_C R62, R65, R62, RZ ;  /* 0x0000003e413e723e */ /* 0x000fe200048070ff */
[----:B------:R-:W-:Y:S01]  /*f0b0*/  HADD2.F32 R55, -RZ, R54.H0_H0 ;  /* 0x20000036ff377230 */ /* 0x000fe20000004100 */
[----:B------:R-:W-:Y:S01]  /*f0c0*/  F2FP.F16.E4M3.UNPACK_B R56, R13.H1 ;  /* 0x0000000dff38723e */ /* 0x000fe200030006ff */
[----:B------:R-:W-:Y:S01]  /*f0d0*/  HADD2.F32 R36, -RZ, R49.H0_H0 ;  /* 0x20000031ff247230 */ /* 0x000fe20000004100 */
[----:B------:R-:W-:Y:S01]  /*f0e0*/  F2FP.SATFINITE.E4M3.F32.PACK_AB_MERGE_C R38, R61, R38, R62 ;  /* 0x000000263d26723e */ /* 0x000fe2000480703e */
[----:B------:R-:W-:-:S02]  /*f0f0*/  HADD2.F32 R51, -RZ, R51.H1_H1 ;  /* 0x30000033ff337230 */ /* 0x000fc40000004100 */
[-C--:B------:R-:W-:Y:S01]  /*f100*/  FMUL.FTZ R57, R50, R55.reuse ;  /* 0x0000003732397220 */ /* 0x080fe20000410000 */
[----:B------:R-:W-:Y:S02]  /*f110*/  HADD2.F32 R54, -RZ, R54.H1_H1 ;  /* 0x30000036ff367230 */ /* 0x000fe40000004100 */
[----:B------:R-:W-:Y:S01]  /*f120*/  FMUL.FTZ R55, R36, R55 ;  /* 0x0000003724377220 */ /* 0x000fe20000410000 */
[----:B------:R-:W-:Y:S02]  /*f130*/  HADD2.F32 R49, -RZ, R49.H1_H1 ;  /* 0x30000031ff317230 */ /* 0x000fe40000004100 */
[--C-:B------:R-:W-:Y:S02]  /*f140*/  HADD2.F32 R53, -RZ, R14.reuse.H0_H0 ;  /* 0x2000000eff357230 */ /* 0x100fe40000004100 */
[----:B------:R-:W-:Y:S02]  /*f150*/  HADD2.F32 R52, -RZ, R14.H1_H1 ;  /* 0x3000000eff347230 */ /* 0x000fe40000004100 */
[-C--:B------:R-:W-:Y:S01]  /*f160*/  FMUL.FTZ R14, R51, R54.reuse ;  /* 0x00000036330e7220 */ /* 0x080fe20000410000 */
[C---:B------:R-:W-:Y:S01]  /*f170*/  FMUL.FTZ R54, R49.reuse, R54 ;  /* 0x0000003631367220 */ /* 0x040fe20000410000 */
[----:B------:R-:W-:Y:S01]  /*f180*/  FFMA.FTZ R60, R50, R53, R55 ;  /* 0x00000035323c7223 */ /* 0x000fe20000010037 */
[----:B------:R-:W-:Y:S01]  /*f190*/  F2FP.F16.E4M3.UNPACK_B R55, R13 ;  /* 0x0000000dff37723e */ /* 0x000fe200020006ff */
[-C--:B------:R-:W-:Y:S01]  /*f1a0*/  FFMA.FTZ R62, R49, R52.reuse, -R14 ;  /* 0x00000034313e7223 */ /* 0x080fe2000001080e */
[----:B------:R-:W-:Y:S01]  /*f1b0*/  F2FP.F16.E4M3.UNPACK_B R14, R15 ;  /* 0x0000000fff0e723e */ /* 0x000fe200020006ff */
[----:B------:R-:W-:Y:S01]  /*f1c0*/  FFMA.FTZ R59, R36, R53, -R57 ;  /* 0x00000035243b7223 */ /* 0x000fe20000010839 */
[-C--:B------:R-:W-:Y:S01]  /*f1d0*/  F2FP.F16.E4M3.UNPACK_B R49, R39.reuse ;  /* 0x00000027ff31723e */ /* 0x080fe200020006ff */
[----:B------:R-:W-:Y:S01]  /*f1e0*/  FFMA.FTZ R61, R51, R52, R54 ;  /* 0x00000034333d7223 */ /* 0x000fe20000010036 */
[----:B------:R-:W-:Y:S01]  /*f1f0*/  F2FP.F16.E4M3.UNPACK_B R50, R39.H1 ;  /* 0x00000027ff32723e */ /* 0x000fe200030006ff */
[----:B------:R-:W-:Y:S01]  /*f200*/  HADD2.F32 R36, -RZ, R14.H0_H0 ;  /* 0x2000000eff247230 */ /* 0x000fe20000004100 */
[----:B------:R-:W-:Y:S01]  /*f210*/  F2FP.F16.E4M3.UNPACK_B R15, R15.H1 ;  /* 0x0000000fff0f723e */ /* 0x000fe200030006ff */
[----:B------:R-:W-:Y:S01]  /*f220*/  HADD2.F32 R51, -RZ, R49.H0_H0 ;  /* 0x20000031ff337230 */ /* 0x000fe20000004100 */
[-C--:B------:R-:W-:Y:S01]  /*f230*/  F2FP.F16.E4M3.UNPACK_B R13, R12.reuse ;  /* 0x0000000cff0d723e */ /* 0x080fe200020006ff */
[----:B------:R-:W-:Y:S01]  /*f240*/  HADD2.F32 R57, -RZ, R55.H0_H0 ;  /* 0x20000037ff397230 */ /* 0x000fe20000004100 */
[----:B------:R-:W-:Y:S01]  /*f250*/  F2FP.F16.E4M3.UNPACK_B R52, R12.H1 ;  /* 0x0000000cff34723e */ /* 0x000fe200030006ff */
[----:B------:R-:W-:Y:S01]  /*f260*/  HADD2.F32 R12, -RZ, R50.H0_H0 ;  /* 0x20000032ff0c7230 */ /* 0x000fe20000004100 */
[----:B------:R-:W-:Y:S01]  /*f270*/  F2FP.SATFINITE.E4M3.F32.PACK_AB_MERGE_C R59, R62, R59, RZ ;  /* 0x0000003b3e3b723e */ /* 0x000fe200048070ff */
[----:B------:R-:W-:-:S02]  /*f280*/  HADD2.F32 R58, -RZ, R56.H0_H0 ;  /* 0x20000038ff3a7230 */ /* 0x000fc40000004100 */
[-C--:B------:R-:W-:Y:S01]  /*f290*/  FMUL.FTZ R63, R51, R57.reuse ;  /* 0x00000039333f7220 */ /* 0x080fe20000410000 */
[----:B------:R-:W-:Y:S02]  /*f2a0*/  HADD2.F32 R39, -RZ, R15.H0_H0 ;  /* 0x2000000fff277230 */ /* 0x000fe40000004100 */
[----:B------:R-:W-:Y:S01]  /*f2b0*/  FMUL.FTZ R64, R36, R57 ;  /* 0x0000003924407220 */ /* 0x000fe20000410000 */
        /* <DEDUP_REMOVED lines=18> */
[----:B------:R-:W-:Y:S02]  /*f3e0*/  HADD2.F32 R13, -RZ, R13.H1_H1 ;  /* 0x3000000dff0d7230 */ /* 0x000fe40000004100 */
[----:B------:R-:W-:Y:S01]  /*f3f0*/  FMUL.FTZ R12, R14, R55 ;  /* 0x000000370e0c7220 */ /* 0x000fe20000410000 */
[----:B------:R-:W-:Y:S01]  /*f400*/  F2FP.SATFINITE.E4M3.F32.PACK_AB_MERGE_C R47, R42, R47, R59 ;  /* 0x0000002f2a2f723e */ /* 0x000fe2000480703b */
        /* <DEDUP_REMOVED lines=8> */
[----:B------:R-:W-:Y:S01]  /*f490*/  F2FP.SATFINITE.E4M3.F32.PACK_AB_MERGE_C R15, R14, R63, R15 ;  /* 0x0000003f0e0f723e */ /* 0x000fe2000480700f */
[----:B------:R-:W-:Y:S01]  /*f4a0*/  IMAD.MOV.U32 R14, RZ, RZ, R43 ;  /* 0x000000ffff0e7224 */ /* 0x000fe200078e002b */
[----:B------:R-:W-:Y:S01]  /*f4b0*/  F2FP.SATFINITE.E4M3.F32.PACK_AB_MERGE_C R39, R13, R64, R50 ;  /* 0x000000400d27723e */ /* 0x000fe20004807032 */
[----:B------:R-:W-:Y:S01]  /*f4c0*/  IMAD.MOV.U32 R13, RZ, RZ, R47 ;  /* 0x000000ffff0d7224 */ /* 0x000fe200078e002f */
[----:B------:R-:W-:Y:S02]  /*f4d0*/  F2FP.SATFINITE.E4M3.F32.PACK_AB_MERGE_C R37, R37, R48, R60 ;  /* 0x000000302525723e */ /* 0x000fe4000480703c */
[----:B------:R-:W-:-:S07]  /*f4e0*/  MOV R36, R45 ;  /* 0x0000002d00247202 */ /* 0x000fce0000000f00 */
.L_x_523:
[----:B------:R-:W-:Y:S05]  /*f4f0*/  BSYNC B1 ;  /* 0x0000000000017941 */ /* 0x000fea0003800000 */
.L_x_522:
[----:B0-----:R0:W-:Y:S01]  /*f500*/  ST.E.128 desc[UR50][R40.64], R12 ;  /* 0x0000000c28007985 */ /* 0x0011e2000c101d32 */
[----:B------:R-:W-:-:S13]  /*f510*/  ISETP.GE.AND P2, PT, R11, R128, PT ;  /* 0x000000800b00720c */ /* 0x000fda0003f46270 */
[----:B------:R-:W-:Y:S05]  /*f520*/  @P2 BRA `(.L_x_470) ;  /* 0x0000000400cc2947 */ /* 0x000fea0003800000 */
[----:B0-----:R-:W-:-:S04]  /*f530*/  IADD3 R12, P2, R11, R44, RZ ;  /* 0x0000002c0b0c7210 */ /* 0x001fc80007f5e0ff */
[----:B------:R-:W-:-:S05]  /*f540*/  LEA.HI.X.SX32 R13, R11, R120, 0x1, P2 ;  /* 0x000000780b0d7211 */ /* 0x000fca00010f0eff */
[----:B-1----:R0:W-:Y:S01]  /*f550*/  ST.E.128 desc[UR50][R12.64], R36 ;  /* 0x000000240c007985 */ /* 0x0021e2000c101d32 */
[----:B------:R-:W-:Y:S05]  /*f560*/  BRA `(.L_x_470) ;  /* 0x0000000400bc7947 */ /* 0x000fea0003800000 */
.L_x_435:
[----:B------:R-:W-:-:S06]  /*f570*/  UISETP.NE.AND UP0, UPT, UR48, 0x3, UPT ;  /* 0x000000033000788c */ /* 0x000fcc000bf05270 */
[----:B------:R-:W-:-:S13]  /*f580*/  PLOP3.LUT P1, PT, PT, PT, UP0, 0x80, 0x0 ;  /* 0x000000000000781c */ /* 0x000fda0003f2f008 */
[----:B------:R-:W-:Y:S05]  /*f590*/  @!P1 BRA `(.L_x_524) ;  /* 0x0000000000049947 */ /* 0x000fea0003800000 */
[----:B------:R-:W-:Y:S01]  /*f5a0*/  BPT.TRAP 0x1 ;  /* 0x000000040000795c */ /* 0x000fe20000300000 */
.L_x_524:
[----:B------:R-:W-:Y:S01]  /*f5b0*/  IMAD R91, R19, 0x8, R18 ;  /* 0x00000008135b7824 */ /* 0x000fe200078e0212 */
[----:B------:R-:W-:Y:S01]  /*f5c0*/  SHF.L.U32 R92, R196, 0x1f, RZ ;  /* 0x0000001fc45c7819 */ /* 0x000fe200000006ff */
[----:B------:R-:W-:Y:S01]  /*f5d0*/  BSSY B1, `(.L_x_525) ;  /* 0x0000004000017945 */ /* 0x000fe20003800000 */
[----:B------:R-:W-:Y:S02]  /*f5e0*/  SHF.R.S32.HI R88, RZ, 0x1f, R35 ;  /* 0x0000001fff587819 */ /* 0x000fe40000011423 */
[----:B------:R-:W1:Y:S02]  /*f5f0*/  SYNCS.PHASECHK.TRANS64.TRYWAIT P2, [R91+URZ+0x29890], R92 ;  /* 0x0298905c5b0075a7 */ /* 0x000e64000804017f */
[----:B-1----:R-:W-:Y:S05]  /*f600*/  @!P2 BRA `(.L_x_526) ;  /* 0x000001d80044a947 */ /* 0x002fea0003800000 */
.L_x_794:
[----:B------:R-:W-:Y:S05]  /*f610*/  BSYNC B1 ;  /* 0x0000000000017941 */ /* 0x000fea0003800000 */
.L_x_525:
[----:B------:R-:W-:Y:S01]  /*f620*/  ULDC.64 UR4, c[0x0][0x300] ;  /* 0x0000c00000047ab9 */ /* 0x000fe20000000a00 */
[----:B-----5:R-:W-:Y:S01]  /*f630*/  SHF.R.S32.HI R89, RZ, 0x1f, R34 ;  /* 0x0000001fff597819 */ /* 0x020fe20000011422 */
[----:B------:R-:W-:Y:S01]  /*f640*/  IMAD R14, R88, UR4, RZ ;  /* 0x00000004580e7c24 */ /* 0x000fe2000f8e02ff */
[----:B------:R-:W-:Y:S01]  /*f650*/  ULDC.64 UR6, c[0x0][0x2e8] ;  /* 0x0000ba0000067ab9 */ /* 0x000fe20000000a00 */
[----:B0-----:R-:W-:-:S04]  /*f660*/  IMAD.WIDE.U32 R12, R35, UR4, RZ ;  /* 0x00000004230c7c25 */ /* 0x001fc8000f8e00ff */
[----:B------:R-:W-:Y:S01]  /*f670*/  IMAD R11, R35, UR5, R14 ;  /* 0x00000005230b7c24 */ /* 0x000fe2000f8e020e */
[----:B------:R-:W-:Y:S01]  /*f680*/  ULDC.64 UR4, c[0x0][0x310] ;  /* 0x0000c40000047ab9 */ /* 0x000fe20000000a00 */
[----:B------:R-:W-:Y:S02]  /*f690*/  IMAD R90, R24, -0xa0, R2 ;  /* 0xffffff60185a7824 */ /* 0x000fe400078e0202 */
[----:B------:R-:W-:Y:S02]  /*f6a0*/  IMAD R15, R89, UR4, RZ ;  /* 0x00000004590f7c24 */ /* 0x000fe4000f8e02ff */
[----:B------:R-:W-:Y:S01]  /*f6b0*/  IMAD.IADD R13, R13, 0x1, R11 ;  /* 0x000000010d0d7824 */ /* 0x000fe200078e020b */
[----:B------:R-:W-:Y:S01]  /*f6c0*/  VIMNMX R90, R90, 0xa0, PT ;  /* 0x000000a05a5a7848 */ /* 0x000fe20003fe0100 */
[C---:B------:R-:W-:Y:S02]  /*f6d0*/  IMAD R15, R34.reuse, UR5, R15 ;  /* 0x00000005220f7c24 */ /* 0x040fe4000f8e020f */
[----:B------:R-:W-:Y:S01]  /*f6e0*/  IMAD.WIDE.U32 R12, R34, UR4, R12 ;  /* 0x00000004220c7c25 */ /* 0x000fe2000f8e000c */
[----:B------:R-:W-:-:S03]  /*f6f0*/  ULDC.64 UR4, c[0x0][0x308] ;  /* 0x0000c20000047ab9 */ /* 0x000fc60000000a00 */
[----:B------:R-:W-:Y:S01]  /*f700*/  IMAD.IADD R49, R90, 0x1, -R195 ;  /* 0x000000015a317824 */ /* 0x000fe200078e0ac3 */
[----:B------:R-:W-:-:S03]  /*f710*/  IADD3 R13, R13, R15, RZ ;  /* 0x0000000f0d0d7210 */ /* 0x000fc60007ffe0ff */
[----:B------:R-:W-:Y:S01]  /*f720*/  IMAD.WIDE.U32 R12, R169, UR4, R12 ;  /* 0x00000004a90c7c25 */ /* 0x000fe2000f8e000c */
[----:B------:R-:W-:-:S03]  /*f730*/  UMOV UR4, 0xffffffff ;  /* 0xffffffff00047882 */ /* 0x000fc60000000000 */
[----:B------:R-:W-:Y:S01]  /*f740*/  IMAD R46, R169, UR5, R13 ;  /* 0x00000005a92e7c24 */ /* 0x000fe2000f8e020d */
[----:B------:R-:W-:-:S04]  /*f750*/  IADD3 R44, P2, R12, UR6, RZ ;  /* 0x000000060c2c7c10 */ /* 0x000fc8000ff5e0ff */
[----:B------:R-:W-:Y:S02]  /*f760*/  IADD3.X R46, R46, UR7, RZ, P2, !PT ;  /* 0x000000072e2e7c10 */ /* 0x000fe400097fe4ff */
[----:B------:R-:W-:Y:S01]  /*f770*/  ISETP.GE.AND P2, PT, R49, 0x1, PT ;  /* 0x000000013100780c */ /* 0x000fe20003f46270 */
[----:B------:R-:W-:-:S12]  /*f780*/  BRA.DIV UR4, `(.L_x_527) ;  /* 0x000001d604f87947 */ /* 0x000fd8000b800000 */
[----:B------:R0:W2:Y:S04]  /*f790*/  SHFL.IDX PT, R45, R46, RZ, 0x1e1f ;  /* 0x001e1fff2e2d7589 */ /* 0x0000a800000e0000 */
[----:B------:R0:W3:Y:S02]  /*f7a0*/  SHFL.IDX PT, R47, R44, RZ, 0x1e1f ;  /* 0x001e1fff2c2f7589 */ /* 0x0000e400000e0000 */
.L_x_798:
[----:B------:R-:W-:Y:S04]  /*f7b0*/  BSSY B1, `(.L_x_528) ;  /* 0x0000023000017945 */ /* 0x000fe80003800000 */
[----:B------:R-:W-:Y:S05]  /*f7c0*/  @!P2 BRA `(.L_x_529) ;  /* 0x000000000084a947 */ /* 0x000fea0003800000 */
[----:B------:R-:W-:Y:S02]  /*f7d0*/  ULDC UR4, c[0x0][0x2f4] ;  /* 0x0000bd0000047ab9 */ /* 0x000fe40000000800 */
[----:B------:R-:W-:-:S13]  /*f7e0*/  ISETP.GE.AND P5, PT, R16, UR4, PT ;  /* 0x0000000410007c0c */ /* 0x000fda000bfa6270 */
[----:B------:R-:W4:Y:S01]  /*f7f0*/  @!P5 LDS.128 R12, [R37+0x1a400] ;  /* 0x01a40000250cd984 */ /* 0x000f220000000c00 */
[----:B---3--:R-:W-:-:S05]  /*f800*/  @!P5 IADD3 R42, P2, R16, R47, RZ ;  /* 0x0000002f102ad210 */ /* 0x008fca0007f5e0ff */
[----:B--2---:R-:W-:Y:S01]  /*f810*/  @!P5 IMAD.X R43, R45, 0x1, R17, P2 ;  /* 0x000000012d2bd824 */ /* 0x004fe200010e0611 */
[----:B------:R-:W-:-:S13]  /*f820*/  ISETP.GE.AND P2, PT, R168, UR4, PT ;  /* 0x00000004a8007c0c */ /* 0x000fda000bf46270 */
[----:B------:R-:W-:-:S05]  /*f830*/  @!P2 IADD3 R40, P4, R168, R47, RZ ;  /* 0x0000002fa828a210 */ /* 0x000fca0007f9e0ff */
[----:B------:R-:W-:Y:S01]  /*f840*/  @!P2 IMAD.X R41, R45, 0x1, R194, P4 ;  /* 0x000000012d29a824 */ /* 0x000fe200020e06c2 */
[----:B------:R-:W-:-:S13]  /*f850*/  ISETP.GE.AND P4, PT, R192, UR4, PT ;  /* 0x00000004c0007c0c */ /* 0x000fda000bf86270 */
[----:B------:R-:W-:Y:S01]  /*f860*/  @!P4 IADD3 R38, P6, R192, R47, RZ ;  /* 0x0000002fc026c210 */ /* 0x000fe20007fde0ff */
[----:B----4-:R2:W-:Y:S01]  /*f870*/  @!P5 ST.E.128 desc[UR50][R42.64], R12 ;  /* 0x0000000c2a00d985 */ /* 0x0105e2000c101d32 */
[----:B------:R-:W-:Y:S02]  /*f880*/  ISETP.GE.AND P5, PT, R3, UR4, PT ;  /* 0x0000000403007c0c */ /* 0x000fe4000bfa6270 */
[----:B------:R-:W-:-:S11]  /*f890*/  @!P4 IADD3.X R39, R45, R204, RZ, P6, !PT ;  /* 0x000000cc2d27c210 */ /* 0x000fd600037fe4ff */
[----:B------:R-:W3:Y:S01]  /*f8a0*/  @!P5 LDS.128 R12, [R36+0x1a400] ;  /* 0x01a40000240cd984 */ /* 0x000ee20000000c00 */
[----:B------:R-:W-:-:S05]  /*f8b0*/  @!P5 IMAD.SHL.U32 R48, R170, 0x10, RZ ;  /* 0x00000010aa30d824 */ /* 0x000fca00078e00ff */
[----:B--2---:R-:W-:-:S04]  /*f8c0*/  @!P5 IADD3 R42, P6, R48, R47, RZ ;  /* 0x0000002f302ad210 */ /* 0x004fc80007fde0ff */
[----:B------:R-:W-:-:S05]  /*f8d0*/  @!P5 LEA.HI.X.SX32 R43, R48, R45, 0x1, P6 ;  /* 0x0000002d302bd211 */ /* 0x000fca00030f0eff */
[----:B---3--:R2:W-:Y:S01]  /*f8e0*/  @!P5 ST.E.128 desc[UR50][R42.64], R12 ;  /* 0x0000000c2a00d985 */ /* 0x0085e2000c101d32 */
[----:B------:R-:W-:-:S13]  /*f8f0*/  ISETP.GE.AND P5, PT, R4, UR4, PT ;  /* 0x0000000404007c0c */ /* 0x000fda000bfa6270 */
[----:B------:R-:W3:Y:S01]  /*f900*/  @!P5 LDS.128 R12, [R37+0x1cc00] ;  /* 0x01cc0000250cd984 */ /* 0x000ee20000000c00 */
[----:B------:R-:W-:-:S05]  /*f910*/  @!P5 IMAD.SHL.U32 R48, R171, 0x10, RZ ;  /* 0x00000010ab30d824 */ /* 0x000fca00078e00ff */
[----:B--2---:R-:W-:-:S04]  /*f920*/  @!P5 IADD3 R42, P6, R48, R47, RZ ;  /* 0x0000002f302ad210 */ /* 0x004fc80007fde0ff */
[----:B------:R-:W-:-:S05]  /*f930*/  @!P5 LEA.HI.X.SX32 R43, R48, R45, 0x1, P6 ;  /* 0x0000002d302bd211 */ /* 0x000fca00030f0eff */
[----:B---3--:R2:W-:Y:S01]  /*f940*/  @!P5 ST.E.128 desc[UR50][R42.64], R12 ;  /* 0x0000000c2a00d985 */ /* 0x0085e2000c101d32 */
[----:B------:R-:W-:-:S03]  /*f950*/  ISETP.GE.AND P5, PT, R193, UR4, PT ;  /* 0x00000004c1007c0c */ /* 0x000fc6000bfa6270 */
[----:B------:R-:W3:Y:S10]  /*f960*/  @!P2 LDS.128 R12, [R36+0x1cc00] ;  /* 0x01cc0000240ca984 */ /* 0x000ef40000000c00 */
[----:B--2---:R-:W-:-:S05]  /*f970*/  @!P5 IADD3 R42, P6, R193, R47, RZ ;  /* 0x0000002fc12ad210 */ /* 0x004fca0007fde0ff */
[----:B------:R-:W-:Y:S01]  /*f980*/  @!P5 IMAD.X R43, R45, 0x1, R203, P6 ;  /* 0x000000012d2bd824 */ /* 0x000fe200030e06cb */
[----:B---3--:R-:W-:Y:S04]  /*f990*/  @!P2 ST.E.128 desc[UR50][R40.64], R12 ;  /* 0x0000000c2800a985 */ /* 0x008fe8000c101d32 */
[----:B------:R-:W2:Y:S04]  /*f9a0*/  @!P4 LDS.128 R12, [R37+0x1f400] ;  /* 0x01f40000250cc984 */ /* 0x000ea80000000c00 */
[----:B--2---:R-:W-:Y:S04]  /*f9b0*/  @!P4 ST.E.128 desc[UR50][R38.64], R12 ;  /* 0x0000000c2600c985 */ /* 0x004fe8000c101d32 */
[----:B------:R-:W2:Y:S04]  /*f9c0*/  @!P5 LDS.128 R12, [R36+0x1f400] ;  /* 0x01f40000240cd984 */ /* 0x000ea80000000c00 */
[----:B--2---:R4:W-:Y:S02]  /*f9d0*/  @!P5 ST.E.128 desc[UR50][R42.64], R12 ;  /* 0x0000000c2a00d985 */ /* 0x0049e4000c101d32 */
.L_x_529:
[----:B------:R-:W-:Y:S05]  /*f9e0*/  BSYNC B1 ;  /* 0x0000000000017941 */ /* 0x000fea0003800000 */
.L_x_528:
[----:B------:R-:W-:-:S03]  /*f9f0*/  UMOV UR4, 0xffffffff ;  /* 0xffffffff00047882 */ /* 0x000fc60000000000 */
[----:B------:R-:W-:Y:S05]  /*fa00*/  BRA.DIV UR4, `(.L_x_530) ;  /* 0x000001d604a47947 */ /* 0x000fea000b800000 */
[----:B--2---:R2:W0:Y:S04]  /*fa10*/  SHFL.IDX PT, R45, R46, 0x1, 0x1e1f ;  /* 0x003e1f002e2d7f89 */ /* 0x00442800000e0000 */
[----:B---3--:R2:W3:Y:S02]  /*fa20*/  SHFL.IDX PT, R47, R44, 0x1, 0x1e1f ;  /* 0x003e1f002c2f7f89 */ /* 0x0084e400000e0000 */
.L_x_802:
[----:B------:R-:W-:-:S13]  /*fa30*/  ISETP.GE.AND P2, PT, R49, 0x81, PT ;  /* 0x000000813100780c */ /* 0x000fda0003f46270 */
[----:B------:R-:W-:Y:S05]  /*fa40*/  @!P2 BRA `(.L_x_470) ;  /* 0x000000000084a947 */ /* 0x000fea0003800000 */
[----:B------:R-:W-:Y:S02]  /*fa50*/  ULDC UR4, c[0x0][0x2f4] ;  /* 0x0000bd0000047ab9 */ /* 0x000fe40000000800 */
[----:B------:R-:W-:-:S13]  /*fa60*/  ISETP.GE.AND P5, PT, R16, UR4, PT ;  /* 0x0000000410007c0c */ /* 0x000fda000bfa6270 */
[----:B----4-:R-:W4:Y:S01]  /*fa70*/  @!P5 LDS.128 R12, [R37+0x1c400] ;  /* 0x01c40000250cd984 */ /* 0x010f220000000c00 */
[----:B---3--:R-:W-:-:S04]  /*fa80*/  @!P5 IADD3 R42, P2, R16, R47, RZ ;  /* 0x0000002f102ad210 */ /* 0x008fc80007f5e0ff */
[----:B0-----:R-:W-:Y:S02]  /*fa90*/  @!P5 IADD3.X R43, R45, R17, RZ, P2, !PT ;  /* 0x000000112d2bd210 */ /* 0x001fe400017fe4ff */
[----:B------:R-:W-:-:S13]  /*faa0*/  ISETP.GE.AND P2, PT, R168, UR4, PT ;  /* 0x00000004a8007c0c */ /* 0x000fda000bf46270 */
[----:B------:R-:W-:-:S05]  /*fab0*/  @!P2 IADD3 R40, P4, R168, R47, RZ ;  /* 0x0000002fa828a210 */ /* 0x000fca0007f9e0ff */
[----:B------:R-:W-:Y:S01]  /*fac0*/  @!P2 IMAD.X R41, R45, 0x1, R194, P4 ;  /* 0x000000012d29a824 */ /* 0x000fe200020e06c2 */
[----:B------:R-:W-:-:S13]  /*fad0*/  ISETP.GE.AND P4, PT, R192, UR4, PT ;  /* 0x00000004c0007c0c */ /* 0x000fda000bf86270 */
[----:B------:R-:W-:Y:S01]  /*fae0*/  @!P4 IADD3 R38, P6, R192, R47, RZ ;  /* 0x0000002fc026c210 */ /* 0x000fe20007fde0ff */
[----:B----4-:R0:W-:Y:S01]  /*faf0*/  @!P5 ST.E.128 desc[UR50][R42.64], R12 ;  /* 0x0000000c2a00d985 */ /* 0x0101e2000c101d32 */
[----:B------:R-:W-:-:S03]  /*fb00*/  ISETP.GE.AND P5, PT, R3, UR4, PT ;  /* 0x0000000403007c0c */ /* 0x000fc6000bfa6270 */
[----:B------:R-:W-:-:S10]  /*fb10*/  @!P4 IMAD.X R39, R45, 0x1, R204, P6 ;  /* 0x000000012d27c824 */ /* 0x000fd400030e06cc */
[----:B------:R-:W3:Y:S01]  /*fb20*/  @!P5 LDS.128 R12, [R36+0x1c400] ;  /* 0x01c40000240cd984 */ /* 0x000ee20000000c00 */
[----:B--2---:R-:W-:-:S05]  /*fb30*/  @!P5 IMAD.SHL.U32 R44, R170, 0x10, RZ ;  /* 0x00000010aa2cd824 */ /* 0x004fca00078e00ff */
[----:B0-----:R-:W-:-:S04]  /*fb40*/  @!P5 IADD3 R42, P6, R44, R47, RZ ;  /* 0x0000002f2c2ad210 */ /* 0x001fc80007fde0ff */
[----:B------:R-:W-:-:S05]  /*fb50*/  @!P5 LEA.HI.X.SX32 R43, R44, R45, 0x1, P6 ;  /* 0x0000002d2c2bd211 */ /* 0x000fca00030f0eff */
[----:B---3--:R0:W-:Y:S01]  /*fb60*/  @!P5 ST.E.128 desc[UR50][R42.64], R12 ;  /* 0x0000000c2a00d985 */ /* 0x0081e2000c101d32 */
[----:B------:R-:W-:-:S13]  /*fb70*/  ISETP.GE.AND P5, PT, R4, UR4, PT ;  /* 0x0000000404007c0c */ /* 0x000fda000bfa6270 */
[----:B------:R-:W2:Y:S01]  /*fb80*/  @!P5 LDS.128 R12, [R37+0x1ec00] ;  /* 0x01ec0000250cd984 */ /* 0x000ea20000000c00 */
[----:B------:R-:W-:-:S04]  /*fb90*/  @!P5 SHF.L.U32 R44, R171, 0x4, RZ ;  /* 0x00000004ab2cd819 */ /* 0x000fc800000006ff */
[----:B0-----:R-:W-:-:S04]  /*fba0*/  @!P5 IADD3 R42, P6, R44, R47, RZ ;  /* 0x0000002f2c2ad210 */ /* 0x001fc80007fde0ff */
[----:B------:R-:W-:-:S05]  /*fbb0*/  @!P5 LEA.HI.X.SX32 R43, R44, R45, 0x1, P6 ;  /* 0x0000002d2c2bd211 */ /* 0x000fca00030f0eff */
[----:B--2---:R0:W-:Y:S01]  /*fbc0*/  @!P5 ST.E.128 desc[UR50][R42.64], R12 ;  /* 0x0000000c2a00d985 */ /* 0x0041e2000c101d32 */
[----:B------:R-:W-:-:S03]  /*fbd0*/  ISETP.GE.AND P5, PT, R193, UR4, PT ;  /* 0x00000004c1007c0c */ /* 0x000fc6000bfa6270 */
[----:B------:R-:W2:Y:S10]  /*fbe0*/  @!P2 LDS.128 R12, [R36+0x1ec00] ;  /* 0x01ec0000240ca984 */ /* 0x000eb40000000c00 */
[----:B0-----:R-:W-:-:S05]  /*fbf0*/  @!P5 IADD3 R42, P6, R193, R47, RZ ;  /* 0x0000002fc12ad210 */ /* 0x001fca0007fde0ff */
[----:B------:R-:W-:Y:S01]  /*fc00*/  @!P5 IMAD.X R43, R45, 0x1, R203, P6 ;  /* 0x000000012d2bd824 */ /* 0x000fe200030e06cb */
[----:B--2---:R-:W-:Y:S04]  /*fc10*/  @!P2 ST.E.128 desc[UR50][R40.64], R12 ;  /* 0x0000000c2800a985 */ /* 0x004fe8000c101d32 */
[----:B------:R-:W0:Y:S04]  /*fc20*/  @!P4 LDS.128 R12, [R37+0x21400] ;  /* 0x02140000250cc984 */ /* 0x000e280000000c00 */
[----:B0-----:R-:W-:Y:S04]  /*fc30*/  @!P4 ST.E.128 desc[UR50][R38.64], R12 ;  /* 0x0000000c2600c985 */ /* 0x001fe8000c101d32 */
[----:B------:R-:W0:Y:S04]  /*fc40*/  @!P5 LDS.128 R12, [R36+0x21400] ;  /* 0x02140000240cd984 */ /* 0x000e280000000c00 */
[----:B0-----:R0:W-:Y:S02]  /*fc50*/  @!P5 ST.E.128 desc[UR50][R42.64], R12 ;  /* 0x0000000c2a00d985 */ /* 0x0011e4000c101d32 */
.L_x_470:
[----:B------:R-:W-:Y:S05]  /*fc60*/  BSYNC B0 ;  /* 0x0000000000007941 */ /* 0x000fea0003800000 */
.L_x_434:
[----:B----4-:R-:W4:Y:S01]  /*fc70*/  S2R R11, SR_TID.X ;  /* 0x00000000000b7919 */ /* 0x010f220000002100 */
[----:B------:R-:W-:Y:S01]  /*fc80*/  @!PT LDS RZ, [RZ] ;  /* 0x00000000fffff984 */ /* 0x000fe20000000800 */
[----:B------:R-:W-:Y:S01]  /*fc90*/  @!PT LDS RZ, [RZ] ;  /* 0x00000000fffff984 */ /* 0x000fe20000000800 */
[----:B------:R-:W-:Y:S01]  /*fca0*/  @!PT LDS RZ, [RZ] ;  /* 0x00000000fffff984 */ /* 0x000fe20000000800 */
[----:B------:R-:W-:Y:S01]  /*fcb0*/  @!PT LDS RZ, [RZ] ;  /* 0x00000000fffff984 */ /* 0x000fe20000000800 */
[----:B------:R5:W-:Y:S06]  /*fcc0*/  MEMBAR.ALL.CTA ;  /* 0x0000000000007992 */ /* 0x000bec0000008000 */
[----:B-----5:R-:W5:Y:S01]  /*fcd0*/  FENCE.VIEW.ASYNC.S ;  /* 0x00000000000073c6 */ /* 0x020f620000000000 */
[----:B------:R-:W-:Y:S05]  /*fce0*/  WARPSYNC.ALL ;  /* 0x0000000000007948 */ /* 0x000fea0003800000 */
[----:B------:R-:W-:Y:S01]  /*fcf0*/  BSSY B0, `(.L_x_531) ;  /* 0x0000008000007945 */ /* 0x000fe20003800000 */
[----:B-----5:R0:W-:Y:S01]  /*fd00*/  BAR.SYNC.DEFER_BLOCKING R158, 0x80 ;  /* 0x0002009e0000751d */ /* 0x0201e20000010000 */
[----:B----4-:R-:W-:-:S13]  /*fd10*/  LOP3.LUT P2, RZ, R11, 0x7f, RZ, 0xc0, !PT ;  /* 0x0000007f0bff7812 */ /* 0x010fda000784c0ff */
[----:B------:R-:W-:-:S05]  /*fd20*/  @!P2 VIADD R11, R91, 0x298a0 ;  /* 0x000298a05b0ba836 */ /* 0x000fca0000000000 */
[----:B------:R-:W-:-:S04]  /*fd30*/  @!P2 PRMT R11, RZ, 0x654, R11 ;  /* 0x00000654ff0ba816 */ /* 0x000fc8000000000b */
[----:B------:R4:W-:Y:S01]  /*fd40*/  @!P2 SYNCS.ARRIVE.TRANS64.RED.A1T0 RZ, [R11+URZ], RZ ;  /* 0x000000ff0bffa9a7 */ /* 0x0009e2000810043f */
[----:B0-----:R-:W-:Y:S05]  /*fd50*/  @!P1 BRA `(.L_x_532) ;  /* 0x0000000000049947 */ /* 0x001fea0003800000 */
[----:B------:R-:W-:Y:S01]  /*fd60*/  BPT.TRAP 0x1 ;  /* 0x000000040000795c */ /* 0x000fe20000300000 */
.L_x_532:
[----:B------:R-:W-:Y:S05]  /*fd70*/  BSYNC B0 ;  /* 0x0000000000007941 */ /* 0x000fea0003800000 */
.L_x_531:
[----:B------:R-:W0:Y:S01]  /*fd80*/  SYNCS.PHASECHK.TRANS64.TRYWAIT P1, [R91+URZ+0x298b0], R92 ;  /* 0x0298b05c5b0075a7 */ /* 0x000e22000802017f */
[----:B------:R-:W-:Y:S04]  /*fd90*/  BSSY B0, `(.L_x_533) ;  /* 0x0000002000007945 */ /* 0x000fe80003800000 */
[----:B0-----:R-:W-:Y:S05]  /*fda0*/  @!P1 BRA `(.L_x_534) ;  /* 0x000001d400089947 */ /* 0x001fea0003800000 */
.L_x_803:
[----:B------:R-:W-:Y:S05]  /*fdb0*/  BSYNC B0 ;  /* 0x0000000000007941 */ /* 0x000fea0003800000 */
.L_x_533:
[----:B------:R-:W-:Y:S01]  /*fdc0*/  ULDC.64 UR4, c[0x0][0x328] ;  /* 0x0000ca0000047ab9 */ /* 0x000fe20000000a00 */
[----:B------:R-:W-:Y:S01]  /*fdd0*/  ULDC.64 UR6, c[0x0][0x318] ;  /* 0x0000c60000067ab9 */ /* 0x000fe20000000a00 */
[----:B------:R-:W-:Y:S01]  /*fde0*/  IMAD R88, R88, UR4, RZ ;  /* 0x0000000458587c24 */ /* 0x000fe2000f8e02ff */
[----:B------:R-:W-:Y:S01]  /*fdf0*/  BSSY B0, `(.L_x_535) ;  /* 0x000002e000007945 */ /* 0x000fe20003800000 */
[----:B------:R-:W-:-:S04]  /*fe00*/  IMAD.WIDE.U32 R12, R35, UR4, RZ ;  /* 0x00000004230c7c25 */ /* 0x000fc8000f8e00ff */
[----:B------:R-:W-:Y:S01]  /*fe10*/  IMAD R35, R35, UR5, R88 ;  /* 0x0000000523237c24 */ /* 0x000fe2000f8e0258 */
[----:B------:R-:W-:Y:S01]  /*fe20*/  ULDC.64 UR4, c[0x0][0x338] ;  /* 0x0000ce0000047ab9 */ /* 0x000fe20000000a00 */
[----:B------:R-:W-:Y:S02]  /*fe30*/  IMAD.IADD R90, R90, 0x1, -R195 ;  /* 0x000000015a5a7824 */ /* 0x000fe400078e0ac3 */
[----:B------:R-:W-:Y:S02]  /*fe40*/  IMAD R89, R89, UR4, RZ ;  /* 0x0000000459597c24 */ /* 0x000fe4000f8e02ff */
[----:B------:R-:W-:Y:S02]  /*fe50*/  IMAD.IADD R13, R13, 0x1, R35 ;  /* 0x000000010d0d7824 */ /* 0x000fe400078e0223 */
[C---:B------:R-:W-:Y:S02]  /*fe60*/  IMAD R89, R34.reuse, UR5, R89 ;  /* 0x0000000522597c24 */ /* 0x040fe4000f8e0259 */
[----:B------:R-:W-:Y:S01]  /*fe70*/  IMAD.WIDE.U32 R12, R34, UR4, R12 ;  /* 0x00000004220c7c25 */ /* 0x000fe2000f8e000c */
[----:B------:R-:W-:-:S04]  /*fe80*/  ULDC.64 UR4, c[0x0][0x330] ;  /* 0x0000cc0000047ab9 */ /* 0x000fc80000000a00 */
[----:B------:R-:W-:-:S03]  /*fe90*/  IADD3 R13, R13, R89, RZ ;  /* 0x000000590d0d7210 */ /* 0x000fc60007ffe0ff */
[----:B------:R-:W-:-:S04]  /*fea0*/  IMAD.WIDE.U32 R12, R169, UR4, R12 ;  /* 0x00000004a90c7c25 */ /* 0x000fc8000f8e000c */
[----:B----4-:R-:W-:Y:S01]  /*feb0*/  IMAD R11, R169, UR5, R13 ;  /* 0x00000005a90b7c24 */ /* 0x010fe2000f8e020d */
[----:B------:R-:W-:-:S04]  /*fec0*/  IADD3 R40, P1, R12, UR6, RZ ;  /* 0x000000060c287c10 */ /* 0x000fc8000ff3e0ff */
[----:B------:R-:W-:Y:S01]  /*fed0*/  IADD3.X R41, R11, UR7, RZ, P1, !PT ;  /* 0x000000070b297c10 */ /* 0x000fe20008ffe4ff */
[----:B------:R-:W-:Y:S01]  /*fee0*/  IMAD R11, R19, 0x5000, R216 ;  /* 0x00005000130b7824 */ /* 0x000fe200078e02d8 */
[----:B------:R-:W-:Y:S01]  /*fef0*/  ISETP.GE.AND P1, PT, R90, 0x1, PT ;  /* 0x000000015a00780c */ /* 0x000fe20003f26270 */
[----:B------:R0:W4:Y:S02]  /*ff00*/  SHFL.IDX PT, R43, R40, RZ, 0x1e1f ;  /* 0x001e1fff282b7589 */ /* 0x00012400000e0000 */
[C---:B------:R-:W-:Y:S01]  /*ff10*/  IMAD.IADD R42, R18.reuse, 0x1, R11 ;  /* 0x00000001122a7824 */ /* 0x040fe200078e020b */
[CC--:B--2---:R-:W-:Y:S02]  /*ff20*/  IADD3 R44, R18.reuse, R11.reuse, R123 ;  /* 0x0000000b122c7210 */ /* 0x0c4fe40007ffe07b */
[CC--:B------:R-:W-:Y:S02]  /*ff30*/  IADD3 R45, R18.reuse, R11.reuse, R122 ;  /* 0x0000000b122d7210 */ /* 0x0c0fe40007ffe07a */
[----:B------:R-:W-:-:S02]  /*ff40*/  IADD3 R46, R18, R11, R130 ;  /* 0x0000000b122e7210 */ /* 0x000fc40007ffe082 */
[----:B------:R0:W2:Y:S03]  /*ff50*/  SHFL.IDX PT, R11, R41, RZ, 0x1e1f ;  /* 0x001e1fff290b7589 */ /* 0x0000a600000e0000 */
[----:B------:R-:W-:Y:S05]  /*ff60*/  @!P1 BRA `(.L_x_536) ;  /* 0x0000000000589947 */ /* 0x000fea0003800000 */
[----:B------:R-:W-:Y:S02]  /*ff70*/  ISETP.NE.AND P5, PT, R6, RZ, PT ;  /* 0x000000ff0600720c */ /* 0x000fe40003fa5270 */
[----:B------:R-:W-:-:S11]  /*ff80*/  ISETP.NE.AND P4, PT, R7, RZ, PT ;  /* 0x000000ff0700720c */ /* 0x000fd60003f85270 */
[----:B-1--4-:R-:W-:Y:S02]  /*ff90*/  @P5 IADD3 R36, P1, R16, R43, RZ ;  /* 0x0000002b10245210 */ /* 0x012fe40007f3e0ff */
[----:B------:R-:W-:-:S03]  /*ffa0*/  @P4 SHF.L.U32 R12, R170, 0x4, RZ ;  /* 0x00000004aa0c4819 */ /* 0x000fc600000006ff */
[----:B--2---:R-:W-:Y:S01]  /*ffb0*/  @P5 IMAD.X R37, R11, 0x1, R17, P1 ;  /* 0x000000010b255824 */ /* 0x004fe200008e0611 */
[----:B------:R-:W-:-:S04]  /*ffc0*/  @P4 IADD3 R38, P1, R12, R43, RZ ;  /* 0x0000002b0c264210 */ /* 0x000fc80007f3e0ff */
[----:B------:R-:W-:Y:S02]  /*ffd0*/  @P4 LEA.HI.X.SX32 R39, R12, R11, 0x1, P1 ;  /* 0x0000000b0c274211 */ /* 0x000fe400008f0eff */
[----:B------:R-:W-:-:S13]  /*ffe0*/  ISETP.NE.AND P1, PT, R8, RZ, PT ;  /* 0x000000ff0800720c */ /* 0x000fda0003f25270 */
[----:B------:R-:W-:-:S05]  /*fff0*/  @P1 IMAD.SHL.U32 R12, R171, 0x10, RZ ;  /* 0x00000010ab0c1824 */ /* 0x000fca00078e00ff */
[----:B------:R-:W-:-:S04]  /*10000*/  @P1 IADD3 R34, P6, R12, R43, RZ ;  /* 0x0000002b0c221210 */ /* 0x000fc80007fde0ff */
[----:B------:R-:W-:Y:S02]  /*10010*/  @P1 LEA.HI.X.SX32 R35, R12, R11, 0x1, P6 ;  /* 0x0000000b0c231211 */ /* 0x000fe400030f0eff */
[----:B------:R-:W1:Y:S04]  /*10020*/  @P5 LDS.128 R12, [R42+0xa400] ;  /* 0x00a400002a0c5984 */ /* 0x000e680000000c00 */
[----:B-1----:R1:W-:Y:S01]  /*10030*/  @P5 ST.E.128 desc[UR50][R36.64], R12 ;  /* 0x0000000c24005985 */ /* 0x0023e2000c101d32 */
[----:B------:R-:W-:-:S03]  /*10040*/  ISETP.NE.AND P5, PT, R9, RZ, PT ;  /* 0x000000ff0900720c */ /* 0x000fc60003fa5270 */
[----:B------:R-:W2:Y:S10]  /*10050*/  @P4 LDS.128 R12, [R44+0xa400] ;  /* 0x00a400002c0c4984 */ /* 0x000eb40000000c00 */
[----:B-1----:R-:W-:-:S05]  /*10060*/  @P5 IADD3 R36, P6, R168, R43, RZ ;  /* 0x0000002ba8245210 */ /* 0x002fca0007fde0ff */
[----:B------:R-:W-:Y:S01]  /*10070*/  @P5 IMAD.X R37, R11, 0x1, R194, P6 ;  /* 0x000000010b255824 */ /* 0x000fe200030e06c2 */
[----:B--2---:R-:W-:Y:S04]  /*10080*/  @P4 ST.E.128 desc[UR50][R38.64], R12 ;  /* 0x0000000c26004985 */ /* 0x004fe8000c101d32 */
[----:B------:R-:W1:Y:S04]  /*10090*/  @P1 LDS.128 R12, [R45+0xa400] ;  /* 0x00a400002d0c1984 */ /* 0x000e680000000c00 */
[----:B-1----:R-:W-:Y:S04]  /*100a0*/  @P1 ST.E.128 desc[UR50][R34.64], R12 ;  /* 0x0000000c22001985 */ /* 0x002fe8000c101d32 */
[----:B------:R-:W1:Y:S04]  /*100b0*/  @P5 LDS.128 R12, [R46+0xa400] ;  /* 0x00a400002e0c5984 */ /* 0x000e680000000c00 */
[----:B-1----:R1:W-:Y:S02]  /*100c0*/  @P5 ST.E.128 desc[UR50][R36.64], R12 ;  /* 0x0000000c24005985 */ /* 0x0023e4000c101d32 */
.L_x_536:
[----:B------:R-:W-:Y:S05]  /*100d0*/  BSYNC B0 ;  /* 0x0000000000007941 */ /* 0x000fea0003800000 */
.L_x_535:
[----:B------:R-:W-:Y:S01]  /*100e0*/  ISETP.GE.AND P1, PT, R90, 0x81, PT ;  /* 0x000000815a00780c */ /* 0x000fe20003f26270 */
[----:B0-----:R-:W0:Y:S01]  /*100f0*/  SHFL.IDX PT, R41, R41, 0x1, 0x1e1f ;  /* 0x003e1f0029297f89 */ /* 0x001e2200000e0000 */
[----:B------:R-:W-:Y:S03]  /*10100*/  BSSY B0, `(.L_x_537) ;  /* 0x0000019000007945 */ /* 0x000fe60003800000 */
[----:B--2---:R2:W0:Y:S08]  /*10110*/  SHFL.IDX PT, R11, R40, 0x1, 0x1e1f ;  /* 0x003e1f00280b7f89 */ /* 0x00443000000e0000 */
[----:B--2---:R-:W-:Y:S05]  /*10120*/  @!P1 BRA `(.L_x_538) ;  /* 0x0000000000589947 */ /* 0x004fea0003800000 */
[----:B------:R-:W-:Y:S02]  /*10130*/  ISETP.NE.AND P5, PT, R6, RZ, PT ;  /* 0x000000ff0600720c */ /* 0x000fe40003fa5270 */
[----:B------:R-:W-:-:S11]  /*10140*/  ISETP.NE.AND P4, PT, R7, RZ, PT ;  /* 0x000000ff0700720c */ /* 0x000fd60003f85270 */
[----:B01----:R-:W-:Y:S02]  /*10150*/  @P5 IADD3 R36, P1, R16, R11, RZ ;  /* 0x0000000b10245210 */ /* 0x003fe40007f3e0ff */
[----:B------:R-:W-:-:S03]  /*10160*/  @P4 SHF.L.U32 R12, R170, 0x4, RZ ;  /* 0x00000004aa0c4819 */ /* 0x000fc600000006ff */
[----:B------:R-:W-:Y:S01]  /*10170*/  @P5 IMAD.X R37, R41, 0x1, R17, P1 ;  /* 0x0000000129255824 */ /* 0x000fe200008e0611 */
[----:B------:R-:W-:-:S04]  /*10180*/  @P4 IADD3 R38, P1, R12, R11, RZ ;  /* 0x0000000b0c264210 */ /* 0x000fc80007f3e0ff */
[----:B------:R-:W-:Y:S02]  /*10190*/  @P4 LEA.HI.X.SX32 R39, R12, R41, 0x1, P1 ;  /* 0x000000290c274211 */ /* 0x000fe400008f0eff */
[----:B------:R-:W-:-:S13]  /*101a0*/  ISETP.NE.AND P1, PT, R8, RZ, PT ;  /* 0x000000ff0800720c */ /* 0x000fda0003f25270 */
[----:B------:R-:W-:-:S05]  /*101b0*/  @P1 IMAD.SHL.U32 R12, R171, 0x10, RZ ;  /* 0x00000010ab0c1824 */ /* 0x000fca00078e00ff */
[----:B------:R-:W-:-:S04]  /*101c0*/  @P1 IADD3 R34, P6, R12, R11, RZ ;  /* 0x0000000b0c221210 */ /* 0x000fc80007fde0ff */
[----:B------:R-:W-:Y:S02]  /*101d0*/  @P1 LEA.HI.X.SX32 R35, R12, R41, 0x1, P6 ;  /* 0x000000290c231211 */ /* 0x000fe400030f0eff */
[----:B------:R-:W0:Y:S04]  /*101e0*/  @P5 LDS.128 R12, [R42+0xe400] ;  /* 0x00e400002a0c5984 */ /* 0x000e280000000c00 */
[----:B0-----:R0:W-:Y:S01]  /*101f0*/  @P5 ST.E.128 desc[UR50][R36.64], R12 ;  /* 0x0000000c24005985 */ /* 0x0011e2000c101d32 */
[----:B------:R-:W-:-:S03]  /*10200*/  ISETP.NE.AND P5, PT, R9, RZ, PT ;  /* 0x000000ff0900720c */ /* 0x000fc60003fa5270 */
[----:B------:R-:W1:Y:S10]  /*10210*/  @P4 LDS.128 R12, [R44+0xe400] ;  /* 0x00e400002c0c4984 */ /* 0x000e740000000c00 */
[----:B0-----:R-:W-:-:S05]  /*10220*/  @P5 IADD3 R36, P6, R168, R11, RZ ;  /* 0x0000000ba8245210 */ /* 0x001fca0007fde0ff */
[----:B------:R-:W-:Y:S01]  /*10230*/  @P5 IMAD.X R37, R41, 0x1, R194, P6 ;  /* 0x0000000129255824 */ /* 0x000fe200030e06c2 */
[----:B-1----:R-:W-:Y:S04]  /*10240*/  @P4 ST.E.128 desc[UR50][R38.64], R12 ;  /* 0x0000000c26004985 */ /* 0x002fe8000c101d32 */
[----:B------:R-:W0:Y:S04]  /*10250*/  @P1 LDS.128 R12, [R45+0xe400] ;  /* 0x00e400002d0c1984 */ /* 0x000e280000000c00 */
[----:B0-----:R-:W-:Y:S04]  /*10260*/  @P1 ST.E.128 desc[UR50][R34.64], R12 ;  /* 0x0000000c22001985 */ /* 0x001fe8000c101d32 */
[----:B------:R-:W0:Y:S04]  /*10270*/  @P5 LDS.128 R12, [R46+0xe400] ;  /* 0x00e400002e0c5984 */ /* 0x000e280000000c00 */
[----:B0-----:R2:W-:Y:S02]  /*10280*/  @P5 ST.E.128 desc[UR50][R36.64], R12 ;  /* 0x0000000c24005985 */ /* 0x0015e4000c101d32 */
.L_x_538:
[----:B------:R-:W-:Y:S05]  /*10290*/  BSYNC B0 ;  /* 0x0000000000007941 */ /* 0x000fea0003800000 */
.L_x_537:
[----:B0-----:R-:W5:Y:S01]  /*102a0*/  LDL R11, [R1] ;  /* 0x00000000010b7983 */ /* 0x001f620000100800 */
[----:B-1----:R-:W-:Y:S01]  /*102b0*/  @!P2 VIADD R91, R91, 0x298c0 ;  /* 0x000298c05b5ba836 */ /* 0x002fe20000000000 */
[----:B------:R-:W-:Y:S01]  /*102c0*/  IADD3 R19, R19, 0x1, RZ ;  /* 0x0000000113137810 */ /* 0x000fe20007ffe0ff */
[----:B------:R-:W-:Y:S01]  /*102d0*/  @!PT LDS RZ, [RZ] ;  /* 0x00000000fffff984 */ /* 0x000fe20000000800 */
[----:B------:R-:W-:Y:S01]  /*102e0*/  @!PT LDS RZ, [RZ] ;  /* 0x00000000fffff984 */ /* 0x000fe20000000800 */
[----:B------:R-:W-:Y:S01]  /*102f0*/  @!PT LDS RZ, [RZ] ;  /* 0x00000000fffff984 */ /* 0x000fe20000000800 */
[----:B------:R-:W-:Y:S01]  /*10300*/  @!PT LDS RZ, [RZ] ;  /* 0x00000000fffff984 */ /* 0x000fe20000000800 */
[----:B------:R0:W-:Y:S06]  /*10310*/  MEMBAR.ALL.CTA ;  /* 0x0000000000007992 */ /* 0x0001ec0000008000 */
[----:B0-----:R-:W0:Y:S02]  /*10320*/  FENCE.VIEW.ASYNC.S ;  /* 0x00000000000073c6 */ /* 0x001e240000000000 */
[----:B0-----:R0:W-:Y:S01]  /*10330*/  BAR.SYNC.DEFER_BLOCKING R158, 0x80 ;  /* 0x0002009e0000751d */ /* 0x0011e20000010000 */
[----:B------:R-:W-:-:S02]  /*10340*/  ISETP.NE.AND P1, PT, R19, 0x2, PT ;  /* 0x000000021300780c */ /* 0x000fc40003f25270 */
[----:B------:R-:W-:Y:S02]  /*10350*/  @!P2 PRMT R91, RZ, 0x654, R91 ;  /* 0x00000654ff5ba816 */ /* 0x000fe4000000005b */
[----:B------:R-:W-:Y:S02]  /*10360*/  SEL R19, R19, RZ, P1 ;  /* 0x000000ff13137207 */ /* 0x000fe40000800000 */
[----:B------:R0:W-:Y:S01]  /*10370*/  @!P2 SYNCS.ARRIVE.TRANS64.RED.A1T0 RZ, [R91+URZ], RZ ;  /* 0x000000ff5bffa9a7 */ /* 0x0001e2000810043f */
[----:B-----5:R-:W-:Y:S02]  /*10380*/  LOP3.LUT P4, RZ, R11, 0x2, RZ, 0xc0, !PT ;  /* 0x000000020bff7812 */ /* 0x020fe4000788c0ff */
[----:B------:R-:W-:-:S04]  /*10390*/  SEL R11, RZ, 0x1, P1 ;  /* 0x00000001ff0b7807 */ /* 0x000fc80000800000 */
[----:B------:R-:W-:-:S07]  /*103a0*/  LOP3.LUT R196, R196, R11, RZ, 0x3c, !PT ;  /* 0x0000000bc4c47212 */ /* 0x000fce00078e3cff */
[----:B0-----:R-:W-:Y:S05]  /*103b0*/  @P4 BRA `(.L_x_539) ;  /* 0xffffff2400fc4947 */ /* 0x001fea000383ffff */
[----:B--2---:R-:W0:Y:S01]  /*103c0*/  S2R R12, SR_TID.X ;  /* 0x00000000000c7919 */ /* 0x004e220000002100 */
[----:B------:R-:W-:Y:S02]  /*103d0*/  PLOP3.LUT P0, PT, PT, PT, PT, 0x8, 0x0 ;  /* 0x000000000000781c */ /* 0x000fe40003f0e170 */
[----:B0-----:R-:W-:-:S04]  /*103e0*/  SHF.R.U32.HI R12, RZ, 0x7, R12 ;  /* 0x00000007ff0c7819 */ /* 0x001fc8000001160c */
[----:B------:R-:W-:-:S13]  /*103f0*/  ISETP.NE.AND P4, PT, R12, 0x1, PT ;  /* 0x000000010c00780c */ /* 0x000fda0003f85270 */
[----:B------:R-:W-:Y:S06]  /*10400*/  @!P4 BAR.ARV 0x9, 0x100 ;  /* 0x024400000000cb1d */ /* 0x000fec0000002000 */
.L_x_429:
[----:B------:R-:W-:Y:S01]  /*10410*/  IMAD.MOV.U32 R0, RZ, RZ, RZ ;  /* 0x000000ffff007224 */ /* 0x000fe200078e00ff */
[----:B------:R-:W-:Y:S06]  /*10420*/  @P0 BRA `(.L_x_540) ;  /* 0x00000000000c0947 */ /* 0x000fec0003800000 */
[----:B------:R-:W1:Y:S01]  /*10430*/  FENCE.VIEW.ASYNC.G ;  /* 0x00000000000073c6 */ /* 0x000e620000000100 */
[----:B------:R-:W-:Y:S05]  /*10440*/  WARPSYNC.ALL ;  /* 0x0000000000007948 */ /* 0x000fea0003800000 */
[----:B-1----:R-:W-:Y:S06]  /*10450*/  BAR.ARV 0xc, 0x180 ;  /* 0x0306000000007b1d */ /* 0x002fec0000002000 */
.L_x_540:
[----:B------:R-:W2:Y:S01]  /*10460*/  LDL R2, [R1] ;  /* 0x0000000001027983 */ /* 0x000ea20000100800 */
[----:B------:R-:W-:Y:S01]  /*10470*/  BSSY B0, `(.L_x_541) ;  /* 0x0000021000007945 */ /* 0x000fe20003800000 */
[----:B--2---:R-:W-:-:S13]  /*10480*/  LOP3.LUT P0, RZ, R2, 0x8, RZ, 0xc0, !PT ;  /* 0x0000000802ff7812 */ /* 0x004fda000780c0ff */
[----:B------:R-:W-:Y:S05]  /*10490*/  @!P0 BRA `(.L_x_542) ;  /* 0x0000000000788947 */ /* 0x000fea0003800000 */
[----:B------:R-:W-:Y:S01]  /*104a0*/  ISETP.NE.AND P0, PT, R219, RZ, PT ;  /* 0x000000ffdb00720c */ /* 0x000fe20003f05270 */
[----:B------:R-:W-:-:S03]  /*104b0*/  ULDC UR4, c[0x0][0x9f0] ;  /* 0x00027c0000047ab9 */ /* 0x000fc60000000800 */
[----:B0-----:R-:W-:-:S04]  /*104c0*/  SEL R6, R219, UR4, P0 ;  /* 0x00000004db067c07 */ /* 0x001fc80008000000 */
[-C--:B------:R-:W-:Y:S02]  /*104d0*/  IABS R5, R6.reuse ;  /* 0x0000000600057213 */ /* 0x080fe40000000000 */
[----:B------:R-:W-:Y:S02]  /*104e0*/  IADD3 R0, R147, -0x1, R6 ;  /* 0xffffffff93007810 */ /* 0x000fe40007ffe006 */
[----:B------:R-:W0:Y:S01]  /*104f0*/  I2F.RP R4, R5 ;  /* 0x0000000500047306 */ /* 0x000e220000209400 */
[----:B------:R-:W-:-:S04]  /*10500*/  IABS R9, R6 ;  /* 0x0000000600097213 */ /* 0x000fc80000000000 */
[----:B------:R-:W-:-:S03]  /*10510*/  IADD3 R9, RZ, -R9, RZ ;  /* 0x80000009ff097210 */ /* 0x000fc60007ffe0ff */
[----:B0-----:R-:W0:Y:S02]  /*10520*/  MUFU.RCP R4, R4 ;  /* 0x0000000400047308 */ /* 0x001e240000001000 */
[----:B0-----:R-:W-:Y:S01]  /*10530*/  VIADD R2, R4, 0xffffffe ;  /* 0x0ffffffe04027836 */ /* 0x001fe20000000000 */
[----:B------:R-:W-:Y:S02]  /*10540*/  IABS R4, R0 ;  /* 0x0000000000047213 */ /* 0x000fe40000000000 */
[----:B------:R-:W-:-:S03]  /*10550*/  LOP3.LUT R0, R0, R6, RZ, 0x3c, !PT ;  /* 0x0000000600007212 */ /* 0x000fc600078e3cff */
[----:B------:R0:W1:Y:S01]  /*10560*/  F2I.FTZ.U32.TRUNC.NTZ R3, R2 ;  /* 0x0000000200037305 */ /* 0x000062000021f000 */
[----:B------:R-:W-:Y:S01]  /*10570*/  ISETP.GE.AND P2, PT, R0, RZ, PT ;  /* 0x000000ff0000720c */ /* 0x000fe20003f46270 */
[----:B0-----:R-:W-:Y:S02]  /*10580*/  IMAD.MOV.U32 R2, RZ, RZ, RZ ;  /* 0x000000ffff027224 */ /* 0x001fe400078e00ff */
[----:B-1----:R-:W-:-:S04]  /*10590*/  IMAD.MOV R8, RZ, RZ, -R3 ;  /* 0x000000ffff087224 */ /* 0x002fc800078e0a03 */
[----:B------:R-:W-:-:S04]  /*105a0*/  IMAD R7, R8, R5, RZ ;  /* 0x0000000508077224 */ /* 0x000fc800078e02ff */
[----:B------:R-:W-:-:S04]  /*105b0*/  IMAD.HI.U32 R3, R3, R7, R2 ;  /* 0x0000000703037227 */ /* 0x000fc800078e0002 */
[----:B------:R-:W-:Y:S02]  /*105c0*/  IMAD.MOV.U32 R2, RZ, RZ, R9 ;  /* 0x000000ffff027224 */ /* 0x000fe400078e0009 */
        /* <DEDUP_REMOVED lines=11> */
.L_x_542:
[----:B------:R-:W-:Y:S05]  /*10680*/  BSYNC B0 ;  /* 0x0000000000007941 */ /* 0x000fea0003800000 */
.L_x_541:
[-C--:B------:R-:W-:Y:S01]  /*10690*/  IMAD R211, R226, R0.reuse, RZ ;  /* 0x00000000e2d37224 */ /* 0x080fe200078e02ff */
[----:B------:R-:W-:Y:S02]  /*106a0*/  PLOP3.LUT P0, PT, PT, PT, PT, 0x80, 0x0 ;  /* 0x000000000000781c */ /* 0x000fe40003f0f070 */
[----:B------:R-:W-:Y:S02]  /*106b0*/  CS2R R88, SRZ ;  /* 0x0000000000587805 */ /* 0x000fe4000001ff00 */
[----:B------:R-:W-:Y:S02]  /*106c0*/  MOV R14, RZ ;  /* 0x000000ff000e7202 */ /* 0x000fe40000000f00 */
[----:B------:R-:W-:Y:S02]  /*106d0*/  CS2R R10, SRZ ;  /* 0x00000000000a7805 */ /* 0x000fe4000001ff00 */
[----:B------:R-:W-:Y:S02]  /*106e0*/  VIADDMNMX R147, R211, R0, R147, PT ;  /* 0x00000000d3937246 */ /* 0x000fe40003800193 */
[----:B------:R-:W-:-:S02]  /*106f0*/  CS2R R110, SRZ ;  /* 0x00000000006e7805 */ /* 0x000fc4000001ff00 */
[----:B------:R-:W-:Y:S02]  /*10700*/  CS2R R52, SRZ ;  /* 0x0000000000347805 */ /* 0x000fe4000001ff00 */
[----:B------:R-:W-:Y:S02]  /*10710*/  CS2R R98, SRZ ;  /* 0x0000000000627805 */ /* 0x000fe4000001ff00 */
[----:B------:R-:W-:Y:S01]  /*10720*/  ISETP.GT.AND P1, PT, R147, R211, PT ;  /* 0x000000d39300720c */ /* 0x000fe20003f24270 */
[----:B------:R-:W-:Y:S01]  /*10730*/  IMAD.MOV.U32 R69, RZ, RZ, RZ ;  /* 0x000000ffff457224 */ /* 0x000fe200078e00ff */
[----:B------:R-:W-:Y:S01]  /*10740*/  CS2R R36, SRZ ;  /* 0x0000000000247805 */ /* 0x000fe2000001ff00 */
[----:B------:R-:W-:Y:S01]  /*10750*/  IMAD.MOV.U32 R63, RZ, RZ, RZ ;  /* 0x000000ffff3f7224 */ /* 0x000fe200078e00ff */
[----:B------:R-:W-:Y:S02]  /*10760*/  CS2R R114, SRZ ;  /* 0x0000000000727805 */ /* 0x000fe4000001ff00 */
[----:B------:R-:W-:Y:S01]  /*10770*/  CS2R R56, SRZ ;  /* 0x0000000000387805 */ /* 0x000fe2000001ff00 */
[----:B------:R-:W-:Y:S01]  /*10780*/  IMAD.MOV.U32 R119, RZ, RZ, RZ ;  /* 0x000000ffff777224 */ /* 0x000fe200078e00ff */
[----:B------:R-:W-:-:S02]  /*10790*/  CS2R R112, SRZ ;  /* 0x0000000000707805 */ /* 0x000fc4000001ff00 */
[----:B------:R-:W-:Y:S02]  /*107a0*/  CS2R R60, SRZ ;  /* 0x00000000003c7805 */ /* 0x000fe4000001ff00 */
[----:B------:R-:W-:Y:S02]  /*107b0*/  CS2R R84, SRZ ;  /* 0x0000000000547805 */ /* 0x000fe4000001ff00 */
[----:B------:R-:W-:Y:S02]  /*107c0*/  MOV R117, RZ ;  /* 0x000000ff00757202 */ /* 0x000fe40000000f00 */
[----:B------:R-:W-:Y:S02]  /*107d0*/  CS2R R44, SRZ ;  /* 0x00000000002c7805 */ /* 0x000fe4000001ff00 */
[----:B------:R-:W-:Y:S01]  /*107e0*/  CS2R R40, SRZ ;  /* 0x0000000000287805 */ /* 0x000fe2000001ff00 */
[----:B------:R-:W-:Y:S01]  /*107f0*/  IMAD.MOV.U32 R0, RZ, RZ, RZ ;  /* 0x000000ffff007224 */ /* 0x000fe200078e00ff */
[----:B------:R-:W-:-:S02]  /*10800*/  CS2R R48, SRZ ;  /* 0x0000000000307805 */ /* 0x000fc4000001ff00 */
[----:B------:R-:W-:Y:S01]  /*10810*/  CS2R R108, SRZ ;  /* 0x00000000006c7805 */ /* 0x000fe2000001ff00 */
[----:B------:R-:W-:Y:S01]  /*10820*/  IMAD.MOV.U32 R82, RZ, RZ, RZ ;  /* 0x000000ffff527224 */ /* 0x000fe200078e00ff */
[----:B------:R-:W-:Y:S01]  /*10830*/  CS2R R92, SRZ ;  /* 0x00000000005c7805 */ /* 0x000fe2000001ff00 */
[----:B------:R-:W-:Y:S01]  /*10840*/  IMAD.MOV.U32 R121, RZ, RZ, RZ ;  /* 0x000000ffff797224 */ /* 0x000fe200078e00ff */
[----:B------:R-:W-:Y:S01]  /*10850*/  MOV R39, RZ ;  /* 0x000000ff00277202 */ /* 0x000fe20000000f00 */
[----:B------:R-:W-:Y:S01]  /*10860*/  IMAD.MOV.U32 R94, RZ, RZ, RZ ;  /* 0x000000ffff5e7224 */ /* 0x000fe200078e00ff */
[----:B------:R-:W-:Y:S02]  /*10870*/  CS2R R80, SRZ ;  /* 0x0000000000507805 */ /* 0x000fe4000001ff00 */
[----:B------:R-:W-:Y:S02]  /*10880*/  CS2R R24, SRZ ;  /* 0x0000000000187805 */ /* 0x000fe4000001ff00 */
[----:B------:R-:W-:Y:S01]  /*10890*/  CS2R R90, SRZ ;  /* 0x00000000005a7805 */ /* 0x000fe2000001ff00 */
[----:B----4-:R-:W-:Y:S01]  /*108a0*/  IMAD.MOV.U32 R43, RZ, RZ, RZ ;  /* 0x000000ffff2b7224 */ /* 0x010fe200078e00ff */
[----:B------:R-:W-:Y:S01]  /*108b0*/  CS2R R76, SRZ ;  /* 0x00000000004c7805 */ /* 0x000fe2000001ff00 */
[----:B------:R-:W-:Y:S01]  /*108c0*/  IMAD.MOV.U32 R4, RZ, RZ, RZ ;  /* 0x000000ffff047224 */ /* 0x000fe200078e00ff */
[----:B------:R-:W-:Y:S01]  /*108d0*/  MOV R97, RZ ;  /* 0x000000ff00617202 */ /* 0x000fe20000000f00 */
[----:B------:R-:W-:Y:S01]  /*108e0*/  IMAD.MOV.U32 R64, RZ, RZ, RZ ;  /* 0x000000ffff407224 */ /* 0x000fe200078e00ff */
[----:B------:R-:W-:Y:S01]  /*108f0*/  MOV R78, RZ ;  /* 0x000000ff004e7202 */ /* 0x000fe20000000f00 */
[----:B------:R-:W-:Y:S01]  /*10900*/  IMAD.MOV.U32 R35, RZ, RZ, RZ ;  /* 0x000000ffff237224 */ /* 0x000fe200078e00ff */
[----:B------:R-:W-:Y:S01]  /*10910*/  CS2R R72, SRZ ;  /* 0x0000000000487805 */ /* 0x000fe2000001ff00 */
[----:B------:R-:W-:Y:S01]  /*10920*/  IMAD.MOV.U32 R12, RZ, RZ, RZ ;  /* 0x000000ffff0c7224 */ /* 0x000fe200078e00ff */
[----:B------:R-:W-:Y:S01]  /*10930*/  CS2R R8, SRZ ;  /* 0x0000000000087805 */ /* 0x000fe2000001ff00 */
[----:B------:R-:W-:Y:S01]  /*10940*/  IMAD.MOV.U32 R55, RZ, RZ, RZ ;  /* 0x000000ffff377224 */ /* 0x000fe200078e00ff */
[----:B0-----:R-:W-:Y:S01]  /*10950*/  CS2R R6, SRZ ;  /* 0x0000000000067805 */ /* 0x001fe2000001ff00 */
[----:B------:R-:W-:-:S02]  /*10960*/  IMAD.MOV.U32 R86, RZ, RZ, RZ ;  /* 0x000000ffff567224 */ /* 0x000fc400078e00ff */
[----:B------:R-:W-:Y:S01]  /*10970*/  IMAD.MOV.U32 R74, RZ, RZ, RZ ;  /* 0x000000ffff4a7224 */ /* 0x000fe200078e00ff */
[----:B------:R-:W-:Y:S06]  /*10980*/  @!P1 BRA `(.L_x_543) ;  /* 0x000000f800ac9947 */ /* 0x000fec0003800000 */
[----:B------:R-:W-:-:S03]  /*10990*/  UMOV UR4, 0xffffffff ;  /* 0xffffffff00047882 */ /* 0x000fc60000000000 */
[----:B------:R-:W-:Y:S05]  /*109a0*/  BRA.DIV UR4, `(.L_x_544) ;  /* 0x000001ca041c7947 */ /* 0x000fea000b800000 */
[----:B------:R-:W0:Y:S02]  /*109b0*/  S2R R0, SR_TID.X ;  /* 0x0000000000007919 */ /* 0x000e240000002100 */
[----:B0-----:R-:W-:-:S04]  /*109c0*/  IADD3 R2, R0, -0x80, RZ ;  /* 0xffffff8000027810 */ /* 0x001fc80007ffe0ff */
[----:B------:R-:W-:-:S04]  /*109d0*/  SHF.R.S32.HI R0, RZ, 0x1f, R2 ;  /* 0x0000001fff007819 */ /* 0x000fc80000011402 */
[----:B------:R-:W-:-:S04]  /*109e0*/  LEA.HI R0, R0, R2, RZ, 0x7 ;  /* 0x0000000200007211 */ /* 0x000fc800078f38ff */
[----:B------:R-:W-:-:S05]  /*109f0*/  SHF.R.S32.HI R0, RZ, 0x7, R0 ;  /* 0x00000007ff007819 */ /* 0x000fca0000011400 */
[----:B------:R0:W1:Y:S02]  /*10a00*/  SHFL.IDX PT, R212, R0, RZ, 0x1f ;  /* 0x00001fff00d47589 */ /* 0x00006400000e0000 */
.L_x_806:
[----:B01----:R-:W-:Y:S01]  /*10a10*/  LEA.HI R0, R212, R212, RZ, 0x1 ;  /* 0x000000d4d4007211 */ /* 0x003fe200078f08ff */
[----:B------:R-:W-:-:S03]  /*10a20*/  ULOP3.LUT UP0, URZ, UR39, 0x9f, URZ, 0xc0, !UPT ;  /* 0x0000009f273f7892 */ /* 0x000fc6000f80c03f */
[----:B------:R-:W-:-:S03]  /*10a30*/  LOP3.LUT R3, R0, 0x3e, RZ, 0xc0, !PT ;  /* 0x0000003e00037812 */ /* 0x000fc600078ec0ff */
[----:B------:R-:W-:Y:S02]  /*10a40*/  PLOP3.LUT P0, PT, PT, PT, UP0, 0x80, 0x0 ;  /* 0x000000000000781c */ /* 0x000fe40003f0f008 */
[----:B------:R-:W-:-:S05]  /*10a50*/  IMAD.IADD R3, R212, 0x1, -R3 ;  /* 0x00000001d4037824 */ /* 0x000fca00078e0a03 */
[----:B------:R-:W-:-:S04]  /*10a60*/  LEA R3, R3, UR39, 0xc ;  /* 0x0000002703037c11 */ /* 0x000fc8000f8e60ff */
[----:B------:R-:W-:-:S04]  /*10a70*/  SHF.R.U32.HI R3, RZ, 0x4, R3 ;  /* 0x00000004ff037819 */ /* 0x000fc80000011603 */
[----:B------:R-:W-:Y:S01]  /*10a80*/  LOP3.LUT R44, R3, 0x3fff, RZ, 0xc0, !PT ;  /* 0x00003fff032c7812 */ /* 0x000fe200078ec0ff */
[----:B------:R-:W-:Y:S06]  /*10a90*/  @!P0 BRA `(.L_x_545) ;  /* 0x0000000000408947 */ /* 0x000fec0003800000 */
[----:B------:R-:W-:Y:S01]  /*10aa0*/  MOV R0, 0x0 ;  /* 0x0000000000007802 */ /* 0x000fe20000000f00 */
[----:B------:R-:W-:Y:S01]  /*10ab0*/  ULDC.64 UR4, c[0x4][0xc8] ;  /* 0x0100320000047ab9 */ /* 0x000fe20000000a00 */
[----:B------:R-:W-:Y:S01]  /*10ac0*/  ULDC.64 UR6, c[0x4][0xd0] ;  /* 0x0100340000067ab9 */ /* 0x000fe20000000a00 */
[----:B------:R-:W-:Y:S01]  /*10ad0*/  IMAD.U32 R4, RZ, RZ, UR4 ;  /* 0x00000004ff047e24 */ /* 0x000fe2000f8e00ff */
[----:B------:R0:W1:Y:S01]  /*10ae0*/  LDC.64 R2, c[0x4][R0] ;  /* 0x0100000000027b82 */ /* 0x0000620000000a00 */
[----:B------:R-:W-:Y:S01]  /*10af0*/  IMAD.U32 R5, RZ, RZ, UR5 ;  /* 0x00000005ff057e24 */ /* 0x000fe2000f8e00ff */
[----:B------:R-:W-:Y:S01]  /*10b00*/  ULDC.64 UR4, c[0x4][0x38] ;  /* 0x01000e0000047ab9 */ /* 0x000fe20000000a00 */
[----:B------:R-:W-:Y:S01]  /*10b10*/  MOV R6, UR6 ;  /* 0x0000000600067c02 */ /* 0x000fe20008000f00 */
[----:B------:R-:W-:Y:S01]  /*10b20*/  IMAD.U32 R7, RZ, RZ, UR7 ;  /* 0x00000007ff077e24 */ /* 0x000fe2000f8e00ff */
[----:B------:R-:W-:Y:S01]  /*10b30*/  MOV R8, 0x70 ;  /* 0x0000007000087802 */ /* 0x000fe20000000f00 */
[----:B------:R-:W-:-:S02]  /*10b40*/  IMAD.U32 R10, RZ, RZ, UR4 ;  /* 0x00000004ff0a7e24 */ /* 0x000fc4000f8e00ff */
[----:B------:R-:W-:Y:S02]  /*10b50*/  IMAD.U32 R11, RZ, RZ, UR5 ;  /* 0x00000005ff0b7e24 */ /* 0x000fe4000f8e00ff */
[----:B------:R-:W-:Y:S02]  /*10b60*/  IMAD.MOV.U32 R12, RZ, RZ, 0x1 ;  /* 0x00000001ff0c7424 */ /* 0x000fe400078e00ff */
[----:B0-----:R-:W-:-:S07]  /*10b70*/  IMAD.MOV.U32 R13, RZ, RZ, RZ ;  /* 0x000000ffff0d7224 */ /* 0x001fce00078e00ff */
[----:B------:R-:W-:-:S07]  /*10b80*/  LEPC R20, `(.L_x_545) ;  /* 0x000000001014794e */ /* 0x000fce0000000000 */
[----:B-1-3-5:R-:W-:Y:S05]  /*10b90*/  CALL.ABS.NOINC R2 ;  /* 0x0000000002007343 */ /* 0x02afea0003c00000 */
.L_x_545:
        /* <DEDUP_REMOVED lines=9> */
[----:B------:R-:W4:Y:S01]  /*10c30*/  @P1 LDC.64 R12, c[0x0][0x9c0] ;  /* 0x00027000ff0c1b82 */ /* 0x000f220000000a00 */
[----:B0-----:R-:W-:-:S02]  /*10c40*/  @P1 IMAD R2, R222, R8, RZ ;  /* 0x00000008de021224 */ /* 0x001fc400078e02ff */
[----:B------:R-:W-:-:S04]  /*10c50*/  @P1 IMAD.WIDE.U32 R4, R214, R8, RZ ;  /* 0x00000008d6041225 */ /* 0x000fc800078e00ff */
[----:B------:R-:W-:Y:S02]  /*10c60*/  @P1 IMAD R9, R214, R9, R2 ;  /* 0x00000009d6091224 */ /* 0x000fe400078e0202 */
[-C--:B-1----:R-:W-:Y:S02]  /*10c70*/  @P0 IMAD R0, R222, R6.reuse, RZ ;  /* 0x00000006de000224 */ /* 0x082fe400078e02ff */
[----:B------:R-:W-:Y:S01]  /*10c80*/  @P0 IMAD.WIDE.U32 R2, R214, R6, RZ ;  /* 0x00000006d6020225 */ /* 0x000fe200078e00ff */
[----:B------:R-:W-:-:S03]  /*10c90*/  @P1 IADD3 R5, R5, R9, RZ ;  /* 0x0000000905051210 */ /* 0x000fc60007ffe0ff */
[----:B------:R-:W-:Y:S02]  /*10ca0*/  @P0 IMAD R7, R214, R7, R0 ;  /* 0x00000007d6070224 */ /* 0x000fe400078e0200 */
[----:B------:R-:W-:Y:S02]  /*10cb0*/  IMAD.MOV.U32 R0, RZ, RZ, 0x3f800000 ;  /* 0x3f800000ff007424 */ /* 0x000fe400078e00ff */
[----:B------:R-:W-:Y:S02]  /*10cc0*/  @P0 IMAD.IADD R3, R3, 0x1, R7 ;  /* 0x0000000103030824 */ /* 0x000fe400078e0207 */
[----:B--2---:R-:W-:-:S04]  /*10cd0*/  @P0 IMAD.WIDE.U32 R2, R169, R10, R2 ;  /* 0x0000000aa9020225 */ /* 0x004fc800078e0002 */
[C---:B----4-:R-:W-:Y:S01]  /*10ce0*/  @P1 IMAD.WIDE.U32 R6, R169.reuse, R12, R4 ;  /* 0x0000000ca9061225 */ /* 0x050fe200078e0004 */
[----:B------:R-:W-:Y:S01]  /*10cf0*/  @P0 LEA R4, P2, R2, UR4, 0x2 ;  /* 0x0000000402040c11 */ /* 0x000fe2000f8410ff */
[----:B------:R-:W-:Y:S02]  /*10d00*/  ULDC UR4, c[0x0][0x3f4] ;  /* 0x0000fd0000047ab9 */ /* 0x000fe40000000800 */
[C---:B------:R-:W-:Y:S01]  /*10d10*/  @P0 IMAD R5, R169.reuse, R11, R3 ;  /* 0x0000000ba9050224 */ /* 0x040fe200078e0203 */
[----:B------:R-:W-:Y:S01]  /*10d20*/  @P1 LEA R8, P3, R6, UR6, 0x2 ;  /* 0x0000000606081c11 */ /* 0x000fe2000f8610ff */
[----:B------:R-:W-:-:S03]  /*10d30*/  @P1 IMAD R3, R169, R13, R7 ;  /* 0x0000000da9031224 */ /* 0x000fc600078e0207 */
[----:B------:R-:W-:Y:S02]  /*10d40*/  @P0 LEA.HI.X R5, R2, UR5, R5, 0x2, P2 ;  /* 0x0000000502050c11 */ /* 0x000fe400090f1405 */
[----:B------:R-:W-:Y:S01]  /*10d50*/  @P1 LEA.HI.X R9, R6, UR7, R3, 0x2, P3 ;  /* 0x0000000706091c11 */ /* 0x000fe200098f1403 */
[----:B------:R-:W-:-:S04]  /*10d60*/  IMAD.MOV.U32 R3, RZ, RZ, 0x3f800000 ;  /* 0x3f800000ff037424 */ /* 0x000fc800078e00ff */
[----:B------:R-:W2:Y:S04]  /*10d70*/  @P1 LDG.E R0, desc[UR50][R8.64] ;  /* 0x0000003208001981 */ /* 0x000ea8000c1e1900 */
[----:B------:R-:W2:Y:S01]  /*10d80*/  @P0 LDG.E R3, desc[UR50][R4.64] ;  /* 0x0000003204030981 */ /* 0x000ea2000c1e1900 */
[----:B------:R-:W-:Y:S01]  /*10d90*/  ISETP.LT.AND P0, PT, RZ, UR4, PT ;  /* 0x00000004ff007c0c */ /* 0x000fe2000bf01270 */
[----:B------:R-:W-:Y:S01]  /*10da0*/  ULDC UR4, c[0x0][0x9d8] ;  /* 0x0002760000047ab9 */ /* 0x000fe20000000800 */
[----:B--2---:R-:W-:-:S04]  /*10db0*/  FMUL.FTZ R0, R3, R0 ;  /* 0x0000000003007220 */ /* 0x004fc80000410000 */
[----:B------:R-:W-:-:S07]  /*10dc0*/  FMUL.FTZ R2, R0, UR4 ;  /* 0x0000000400027c20 */ /* 0x000fce0008410000 */
[----:B------:R-:W-:Y:S05]  /*10dd0*/  @P0 BRA `(.L_x_546) ;  /* 0x0000000000400947 */ /* 0x000fea0003800000 */
[----:B------:R-:W-:-:S04]  /*10de0*/  ULEA.HI UR4, UR37, UR37, URZ, 0x1 ;  /* 0x0000002525047291 */ /* 0x000fc8000f8f083f */
[----:B------:R-:W-:-:S04]  /*10df0*/  ULOP3.LUT UR4, UR4, 0xfffffffe, URZ, 0xc0, !UPT ;  /* 0xfffffffe04047892 */ /* 0x000fc8000f8ec03f */
[----:B------:R-:W-:-:S06]  /*10e00*/  UIADD3 UR4, UR37, -UR4, URZ ;  /* 0x8000000425047290 */ /* 0x000fcc000fffe03f */
[----:B------:R-:W-:-:S05]  /*10e10*/  IMAD.U32 R3, RZ, RZ, UR4 ;  /* 0x00000004ff037e24 */ /* 0x000fca000f8e00ff */
[----:B------:R-:W-:-:S04]  /*10e20*/  SHF.L.U32 R3, R3, 0x1f, RZ ;  /* 0x0000001f03037819 */ /* 0x000fc800000006ff */
[----:B------:R0:W1:Y:S03]  /*10e30*/  SYNCS.PHASECHK.TRANS64.TRYWAIT P0, [R18+URZ+0x29800], R3 ;  /* 0x02980003120075a7 */ /* 0x000066000800017f */
[----:B-1----:R-:W-:Y:S05]  /*10e40*/  @!P0 NANOSLEEP.SYNCS 0x989680 ;  /* 0x009896800000895d */ /* 0x002fea0003900000 */
[----:B------:R-:W1:Y:S01]  /*10e50*/  @!P0 SYNCS.PHASECHK.TRANS64 P0, [R18+URZ+0x29800], R3 ;  /* 0x02980003120085a7 */ /* 0x000e62000800007f */
[----:B------:R-:W-:Y:S04]  /*10e60*/  BSSY B0, `(.L_x_547) ;  /* 0x0000006000007945 */ /* 0x000fe80003800000 */
[----:B-1----:R-:W-:Y:S05]  /*10e70*/  @P0 BRA `(.L_x_548) ;  /* 0x0000000000100947 */ /* 0x002fea0003800000 */
.L_x_549:
[----:B-1----:R1:W2:Y:S02]  /*10e80*/  SYNCS.PHASECHK.TRANS64.TRYWAIT P0, [R18+URZ+0x29800], R3 ;  /* 0x02980003120075a7 */ /* 0x0022a4000800017f */
[----:B--2---:R-:W-:Y:S05]  /*10e90*/  @!P0 NANOSLEEP.SYNCS 0x989680 ;  /* 0x009896800000895d */ /* 0x004fea0003900000 */
[----:B------:R-:W2:Y:S02]  /*10ea0*/  @!P0 SYNCS.PHASECHK.TRANS64 P0, [R18+URZ+0x29800], R3 ;  /* 0x02980003120085a7 */ /* 0x000ea4000800007f */
[----:B--2---:R-:W-:Y:S05]  /*10eb0*/  @!P0 BRA `(.L_x_549) ;  /* 0xfffffffc00f08947 */ /* 0x004fea000383ffff */
.L_x_548:
[----:B------:R-:W-:Y:S05]  /*10ec0*/  BSYNC B0 ;  /* 0x0000000000007941 */ /* 0x000fea0003800000 */
.L_x_547:
[----:B------:R-:W-:Y:S05]  /*10ed0*/  BRA `(.L_x_550) ;  /* 0x0000006c00207947 */ /* 0x000fea0003800000 */
.L_x_546:
[----:B------:R-:W0:Y:S01]  /*10ee0*/  LDC.64 R24, c[0x0][0x3e8] ;  /* 0x0000fa00ff187b82 */ /* 0x000e220000000a00 */
[----:B------:R-:W-:Y:S01]  /*10ef0*/  ULOP3.LUT UP0, URZ, UR39, 0x1bf, URZ, 0xc0, !UPT ;  /* 0x000001bf273f7892 */ /* 0x000fe2000f80c03f */
[----:B-----5:R-:W-:Y:S01]  /*10f00*/  SHF.R.S32.HI R0, RZ, 0x1f, R138 ;  /* 0x0000001fff007819 */ /* 0x020fe2000001148a */
[----:B------:R-:W-:Y:S01]  /*10f10*/  ULDC.64 UR4, c[0x0][0x3f8] ;  /* 0x0000fe0000047ab9 */ /* 0x000fe20000000a00 */
[----:B------:R-:W-:-:S03]  /*10f20*/  ULDC.64 UR6, c[0x0][0x408] ;  /* 0x0001020000067ab9 */ /* 0x000fc60000000a00 */
[----:B------:R-:W-:Y:S01]  /*10f30*/  PLOP3.LUT P0, PT, PT, PT, UP0, 0x80, 0x0 ;  /* 0x000000000000781c */ /* 0x000fe20003f0f008 */
[----:B------:R-:W1:Y:S01]  /*10f40*/  LDC.64 R4, c[0x0][0x400] ;  /* 0x00010000ff047b82 */ /* 0x000e620000000a00 */
[C---:B------:R-:W-:Y:S02]  /*10f50*/  IMAD R3, R0.reuse, UR4, RZ ;  /* 0x0000000400037c24 */ /* 0x040fe4000f8e02ff */
[----:B------:R-:W-:Y:S02]  /*10f60*/  IMAD R7, R0, UR6, RZ ;  /* 0x0000000600077c24 */ /* 0x000fe4000f8e02ff */
[C---:B------:R-:W-:Y:S02]  /*10f70*/  IMAD R3, R138.reuse, UR5, R3 ;  /* 0x000000058a037c24 */ /* 0x040fe4000f8e0203 */
[C---:B------:R-:W-:Y:S02]  /*10f80*/  IMAD R7, R138.reuse, UR7, R7 ;  /* 0x000000078a077c24 */ /* 0x040fe4000f8e0207 */
[----:B0-----:R-:W-:-:S05]  /*10f90*/  IMAD.WIDE.U32 R24, R138, UR4, R24 ;  /* 0x000000048a187c25 */ /* 0x001fca000f8e0018 */
[----:B------:R-:W-:Y:S01]  /*10fa0*/  IADD3 R26, R3, R25, RZ ;  /* 0x00000019031a7210 */ /* 0x000fe20007ffe0ff */
[----:B-1----:R-:W-:-:S04]  /*10fb0*/  IMAD.WIDE.U32 R138, R138, UR6, R4 ;  /* 0x000000068a8a7c25 */ /* 0x002fc8000f8e0004 */
[----:B------:R-:W-:Y:S01]  /*10fc0*/  IMAD.IADD R37, R7, 0x1, R139 ;  /* 0x0000000107257824 */ /* 0x000fe200078e028b */
        /* <DEDUP_REMOVED lines=16> */
[----:B-1-3--:R-:W-:Y:S05]  /*110d0*/  CALL.ABS.NOINC R14 ;  /* 0x000000000e007343 */ /* 0x00afea0003c00000 */
.L_x_551:
[----:B------:R-:W-:Y:S01]  /*110e0*/  ULDC.U8 UR4, c[0x0][0x410] ;  /* 0x0001040000047ab9 */ /* 0x000fe20000000000 */
[----:B------:R-:W-:Y:S01]  /*110f0*/  BSSY B0, `(.L_x_552) ;  /* 0x000069e000007945 */ /* 0x000fe20003800000 */
[----:B------:R-:W-:Y:S01]  /*11100*/  ISETP.NE.AND P0, PT, RZ, UR4, PT ;  /* 0x00000004ff007c0c */ /* 0x000fe2000bf05270 */
[----:B------:R-:W-:-:S12]  /*11110*/  IMAD R5, R137, 0x80, R195 ;  /* 0x0000008089057824 */ /* 0x000fd800078e02c3 */
[----:B------:R-:W-:Y:S05]  /*11120*/  @!P0 BRA `(.L_x_553) ;  /* 0x0000003400388947 */ /* 0x000fea0003800000 */
[----:B------:R-:W-:-:S03]  /*11130*/  UMOV UR4, 0xffffffff ;  /* 0xffffffff00047882 */ /* 0x000fc60000000000 */
[----:B------:R-:W-:Y:S05]  /*11140*/  BRA.DIV UR4, `(.L_x_554) ;  /* 0x000001c204747947 */ /* 0x000fea000b800000 */
[----:B------:R0:W1:Y:S04]  /*11150*/  SHFL.IDX PT, R3, R24, RZ, 0x1e1f ;  /* 0x001e1fff18037589 */ /* 0x00006800000e0000 */
[----:B------:R0:W2:Y:S04]  /*11160*/  SHFL.IDX PT, R14, R138, RZ, 0x1e1f ;  /* 0x001e1fff8a0e7589 */ /* 0x0000a800000e0000 */
[----:B------:R0:W4:Y:S04]  /*11170*/  SHFL.IDX PT, R0, R26, RZ, 0x1e1f ;  /* 0x001e1fff1a007589 */ /* 0x00012800000e0000 */
[----:B------:R0:W0:Y:S02]  /*11180*/  SHFL.IDX PT, R4, R37, RZ, 0x1e1f ;  /* 0x001e1fff25047589 */ /* 0x00002400000e0000 */
.L_x_812:
[----:B------:R-:W-:Y:S01]  /*11190*/  ULDC UR4, c[0x0][0x448] ;  /* 0x0001120000047ab9 */ /* 0x000fe20000000800 */
[----:B------:R-:W-:Y:S01]  /*111a0*/  BSSY B1, `(.L_x_555) ;  /* 0x000004d000017945 */ /* 0x000fe20003800000 */
[----:B------:R-:W-:Y:S01]  /*111b0*/  IMAD R152, R152, UR4, RZ ;  /* 0x0000000498987c24 */ /* 0x000fe2000f8e02ff */
[----:B------:R-:W-:Y:S02]  /*111c0*/  CS2R R8, SRZ ;  /* 0x0000000000087805 */ /* 0x000fe4000001ff00 */
[----:B------:R-:W-:Y:S02]  /*111d0*/  CS2R R20, SRZ ;  /* 0x0000000000147805 */ /* 0x000fe4000001ff00 */
[----:B0-----:R-:W-:Y:S02]  /*111e0*/  CS2R R24, SRZ ;  /* 0x0000000000187805 */ /* 0x001fe4000001ff00 */
[----:B------:R-:W-:Y:S02]  /*111f0*/  CS2R R30, SRZ ;  /* 0x00000000001e7805 */ /* 0x000fe4000001ff00 */
[----:B------:R-:W-:-:S02]  /*11200*/  ISETP.GE.AND P0, PT, R5, R152, PT ;  /* 0x000000980500720c */ /* 0x000fc40003f06270 */
        /* <DEDUP_REMOVED lines=8> */
[----:B------:R-:W-:Y:S06]  /*11290*/  @P0 BRA `(.L_x_556) ;  /* 0x0000000000f40947 */ /* 0x000fec0003800000 */
[----:B------:R-:W-:Y:S01]  /*112a0*/  ULDC UR4, c[0x0][0x3f4] ;  /* 0x0000fd0000047ab9 */ /* 0x000fe20000000800 */
[----:B------:R-:W-:Y:S02]  /*112b0*/  SHF.R.S32.HI R5, RZ, 0x1f, R197 ;  /* 0x0000001fff057819 */ /* 0x000fe400000114c5 */
[----:B------:R-:W-:Y:S02]  /*112c0*/  CS2R R32, SRZ ;  /* 0x0000000000207805 */ /* 0x000fe4000001ff00 */
[----:B------:R-:W-:Y:S02]  /*112d0*/  ISETP.GE.AND P4, PT, R197, UR4, PT ;  /* 0x00000004c5007c0c */ /* 0x000fe4000bf86270 */
[----:B------:R-:W-:Y:S02]  /*112e0*/  CS2R R34, SRZ ;  /* 0x0000000000227805 */ /* 0x000fe4000001ff00 */
[----:B------:R-:W-:Y:S02]  /*112f0*/  ISETP.GE.AND P3, PT, R199, UR4, PT ;  /* 0x00000004c7007c0c */ /* 0x000fe4000bf66270 */
[----:B------:R-:W-:-:S07]  /*11300*/  ISETP.GE.AND P2, PT, R200, UR4, PT ;  /* 0x00000004c8007c0c */ /* 0x000fce000bf46270 */
[C---:B--2---:R-:W-:Y:S02]  /*11310*/  @!P4 IADD3 R8, P1, R197.reuse, R14, RZ ;  /* 0x0000000ec508c210 */ /* 0x044fe40007f3e0ff */
[----:B-1----:R-:W-:-:S03]  /*11320*/  @!P4 IADD3 R6, P0, R197, R3, RZ ;  /* 0x00000003c506c210 */ /* 0x002fc60007f1e0ff */
[----:B------:R-:W-:Y:S01]  /*11330*/  @!P4 IMAD.X R9, R4, 0x1, R5, P1 ;  /* 0x000000010409c824 */ /* 0x000fe200008e0605 */
[----:B----4-:R-:W-:Y:S02]  /*11340*/  @!P4 IADD3.X R7, R0, R5, RZ, P0, !PT ;  /* 0x000000050007c210 */ /* 0x010fe400007fe4ff */
[----:B------:R-:W-:Y:S02]  /*11350*/  ISETP.GE.AND P1, PT, R198, UR4, PT ;  /* 0x00000004c6007c0c */ /* 0x000fe4000bf26270 */
[----:B------:R-:W5:Y:S01]  /*11360*/  @!P4 LD.E.64 R34, desc[UR50][R8.64] ;  /* 0x000000320822c980 */ /* 0x000f62000c101b00 */
[----:B------:R-:W-:-:S03]  /*11370*/  SHF.R.S32.HI R5, RZ, 0x1f, R199 ;  /* 0x0000001fff057819 */ /* 0x000fc600000114c7 */
[----:B------:R0:W5:Y:S01]  /*11380*/  @!P4 LD.E.64 R32, desc[UR50][R6.64] ;  /* 0x000000320620c980 */ /* 0x000162000c101b00 */
[CC--:B------:R-:W-:Y:S02]  /*11390*/  @!P3 IADD3 R10, P4, R199.reuse, R3.reuse, RZ ;  /* 0x00000003c70ab210 */ /* 0x0c0fe40007f9e0ff */
[-C--:B------:R-:W-:Y:S02]  /*113a0*/  @!P3 IADD3 R42, P5, R199, R14.reuse, RZ ;  /* 0x0000000ec72ab210 */ /* 0x080fe40007fbe0ff */
[----:B------:R-:W-:Y:S01]  /*113b0*/  SHF.R.S32.HI R13, RZ, 0x1f, R200 ;  /* 0x0000001fff0d7819 */ /* 0x000fe200000114c8 */
[--C-:B------:R-:W-:Y:S01]  /*113c0*/  @!P3 IMAD.X R11, R0, 0x1, R5.reuse, P4 ;  /* 0x00000001000bb824 */ /* 0x100fe200020e0605 */
[----:B------:R-:W-:Y:S01]  /*113d0*/  ISETP.GE.AND P0, PT, R22, UR4, PT ;  /* 0x0000000416007c0c */ /* 0x000fe2000bf06270 */
[----:B------:R-:W-:Y:S01]  /*113e0*/  @!P3 IMAD.X R43, R4, 0x1, R5, P5 ;  /* 0x00000001042bb824 */ /* 0x000fe200028e0605 */
[C---:B------:R-:W-:Y:S02]  /*113f0*/  @!P2 IADD3 R46, P4, R200.reuse, R3, RZ ;  /* 0x00000003c82ea210 */ /* 0x040fe40007f9e0ff */
[----:B------:R-:W-:-:S02]  /*11400*/  @!P2 IADD3 R48, P5, R200, R14, RZ ;  /* 0x0000000ec830a210 */ /* 0x000fc40007fbe0ff */
[----:B---3--:R-:W-:Y:S02]  /*11410*/  @!P2 IADD3.X R47, R0, R13, RZ, P4, !PT ;  /* 0x0000000d002fa210 */ /* 0x008fe400027fe4ff */
[----:B------:R-:W-:Y:S01]  /*11420*/  SHF.R.S32.HI R15, RZ, 0x1f, R198 ;  /* 0x0000001fff0f7819 */ /* 0x000fe200000114c6 */
[----:B------:R-:W-:Y:S01]  /*11430*/  @!P2 IMAD.X R49, R4, 0x1, R13, P5 ;  /* 0x000000010431a824 */ /* 0x000fe200028e060d */
[C---:B------:R-:W-:Y:S02]  /*11440*/  @!P1 IADD3 R50, P4, R198.reuse, R3, RZ ;  /* 0x00000003c6329210 */ /* 0x040fe40007f9e0ff */
[----:B------:R-:W-:-:S03]  /*11450*/  @!P1 IADD3 R52, P5, R198, R14, RZ ;  /* 0x0000000ec6349210 */ /* 0x000fc60007fbe0ff */
[--C-:B------:R-:W-:Y:S01]  /*11460*/  @!P1 IMAD.X R51, R0, 0x1, R15.reuse, P4 ;  /* 0x0000000100339824 */ /* 0x100fe200020e060f */
[----:B------:R-:W-:Y:S01]  /*11470*/  ISETP.GE.AND P4, PT, R201, UR4, PT ;  /* 0x00000004c9007c0c */ /* 0x000fe2000bf86270 */
[----:B------:R-:W-:Y:S01]  /*11480*/  @!P1 IMAD.X R53, R4, 0x1, R15, P5 ;  /* 0x0000000104359824 */ /* 0x000fe200028e060f */
[----:B------:R-:W-:Y:S02]  /*11490*/  @!P0 SHF.R.S32.HI R5, RZ, 0x1f, R22 ;  /* 0x0000001fff058819 */ /* 0x000fe40000011416 */
[----:B0-----:R-:W-:-:S04]  /*114a0*/  @!P0 IADD3 R6, P5, R22, R3, RZ ;  /* 0x0000000316068210 */ /* 0x001fc80007fbe0ff */
[----:B------:R-:W-:Y:S02]  /*114b0*/  @!P0 IADD3.X R7, R0, R5, RZ, P5, !PT ;  /* 0x0000000500078210 */ /* 0x000fe40002ffe4ff */
[----:B------:R-:W-:Y:S02]  /*114c0*/  @!P0 IADD3 R40, P5, R22, R14, RZ ;  /* 0x0000000e16288210 */ /* 0x000fe40007fbe0ff */
[----:B------:R-:W-:-:S03]  /*114d0*/  SHF.R.S32.HI R9, RZ, 0x1f, R201 ;  /* 0x0000001fff097819 */ /* 0x000fc600000114c9 */
[----:B------:R-:W-:Y:S01]  /*114e0*/  @!P0 IMAD.X R41, R4, 0x1, R5, P5 ;  /* 0x0000000104298824 */ /* 0x000fe200028e0605 */
[----:B------:R-:W-:Y:S02]  /*114f0*/  @!P4 IADD3 R54, P5, R201, R3, RZ ;  /* 0x00000003c936c210 */ /* 0x000fe40007fbe0ff */
[----:B------:R-:W-:-:S03]  /*11500*/  CS2R R30, SRZ ;  /* 0x00000000001e7805 */ /* 0x000fc6000001ff00 */
[--C-:B------:R-:W-:Y:S01]  /*11510*/  @!P4 IMAD.X R55, R0, 0x1, R9.reuse, P5 ;  /* 0x000000010037c824 */ /* 0x100fe200028e0609 */
[----:B------:R-:W-:Y:S02]  /*11520*/  @!P4 IADD3 R14, P5, R201, R14, RZ ;  /* 0x0000000ec90ec210 */ /* 0x000fe40007fbe0ff */
[----:B------:R0:W5:Y:S01]  /*11530*/  @!P3 LD.E.64 R30, desc[UR50][R10.64] ;  /* 0x000000320a1eb980 */ /* 0x000162000c101b00 */
[----:B------:R-:W-:Y:S02]  /*11540*/  CS2R R28, SRZ ;  /* 0x00000000001c7805 */ /* 0x000fe4000001ff00 */
[----:B------:R-:W-:Y:S02]  /*11550*/  CS2R R24, SRZ ;  /* 0x0000000000187805 */ /* 0x000fe4000001ff00 */
[----:B------:R-:W-:Y:S01]  /*11560*/  CS2R R26, SRZ ;  /* 0x00000000001a7805 */ /* 0x000fe2000001ff00 */
[----:B------:R-:W-:Y:S01]  /*11570*/  @!P4 IMAD.X R15, R4, 0x1, R9, P5 ;  /* 0x00000001040fc824 */ /* 0x000fe200028e0609 */
[----:B------:R-:W-:-:S02]  /*11580*/  CS2R R20, SRZ ;  /* 0x0000000000147805 */ /* 0x000fc4000001ff00 */
[----:B------:R-:W-:Y:S02]  /*11590*/  CS2R R12, SRZ ;  /* 0x00000000000c7805 */ /* 0x000fe4000001ff00 */
[----:B------:R-:W-:Y:S02]  /*115a0*/  CS2R R36, SRZ ;  /* 0x0000000000247805 */ /* 0x000fe4000001ff00 */
[----:B------:R-:W-:Y:S02]  /*115b0*/  CS2R R38, SRZ ;  /* 0x0000000000267805 */ /* 0x000fe4000001ff00 */
[----:B------:R-:W-:Y:S02]  /*115c0*/  CS2R R8, SRZ ;  /* 0x0000000000087805 */ /* 0x000fe4000001ff00 */
[----:B0-----:R-:W-:Y:S01]  /*115d0*/  CS2R R10, SRZ ;  /* 0x00000000000a7805 */ /* 0x001fe2000001ff00 */
[----:B------:R0:W5:Y:S04]  /*115e0*/  @!P3 LD.E.64 R28, desc[UR50][R42.64] ;  /* 0x000000322a1cb980 */ /* 0x000168000c101b00 */
[----:B------:R0:W5:Y:S04]  /*115f0*/  @!P2 LD.E.64 R24, desc[UR50][R46.64] ;  /* 0x000000322e18a980 */ /* 0x000168000c101b00 */
[----:B------:R0:W5:Y:S04]  /*11600*/  @!P2 LD.E.64 R26, desc[UR50][R48.64] ;  /* 0x00000032301aa980 */ /* 0x000168000c101b00 */
[----:B------:R0:W5:Y:S04]  /*11610*/  @!P1 LD.E.64 R20, desc[UR50][R50.64] ;  /* 0x0000003232149980 */ /* 0x000168000c101b00 */
[----:B------:R0:W5:Y:S04]  /*11620*/  @!P1 LD.E.64 R12, desc[UR50][R52.64] ;  /* 0x00000032340c9980 */ /* 0x000168000c101b00 */
[----:B------:R0:W5:Y:S04]  /*11630*/  @!P0 LD.E.64 R36, desc[UR50][R6.64] ;  /* 0x0000003206248980 */ /* 0x000168000c101b00 */
[----:B------:R0:W5:Y:S04]  /*11640*/  @!P0 LD.E.64 R38, desc[UR50][R40.64] ;  /* 0x0000003228268980 */ /* 0x000168000c101b00 */
[----:B------:R0:W5:Y:S04]  /*11650*/  @!P4 LD.E.64 R8, desc[UR50][R54.64] ;  /* 0x000000323608c980 */ /* 0x000168000c101b00 */
[----:B------:R0:W5:Y:S02]  /*11660*/  @!P4 LD.E.64 R10, desc[UR50][R14.64] ;  /* 0x000000320e0ac980 */ /* 0x000164000c101b00 */
.L_x_556:
[----:B------:R-:W-:Y:S05]  /*11670*/  BSYNC B1 ;  /* 0x0000000000017941 */ /* 0x000fea0003800000 */
.L_x_555:
[----:B------:R-:W-:Y:S01]  /*11680*/  ULEA.HI UR4, UR37, UR37, URZ, 0x1 ;  /* 0x0000002525047291 */ /* 0x000fe2000f8f083f */
[----:B----4-:R-:W-:Y:S01]  /*11690*/  IMAD R0, R137, -0x80, R152 ;  /* 0xffffff8089007824 */ /* 0x010fe200078e0298 */
[----:B------:R-:W-:Y:S02]  /*116a0*/  BSSY B1, `(.L_x_557) ;  /* 0x0000009000017945 */ /* 0x000fe40003800000 */
[----:B------:R-:W-:Y:S02]  /*116b0*/  ULOP3.LUT UR4, UR4, 0xfffffffe, URZ, 0xc0, !UPT ;  /* 0xfffffffe04047892 */ /* 0x000fe4000f8ec03f */
[----:B------:R-:W-:Y:S02]  /*116c0*/  VIMNMX R0, R0, 0x80, PT ;  /* 0x0000008000007848 */ /* 0x000fe40003fe0100 */
[----:B------:R-:W-:Y:S02]  /*116d0*/  UIADD3 UR4, UR37, -UR4, URZ ;  /* 0x8000000425047290 */ /* 0x000fe4000fffe03f */
[----:B------:R-:W-:-:S04]  /*116e0*/  ISETP.GE.AND P1, PT, R195, R0, PT ;  /* 0x00000000c300720c */ /* 0x000fc80003f26270 */
[----:B-1----:R-:W-:-:S04]  /*116f0*/  MOV R3, UR4 ;  /* 0x0000000400037c02 */ /* 0x002fc80008000f00 */
[----:B------:R-:W-:-:S04]  /*11700*/  SHF.L.U32 R3, R3, 0x1f, RZ ;  /* 0x0000001f03037819 */ /* 0x000fc800000006ff */
[----:B------:R-:W1:Y:S02]  /*11710*/  SYNCS.PHASECHK.TRANS64.TRYWAIT P0, [R18+URZ+0x29800], R3 ;  /* 0x02980003120075a7 */ /* 0x000e64000800017f */
[----:B-1----:R-:W-:Y:S05]  /*11720*/  @!P0 BRA `(.L_x_558) ;  /* 0x000001bc006c8947 */ /* 0x002fea0003800000 */
.L_x_813:
[----:B------:R-:W-:Y:S05]  /*11730*/  BSYNC B1 ;  /* 0x0000000000017941 */ /* 0x000fea0003800000 */
.L_x_557:
[----:B------:R-:W-:Y:S05]  /*11740*/  @P1 BRA `(.L_x_559) ;  /* 0x0000006000e01947 */ /* 0x000fea0003800000 */
[----:B------:R-:W4:Y:S01]  /*11750*/  LDC R0, c[0x0][0x3f4] ;  /* 0x0000fd00ff007b82 */ /* 0x000f220000000800 */
[----:B------:R-:W-:Y:S01]  /*11760*/  BSSY B1, `(.L_x_560) ;  /* 0x000007f000017945 */ /* 0x000fe20003800000 */
[-C--:B----4-:R-:W-:Y:S02]  /*11770*/  ISETP.GE.AND P0, PT, R22, R0.reuse, PT ;  /* 0x000000001600720c */ /* 0x090fe40003f06270 */
[-C--:B------:R-:W-:Y:S02]  /*11780*/  ISETP.GE.AND P1, PT, R197, R0.reuse, PT ;  /* 0x00000000c500720c */ /* 0x080fe40003f26270 */
[-C--:B------:R-:W-:Y:S02]  /*11790*/  ISETP.GE.AND P2, PT, R199, R0.reuse, PT ;  /* 0x00000000c700720c */ /* 0x080fe40003f46270 */
[-C--:B------:R-:W-:Y:S02]  /*117a0*/  ISETP.GE.AND P3, PT, R200, R0.reuse, PT ;  /* 0x00000000c800720c */ /* 0x080fe40003f66270 */
[----:B------:R-:W-:-:S02]  /*117b0*/  ISETP.GE.AND P4, PT, R198, R0, PT ;  /* 0x00000000c600720c */ /* 0x000fc40003f86270 */
[----:B------:R-:W-:Y:S01]  /*117c0*/  ISETP.GE.AND P5, PT, R201, R0, PT ;  /* 0x00000000c900720c */ /* 0x000fe20003fa6270 */
[----:B------:R-:W-:Y:S02]  /*117d0*/  IMAD.IADD R0, R18, 0x1, R213 ;  /* 0x0000000112007824 */ /* 0x000fe400078e02d5 */
[----:B------:R-:W-:Y:S10]  /*117e0*/  @P0 BRA `(.L_x_561) ;  /* 0x0000000400d80947 */ /* 0x000ff40003800000 */
[----:B0-----:R-:W0:Y:S01]  /*117f0*/  LDS.128 R4, [R0+0x14400] ;  /* 0x0144000000047984 */ /* 0x001e220000000c00 */
[----:B--2--5:R-:W-:Y:S02]  /*11800*/  SHF.R.U32.HI R14, RZ, 0x8, R36 ;  /* 0x00000008ff0e7819 */ /* 0x024fe40000011624 */
[----:B-1----:R-:W-:Y:S02]  /*11810*/  LOP3.LUT R3, R36, 0xff, RZ, 0xc0, !PT ;  /* 0x000000ff24037812 */ /* 0x002fe400078ec0ff */
[----:B------:R-:W-:Y:S02]  /*11820*/  LOP3.LUT R14, R14, 0xff, RZ, 0xc0, !PT ;  /* 0x000000ff0e0e7812 */ /* 0x000fe400078ec0ff */
[----:B------:R-:W-:Y:S02]  /*11830*/  SHF.R.U32.HI R40, RZ, 0x8, R37 ;  /* 0x00000008ff287819 */ /* 0x000fe40000011625 */
[----:B------:R-:W-:Y:S02]  /*11840*/  SHF.R.U32.HI R43, RZ, 0x8, R39 ;  /* 0x00000008ff2b7819 */ /* 0x000fe40000011627 */
[----:B------:R-:W-:-:S02]  /*11850*/  PRMT R3, R14, 0x7604, R3 ;  /* 0x000076040e037816 */ /* 0x000fc40000000003 */
[----:B------:R-:W-:Y:S02]  /*11860*/  LOP3.LUT R15, R37, 0xff, RZ, 0xc0, !PT ;  /* 0x000000ff250f7812 */ /* 0x000fe400078ec0ff */
[----:B------:R-:W-:Y:S02]  /*11870*/  LOP3.LUT R40, R40, 0xff, RZ, 0xc0, !PT ;  /* 0x000000ff28287812 */ /* 0x000fe400078ec0ff */
[----:B------:R-:W-:Y:S02]  /*11880*/  SHF.R.U32.HI R46, RZ, 0x10, R37 ;  /* 0x00000010ff2e7819 */ /* 0x000fe40000011625 */
[----:B------:R-:W-:Y:S02]  /*11890*/  SHF.R.U32.HI R14, RZ, 0x8, R38 ;  /* 0x00000008ff0e7819 */ /* 0x000fe40000011626 */
[----:B------:R-:W-:Y:S02]  /*118a0*/  SHF.R.U32.HI R45, RZ, 0x10, R39 ;  /* 0x00000010ff2d7819 */ /* 0x000fe40000011627 */
[----:B------:R-:W-:-:S02]  /*118b0*/  LOP3.LUT R42, R39, 0xff, RZ, 0xc0, !PT ;  /* 0x000000ff272a7812 */ /* 0x000fc400078ec0ff */
[----:B------:R-:W-:Y:S01]  /*118c0*/  LOP3.LUT R43, R43, 0xff, RZ, 0xc0, !PT ;  /* 0x000000ff2b2b7812 */ /* 0x000fe200078ec0ff */
[----:B------:R-:W-:Y:S01]  /*118d0*/  IMAD.U32 R45, R45, 0x10000, RZ ;  /* 0x000100002d2d7824 */ /* 0x000fe200078e00ff */
[----:B------:R-:W-:Y:S02]  /*118e0*/  PRMT R15, R40, 0x7604, R15 ;  /* 0x00007604280f7816 */ /* 0x000fe4000000000f */
[----:B------:R-:W-:Y:S01]  /*118f0*/  LOP3.LUT R41, R14, 0xff, RZ, 0xc0, !PT ;  /* 0x000000ff0e297812 */ /* 0x000fe200078ec0ff */
[----:B------:R-:W-:Y:S01]  /*11900*/  IMAD.U32 R14, R46, 0x10000, RZ ;  /* 0x000100002e0e7824 */ /* 0x000fe200078e00ff */
[----:B------:R-:W-:Y:S02]  /*11910*/  LOP3.LUT R40, R38, 0xff, RZ, 0xc0, !PT ;  /* 0x000000ff26287812 */ /* 0x000fe400078ec0ff */
[----:B------:R-:W-:Y:S02]  /*11920*/  PRMT R42, R43, 0x7604, R42 ;  /* 0x000076042b2a7816 */ /* 0x000fe4000000002a */
[----:B------:R-:W-:-:S02]  /*11930*/  PRMT R43, R41, 0x7604, R40 ;  /* 0x00007604292b7816 */ /* 0x000fc40000000028 */
[----:B------:R-:W-:Y:S02]  /*11940*/  LOP3.LUT R41, R15, 0xff0000, R14, 0xf8, !PT ;  /* 0x00ff00000f297812 */ /* 0x000fe400078ef80e */
[----:B------:R-:W-:Y:S02]  /*11950*/  LOP3.LUT R45, R42, 0xff0000, R45, 0xf8, !PT ;  /* 0x00ff00002a2d7812 */ /* 0x000fe400078ef82d */
[----:B------:R-:W-:Y:S02]  /*11960*/  LOP3.LUT R43, R43, 0xff0000, R38, 0xf8, !PT ;  /* 0x00ff00002b2b7812 */ /* 0x000fe400078ef826 */
[----:B------:R-:W-:Y:S02]  /*11970*/  LOP3.LUT R45, R45, 0xff000000, R39, 0xf8, !PT ;  /* 0xff0000002d2d7812 */ /* 0x000fe400078ef827 */
[----:B------:R-:W-:Y:S02]  /*11980*/  LOP3.LUT R41, R41, 0xff000000, R37, 0xf8, !PT ;  /* 0xff00000029297812 */ /* 0x000fe400078ef825 */
[----:B------:R-:W-:-:S02]  /*11990*/  LOP3.LUT R15, R3, 0xff0000, R36, 0xf8, !PT ;  /* 0x00ff0000030f7812 */ /* 0x000fc400078ef824 */
[----:B------:R-:W-:Y:S02]  /*119a0*/  LOP3.LUT R43, R43, 0xff000000, R38, 0xf8, !PT ;  /* 0xff0000002b2b7812 */ /* 0x000fe400078ef826 */
[-C--:B0-----:R-:W-:Y:S02]  /*119b0*/  F2FP.F16.E4M3.UNPACK_B R3, R6.reuse.H1 ;  /* 0x00000006ff03723e */ /* 0x081fe400030006ff */
[----:B------:R-:W-:Y:S02]  /*119c0*/  F2FP.F16.E4M3.UNPACK_B R42, R45 ;  /* 0x0000002dff2a723e */ /* 0x000fe400020006ff */
[----:B------:R-:W-:Y:S01]  /*119d0*/  F2FP.F16.E4M3.UNPACK_B R38, R41 ;  /* 0x00000029ff26723e */ /* 0x000fe200020006ff */
[--C-:B------:R-:W-:Y:S01]  /*119e0*/  HADD2.F32 R14, -RZ, R3.reuse.H1_H1 ;  /* 0x30000003ff0e7230 */ /* 0x100fe20000004100 */
[----:B------:R-:W-:Y:S01]  /*119f0*/  F2FP.F16.E4M3.UNPACK_B R6, R6 ;  /* 0x00000006ff06723e */ /* 0x000fe200020006ff */
[----:B------:R-:W-:Y:S01]  /*11a00*/  HADD2.F32 R46, -RZ, R42.H1_H1 ;  /* 0x3000002aff2e7230 */ /* 0x000fe20000004100 */
[----:B------:R-:W-:Y:S01]  /*11a10*/  LOP3.LUT R40, R15, 0xff000000, R36, 0xf8, !PT ;  /* 0xff0000000f287812 */ /* 0x000fe200078ef824 */
[----:B------:R-:W-:Y:S01]  /*11a20*/  HADD2.F32 R39, -RZ, R38.H1_H1 ;  /* 0x30000026ff277230 */ /* 0x000fe20000004100 */
[-C--:B------:R-:W-:Y:S01]  /*11a30*/  F2FP.F16.E4M3.UNPACK_B R36, R7.reuse ;  /* 0x00000007ff24723e */ /* 0x080fe200020006ff */
[----:B------:R-:W-:Y:S01]  /*11a40*/  HADD2.F32 R15, -RZ, R3.H0_H0 ;  /* 0x20000003ff0f7230 */ /* 0x000fe20000004100 */
[----:B------:R-:W-:Y:S01]  /*11a50*/  F2FP.F16.E4M3.UNPACK_B R37, R7.H1 ;  /* 0x00000007ff25723e */ /* 0x000fe200030006ff */
[C---:B------:R-:W-:Y:S01]  /*11a60*/  FMUL.FTZ R48, R14.reuse, R46 ;  /* 0x0000002e0e307220 */ /* 0x040fe20000410000 */
[----:B---3--:R-:W-:Y:S01]  /*11a70*/  FMUL.FTZ R47, R14, R39 ;  /* 0x000000270e2f7220 */ /* 0x008fe20000410000 */
[-C--:B------:R-:W-:Y:S01]  /*11a80*/  F2FP.F16.E4M3.UNPACK_B R7, R5.reuse ;  /* 0x00000005ff07723e */ /* 0x080fe200020006ff */
[----:B------:R-:W-:Y:S01]  /*11a90*/  HADD2.F32 R42, -RZ, R42.H0_H0 ;  /* 0x2000002aff2a7230 */ /* 0x000fe20000004100 */
[----:B------:R-:W-:Y:S01]  /*11aa0*/  F2FP.F16.E4M3.UNPACK_B R14, R5.H1 ;  /* 0x00000005ff0e723e */ /* 0x000fe200030006ff */
[----:B------:R-:W-:-:S02]  /*11ab0*/  HADD2.F32 R5, -RZ, R6.H1_H1 ;  /* 0x30000006ff057230 */ /* 0x000fc40000004100 */
[C---:B------:R-:W-:Y:S01]  /*11ac0*/  FFMA.FTZ R50, R15.reuse, R39, -R48 ;  /* 0x000000270f327223 */ /* 0x040fe20000010830 */
[----:B------:R-:W-:Y:S02]  /*11ad0*/  HADD2.F32 R38, -RZ, R38.H0_H0 ;  /* 0x20000026ff267230 */ /* 0x000fe40000004100 */
[----:B------:R-:W-:Y:S01]  /*11ae0*/  FFMA.FTZ R51, R15, R46, R47 ;  /* 0x0000002e0f337223 */ /* 0x000fe2000001002f */
[----:B------:R-:W-:Y:S01]  /*11af0*/  HADD2.F32 R6, -RZ, R6.H0_H0 ;  /* 0x20000006ff067230 */ /* 0x000fe20000004100 */
[----:B------:R-:W-:Y:S01]  /*11b00*/  F2FP.F16.E4M3.UNPACK_B R45, R45.H1 ;  /* 0x0000002dff2d723e */ /* 0x000fe200030006ff */
[C---:B------:R-:W-:Y:S01]  /*11b10*/  FMUL.FTZ R15, R5.reuse, R42 ;  /* 0x0000002a050f7220 */ /* 0x040fe20000410000 */
[----:B------:R-:W-:Y:S01]  /*11b20*/  F2FP.F16.E4M3.UNPACK_B R41, R41.H1 ;  /* 0x00000029ff29723e */ /* 0x000fe200030006ff */
[-C--:B------:R-:W-:Y:S01]  /*11b30*/  FMUL.FTZ R49, R5, R38.reuse ;  /* 0x0000002605317220 */ /* 0x080fe20000410000 */
[----:B------:R-:W-:Y:S02]  /*11b40*/  HADD2.F32 R5, -RZ, R36.H1_H1 ;  /* 0x30000024ff057230 */ /* 0x000fe40000004100 */
[----:B------:R-:W-:Y:S01]  /*11b50*/  FFMA.FTZ R47, R6, R38, -R15 ;  /* 0x00000026062f7223 */ /* 0x000fe2000001080f */
[----:B------:R-:W-:-:S02]  /*11b60*/  HADD2.F32 R39, -RZ, R45.H0_H0 ;  /* 0x2000002dff277230 */ /* 0x000fc40000004100 */
[----:B------:R-:W-:Y:S01]  /*11b70*/  FFMA.FTZ R48, R6, R42, R49 ;  /* 0x0000002a06307223 */ /* 0x000fe20000010031 */
[----:B------:R-:W-:Y:S01]  /*11b80*/  HADD2.F32 R15, -RZ, R41.H0_H0 ;  /* 0x20000029ff0f7230 */ /* 0x000fe20000004100 */
[----:B------:R-:W-:Y:S01]  /*11b90*/  F2FP.F16.E4M3.UNPACK_B R3, R4 ;  /* 0x00000004ff03723e */ /* 0x000fe200020006ff */
[----:B------:R-:W-:Y:S02]  /*11ba0*/  HADD2.F32 R36, -RZ, R36.H0_H0 ;  /* 0x20000024ff247230 */ /* 0x000fe40000004100 */
[C---:B------:R-:W-:Y:S01]  /*11bb0*/  FMUL.FTZ R49, R5.reuse, R39 ;  /* 0x0000002705317220 */ /* 0x040fe20000410000 */
[----:B------:R-:W-:Y:S02]  /*11bc0*/  HADD2.F32 R45, -RZ, R45.H1_H1 ;  /* 0x3000002dff2d7230 */ /* 0x000fe40000004100 */
[-C--:B------:R-:W-:Y:S01]  /*11bd0*/  FMUL.FTZ R5, R5, R15.reuse ;  /* 0x0000000f05057220 */ /* 0x080fe20000410000 */
[----:B------:R-:W-:Y:S02]  /*11be0*/  HADD2.F32 R6, -RZ, R37.H1_H1 ;  /* 0x30000025ff067230 */ /* 0x000fe40000004100 */
[----:B------:R-:W-:Y:S01]  /*11bf0*/  FFMA.FTZ R49, R36, R15, -R49 ;  /* 0x0000000f24317223 */ /* 0x000fe20000010831 */
[----:B------:R-:W-:-:S02]  /*11c00*/  HADD2.F32 R41, -RZ, R41.H1_H1 ;  /* 0x30000029ff297230 */ /* 0x000fc40000004100 */
[----:B------:R-:W-:Y:S01]  /*11c10*/  FFMA.FTZ R52, R36, R39, R5 ;  /* 0x0000002724347223 */ /* 0x000fe20000010005 */
[----:B------:R-:W-:Y:S02]  /*11c20*/  HADD2.F32 R37, -RZ, R37.H0_H0 ;  /* 0x20000025ff257230 */ /* 0x000fe40000004100 */
[C---:B------:R-:W-:Y:S01]  /*11c30*/  FMUL.FTZ R38, R6.reuse, R45 ;  /* 0x0000002d06267220 */ /* 0x040fe20000410000 */
[----:B------:R-:W-:Y:S01]  /*11c40*/  F2FP.F16.E4M3.UNPACK_B R5, R43 ;  /* 0x0000002bff05723e */ /* 0x000fe200020006ff */
[-C--:B------:R-:W-:Y:S01]  /*11c50*/  FMUL.FTZ R36, R6, R41.reuse ;  /* 0x0000002906247220 */ /* 0x080fe20000410000 */
[----:B------:R-:W-:Y:S01]  /*11c60*/  F2FP.F16.E4M3.UNPACK_B R4, R4.H1 ;  /* 0x00000004ff04723e */ /* 0x000fe200030006ff */
[C---:B------:R-:W-:Y:S01]  /*11c70*/  FFMA.FTZ R53, R37.reuse, R41, -R38 ;  /* 0x0000002925357223 */ /* 0x040fe20000010826 */
[-C--:B------:R-:W-:Y:S01]  /*11c80*/  F2FP.F16.E4M3.UNPACK_B R15, R40.reuse ;  /* 0x00000028ff0f723e */ /* 0x080fe200020006ff */
[----:B------:R-:W-:Y:S01]  /*11c90*/  FFMA.FTZ R54, R37, R45, R36 ;  /* 0x0000002d25367223 */ /* 0x000fe20000010024 */
[--C-:B------:R-:W-:Y:S01]  /*11ca0*/  HADD2.F32 R38, -RZ, R5.reuse.H1_H1 ;  /* 0x30000005ff267230 */ /* 0x100fe20000004100 */
[----:B------:R-:W-:Y:S01]  /*11cb0*/  F2FP.F16.E4M3.UNPACK_B R40, R40.H1 ;  /* 0x00000028ff28723e */ /* 0x000fe200030006ff */
[----:B------:R-:W-:Y:S01]  /*11cc0*/  HADD2.F32 R37, -RZ, R5.H0_H0 ;  /* 0x20000005ff257230 */ /* 0x000fe20000004100 */
[----:B------:R-:W-:Y:S01]  /*11cd0*/  F2FP.F16.E4M3.UNPACK_B R43, R43.H1 ;  /* 0x0000002bff2b723e */ /* 0x000fe200030006ff */
[----:B------:R-:W-:-:S02]  /*11ce0*/  HADD2.F32 R6, -RZ, R4.H1_H1 ;  /* 0x30000004ff067230 */ /* 0x000fc40000004100 */
[----:B------:R-:W-:Y:S02]  /*11cf0*/  HADD2.F32 R36, -RZ, R15.H1_H1 ;  /* 0x3000000fff247230 */ /* 0x000fe40000004100 */
[----:B------:R-:W-:Y:S02]  /*11d00*/  HADD2.F32 R5, -RZ, R4.H0_H0 ;  /* 0x20000004ff057230 */ /* 0x000fe40000004100 */
[C---:B------:R-:W-:Y:S01]  /*11d10*/  FMUL.FTZ R42, R6.reuse, R38 ;  /* 0x00000026062a7220 */ /* 0x040fe20000410000 */
[----:B------:R-:W-:Y:S02]  /*11d20*/  HADD2.F32 R4, -RZ, R3.H1_H1 ;  /* 0x30000003ff047230 */ /* 0x000fe40000004100 */
[-C--:B------:R-:W-:Y:S01]  /*11d30*/  FMUL.FTZ R46, R6, R36.reuse ;  /* 0x00000024062e7220 */ /* 0x080fe20000410000 */
[----:B------:R-:W-:Y:S02]  /*11d40*/  HADD2.F32 R15, -RZ, R15.H0_H0 ;  /* 0x2000000fff0f7230 */ /* 0x000fe40000004100 */
[----:B------:R-:W-:Y:S01]  /*11d50*/  FFMA.FTZ R42, R5, R36, -R42 ;  /* 0x00000024052a7223 */ /* 0x000fe2000001082a */
[----:B------:R-:W-:-:S02]  /*11d60*/  HADD2.F32 R3, -RZ, R3.H0_H0 ;  /* 0x20000003ff037230 */ /* 0x000fc40000004100 */
[C---:B------:R-:W-:Y:S01]  /*11d70*/  FMUL.FTZ R6, R4.reuse, R37 ;  /* 0x0000002504067220 */ /* 0x040fe20000410000 */
[----:B------:R-:W-:Y:S01]  /*11d80*/  FFMA.FTZ R39, R5, R38, R46 ;  /* 0x0000002605277223 */ /* 0x000fe2000001002e */
[-C--:B------:R-:W-:Y:S01]  /*11d90*/  FMUL.FTZ R4, R4, R15.reuse ;  /* 0x0000000f04047220 */ /* 0x080fe20000410000 */
[----:B------:R-:W-:Y:S02]  /*11da0*/  HADD2.F32 R5, -RZ, R40.H1_H1 ;  /* 0x30000028ff057230 */ /* 0x000fe40000004100 */
[C---:B------:R-:W-:Y:S01]  /*11db0*/  FFMA.FTZ R36, R3.reuse, R15, -R6 ;  /* 0x0000000f03247223 */ /* 0x040fe20000010806 */
[--C-:B------:R-:W-:Y:S02]  /*11dc0*/  HADD2.F32 R15, -RZ, R43.reuse.H1_H1 ;  /* 0x3000002bff0f7230 */ /* 0x100fe40000004100 */
[----:B------:R-:W-:Y:S01]  /*11dd0*/  FFMA.FTZ R37, R3, R37, R4 ;  /* 0x0000002503257223 */ /* 0x000fe20000010004 */
[----:B------:R-:W-:Y:S02]  /*11de0*/  HADD2.F32 R4, -RZ, R14.H1_H1 ;  /* 0x3000000eff047230 */ /* 0x000fe40000004100 */
[----:B------:R-:W-:-:S02]  /*11df0*/  HADD2.F32 R6, -RZ, R43.H0_H0 ;  /* 0x2000002bff067230 */ /* 0x000fc40000004100 */
[--C-:B------:R-:W-:Y:S02]  /*11e00*/  HADD2.F32 R3, -RZ, R7.reuse.H1_H1 ;  /* 0x30000007ff037230 */ /* 0x100fe40000004100 */
[C---:B------:R-:W-:Y:S01]  /*11e10*/  FMUL.FTZ R41, R4.reuse, R15 ;  /* 0x0000000f04297220 */ /* 0x040fe20000410000 */
[----:B------:R-:W-:Y:S02]  /*11e20*/  HADD2.F32 R40, -RZ, R40.H0_H0 ;  /* 0x20000028ff287230 */ /* 0x000fe40000004100 */
[-C--:B------:R-:W-:Y:S01]  /*11e30*/  FMUL.FTZ R38, R4, R5.reuse ;  /* 0x0000000504267220 */ /* 0x080fe20000410000 */
[----:B------:R-:W-:Y:S02]  /*11e40*/  HADD2.F32 R14, -RZ, R14.H0_H0 ;  /* 0x2000000eff0e7230 */ /* 0x000fe40000004100 */
[C---:B------:R-:W-:Y:S01]  /*11e50*/  FMUL.FTZ R4, R3.reuse, R6 ;  /* 0x0000000603047220 */ /* 0x040fe20000410000 */
[----:B------:R-:W-:Y:S02]  /*11e60*/  HADD2.F32 R7, -RZ, R7.H0_H0 ;  /* 0x20000007ff077230 */ /* 0x000fe40000004100 */
[-C--:B------:R-:W-:Y:S01]  /*11e70*/  FMUL.FTZ R3, R3, R40.reuse ;  /* 0x0000002803037220 */ /* 0x080fe20000410000 */
[C---:B------:R-:W-:Y:S01]  /*11e80*/  FFMA.FTZ R41, R14.reuse, R5, -R41 ;  /* 0x000000050e297223 */ /* 0x040fe20000010829 */
[----:B------:R-:W-:Y:S01]  /*11e90*/  FFMA.FTZ R38, R14, R15, R38 ;  /* 0x0000000f0e267223 */ /* 0x000fe20000010026 */
[C---:B------:R-:W-:Y:S01]  /*11ea0*/  FFMA.FTZ R5, R7.reuse, R40, -R4 ;  /* 0x0000002807057223 */ /* 0x040fe20000010804 */
[----:B------:R-:W-:Y:S01]  /*11eb0*/  FFMA.FTZ R14, R7, R6, R3 ;  /* 0x00000006070e7223 */ /* 0x000fe20000010003 */
[----:B------:R-:W-:-:S02]  /*11ec0*/  F2FP.SATFINITE.E4M3.F32.PACK_AB_MERGE_C R6, R51, R50, RZ ;  /* 0x000000323306723e */ /* 0x000fc400048070ff */
[----:B------:R-:W-:Y:S02]  /*11ed0*/  F2FP.SATFINITE.E4M3.F32.PACK_AB_MERGE_C R7, R54, R53, RZ ;  /* 0x000000353607723e */ /* 0x000fe400048070ff */
[----:B------:R-:W-:Y:S02]  /*11ee0*/  F2FP.SATFINITE.E4M3.F32.PACK_AB_MERGE_C R4, R39, R42, RZ ;  /* 0x0000002a2704723e */ /* 0x000fe400048070ff */
[----:B------:R-:W-:Y:S02]  /*11ef0*/  F2FP.SATFINITE.E4M3.F32.PACK_AB_MERGE_C R38, R38, R41, RZ ;  /* 0x000000292626723e */ /* 0x000fe400048070ff */
[----:B------:R-:W-:Y:S02]  /*11f00*/  F2FP.SATFINITE.E4M3.F32.PACK_AB_MERGE_C R6, R48, R47, R6 ;  /* 0x0000002f3006723e */ /* 0x000fe40004807006 */
[----:B------:R-:W-:Y:S02]  /*11f10*/  F2FP.SATFINITE.E4M3.F32.PACK_AB_MERGE_C R7, R52, R49, R7 ;  /* 0x000000313407723e */ /* 0x000fe40004807007 */
[----:B------:R-:W-:-:S02]  /*11f20*/  F2FP.SATFINITE.E4M3.F32.PACK_AB_MERGE_C R4, R37, R36, R4 ;  /* 0x000000242504723e */ /* 0x000fc40004807004 */
[----:B------:R-:W-:-:S05]  /*11f30*/  F2FP.SATFINITE.E4M3.F32.PACK_AB_MERGE_C R5, R14, R5, R38 ;  /* 0x000000050e05723e */ /* 0x000fca0004807026 */
[----:B------:R4:W-:Y:S02]  /*11f40*/  STS.128 [R0+0x14400], R4 ;  /* 0x0144000400007388 */ /* 0x0009e40000000c00 */
.L_x_561:
[----:B------:R-:W-:Y:S05]  /*11f50*/  BSYNC B1 ;  /* 0x0000000000017941 */ /* 0x000fea0003800000 */
.L_x_560:
[----:B------:R-:W-:Y:S04]  /*11f60*/  BSSY B1, `(.L_x_562) ;  /* 0x000007d000017945 */ /* 0x000fe80003800000 */
[----:B------:R-:W-:Y:S05]  /*11f70*/  @P1 BRA `(.L_x_563) ;  /* 0x0000000400ec1947 */ /* 0x000fea0003800000 */
[----:B0-----:R-:W4:Y:S01]  /*11f80*/  LDL R51, [R1+0x14] ;  /* 0x0000140001337983 */ /* 0x001f220000100800 */
[----:B-----5:R-:W-:Y:S02]  /*11f90*/  SHF.R.U32.HI R15, RZ, 0x8, R33 ;  /* 0x00000008ff0f7819 */ /* 0x020fe40000011621 */
[----:B------:R-:W-:Y:S02]  /*11fa0*/  SHF.R.U32.HI R40, RZ, 0x8, R35 ;  /* 0x00000008ff287819 */ /* 0x000fe40000011623 */
[----:B------:R-:W-:Y:S02]  /*11fb0*/  SHF.R.U32.HI R37, RZ, 0x8, R34 ;  /* 0x00000008ff257819 */ /* 0x000fe40000011622 */
[----:B------:R-:W-:Y:S02]  /*11fc0*/  LOP3.LUT R36, R33, 0xff, RZ, 0xc0, !PT ;  /* 0x000000ff21247812 */ /* 0x000fe400078ec0ff */
[----:B------:R-:W-:Y:S02]  /*11fd0*/  LOP3.LUT R41, R35, 0xff, RZ, 0xc0, !PT ;  /* 0x000000ff23297812 */ /* 0x000fe400078ec0ff */
[----:B------:R-:W-:-:S02]  /*11fe0*/  LOP3.LUT R15, R15, 0xff, RZ, 0xc0, !PT ;  /* 0x000000ff0f0f7812 */ /* 0x000fc400078ec0ff */
[----:B------:R-:W-:Y:S02]  /*11ff0*/  LOP3.LUT R40, R40, 0xff, RZ, 0xc0, !PT ;  /* 0x000000ff28287812 */ /* 0x000fe400078ec0ff */
[----:B-1----:R-:W-:Y:S02]  /*12000*/  SHF.R.U32.HI R3, RZ, 0x8, R32 ;  /* 0x00000008ff037819 */ /* 0x002fe40000011620 */
[----:B------:R-:W-:Y:S02]  /*12010*/  LOP3.LUT R38, R37, 0xff, RZ, 0xc0, !PT ;  /* 0x000000ff25267812 */ /* 0x000fe400078ec0ff */
[----:B------:R-:W-:Y:S02]  /*12020*/  PRMT R37, R15, 0x7604, R36 ;  /* 0x000076040f257816 */ /* 0x000fe40000000024 */
[----:B------:R-:W-:Y:S02]  /*12030*/  PRMT R41, R40, 0x7604, R41 ;  /* 0x0000760428297816 */ /* 0x000fe40000000029 */
[----:B------:R-:W-:-:S02]  /*12040*/  SHF.R.U32.HI R36, RZ, 0x10, R33 ;  /* 0x00000010ff247819 */ /* 0x000fc40000011621 */
[----:B------:R-:W-:Y:S02]  /*12050*/  SHF.R.U32.HI R40, RZ, 0x10, R35 ;  /* 0x00000010ff287819 */ /* 0x000fe40000011623 */
[----:B--2---:R-:W-:Y:S02]  /*12060*/  LOP3.LUT R14, R32, 0xff, RZ, 0xc0, !PT ;  /* 0x000000ff200e7812 */ /* 0x004fe400078ec0ff */
[----:B------:R-:W-:Y:S02]  /*12070*/  LOP3.LUT R39, R34, 0xff, RZ, 0xc0, !PT ;  /* 0x000000ff22277812 */ /* 0x000fe400078ec0ff */
[----:B------:R-:W-:Y:S02]  /*12080*/  LOP3.LUT R3, R3, 0xff, RZ, 0xc0, !PT ;  /* 0x000000ff03037812 */ /* 0x000fe400078ec0ff */
[----:B------:R-:W-:Y:S02]  /*12090*/  SHF.R.U32.HI R15, RZ, 0x10, R34 ;  /* 0x00000010ff0f7819 */ /* 0x000fe40000011622 */
[----:B------:R-:W-:-:S02]  /*120a0*/  LOP3.LUT R36, R36, 0xff, RZ, 0xc0, !PT ;  /* 0x000000ff24247812 */ /* 0x000fc400078ec0ff */
[----:B------:R-:W-:Y:S02]  /*120b0*/  LOP3.LUT R40, R40, 0xff, RZ, 0xc0, !PT ;  /* 0x000000ff28287812 */ /* 0x000fe400078ec0ff */
[----:B------:R-:W-:Y:S02]  /*120c0*/  PRMT R14, R3, 0x7604, R14 ;  /* 0x00007604030e7816 */ /* 0x000fe4000000000e */
[----:B------:R-:W-:Y:S02]  /*120d0*/  PRMT R39, R38, 0x7604, R39 ;  /* 0x0000760426277816 */ /* 0x000fe40000000027 */
[----:B------:R-:W-:Y:S02]  /*120e0*/  SHF.R.U32.HI R3, RZ, 0x10, R32 ;  /* 0x00000010ff037819 */ /* 0x000fe40000011620 */
[----:B------:R-:W-:Y:S02]  /*120f0*/  LOP3.LUT R38, R15, 0xff, RZ, 0xc0, !PT ;  /* 0x000000ff0f267812 */ /* 0x000fe400078ec0ff */
[----:B------:R-:W-:-:S02]  /*12100*/  PRMT R37, R36, 0x7054, R37 ;  /* 0x0000705424257816 */ /* 0x000fc40000000025 */
[----:B------:R-:W-:Y:S02]  /*12110*/  PRMT R41, R40, 0x7054, R41 ;  /* 0x0000705428297816 */ /* 0x000fe40000000029 */
[----:B------:R-:W-:Y:S02]  /*12120*/  LOP3.LUT R3, R3, 0xff, RZ, 0xc0, !PT ;  /* 0x000000ff03037812 */ /* 0x000fe400078ec0ff */
[----:B------:R-:W-:Y:S02]  /*12130*/  PRMT R39, R38, 0x7054, R39 ;  /* 0x0000705426277816 */ /* 0x000fe40000000027 */
[----:B------:R-:W-:Y:S02]  /*12140*/  LOP3.LUT R41, R41, 0xff000000, R35, 0xf8, !PT ;  /* 0xff00000029297812 */ /* 0x000fe400078ef823 */
[----:B------:R-:W-:Y:S02]  /*12150*/  LOP3.LUT R37, R37, 0xff000000, R33, 0xf8, !PT ;  /* 0xff00000025257812 */ /* 0x000fe400078ef821 */
[----:B------:R-:W-:-:S02]  /*12160*/  PRMT R15, R3, 0x7054, R14 ;  /* 0x00007054030f7816 */ /* 0x000fc4000000000e */
[----:B------:R-:W-:Y:S02]  /*12170*/  LOP3.LUT R39, R39, 0xff000000, R34, 0xf8, !PT ;  /* 0xff00000027277812 */ /* 0x000fe400078ef822 */
[----:B------:R-:W-:Y:S02]  /*12180*/  F2FP.F16.E4M3.UNPACK_B R38, R41 ;  /* 0x00000029ff26723e */ /* 0x000fe400020006ff */
[----:B------:R-:W-:Y:S02]  /*12190*/  F2FP.F16.E4M3.UNPACK_B R34, R37 ;  /* 0x00000025ff22723e */ /* 0x000fe400020006ff */
[----:B------:R-:W-:Y:S01]  /*121a0*/  LOP3.LUT R36, R15, 0xff000000, R32, 0xf8, !PT ;  /* 0xff0000000f247812 */ /* 0x000fe200078ef820 */
[----:B------:R-:W-:Y:S01]  /*121b0*/  HADD2.F32 R40, -RZ, R38.H1_H1 ;  /* 0x30000026ff287230 */ /* 0x000fe20000004100 */
[----:B------:R-:W-:Y:S01]  /*121c0*/  F2FP.F16.E4M3.UNPACK_B R41, R41.H1 ;  /* 0x00000029ff29723e */ /* 0x000fe200030006ff */
[----:B------:R-:W-:Y:S01]  /*121d0*/  HADD2.F32 R35, -RZ, R34.H1_H1 ;  /* 0x30000022ff237230 */ /* 0x000fe20000004100 */
[----:B------:R-:W-:Y:S01]  /*121e0*/  F2FP.F16.E4M3.UNPACK_B R37, R37.H1 ;  /* 0x00000025ff25723e */ /* 0x000fe200030006ff */
[----:B------:R-:W-:-:S02]  /*121f0*/  HADD2.F32 R38, -RZ, R38.H0_H0 ;  /* 0x20000026ff267230 */ /* 0x000fc40000004100 */
[----:B------:R-:W-:Y:S01]  /*12200*/  HADD2.F32 R34, -RZ, R34.H0_H0 ;  /* 0x20000022ff227230 */ /* 0x000fe20000004100 */
[----:B----4-:R-:W0:Y:S02]  /*12210*/  LDS.128 R4, [R51] ;  /* 0x0000000033047984 */ /* 0x010e240000000c00 */
[-C--:B0-----:R-:W-:Y:S02]  /*12220*/  F2FP.F16.E4M3.UNPACK_B R3, R6.reuse.H1 ;  /* 0x00000006ff03723e */ /* 0x081fe400030006ff */
[----:B------:R-:W-:Y:S02]  /*12230*/  F2FP.F16.E4M3.UNPACK_B R6, R6 ;  /* 0x00000006ff06723e */ /* 0x000fe400020006ff */
[-C--:B------:R-:W-:Y:S01]  /*12240*/  F2FP.F16.E4M3.UNPACK_B R32, R7.reuse ;  /* 0x00000007ff20723e */ /* 0x080fe200020006ff */
[--C-:B------:R-:W-:Y:S01]  /*12250*/  HADD2.F32 R14, -RZ, R3.reuse.H1_H1 ;  /* 0x30000003ff0e7230 */ /* 0x100fe20000004100 */
[----:B------:R-:W-:Y:S01]  /*12260*/  F2FP.F16.E4M3.UNPACK_B R33, R7.H1 ;  /* 0x00000007ff21723e */ /* 0x000fe200030006ff */
[----:B------:R-:W-:Y:S01]  /*12270*/  HADD2.F32 R15, -RZ, R3.H0_H0 ;  /* 0x20000003ff0f7230 */ /* 0x000fe20000004100 */
[----:B------:R-:W-:-:S02]  /*12280*/  F2FP.F16.E4M3.UNPACK_B R7, R5 ;  /* 0x00000005ff07723e */ /* 0x000fc400020006ff */
[CC--:B------:R-:W-:Y:S01]  /*12290*/  FMUL.FTZ R42, R14.reuse, R40.reuse ;  /* 0x000000280e2a7220 */ /* 0x0c0fe20000410000 */
[----:B------:R-:W-:Y:S01]  /*122a0*/  FMUL.FTZ R43, R14, R35 ;  /* 0x000000230e2b7220 */ /* 0x000fe20000410000 */
[----:B------:R-:W-:Y:S01]  /*122b0*/  F2FP.F16.E4M3.UNPACK_B R14, R5.H1 ;  /* 0x00000005ff0e723e */ /* 0x000fe200030006ff */
[--C-:B------:R-:W-:Y:S02]  /*122c0*/  HADD2.F32 R5, -RZ, R6.reuse.H1_H1 ;  /* 0x30000006ff057230 */ /* 0x100fe40000004100 */
[C---:B------:R-:W-:Y:S01]  /*122d0*/  FFMA.FTZ R45, R15.reuse, R35, -R42 ;  /* 0x000000230f2d7223 */ /* 0x040fe2000001082a */
[----:B------:R-:W-:Y:S01]  /*122e0*/  FFMA.FTZ R46, R15, R40, R43 ;  /* 0x000000280f2e7223 */ /* 0x000fe2000001002b */
[----:B------:R-:W-:Y:S01]  /*122f0*/  HADD2.F32 R6, -RZ, R6.H0_H0 ;  /* 0x20000006ff067230 */ /* 0x000fe20000004100 */
[----:B------:R-:W-:Y:S01]  /*12300*/  F2FP.F16.E4M3.UNPACK_B R3, R4 ;  /* 0x00000004ff03723e */ /* 0x000fe200020006ff */
[C---:B------:R-:W-:Y:S01]  /*12310*/  FMUL.FTZ R15, R5.reuse, R38 ;  /* 0x00000026050f7220 */ /* 0x040fe20000410000 */
[----:B------:R-:W-:Y:S01]  /*12320*/  FMUL.FTZ R43, R5, R34 ;  /* 0x00000022052b7220 */ /* 0x000fe20000410000 */
[----:B------:R-:W-:Y:S01]  /*12330*/  HADD2.F32 R5, -RZ, R32.H1_H1 ;  /* 0x30000020ff057230 */ /* 0x000fe20000004100 */
[----:B------:R-:W-:Y:S01]  /*12340*/  F2FP.F16.E4M3.UNPACK_B R4, R4.H1 ;  /* 0x00000004ff04723e */ /* 0x000fe200030006ff */
[----:B------:R-:W-:-:S02]  /*12350*/  HADD2.F32 R35, -RZ, R41.H0_H0 ;  /* 0x20000029ff237230 */ /* 0x000fc40000004100 */
[C---:B------:R-:W-:Y:S01]  /*12360*/  FFMA.FTZ R42, R6.reuse, R34, -R15 ;  /* 0x00000022062a7223 */ /* 0x040fe2000001080f */
[----:B------:R-:W-:Y:S02]  /*12370*/  HADD2.F32 R15, -RZ, R37.H0_H0 ;  /* 0x20000025ff0f7230 */ /* 0x000fe40000004100 */
[----:B------:R-:W-:Y:S01]  /*12380*/  FFMA.FTZ R43, R6, R38, R43 ;  /* 0x00000026062b7223 */ /* 0x000fe2000001002b */
[----:B------:R-:W-:Y:S02]  /*12390*/  HADD2.F32 R32, -RZ, R32.H0_H0 ;  /* 0x20000020ff207230 */ /* 0x000fe40000004100 */
[C---:B---3--:R-:W-:Y:S01]  /*123a0*/  FMUL.FTZ R47, R5.reuse, R35 ;  /* 0x00000023052f7220 */ /* 0x048fe20000410000 */
[----:B------:R-:W-:Y:S02]  /*123b0*/  HADD2.F32 R41, -RZ, R41.H1_H1 ;  /* 0x30000029ff297230 */ /* 0x000fe40000004100 */
[----:B------:R-:W-:Y:S01]  /*123c0*/  FMUL.FTZ R5, R5, R15 ;  /* 0x0000000f05057220 */ /* 0x000fe20000410000 */
[----:B------:R-:W-:-:S02]  /*123d0*/  HADD2.F32 R6, -RZ, R33.H1_H1 ;  /* 0x30000021ff067230 */ /* 0x000fc40000004100 */
[C---:B------:R-:W-:Y:S01]  /*123e0*/  FFMA.FTZ R47, R32.reuse, R15, -R47 ;  /* 0x0000000f202f7223 */ /* 0x040fe2000001082f */
[----:B------:R-:W-:Y:S02]  /*123f0*/  HADD2.F32 R37, -RZ, R37.H1_H1 ;  /* 0x30000025ff257230 */ /* 0x000fe40000004100 */
[----:B------:R-:W-:Y:S01]  /*12400*/  FFMA.FTZ R48, R32, R35, R5 ;  /* 0x0000002320307223 */ /* 0x000fe20000010005 */
[----:B------:R-:W-:Y:S02]  /*12410*/  HADD2.F32 R33, -RZ, R33.H0_H0 ;  /* 0x20000021ff217230 */ /* 0x000fe40000004100 */
[C---:B------:R-:W-:Y:S01]  /*12420*/  FMUL.FTZ R34, R6.reuse, R41 ;  /* 0x0000002906227220 */ /* 0x040fe20000410000 */
[----:B------:R-:W-:Y:S01]  /*12430*/  F2FP.F16.E4M3.UNPACK_B R5, R39 ;  /* 0x00000027ff05723e */ /* 0x000fe200020006ff */
[-C--:B------:R-:W-:Y:S01]  /*12440*/  FMUL.FTZ R32, R6, R37.reuse ;  /* 0x0000002506207220 */ /* 0x080fe20000410000 */
[----:B------:R-:W-:Y:S01]  /*12450*/  F2FP.F16.E4M3.UNPACK_B R15, R36 ;  /* 0x00000024ff0f723e */ /* 0x000fe200020006ff */
[----:B------:R-:W-:Y:S01]  /*12460*/  FFMA.FTZ R49, R33, R37, -R34 ;  /* 0x0000002521317223 */ /* 0x000fe20000010822 */
[----:B------:R-:W-:-:S02]  /*12470*/  HADD2.F32 R6, -RZ, R4.H1_H1 ;  /* 0x30000004ff067230 */ /* 0x000fc40000004100 */
[----:B------:R-:W-:Y:S01]  /*12480*/  FFMA.FTZ R50, R33, R41, R32 ;  /* 0x0000002921327223 */ /* 0x000fe20000010020 */
[--C-:B------:R-:W-:Y:S01]  /*12490*/  HADD2.F32 R34, -RZ, R5.reuse.H1_H1 ;  /* 0x30000005ff227230 */ /* 0x100fe20000004100 */
[----:B------:R-:W-:Y:S01]  /*124a0*/  F2FP.F16.E4M3.UNPACK_B R36, R36.H1 ;  /* 0x00000024ff24723e */ /* 0x000fe200030006ff */
[----:B------:R-:W-:Y:S01]  /*124b0*/  HADD2.F32 R33, -RZ, R5.H0_H0 ;  /* 0x20000005ff217230 */ /* 0x000fe20000004100 */
[----:B------:R-:W-:Y:S01]  /*124c0*/  F2FP.F16.E4M3.UNPACK_B R39, R39.H1 ;  /* 0x00000027ff27723e */ /* 0x000fe200030006ff */
[----:B------:R-:W-:Y:S02]  /*124d0*/  HADD2.F32 R32, -RZ, R15.H1_H1 ;  /* 0x3000000fff207230 */ /* 0x000fe40000004100 */
[----:B------:R-:W-:Y:S01]  /*124e0*/  FMUL.FTZ R38, R6, R34 ;  /* 0x0000002206267220 */ /* 0x000fe20000410000 */
[----:B------:R-:W-:Y:S02]  /*124f0*/  HADD2.F32 R5, -RZ, R4.H0_H0 ;  /* 0x20000004ff057230 */ /* 0x000fe40000004100 */
[----:B------:R-:W-:-:S02]  /*12500*/  HADD2.F32 R4, -RZ, R3.H1_H1 ;  /* 0x30000003ff047230 */ /* 0x000fc40000004100 */
[-C--:B------:R-:W-:Y:S01]  /*12510*/  FMUL.FTZ R40, R6, R32.reuse ;  /* 0x0000002006287220 */ /* 0x080fe20000410000 */
[----:B------:R-:W-:Y:S02]  /*12520*/  HADD2.F32 R15, -RZ, R15.H0_H0 ;  /* 0x2000000fff0f7230 */ /* 0x000fe40000004100 */
[C---:B------:R-:W-:Y:S01]  /*12530*/  FFMA.FTZ R38, R5.reuse, R32, -R38 ;  /* 0x0000002005267223 */ /* 0x040fe20000010826 */
[----:B------:R-:W-:Y:S02]  /*12540*/  HADD2.F32 R3, -RZ, R3.H0_H0 ;  /* 0x20000003ff037230 */ /* 0x000fe40000004100 */
[C---:B------:R-:W-:Y:S01]  /*12550*/  FMUL.FTZ R6, R4.reuse, R33 ;  /* 0x0000002104067220 */ /* 0x040fe20000410000 */
[----:B------:R-:W-:Y:S01]  /*12560*/  FFMA.FTZ R35, R5, R34, R40 ;  /* 0x0000002205237223 */ /* 0x000fe20000010028 */
[-C--:B------:R-:W-:Y:S01]  /*12570*/  FMUL.FTZ R4, R4, R15.reuse ;  /* 0x0000000f04047220 */ /* 0x080fe20000410000 */
[----:B------:R-:W-:Y:S02]  /*12580*/  HADD2.F32 R5, -RZ, R36.H1_H1 ;  /* 0x30000024ff057230 */ /* 0x000fe40000004100 */
[----:B------:R-:W-:Y:S01]  /*12590*/  FFMA.FTZ R32, R3, R15, -R6 ;  /* 0x0000000f03207223 */ /* 0x000fe20000010806 */
[----:B------:R-:W-:-:S02]  /*125a0*/  HADD2.F32 R15, -RZ, R39.H1_H1 ;  /* 0x30000027ff0f7230 */ /* 0x000fc40000004100 */
[----:B------:R-:W-:Y:S01]  /*125b0*/  FFMA.FTZ R33, R3, R33, R4 ;  /* 0x0000002103217223 */ /* 0x000fe20000010004 */
[----:B------:R-:W-:Y:S02]  /*125c0*/  HADD2.F32 R4, -RZ, R14.H1_H1 ;  /* 0x3000000eff047230 */ /* 0x000fe40000004100 */
[----:B------:R-:W-:Y:S02]  /*125d0*/  HADD2.F32 R6, -RZ, R39.H0_H0 ;  /* 0x20000027ff067230 */ /* 0x000fe40000004100 */
[----:B------:R-:W-:Y:S02]  /*125e0*/  HADD2.F32 R3, -RZ, R7.H1_H1 ;  /* 0x30000007ff037230 */ /* 0x000fe40000004100 */
[C---:B------:R-:W-:Y:S01]  /*125f0*/  FMUL.FTZ R37, R4.reuse, R15 ;  /* 0x0000000f04257220 */ /* 0x040fe20000410000 */
[----:B------:R-:W-:Y:S02]  /*12600*/  HADD2.F32 R36, -RZ, R36.H0_H0 ;  /* 0x20000024ff247230 */ /* 0x000fe40000004100 */
[----:B------:R-:W-:Y:S01]  /*12610*/  FMUL.FTZ R34, R4, R5 ;  /* 0x0000000504227220 */ /* 0x000fe20000410000 */
[----:B------:R-:W-:-:S02]  /*12620*/  HADD2.F32 R14, -RZ, R14.H0_H0 ;  /* 0x2000000eff0e7230 */ /* 0x000fc40000004100 */
[C---:B------:R-:W-:Y:S01]  /*12630*/  FMUL.FTZ R4, R3.reuse, R6 ;  /* 0x0000000603047220 */ /* 0x040fe20000410000 */
[----:B------:R-:W-:Y:S02]  /*12640*/  HADD2.F32 R7, -RZ, R7.H0_H0 ;  /* 0x20000007ff077230 */ /* 0x000fe40000004100 */
[-C--:B------:R-:W-:Y:S01]  /*12650*/  FMUL.FTZ R3, R3, R36.reuse ;  /* 0x0000002403037220 */ /* 0x080fe20000410000 */
[C---:B------:R-:W-:Y:S01]  /*12660*/  FFMA.FTZ R37, R14.reuse, R5, -R37 ;  /* 0x000000050e257223 */ /* 0x040fe20000010825 */
[----:B------:R-:W-:Y:S01]  /*12670*/  FFMA.FTZ R34, R14, R15, R34 ;  /* 0x0000000f0e227223 */ /* 0x000fe20000010022 */
[C---:B------:R-:W-:Y:S01]  /*12680*/  FFMA.FTZ R5, R7.reuse, R36, -R4 ;  /* 0x0000002407057223 */ /* 0x040fe20000010804 */
[----:B------:R-:W-:Y:S01]  /*12690*/  FFMA.FTZ R14, R7, R6, R3 ;  /* 0x00000006070e7223 */ /* 0x000fe20000010003 */
[----:B------:R-:W-:Y:S02]  /*126a0*/  F2FP.SATFINITE.E4M3.F32.PACK_AB_MERGE_C R6, R46, R45, RZ ;  /* 0x0000002d2e06723e */ /* 0x000fe400048070ff */
[----:B------:R-:W-:-:S02]  /*126b0*/  F2FP.SATFINITE.E4M3.F32.PACK_AB_MERGE_C R7, R50, R49, RZ ;  /* 0x000000313207723e */ /* 0x000fc400048070ff */
[----:B------:R-:W-:Y:S02]  /*126c0*/  F2FP.SATFINITE.E4M3.F32.PACK_AB_MERGE_C R4, R35, R38, RZ ;  /* 0x000000262304723e */ /* 0x000fe400048070ff */
[----:B------:R-:W-:Y:S02]  /*126d0*/  F2FP.SATFINITE.E4M3.F32.PACK_AB_MERGE_C R34, R34, R37, RZ ;  /* 0x000000252222723e */ /* 0x000fe400048070ff */
[----:B------:R-:W-:Y:S02]  /*126e0*/  F2FP.SATFINITE.E4M3.F32.PACK_AB_MERGE_C R6, R43, R42, R6 ;  /* 0x0000002a2b06723e */ /* 0x000fe40004807006 */
[----:B------:R-:W-:Y:S02]  /*126f0*/  F2FP.SATFINITE.E4M3.F32.PACK_AB_MERGE_C R7, R48, R47, R7 ;  /* 0x0000002f3007723e */ /* 0x000fe40004807007 */
[----:B------:R-:W-:Y:S02]  /*12700*/  F2FP.SATFINITE.E4M3.F32.PACK_AB_MERGE_C R4, R33, R32, R4 ;  /* 0x000000202104723e */ /* 0x000fe40004807004 */
[----:B------:R-:W-:-:S05]  /*12710*/  F2FP.SATFINITE.E4M3.F32.PACK_AB_MERGE_C R5, R14, R5, R34 ;  /* 0x000000050e05723e */ /* 0x000fca0004807022 */
[----:B------:R0:W-:Y:S02]  /*12720*/  STS.128 [R51], R4 ;  /* 0x0000000433007388 */ /* 0x0001e40000000c00 */
.L_x_563:
[----:B------:R-:W-:Y:S05]  /*12730*/  BSYNC B1 ;  /* 0x0000000000017941 */ /* 0x000fea0003800000 */
.L_x_562:
[----:B------:R-:W-:Y:S04]  /*12740*/  BSSY B1, `(.L_x_564) ;  /* 0x0000078000017945 */ /* 0x000fe80003800000 */
[----:B------:R-:W-:Y:S05]  /*12750*/  @P2 BRA `(.L_x_565) ;  /* 0x0000000400d82947 */ /* 0x000fea0003800000 */
[----:B0---4-:R-:W0:Y:S01]  /*12760*/  LDS.128 R4, [R0+0x16400] ;  /* 0x0164000000047984 */ /* 0x011e220000000c00 */
[----:B--2--5:R-:W-:Y:S02]  /*12770*/  SHF.R.U32.HI R14, RZ, 0x8, R30 ;  /* 0x00000008ff0e7819 */ /* 0x024fe4000001161e */
[----:B------:R-:W-:Y:S02]  /*12780*/  SHF.R.U32.HI R32, RZ, 0x8, R31 ;  /* 0x00000008ff207819 */ /* 0x000fe4000001161f */
[----:B-1----:R-:W-:Y:S02]  /*12790*/  LOP3.LUT R3, R30, 0xff, RZ, 0xc0, !PT ;  /* 0x000000ff1e037812 */ /* 0x002fe400078ec0ff */
[----:B------:R-:W-:Y:S02]  /*127a0*/  LOP3.LUT R14, R14, 0xff, RZ, 0xc0, !PT ;  /* 0x000000ff0e0e7812 */ /* 0x000fe400078ec0ff */
[----:B------:R-:W-:Y:S02]  /*127b0*/  SHF.R.U32.HI R35, RZ, 0x8, R29 ;  /* 0x00000008ff237819 */ /* 0x000fe4000001161d */
[----:B------:R-:W-:-:S02]  /*127c0*/  LOP3.LUT R15, R31, 0xff, RZ, 0xc0, !PT ;  /* 0x000000ff1f0f7812 */ /* 0x000fc400078ec0ff */
[----:B------:R-:W-:Y:S02]  /*127d0*/  LOP3.LUT R32, R32, 0xff, RZ, 0xc0, !PT ;  /* 0x000000ff20207812 */ /* 0x000fe400078ec0ff */
[----:B------:R-:W-:Y:S02]  /*127e0*/  PRMT R3, R14, 0x7604, R3 ;  /* 0x000076040e037816 */ /* 0x000fe40000000003 */
[----:B------:R-:W-:Y:S02]  /*127f0*/  SHF.R.U32.HI R37, RZ, 0x10, R29 ;  /* 0x00000010ff257819 */ /* 0x000fe4000001161d */
[----:B------:R-:W-:Y:S02]  /*12800*/  SHF.R.U32.HI R14, RZ, 0x8, R28 ;  /* 0x00000008ff0e7819 */ /* 0x000fe4000001161c */
[----:B------:R-:W-:Y:S01]  /*12810*/  SHF.R.U32.HI R36, RZ, 0x10, R31 ;  /* 0x00000010ff247819 */ /* 0x000fe2000001161f */
[----:B------:R-:W-:Y:S01]  /*12820*/  IMAD.U32 R37, R37, 0x10000, RZ ;  /* 0x0001000025257824 */ /* 0x000fe200078e00ff */
[----:B------:R-:W-:-:S02]  /*12830*/  LOP3.LUT R34, R29, 0xff, RZ, 0xc0, !PT ;  /* 0x000000ff1d227812 */ /* 0x000fc400078ec0ff */
[----:B------:R-:W-:Y:S02]  /*12840*/  LOP3.LUT R35, R35, 0xff, RZ, 0xc0, !PT ;  /* 0x000000ff23237812 */ /* 0x000fe400078ec0ff */
[----:B------:R-:W-:Y:S02]  /*12850*/  PRMT R15, R32, 0x7604, R15 ;  /* 0x00007604200f7816 */ /* 0x000fe4000000000f */
[----:B------:R-:W-:Y:S02]  /*12860*/  LOP3.LUT R32, R28, 0xff, RZ, 0xc0, !PT ;  /* 0x000000ff1c207812 */ /* 0x000fe400078ec0ff */
[----:B------:R-:W-:Y:S02]  /*12870*/  LOP3.LUT R33, R14, 0xff, RZ, 0xc0, !PT ;  /* 0x000000ff0e217812 */ /* 0x000fe400078ec0ff */
[----:B------:R-:W-:Y:S02]  /*12880*/  SHF.L.U32 R14, R36, 0x10, RZ ;  /* 0x00000010240e7819 */ /* 0x000fe400000006ff */
[----:B------:R-:W-:-:S02]  /*12890*/  PRMT R34, R35, 0x7604, R34 ;  /* 0x0000760423227816 */ /* 0x000fc40000000022 */
[----:B------:R-:W-:Y:S02]  /*128a0*/  PRMT R35, R33, 0x7604, R32 ;  /* 0x0000760421237816 */ /* 0x000fe40000000020 */
[----:B------:R-:W-:Y:S02]  /*128b0*/  LOP3.LUT R33, R15, 0xff0000, R14, 0xf8, !PT ;  /* 0x00ff00000f217812 */ /* 0x000fe400078ef80e */
[----:B------:R-:W-:Y:S02]  /*128c0*/  LOP3.LUT R37, R34, 0xff0000, R37, 0xf8, !PT ;  /* 0x00ff000022257812 */ /* 0x000fe400078ef825 */
[----:B------:R-:W-:Y:S02]  /*128d0*/  LOP3.LUT R33, R33, 0xff000000, R31, 0xf8, !PT ;  /* 0xff00000021217812 */ /* 0x000fe400078ef81f */
[----:B------:R-:W-:Y:S02]  /*128e0*/  LOP3.LUT R37, R37, 0xff000000, R29, 0xf8, !PT ;  /* 0xff00000025257812 */ /* 0x000fe400078ef81d */
[----:B------:R-:W-:-:S02]  /*128f0*/  LOP3.LUT R15, R3, 0xff0000, R30, 0xf8, !PT ;  /* 0x00ff0000030f7812 */ /* 0x000fc400078ef81e */
[-C--:B0-----:R-:W-:Y:S02]  /*12900*/  F2FP.F16.E4M3.UNPACK_B R3, R6.reuse.H1 ;  /* 0x00000006ff03723e */ /* 0x081fe400030006ff */
[----:B------:R-:W-:Y:S02]  /*12910*/  F2FP.F16.E4M3.UNPACK_B R34, R37 ;  /* 0x00000025ff22723e */ /* 0x000fe400020006ff */
[----:B------:R-:W-:Y:S01]  /*12920*/  F2FP.F16.E4M3.UNPACK_B R31, R33 ;  /* 0x00000021ff1f723e */ /* 0x000fe200020006ff */
[----:B------:R-:W-:Y:S01]  /*12930*/  HADD2.F32 R14, -RZ, R3.H1_H1 ;  /* 0x30000003ff0e7230 */ /* 0x000fe20000004100 */
[--C-:B------:R-:W-:Y:S01]  /*12940*/  LOP3.LUT R35, R35, 0xff0000, R28.reuse, 0xf8, !PT ;  /* 0x00ff000023237812 */ /* 0x100fe200078ef81c */
[--C-:B------:R-:W-:Y:S01]  /*12950*/  HADD2.F32 R36, -RZ, R34.reuse.H1_H1 ;  /* 0x30000022ff247230 */ /* 0x100fe20000004100 */
[----:B------:R-:W-:Y:S01]  /*12960*/  F2FP.F16.E4M3.UNPACK_B R6, R6 ;  /* 0x00000006ff06723e */ /* 0x000fe200020006ff */
[----:B------:R-:W-:Y:S01]  /*12970*/  HADD2.F32 R32, -RZ, R31.H1_H1 ;  /* 0x3000001fff207230 */ /* 0x000fe20000004100 */
[----:B------:R-:W-:Y:S01]  /*12980*/  LOP3.LUT R35, R35, 0xff000000, R28, 0xf8, !PT ;  /* 0xff00000023237812 */ /* 0x000fe200078ef81c */
[----:B------:R-:W-:Y:S01]  /*12990*/  HADD2.F32 R34, -RZ, R34.H0_H0 ;  /* 0x20000022ff227230 */ /* 0x000fe20000004100 */
[----:B------:R-:W-:Y:S01]  /*129a0*/  LOP3.LUT R30, R15, 0xff000000, R30, 0xf8, !PT ;  /* 0xff0000000f1e7812 */ /* 0x000fe200078ef81e */
[C---:B------:R-:W-:Y:S01]  /*129b0*/  FMUL.FTZ R38, R14.reuse, R36 ;  /* 0x000000240e267220 */ /* 0x040fe20000410000 */
[-C--:B------:R-:W-:Y:S01]  /*129c0*/  F2FP.F16.E4M3.UNPACK_B R28, R7.reuse ;  /* 0x00000007ff1c723e */ /* 0x080fe200020006ff */
[----:B------:R-:W-:Y:S01]  /*129d0*/  FMUL.FTZ R39, R14, R32 ;  /* 0x000000200e277220 */ /* 0x000fe20000410000 */
[----:B------:R-:W-:Y:S01]  /*129e0*/  F2FP.F16.E4M3.UNPACK_B R29, R7.H1 ;  /* 0x00000007ff1d723e */ /* 0x000fe200030006ff */
[----:B------:R-:W-:Y:S01]  /*129f0*/  HADD2.F32 R15, -RZ, R3.H0_H0 ;  /* 0x20000003ff0f7230 */ /* 0x000fe20000004100 */
[-C--:B------:R-:W-:Y:S01]  /*12a00*/  F2FP.F16.E4M3.UNPACK_B R7, R5.reuse ;  /* 0x00000005ff07723e */ /* 0x080fe200020006ff */
[----:B------:R-:W-:Y:S01]  /*12a10*/  HADD2.F32 R31, -RZ, R31.H0_H0 ;  /* 0x2000001fff1f7230 */ /* 0x000fe20000004100 */
[----:B------:R-:W-:Y:S01]  /*12a20*/  F2FP.F16.E4M3.UNPACK_B R14, R5.H1 ;  /* 0x00000005ff0e723e */ /* 0x000fe200030006ff */
[----:B------:R-:W-:-:S02]  /*12a30*/  HADD2.F32 R5, -RZ, R6.H1_H1 ;  /* 0x30000006ff057230 */ /* 0x000fc40000004100 */
[C---:B------:R-:W-:Y:S01]  /*12a40*/  FFMA.FTZ R38, R15.reuse, R32, -R38 ;  /* 0x000000200f267223 */ /* 0x040fe20000010826 */
        /* <DEDUP_REMOVED lines=71> */
.L_x_565:
[----:B------:R-:W-:Y:S05]  /*12ec0*/  BSYNC B1 ;  /* 0x0000000000017941 */ /* 0x000fea0003800000 */
.L_x_564:
        /* <DEDUP_REMOVED lines=43> */
[----:B----4-:R-:W0:Y:S02]  /*13180*/  LDS.128 R4, [R41+0x2000] ;  /* 0x0020000029047984 */ /* 0x010e240000000c00 */
        /* <DEDUP_REMOVED lines=24> */
[C---:B------:R-:W-:Y:S01]  /*13310*/  FMUL.FTZ R39, R5.reuse, R27 ;  /* 0x0000001b05277220 */ /* 0x040fe20000410000 */
        /* <DEDUP_REMOVED lines=55> */
[----:B------:R0:W-:Y:S02]  /*13690*/  STS.128 [R41+0x2000], R4 ;  /* 0x0020000429007388 */ /* 0x0001e40000000c00 */
.L_x_567:
[----:B------:R-:W-:Y:S05]  /*136a0*/  BSYNC B1 ;  /* 0x0000000000017941 */ /* 0x000fea0003800000 */
.L_x_566:
[----:B------:R-:W-:Y:S04]  /*136b0*/  BSSY B1, `(.L_x_568) ;  /* 0x0000078000017945 */ /* 0x000fe80003800000 */
[----:B------:R-:W-:Y:S05]  /*136c0*/  @P4 BRA `(.L_x_569) ;  /* 0x0000000400d84947 */ /* 0x000fea0003800000 */
[----:B0---4-:R-:W0:Y:S01]  /*136d0*/  LDS.128 R4, [R0+0x18400] ;  /* 0x0184000000047984 */ /* 0x011e220000000c00 */
        /* <DEDUP_REMOVED lines=25> */
[----:B0-----:R-:W-:-:S02]  /*13870*/  F2FP.F16.E4M3.UNPACK_B R3, R6.H1 ;  /* 0x00000006ff03723e */ /* 0x001fc400030006ff */
[--C-:B------:R-:W-:Y:S02]  /*13880*/  LOP3.LUT R27, R27, 0xff0000, R12.reuse, 0xf8, !PT ;  /* 0x00ff00001b1b7812 */ /* 0x100fe400078ef80c */
[----:B------:R-:W-:Y:S01]  /*13890*/  F2FP.F16.E4M3.UNPACK_B R26, R29 ;  /* 0x0000001dff1a723e */ /* 0x000fe200020006ff */
[--C-:B------:R-:W-:Y:S01]  /*138a0*/  HADD2.F32 R13, -RZ, R3.reuse.H0_H0 ;  /* 0x20000003ff0d7230 */ /* 0x100fe20000004100 */
[----:B------:R-:W-:Y:S02]  /*138b0*/  F2FP.F16.E4M3.UNPACK_B R21, R25 ;  /* 0x00000019ff15723e */ /* 0x000fe400020006ff */
[----:B------:R-:W-:Y:S01]  /*138c0*/  LOP3.LUT R27, R27, 0xff000000, R12, 0xf8, !PT ;  /* 0xff0000001b1b7812 */ /* 0x000fe200078ef80c */
[----:B------:R-:W-:Y:S01]  /*138d0*/  HADD2.F32 R12, -RZ, R3.H1_H1 ;  /* 0x30000003ff0c7230 */ /* 0x000fe20000004100 */
[----:B------:R-:W-:Y:S01]  /*138e0*/  F2FP.F16.E4M3.UNPACK_B R6, R6 ;  /* 0x00000006ff06723e */ /* 0x000fe200020006ff */
[--C-:B------:R-:W-:Y:S01]  /*138f0*/  HADD2.F32 R28, -RZ, R26.reuse.H1_H1 ;  /* 0x3000001aff1c7230 */ /* 0x100fe20000004100 */
[----:B------:R-:W-:Y:S01]  /*13900*/  LOP3.LUT R20, R15, 0xff000000, R20, 0xf8, !PT ;  /* 0xff0000000f147812 */ /* 0x000fe200078ef814 */
[--C-:B------:R-:W-:Y:S01]  /*13910*/  HADD2.F32 R24, -RZ, R21.reuse.H1_H1 ;  /* 0x30000015ff187230 */ /* 0x100fe20000004100 */
[-C--:B------:R-:W-:Y:S01]  /*13920*/  F2FP.F16.E4M3.UNPACK_B R14, R7.reuse ;  /* 0x00000007ff0e723e */ /* 0x080fe200020006ff */
[----:B------:R-:W-:Y:S01]  /*13930*/  HADD2.F32 R26, -RZ, R26.H0_H0 ;  /* 0x2000001aff1a7230 */ /* 0x000fe20000004100 */
[----:B------:R-:W-:Y:S01]  /*13940*/  F2FP.F16.E4M3.UNPACK_B R15, R7.H1 ;  /* 0x00000007ff0f723e */ /* 0x000fe200030006ff */
[C---:B------:R-:W-:Y:S01]  /*13950*/  FMUL.FTZ R30, R12.reuse, R28 ;  /* 0x0000001c0c1e7220 */ /* 0x040fe20000410000 */
[----:B------:R-:W-:Y:S01]  /*13960*/  FMUL.FTZ R31, R12, R24 ;  /* 0x000000180c1f7220 */ /* 0x000fe20000410000 */
        /* <DEDUP_REMOVED lines=76> */
.L_x_569:
[----:B------:R-:W-:Y:S05]  /*13e30*/  BSYNC B1 ;  /* 0x0000000000017941 */ /* 0x000fea0003800000 */
.L_x_568:
[----:B------:R-:W-:Y:S05]  /*13e40*/  @P5 BRA `(.L_x_559) ;  /* 0x0000003c00205947 */ /* 0x000fea0003800000 */
[----:B-----5:R-:W3:Y:S01]  /*13e50*/  LDL R31, [R1+0x14] ;  /* 0x00001400011f7983 */ /* 0x020ee20000100800 */
[----:B------:R-:W-:Y:S02]  /*13e60*/  SHF.R.U32.HI R12, RZ, 0x8, R9 ;  /* 0x00000008ff0c7819 */ /* 0x000fe40000011609 */
[----:B------:R-:W-:Y:S02]  /*13e70*/  SHF.R.U32.HI R20, RZ, 0x8, R11 ;  /* 0x00000008ff147819 */ /* 0x000fe4000001160b */
[----:B------:R-:W-:Y:S02]  /*13e80*/  LOP3.LUT R13, R9, 0xff, RZ, 0xc0, !PT ;  /* 0x000000ff090d7812 */ /* 0x000fe400078ec0ff */
[----:B------:R-:W-:Y:S02]  /*13e90*/  LOP3.LUT R21, R11, 0xff, RZ, 0xc0, !PT ;  /* 0x000000ff0b157812 */ /* 0x000fe400078ec0ff */
[----:B------:R-:W-:Y:S02]  /*13ea0*/  LOP3.LUT R12, R12, 0xff, RZ, 0xc0, !PT ;  /* 0x000000ff0c0c7812 */ /* 0x000fe400078ec0ff */
[----:B------:R-:W-:-:S02]  /*13eb0*/  LOP3.LUT R20, R20, 0xff, RZ, 0xc0, !PT ;  /* 0x000000ff14147812 */ /* 0x000fc400078ec0ff */
[----:B0---4-:R-:W-:Y:S02]  /*13ec0*/  SHF.R.U32.HI R0, RZ, 0x8, R8 ;  /* 0x00000008ff007819 */ /* 0x011fe40000011608 */
[----:B--2---:R-:W-:Y:S02]  /*13ed0*/  SHF.R.U32.HI R14, RZ, 0x8, R10 ;  /* 0x00000008ff0e7819 */ /* 0x004fe4000001160a */
[----:B------:R-:W-:Y:S02]  /*13ee0*/  PRMT R13, R12, 0x7604, R13 ;  /* 0x000076040c0d7816 */ /* 0x000fe4000000000d */
[----:B------:R-:W-:Y:S02]  /*13ef0*/  PRMT R21, R20, 0x7604, R21 ;  /* 0x0000760414157816 */ /* 0x000fe40000000015 */
[----:B------:R-:W-:Y:S02]  /*13f00*/  SHF.R.U32.HI R12, RZ, 0x10, R9 ;  /* 0x00000010ff0c7819 */ /* 0x000fe40000011609 */
[----:B------:R-:W-:-:S02]  /*13f10*/  SHF.R.U32.HI R20, RZ, 0x10, R11 ;  /* 0x00000010ff147819 */ /* 0x000fc4000001160b */
[----:B-1----:R-:W-:Y:S02]  /*13f20*/  LOP3.LUT R3, R8, 0xff, RZ, 0xc0, !PT ;  /* 0x000000ff08037812 */ /* 0x002fe400078ec0ff */
[----:B------:R-:W-:Y:S02]  /*13f30*/  LOP3.LUT R15, R10, 0xff, RZ, 0xc0, !PT ;  /* 0x000000ff0a0f7812 */ /* 0x000fe400078ec0ff */
[----:B------:R-:W-:Y:S02]  /*13f40*/  LOP3.LUT R0, R0, 0xff, RZ, 0xc0, !PT ;  /* 0x000000ff00007812 */ /* 0x000fe400078ec0ff */
[----:B------:R-:W-:Y:S02]  /*13f50*/  LOP3.LUT R14, R14, 0xff, RZ, 0xc0, !PT ;  /* 0x000000ff0e0e7812 */ /* 0x000fe400078ec0ff */
[----:B------:R-:W-:Y:S02]  /*13f60*/  LOP3.LUT R12, R12, 0xff, RZ, 0xc0, !PT ;  /* 0x000000ff0c0c7812 */ /* 0x000fe400078ec0ff */
[----:B------:R-:W-:-:S02]  /*13f70*/  LOP3.LUT R20, R20, 0xff, RZ, 0xc0, !PT ;  /* 0x000000ff14147812 */ /* 0x000fc400078ec0ff */
[----:B------:R-:W-:Y:S02]  /*13f80*/  PRMT R3, R0, 0x7604, R3 ;  /* 0x0000760400037816 */ /* 0x000fe40000000003 */
[----:B------:R-:W-:Y:S02]  /*13f90*/  PRMT R15, R14, 0x7604, R15 ;  /* 0x000076040e0f7816 */ /* 0x000fe4000000000f */
[----:B------:R-:W-:Y:S02]  /*13fa0*/  SHF.R.U32.HI R0, RZ, 0x10, R8 ;  /* 0x00000010ff007819 */ /* 0x000fe40000011608 */
[----:B------:R-:W-:Y:S02]  /*13fb0*/  SHF.R.U32.HI R14, RZ, 0x10, R10 ;  /* 0x00000010ff0e7819 */ /* 0x000fe4000001160a */
[----:B------:R-:W-:Y:S02]  /*13fc0*/  PRMT R13, R12, 0x7054, R13 ;  /* 0x000070540c0d7816 */ /* 0x000fe4000000000d */
[----:B------:R-:W-:-:S02]  /*13fd0*/  PRMT R21, R20, 0x7054, R21 ;  /* 0x0000705414157816 */ /* 0x000fc40000000015 */
[----:B------:R-:W-:Y:S02]  /*13fe0*/  LOP3.LUT R0, R0, 0xff, RZ, 0xc0, !PT ;  /* 0x000000ff00007812 */ /* 0x000fe400078ec0ff */
[----:B------:R-:W-:Y:S02]  /*13ff0*/  LOP3.LUT R14, R14, 0xff, RZ, 0xc0, !PT ;  /* 0x000000ff0e0e7812 */ /* 0x000fe400078ec0ff */
[----:B------:R-:W-:Y:S02]  /*14000*/  LOP3.LUT R21, R21, 0xff000000, R11, 0xf8, !PT ;  /* 0xff00000015157812 */ /* 0x000fe400078ef80b */
[----:B------:R-:W-:Y:S02]  /*14010*/  LOP3.LUT R13, R13, 0xff000000, R9, 0xf8, !PT ;  /* 0xff0000000d0d7812 */ /* 0x000fe400078ef809 */
[----:B------:R-:W-:Y:S02]  /*14020*/  PRMT R3, R0, 0x7054, R3 ;  /* 0x0000705400037816 */ /* 0x000fe40000000003 */
[----:B------:R-:W-:-:S02]  /*14030*/  PRMT R15, R14, 0x7054, R15 ;  /* 0x000070540e0f7816 */ /* 0x000fc4000000000f */
[----:B------:R-:W-:Y:S02]  /*14040*/  F2FP.F16.E4M3.UNPACK_B R24, R21 ;  /* 0x00000015ff18723e */ /* 0x000fe400020006ff */
[----:B------:R-:W-:Y:S02]  /*14050*/  F2FP.F16.E4M3.UNPACK_B R14, R13 ;  /* 0x0000000dff0e723e */ /* 0x000fe400020006ff */
[----:B------:R-:W-:Y:S01]  /*14060*/  LOP3.LUT R12, R3, 0xff000000, R8, 0xf8, !PT ;  /* 0xff000000030c7812 */ /* 0x000fe200078ef808 */
[----:B------:R-:W-:Y:S01]  /*14070*/  HADD2.F32 R25, -RZ, R24.H1_H1 ;  /* 0x30000018ff197230 */ /* 0x000fe20000004100 */
[----:B------:R-:W-:Y:S01]  /*14080*/  LOP3.LUT R20, R15, 0xff000000, R10, 0xf8, !PT ;  /* 0xff0000000f147812 */ /* 0x000fe200078ef80a */
[----:B------:R-:W-:Y:S01]  /*14090*/  HADD2.F32 R15, -RZ, R14.H1_H1 ;  /* 0x3000000eff0f7230 */ /* 0x000fe20000004100 */
[----:B------:R-:W-:Y:S01]  /*140a0*/  F2FP.F16.E4M3.UNPACK_B R21, R21.H1 ;  /* 0x00000015ff15723e */ /* 0x000fe200030006ff */
[----:B------:R-:W-:Y:S01]  /*140b0*/  HADD2.F32 R24, -RZ, R24.H0_H0 ;  /* 0x20000018ff187230 */ /* 0x000fe20000004100 */
[----:B------:R-:W-:Y:S01]  /*140c0*/  F2FP.F16.E4M3.UNPACK_B R13, R13.H1 ;  /* 0x0000000dff0d723e */ /* 0x000fe200030006ff */
[----:B------:R-:W-:Y:S01]  /*140d0*/  HADD2.F32 R14, -RZ, R14.H0_H0 ;  /* 0x2000000eff0e7230 */ /* 0x000fe20000004100 */
[----:B---3--:R-:W0:Y:S02]  /*140e0*/  LDS.128 R4, [R31+0x4000] ;  /* 0x004000001f047984 */ /* 0x008e240000000c00 */
[----:B0-----:R-:W-:-:S02]  /*140f0*/  F2FP.F16.E4M3.UNPACK_B R0, R6.H1 ;  /* 0x00000006ff00723e */ /* 0x001fc400030006ff */
[----:B------:R-:W-:Y:S02]  /*14100*/  F2FP.F16.E4M3.UNPACK_B R3, R6 ;  /* 0x00000006ff03723e */ /* 0x000fe400020006ff */
[-C--:B------:R-:W-:Y:S01]  /*14110*/  F2FP.F16.E4M3.UNPACK_B R10, R7.reuse ;  /* 0x00000007ff0a723e */ /* 0x080fe200020006ff */
[--C-:B------:R-:W-:Y:S01]  /*14120*/  HADD2.F32 R9, -RZ, R0.reuse.H1_H1 ;  /* 0x30000000ff097230 */ /* 0x100fe20000004100 */
[----:B------:R-:W-:Y:S01]  /*14130*/  F2FP.F16.E4M3.UNPACK_B R11, R7.H1 ;  /* 0x00000007ff0b723e */ /* 0x000fe200030006ff */
[----:B------:R-:W-:Y:S01]  /*14140*/  HADD2.F32 R8, -RZ, R0.H0_H0 ;  /* 0x20000000ff087230 */ /* 0x000fe20000004100 */
[-C--:B------:R-:W-:Y:S02]  /*14150*/  F2FP.F16.E4M3.UNPACK_B R6, R5.reuse ;  /* 0x00000005ff06723e */ /* 0x080fe400020006ff */
[----:B------:R-:W-:Y:S01]  /*14160*/  F2FP.F16.E4M3.UNPACK_B R7, R5.H1 ;  /* 0x00000005ff07723e */ /* 0x000fe200030006ff */
[C---:B------:R-:W-:Y:S01]  /*14170*/  FMUL.FTZ R27, R9.reuse, R25 ;  /* 0x00000019091b7220 */ /* 0x040fe20000410000 */
[-C--:B------:R-:W-:Y:S01]  /*14180*/  FMUL.FTZ R26, R9, R15.reuse ;  /* 0x0000000f091a7220 */ /* 0x080fe20000410000 */
[--C-:B------:R-:W-:Y:S01]  /*14190*/  HADD2.F32 R5, -RZ, R3.reuse.H1_H1 ;  /* 0x30000003ff057230 */ /* 0x100fe20000004100 */
[----:B------:R-:W-:Y:S01]  /*141a0*/  F2FP.F16.E4M3.UNPACK_B R0, R4 ;  /* 0x00000004ff00723e */ /* 0x000fe200020006ff */
[C---:B------:R-:W-:Y:S01]  /*141b0*/  FFMA.FTZ R27, R8.reuse, R15, -R27 ;  /* 0x0000000f081b7223 */ /* 0x040fe2000001081b */
[----:B------:R-:W-:Y:S01]  /*141c0*/  FFMA.FTZ R26, R8, R25, R26 ;  /* 0x00000019081a7223 */ /* 0x000fe2000001001a */
[----:B------:R-:W-:-:S02]  /*141d0*/  HADD2.F32 R3, -RZ, R3.H0_H0 ;  /* 0x20000003ff037230 */ /* 0x000fc40000004100 */
[C---:B------:R-:W-:Y:S01]  /*141e0*/  FMUL.FTZ R8, R5.reuse, R24 ;  /* 0x0000001805087220 */ /* 0x040fe20000410000 */
[----:B------:R-:W-:Y:S01]  /*141f0*/  FMUL.FTZ R15, R5, R14 ;  /* 0x0000000e050f7220 */ /* 0x000fe20000410000 */
[--C-:B------:R-:W-:Y:S01]  /*14200*/  HADD2.F32 R5, -RZ, R10.reuse.H1_H1 ;  /* 0x3000000aff057230 */ /* 0x100fe20000004100 */
[----:B------:R-:W-:Y:S01]  /*14210*/  F2FP.F16.E4M3.UNPACK_B R4, R4.H1 ;  /* 0x00000004ff04723e */ /* 0x000fe200030006ff */
[----:B------:R-:W-:Y:S02]  /*14220*/  HADD2.F32 R9, -RZ, R21.H0_H0 ;  /* 0x20000015ff097230 */ /* 0x000fe40000004100 */
[C---:B------:R-:W-:Y:S01]  /*14230*/  FFMA.FTZ R25, R3.reuse, R14, -R8 ;  /* 0x0000000e03197223 */ /* 0x040fe20000010808 */
[----:B------:R-:W-:Y:S01]  /*14240*/  FFMA.FTZ R24, R3, R24, R15 ;  /* 0x0000001803187223 */ /* 0x000fe2000001000f */
[----:B------:R-:W-:Y:S02]  /*14250*/  HADD2.F32 R8, -RZ, R13.H0_H0 ;  /* 0x2000000dff087230 */ /* 0x000fe40000004100 */
[----:B------:R-:W-:-:S02]  /*14260*/  HADD2.F32 R10, -RZ, R10.H0_H0 ;  /* 0x2000000aff0a7230 */ /* 0x000fc40000004100 */
[CC--:B------:R-:W-:Y:S01]  /*14270*/  FMUL.FTZ R15, R5.reuse, R9.reuse ;  /* 0x00000009050f7220 */ /* 0x0c0fe20000410000 */
[----:B------:R-:W-:Y:S02]  /*14280*/  HADD2.F32 R14, -RZ, R21.H1_H1 ;  /* 0x30000015ff0e7230 */ /* 0x000fe40000004100 */
[-C--:B------:R-:W-:Y:S01]  /*14290*/  FMUL.FTZ R5, R5, R8.reuse ;  /* 0x0000000805057220 */ /* 0x080fe20000410000 */
[----:B------:R-:W-:Y:S02]  /*142a0*/  HADD2.F32 R3, -RZ, R11.H1_H1 ;  /* 0x3000000bff037230 */ /* 0x000fe40000004100 */
[C---:B------:R-:W-:Y:S01]  /*142b0*/  FFMA.FTZ R21, R10.reuse, R8, -R15 ;  /* 0x000000080a157223 */ /* 0x040fe2000001080f */
[----:B------:R-:W-:Y:S02]  /*142c0*/  HADD2.F32 R8, -RZ, R13.H1_H1 ;  /* 0x3000000dff087230 */ /* 0x000fe40000004100 */
[----:B------:R-:W-:Y:S01]  /*142d0*/  FFMA.FTZ R28, R10, R9, R5 ;  /* 0x000000090a1c7223 */ /* 0x000fe20000010005 */
[----:B------:R-:W-:-:S02]  /*142e0*/  HADD2.F32 R11, -RZ, R11.H0_H0 ;  /* 0x2000000bff0b7230 */ /* 0x000fc40000004100 */
[C---:B------:R-:W-:Y:S01]  /*142f0*/  FMUL.FTZ R30, R3.reuse, R14 ;  /* 0x0000000e031e7220 */ /* 0x040fe20000410000 */
[----:B------:R-:W-:Y:S01]  /*14300*/  F2FP.F16.E4M3.UNPACK_B R9, R20 ;  /* 0x00000014ff09723e */ /* 0x000fe200020006ff */
[-C--:B------:R-:W-:Y:S01]  /*14310*/  FMUL.FTZ R10, R3, R8.reuse ;  /* 0x00000008030a7220 */ /* 0x080fe20000410000 */
[----:B------:R-:W-:Y:S02]  /*14320*/  HADD2.F32 R5, -RZ, R4.H1_H1 ;  /* 0x30000004ff057230 */ /* 0x000fe40000004100 */
[C---:B------:R-:W-:Y:S01]  /*14330*/  FFMA.FTZ R30, R11.reuse, R8, -R30 ;  /* 0x000000080b1e7223 */ /* 0x040fe2000001081e */
[----:B------:R-:W-:Y:S01]  /*14340*/  F2FP.F16.E4M3.UNPACK_B R8, R12 ;  /* 0x0000000cff08723e */ /* 0x000fe200020006ff */
[----:B------:R-:W-:Y:S01]  /*14350*/  FFMA.FTZ R29, R11, R14, R10 ;  /* 0x0000000e0b1d7223 */ /* 0x000fe2000001000a */
[--C-:B------:R-:W-:Y:S01]  /*14360*/  HADD2.F32 R13, -RZ, R9.reuse.H1_H1 ;  /* 0x30000009ff0d7230 */ /* 0x100fe20000004100 */
[----:B------:R-:W-:Y:S01]  /*14370*/  F2FP.F16.E4M3.UNPACK_B R12, R12.H1 ;  /* 0x0000000cff0c723e */ /* 0x000fe200030006ff */
[----:B------:R-:W-:Y:S01]  /*14380*/  HADD2.F32 R10, -RZ, R9.H0_H0 ;  /* 0x20000009ff0a7230 */ /* 0x000fe20000004100 */
[----:B------:R-:W-:Y:S01]  /*14390*/  F2FP.F16.E4M3.UNPACK_B R20, R20.H1 ;  /* 0x00000014ff14723e */ /* 0x000fe200030006ff */
[----:B------:R-:W-:-:S02]  /*143a0*/  HADD2.F32 R9, -RZ, R8.H1_H1 ;  /* 0x30000008ff097230 */ /* 0x000fc40000004100 */
[C---:B------:R-:W-:Y:S01]  /*143b0*/  FMUL.FTZ R11, R5.reuse, R13 ;  /* 0x0000000d050b7220 */ /* 0x040fe20000410000 */
[----:B------:R-:W-:Y:S02]  /*143c0*/  HADD2.F32 R3, -RZ, R0.H1_H1 ;  /* 0x30000000ff037230 */ /* 0x000fe40000004100 */
        /* <DEDUP_REMOVED lines=10> */
[----:B------:R-:W-:-:S02]  /*14470*/  HADD2.F32 R4, -RZ, R12.H1_H1 ;  /* 0x3000000cff047230 */ /* 0x000fc40000004100 */
[--C-:B------:R-:W-:Y:S02]  /*14480*/  HADD2.F32 R3, -RZ, R7.reuse.H1_H1 ;  /* 0x30000007ff037230 */ /* 0x100fe40000004100 */
[--C-:B------:R-:W-:Y:S02]  /*14490*/  HADD2.F32 R8, -RZ, R20.reuse.H1_H1 ;  /* 0x30000014ff087230 */ /* 0x100fe40000004100 */
[----:B------:R-:W-:Y:S02]  /*144a0*/  HADD2.F32 R9, -RZ, R20.H0_H0 ;  /* 0x20000014ff097230 */ /* 0x000fe40000004100 */
[C---:B------:R-:W-:Y:S01]  /*144b0*/  FMUL.FTZ R13, R3.reuse, R4 ;  /* 0x00000004030d7220 */ /* 0x040fe20000410000 */
[----:B------:R-:W-:Y:S02]  /*144c0*/  HADD2.F32 R0, -RZ, R6.H1_H1 ;  /* 0x30000006ff007230 */ /* 0x000fe40000004100 */
        /* <DEDUP_REMOVED lines=18> */
[----:B------:R0:W-:Y:S01]  /*145f0*/  STS.128 [R31+0x4000], R4 ;  /* 0x004000041f007388 */ /* 0x0001e20000000c00 */
[----:B------:R-:W-:Y:S05]  /*14600*/  BRA `(.L_x_559) ;  /* 0x0000003400307947 */ /* 0x000fea0003800000 */
.L_x_553:
[----:B------:R-:W-:-:S03]  /*14610*/  UMOV UR4, 0xffffffff ;  /* 0xffffffff00047882 */ /* 0x000fc60000000000 */
[----:B------:R-:W-:Y:S05]  /*14620*/  BRA.DIV UR4, `(.L_x_570) ;  /* 0x0000018e04c07947 */ /* 0x000fea000b800000 */
[----:B------:R0:W1:Y:S04]  /*14630*/  SHFL.IDX PT, R21, R24, RZ, 0x1e1f ;  /* 0x001e1fff18157589 */ /* 0x00006800000e0000 */
[----:B------:R0:W2:Y:S04]  /*14640*/  SHFL.IDX PT, R39, R138, RZ, 0x1e1f ;  /* 0x001e1fff8a277589 */ /* 0x0000a800000e0000 */
[----:B------:R0:W4:Y:S04]  /*14650*/  SHFL.IDX PT, R3, R26, RZ, 0x1e1f ;  /* 0x001e1fff1a037589 */ /* 0x00012800000e0000 */
[----:B------:R-:W0:Y:S02]  /*14660*/  SHFL.IDX PT, R37, R37, RZ, 0x1e1f ;  /* 0x001e1fff25257589 */ /* 0x000e2400000e0000 */
.L_x_819:
[----:B------:R-:W-:Y:S01]  /*14670*/  ULDC UR4, c[0x0][0x448] ;  /* 0x0001120000047ab9 */ /* 0x000fe20000000800 */
[----:B------:R-:W-:Y:S01]  /*14680*/  BSSY B1, `(.L_x_571) ;  /* 0x0000038000017945 */ /* 0x000fe20003800000 */
[----:B------:R-:W-:Y:S01]  /*14690*/  IMAD R0, R152, UR4, RZ ;  /* 0x0000000498007c24 */ /* 0x000fe2000f8e02ff */
[----:B------:R-:W-:Y:S02]  /*146a0*/  CS2R R28, SRZ ;  /* 0x00000000001c7805 */ /* 0x000fe4000001ff00 */
[----:B------:R-:W-:Y:S02]  /*146b0*/  CS2R R30, SRZ ;  /* 0x00000000001e7805 */ /* 0x000fe4000001ff00 */
[----:B------:R-:W-:Y:S02]  /*146c0*/  CS2R R6, SRZ ;  /* 0x0000000000067805 */ /* 0x000fe4000001ff00 */
        /* <DEDUP_REMOVED lines=8> */
[----:B0-----:R-:W-:Y:S02]  /*14750*/  CS2R R24, SRZ ;  /* 0x0000000000187805 */ /* 0x001fe4000001ff00 */
[----:B------:R-:W-:Y:S01]  /*14760*/  CS2R R26, SRZ ;  /* 0x00000000001a7805 */ /* 0x000fe2000001ff00 */
[----:B------:R-:W-:Y:S06]  /*14770*/  @P0 BRA `(.L_x_572) ;  /* 0x0000000000a00947 */ /* 0x000fec0003800000 */
[C---:B------:R-:W-:Y:S01]  /*14780*/  IADD3 R4, R16.reuse, 0x20, RZ ;  /* 0x0000002010047810 */ /* 0x040fe20007ffe0ff */
[----:B------:R-:W-:Y:S01]  /*14790*/  ULDC UR4, c[0x0][0x3f4] ;  /* 0x0000fd0000047ab9 */ /* 0x000fe20000000800 */
[C---:B------:R-:W-:Y:S01]  /*147a0*/  VIADD R5, R16.reuse, 0x40 ;  /* 0x0000004010057836 */ /* 0x040fe20000000000 */
[----:B------:R-:W-:Y:S02]  /*147b0*/  ISETP.GE.AND P2, PT, R16, UR4, PT ;  /* 0x0000000410007c0c */ /* 0x000fe4000bf46270 */
[----:B------:R-:W-:Y:S02]  /*147c0*/  CS2R R32, SRZ ;  /* 0x0000000000207805 */ /* 0x000fe4000001ff00 */
[----:B------:R-:W-:Y:S02]  /*147d0*/  ISETP.GE.AND P1, PT, R4, UR4, PT ;  /* 0x0000000404007c0c */ /* 0x000fe4000bf26270 */
[----:B------:R-:W-:Y:S02]  /*147e0*/  CS2R R34, SRZ ;  /* 0x0000000000227805 */ /* 0x000fe4000001ff00 */
[----:B------:R-:W-:-:S02]  /*147f0*/  ISETP.GE.AND P0, PT, R5, UR4, PT ;  /* 0x0000000405007c0c */ /* 0x000fc4000bf06270 */
[----:B------:R-:W-:Y:S02]  /*14800*/  CS2R R28, SRZ ;  /* 0x00000000001c7805 */ /* 0x000fe4000001ff00 */
[----:B------:R-:W-:Y:S02]  /*14810*/  CS2R R30, SRZ ;  /* 0x00000000001e7805 */ /* 0x000fe4000001ff00 */
[----:B------:R-:W-:Y:S02]  /*14820*/  CS2R R12, SRZ ;  /* 0x00000000000c7805 */ /* 0x000fe4000001ff00 */
[----:B------:R-:W-:Y:S02]  /*14830*/  CS2R R14, SRZ ;  /* 0x00000000000e7805 */ /* 0x000fe4000001ff00 */
[----:B-1----:R-:W-:Y:S01]  /*14840*/  @!P2 IADD3 R40, P3, R16, R21, RZ ;  /* 0x000000151028a210 */ /* 0x002fe20007f7e0ff */
[----:B------:R-:W-:Y:S02]  /*14850*/  @!P1 IMAD.SHL.U32 R46, R170, 0x10, RZ ;  /* 0x00000010aa2e9824 */ /* 0x000fe400078e00ff */
[----:B------:R-:W-:Y:S01]  /*14860*/  @!P0 IMAD.SHL.U32 R48, R171, 0x10, RZ ;  /* 0x00000010ab308824 */ /* 0x000fe200078e00ff */
[----:B----4-:R-:W-:-:S02]  /*14870*/  @!P2 IADD3.X R41, R3, R17, RZ, P3, !PT ;  /* 0x000000110329a210 */ /* 0x010fc40001ffe4ff */
[----:B------:R-:W-:Y:S02]  /*14880*/  @!P1 SHF.R.S32.HI R4, RZ, 0x1f, R46 ;  /* 0x0000001fff049819 */ /* 0x000fe4000001142e */
[C---:B------:R-:W-:Y:S02]  /*14890*/  @!P1 IADD3 R42, P5, R46.reuse, R21, RZ ;  /* 0x000000152e2a9210 */ /* 0x040fe40007fbe0ff */
[----:B------:R-:W-:Y:S02]  /*148a0*/  CS2R R24, SRZ ;  /* 0x0000000000187805 */ /* 0x000fe4000001ff00 */
[----:B--2---:R-:W-:Y:S02]  /*148b0*/  @!P1 IADD3 R46, P4, R46, R39, RZ ;  /* 0x000000272e2e9210 */ /* 0x004fe40007f9e0ff */
[----:B------:R-:W-:Y:S02]  /*148c0*/  CS2R R26, SRZ ;  /* 0x00000000001a7805 */ /* 0x000fe4000001ff00 */
[C---:B------:R-:W-:Y:S01]  /*148d0*/  @!P0 IADD3 R38, P3, R48.reuse, R21, RZ ;  /* 0x0000001530268210 */ /* 0x040fe20007f7e0ff */
[----:B------:R-:W-:Y:S01]  /*148e0*/  @!P1 IMAD.X R43, R3, 0x1, R4, P5 ;  /* 0x00000001032b9824 */ /* 0x000fe200028e0604 */
[----:B------:R-:W-:Y:S01]  /*148f0*/  @!P0 SHF.R.S32.HI R6, RZ, 0x1f, R48 ;  /* 0x0000001fff068819 */ /* 0x000fe20000011430 */
[----:B---3--:R-:W-:Y:S01]  /*14900*/  @!P1 IMAD.X R47, R37, 0x1, R4, P4 ;  /* 0x00000001252f9824 */ /* 0x008fe200020e0604 */
[----:B------:R-:W-:-:S02]  /*14910*/  @!P0 IADD3 R48, P5, R48, R39, RZ ;  /* 0x0000002730308210 */ /* 0x000fc40007fbe0ff */
[----:B------:R-:W-:Y:S02]  /*14920*/  CS2R R8, SRZ ;  /* 0x0000000000087805 */ /* 0x000fe4000001ff00 */
[----:B------:R-:W-:Y:S01]  /*14930*/  @!P2 IADD3 R20, P4, R16, R39, RZ ;  /* 0x000000271014a210 */ /* 0x000fe20007f9e0ff */
[----:B------:R-:W-:Y:S01]  /*14940*/  @!P0 IMAD.X R39, R3, 0x1, R6, P3 ;  /* 0x0000000103278824 */ /* 0x000fe200018e0606 */
[C---:B------:R-:W-:Y:S02]  /*14950*/  @!P0 IADD3.X R49, R37.reuse, R6, RZ, P5, !PT ;  /* 0x0000000625318210 */ /* 0x040fe40002ffe4ff */
[----:B------:R-:W-:Y:S02]  /*14960*/  CS2R R4, SRZ ;  /* 0x0000000000047805 */ /* 0x000fe4000001ff00 */
[----:B------:R-:W-:Y:S02]  /*14970*/  CS2R R6, SRZ ;  /* 0x0000000000067805 */ /* 0x000fe4000001ff00 */
[----:B------:R-:W-:Y:S01]  /*14980*/  CS2R R10, SRZ ;  /* 0x00000000000a7805 */ /* 0x000fe2000001ff00 */
[----:B------:R-:W-:Y:S01]  /*14990*/  @!P2 IMAD.X R21, R37, 0x1, R17, P4 ;  /* 0x000000012515a824 */ /* 0x000fe200020e0611 */
[----:B------:R0:W5:Y:S04]  /*149a0*/  @!P2 LD.E.128 R32, desc[UR50][R40.64] ;  /* 0x000000322820a980 */ /* 0x000168000c101d00 */
[----:B------:R0:W5:Y:S04]  /*149b0*/  @!P2 LD.E.128 R28, desc[UR50][R20.64] ;  /* 0x00000032141ca980 */ /* 0x000168000c101d00 */
[----:B------:R0:W5:Y:S04]  /*149c0*/  @!P1 LD.E.128 R12, desc[UR50][R42.64] ;  /* 0x000000322a0c9980 */ /* 0x000168000c101d00 */
[----:B------:R0:W5:Y:S04]  /*149d0*/  @!P1 LD.E.128 R4, desc[UR50][R46.64] ;  /* 0x000000322e049980 */ /* 0x000168000c101d00 */
[----:B------:R0:W5:Y:S04]  /*149e0*/  @!P0 LD.E.128 R24, desc[UR50][R38.64] ;  /* 0x0000003226188980 */ /* 0x000168000c101d00 */
[----:B------:R0:W5:Y:S02]  /*149f0*/  @!P0 LD.E.128 R8, desc[UR50][R48.64] ;  /* 0x0000003230088980 */ /* 0x000164000c101d00 */
.L_x_572:
[----:B------:R-:W-:Y:S05]  /*14a00*/  BSYNC B1 ;  /* 0x0000000000017941 */ /* 0x000fea0003800000 */
.L_x_571:
[----:B------:R-:W-:Y:S01]  /*14a10*/  ULEA.HI UR4, UR37, UR37, URZ, 0x1 ;  /* 0x0000002525047291 */ /* 0x000fe2000f8f083f */
[----:B------:R-:W-:Y:S01]  /*14a20*/  IMAD R0, R137, -0x80, R0 ;  /* 0xffffff8089007824 */ /* 0x000fe200078e0200 */
[----:B------:R-:W-:Y:S02]  /*14a30*/  BSSY B1, `(.L_x_573) ;  /* 0x0000009000017945 */ /* 0x000fe40003800000 */
[----:B------:R-:W-:Y:S02]  /*14a40*/  ULOP3.LUT UR4, UR4, 0xfffffffe, URZ, 0xc0, !UPT ;  /* 0xfffffffe04047892 */ /* 0x000fe4000f8ec03f */
[----:B------:R-:W-:Y:S02]  /*14a50*/  VIMNMX R0, R0, 0x80, PT ;  /* 0x0000008000007848 */ /* 0x000fe40003fe0100 */
[----:B------:R-:W-:Y:S02]  /*14a60*/  UIADD3 UR4, UR37, -UR4, URZ ;  /* 0x8000000425047290 */ /* 0x000fe4000fffe03f */
[----:B------:R-:W-:-:S04]  /*14a70*/  ISETP.GE.AND P1, PT, R195, R0, PT ;  /* 0x00000000c300720c */ /* 0x000fc80003f26270 */
[----:B----4-:R-:W-:-:S05]  /*14a80*/  IMAD.U32 R3, RZ, RZ, UR4 ;  /* 0x00000004ff037e24 */ /* 0x010fca000f8e00ff */
[----:B------:R-:W-:-:S04]  /*14a90*/  SHF.L.U32 R3, R3, 0x1f, RZ ;  /* 0x0000001f03037819 */ /* 0x000fc800000006ff */
[----:B------:R-:W4:Y:S02]  /*14aa0*/  SYNCS.PHASECHK.TRANS64.TRYWAIT P0, [R18+URZ+0x29800], R3 ;  /* 0x02980003120075a7 */ /* 0x000f24000800017f */
[----:B----4-:R-:W-:Y:S05]  /*14ab0*/  @!P0 BRA `(.L_x_574) ;  /* 0x0000018c00108947 */ /* 0x010fea0003800000 */
.L_x_820:
[----:B------:R-:W-:Y:S05]  /*14ac0*/  BSYNC B1 ;  /* 0x0000000000017941 */ /* 0x000fea0003800000 */
.L_x_573:
[----:B------:R-:W-:Y:S05]  /*14ad0*/  @P1 BRA `(.L_x_559) ;  /* 0x0000002c00fc1947 */ /* 0x000fea0003800000 */
[----:B----4-:R-:W4:Y:S01]  /*14ae0*/  LDC R3, c[0x0][0x3f4] ;  /* 0x0000fd00ff037b82 */ /* 0x010f220000000800 */
[C---:B------:R-:W-:Y:S01]  /*14af0*/  VIADD R0, R16.reuse, 0x20 ;  /* 0x0000002010007836 */ /* 0x040fe20000000000 */
[C---:B0-----:R-:W-:Y:S01]  /*14b00*/  IADD3 R20, R16.reuse, 0x40, RZ ;  /* 0x0000004010147810 */ /* 0x041fe20007ffe0ff */
[----:B------:R-:W-:Y:S01]  /*14b10*/  BSSY B1, `(.L_x_575) ;  /* 0x0000101000017945 */ /* 0x000fe20003800000 */
[-C--:B----4-:R-:W-:Y:S02]  /*14b20*/  ISETP.GE.AND P0, PT, R16, R3.reuse, PT ;  /* 0x000000031000720c */ /* 0x090fe40003f06270 */
[-C--:B------:R-:W-:Y:S02]  /*14b30*/  ISETP.GE.AND P1, PT, R0, R3.reuse, PT ;  /* 0x000000030000720c */ /* 0x080fe40003f26270 */
[----:B------:R-:W-:-:S09]  /*14b40*/  ISETP.GE.AND P2, PT, R20, R3, PT ;  /* 0x000000031400720c */ /* 0x000fd20003f46270 */
[----:B------:R-:W-:Y:S05]  /*14b50*/  @P0 BRA `(.L_x_576) ;  /* 0x0000000c00f00947 */ /* 0x000fea0003800000 */
[----:B------:R-:W4:Y:S01]  /*14b60*/  LDL R65, [R1+0x44] ;  /* 0x0000440001417983 */ /* 0x000f220000100800 */
[----:B-1----:R-:W0:Y:S01]  /*14b70*/  S2R R21, SR_TID.X ;  /* 0x0000000000157919 */ /* 0x002e220000002100 */
[----:B-----5:R-:W-:Y:S02]  /*14b80*/  SHF.R.U32.HI R0, RZ, 0x8, R32 ;  /* 0x00000008ff007819 */ /* 0x020fe40000011620 */
[----:B------:R-:W-:Y:S01]  /*14b90*/  LOP3.LUT R20, R32, 0xff, RZ, 0xc0, !PT ;  /* 0x000000ff20147812 */ /* 0x000fe200078ec0ff */
[----:B0-----:R-:W-:-:S05]  /*14ba0*/  VIADD R21, R21, 0xffffff80 ;  /* 0xffffff8015157836 */ /* 0x001fca0000000000 */
[----:B------:R-:W-:-:S04]  /*14bb0*/  LEA.HI R40, R21, R21, RZ, 0x1 ;  /* 0x0000001515287211 */ /* 0x000fc800078f08ff */
[----:B------:R-:W-:-:S05]  /*14bc0*/  LOP3.LUT R40, R40, 0xfffffffe, RZ, 0xc0, !PT ;  /* 0xfffffffe28287812 */ /* 0x000fca00078ec0ff */
[----:B------:R-:W-:Y:S01]  /*14bd0*/  IMAD.IADD R40, R21, 0x1, -R40 ;  /* 0x0000000115287824 */ /* 0x000fe200078e0a28 */
[----:B------:R-:W-:-:S04]  /*14be0*/  LOP3.LUT R21, R0, 0xff, RZ, 0xc0, !PT ;  /* 0x000000ff00157812 */ /* 0x000fc800078ec0ff */
[----:B------:R-:W-:Y:S02]  /*14bf0*/  LEA.HI R0, R3, R40, RZ, 0x1c ;  /* 0x0000002803007211 */ /* 0x000fe400078fe0ff */
[----:B------:R-:W-:Y:S02]  /*14c00*/  PRMT R45, R21, 0x7604, R20 ;  /* 0x00007604152d7816 */ /* 0x000fe40000000014 */
[----:B------:R-:W-:-:S04]  /*14c10*/  SHF.R.S32.HI R21, RZ, 0x1f, R0 ;  /* 0x0000001fff157819 */ /* 0x000fc80000011400 */
[----:B------:R-:W-:Y:S01]  /*14c20*/  LEA.HI R20, R21, R0, RZ, 0x2 ;  /* 0x0000000015147211 */ /* 0x000fe200078f10ff */
[----:B------:R-:W-:-:S03]  /*14c30*/  IMAD.SHL.U32 R0, R0, 0x10, RZ ;  /* 0x0000001000007824 */ /* 0x000fc600078e00ff */
[----:B------:R-:W-:Y:S02]  /*14c40*/  SHF.L.U32 R20, R20, 0xb, RZ ;  /* 0x0000000b14147819 */ /* 0x000fe400000006ff */
[----:B------:R-:W-:Y:S02]  /*14c50*/  LOP3.LUT R21, R205, 0x30, R0, 0xf8, !PT ;  /* 0x00000030cd157812 */ /* 0x000fe400078ef800 */
[----:B------:R-:W-:Y:S02]  /*14c60*/  SHF.R.U32.HI R37, RZ, 0x8, R33 ;  /* 0x00000008ff257819 */ /* 0x000fe40000011621 */
[----:B--2---:R-:W-:Y:S02]  /*14c70*/  SHF.R.U32.HI R39, RZ, 0x8, R34 ;  /* 0x00000008ff277819 */ /* 0x004fe40000011622 */
[----:B------:R-:W-:Y:S02]  /*14c80*/  LOP3.LUT R21, R21, R206, RZ, 0x3c, !PT ;  /* 0x000000ce15157212 */ /* 0x000fe400078e3cff */
[----:B------:R-:W-:-:S02]  /*14c90*/  LOP3.LUT R20, R20, 0xffffe000, RZ, 0xc0, !PT ;  /* 0xffffe00014147812 */ /* 0x000fc400078ec0ff */
[----:B------:R-:W-:Y:S02]  /*14ca0*/  LOP3.LUT R36, R33, 0xff, RZ, 0xc0, !PT ;  /* 0x000000ff21247812 */ /* 0x000fe400078ec0ff */
[----:B------:R-:W-:Y:S02]  /*14cb0*/  LOP3.LUT R38, R34, 0xff, RZ, 0xc0, !PT ;  /* 0x000000ff22267812 */ /* 0x000fe400078ec0ff */
[----:B------:R-:W-:Y:S02]  /*14cc0*/  LOP3.LUT R37, R37, 0xff, RZ, 0xc0, !PT ;  /* 0x000000ff25257812 */ /* 0x000fe400078ec0ff */
[----:B------:R-:W-:Y:S02]  /*14cd0*/  LOP3.LUT R39, R39, 0xff, RZ, 0xc0, !PT ;  /* 0x000000ff27277812 */ /* 0x000fe400078ec0ff */
[----:B------:R-:W-:Y:S02]  /*14ce0*/  IADD3 R21, R21, R207, R20 ;  /* 0x000000cf15157210 */ /* 0x000fe40007ffe014 */
[----:B------:R-:W-:-:S02]  /*14cf0*/  PRMT R46, R37, 0x7604, R36 ;  /* 0x00007604252e7816 */ /* 0x000fc40000000024 */
[----:B---3--:R-:W-:Y:S01]  /*14d00*/  PRMT R47, R39, 0x7604, R38 ;  /* 0x00007604272f7816 */ /* 0x008fe20000000026 */
[----:B------:R-:W-:Y:S01]  /*14d10*/  IMAD.IADD R0, R18, 0x1, R21 ;  /* 0x0000000112007824 */ /* 0x000fe200078e0215 */
[----:B------:R-:W-:Y:S02]  /*14d20*/  SHF.R.U32.HI R37, RZ, 0x8, R35 ;  /* 0x00000008ff257819 */ /* 0x000fe40000011623 */
[----:B------:R-:W-:Y:S02]  /*14d30*/  SHF.R.U32.HI R39, RZ, 0x8, R28 ;  /* 0x00000008ff277819 */ /* 0x000fe4000001161c */
[----:B------:R-:W-:Y:S02]  /*14d40*/  SHF.R.U32.HI R40, RZ, 0x8, R29 ;  /* 0x00000008ff287819 */ /* 0x000fe4000001161d */
[----:B------:R-:W-:Y:S02]  /*14d50*/  LOP3.LUT R36, R35, 0xff, RZ, 0xc0, !PT ;  /* 0x000000ff23247812 */ /* 0x000fe400078ec0ff */
[----:B------:R-:W-:-:S02]  /*14d60*/  LOP3.LUT R38, R28, 0xff, RZ, 0xc0, !PT ;  /* 0x000000ff1c267812 */ /* 0x000fc400078ec0ff */
[----:B------:R-:W-:Y:S02]  /*14d70*/  LOP3.LUT R37, R37, 0xff, RZ, 0xc0, !PT ;  /* 0x000000ff25257812 */ /* 0x000fe400078ec0ff */
[----:B------:R-:W-:Y:S02]  /*14d80*/  LOP3.LUT R39, R39, 0xff, RZ, 0xc0, !PT ;  /* 0x000000ff27277812 */ /* 0x000fe400078ec0ff */
[----:B------:R-:W-:Y:S02]  /*14d90*/  LOP3.LUT R21, R40, 0xff, RZ, 0xc0, !PT ;  /* 0x000000ff28157812 */ /* 0x000fe400078ec0ff */
[----:B------:R-:W0:Y:S01]  /*14da0*/  LDS.128 R40, [R0+0x14400] ;  /* 0x0144000000287984 */ /* 0x000e220000000c00 */
[----:B------:R-:W-:Y:S02]  /*14db0*/  PRMT R48, R37, 0x7604, R36 ;  /* 0x0000760425307816 */ /* 0x000fe40000000024 */
[----:B------:R-:W-:Y:S02]  /*14dc0*/  PRMT R51, R39, 0x7604, R38 ;  /* 0x0000760427337816 */ /* 0x000fe40000000026 */
[----:B------:R-:W-:-:S02]  /*14dd0*/  SHF.R.U32.HI R53, RZ, 0x8, R31 ;  /* 0x00000008ff357819 */ /* 0x000fc4000001161f */
[----:B------:R-:W-:Y:S02]  /*14de0*/  SHF.R.U32.HI R50, RZ, 0x8, R30 ;  /* 0x00000008ff327819 */ /* 0x000fe4000001161e */
[----:B------:R-:W-:Y:S02]  /*14df0*/  LOP3.LUT R20, R29, 0xff, RZ, 0xc0, !PT ;  /* 0x000000ff1d147812 */ /* 0x000fe400078ec0ff */
[----:B------:R-:W-:Y:S02]  /*14e00*/  LOP3.LUT R52, R31, 0xff, RZ, 0xc0, !PT ;  /* 0x000000ff1f347812 */ /* 0x000fe400078ec0ff */
[----:B------:R-:W-:Y:S02]  /*14e10*/  LOP3.LUT R53, R53, 0xff, RZ, 0xc0, !PT ;  /* 0x000000ff35357812 */ /* 0x000fe400078ec0ff */
[----:B------:R-:W-:Y:S02]  /*14e20*/  LOP3.LUT R49, R30, 0xff, RZ, 0xc0, !PT ;  /* 0x000000ff1e317812 */ /* 0x000fe400078ec0ff */
[----:B------:R-:W-:-:S02]  /*14e30*/  LOP3.LUT R50, R50, 0xff, RZ, 0xc0, !PT ;  /* 0x000000ff32327812 */ /* 0x000fc400078ec0ff */
[----:B------:R-:W-:Y:S02]  /*14e40*/  PRMT R20, R21, 0x7604, R20 ;  /* 0x0000760415147816 */ /* 0x000fe40000000014 */
[----:B------:R-:W-:Y:S02]  /*14e50*/  SHF.R.U32.HI R21, RZ, 0x10, R33 ;  /* 0x00000010ff157819 */ /* 0x000fe40000011621 */
[----:B------:R-:W-:Y:S02]  /*14e60*/  PRMT R52, R53, 0x7604, R52 ;  /* 0x0000760435347816 */ /* 0x000fe40000000034 */
[----:B------:R-:W-:Y:S02]  /*14e70*/  PRMT R57, R50, 0x7604, R49 ;  /* 0x0000760432397816 */ /* 0x000fe40000000031 */
[----:B------:R-:W-:Y:S02]  /*14e80*/  SHF.R.U32.HI R53, RZ, 0x10, R29 ;  /* 0x00000010ff357819 */ /* 0x000fe4000001161d */
[----:B------:R-:W-:Y:S01]  /*14e90*/  SHF.R.U32.HI R49, RZ, 0x10, R35 ;  /* 0x00000010ff317819 */ /* 0x000fe20000011623 */
[----:B------:R-:W-:Y:S01]  /*14ea0*/  IMAD.U32 R21, R21, 0x10000, RZ ;  /* 0x0001000015157824 */ /* 0x000fe200078e00ff */
[----:B------:R-:W-:-:S02]  /*14eb0*/  SHF.L.U32 R53, R53, 0x10, RZ ;  /* 0x0000001035357819 */ /* 0x000fc400000006ff */
[----:B------:R-:W-:Y:S01]  /*14ec0*/  SHF.R.U32.HI R59, RZ, 0x10, R31 ;  /* 0x00000010ff3b7819 */ /* 0x000fe2000001161f */
[----:B------:R-:W-:Y:S01]  /*14ed0*/  IMAD.U32 R49, R49, 0x10000, RZ ;  /* 0x0001000031317824 */ /* 0x000fe200078e00ff */
[----:B------:R-:W-:Y:S02]  /*14ee0*/  LOP3.LUT R55, R20, 0xff0000, R53, 0xf8, !PT ;  /* 0x00ff000014377812 */ /* 0x000fe400078ef835 */
[----:B------:R-:W-:Y:S01]  /*14ef0*/  LOP3.LUT R21, R46, 0xff0000, R21, 0xf8, !PT ;  /* 0x00ff00002e157812 */ /* 0x000fe200078ef815 */
[----:B------:R-:W-:Y:S01]  /*14f00*/  IMAD.U32 R59, R59, 0x10000, RZ ;  /* 0x000100003b3b7824 */ /* 0x000fe200078e00ff */
[----:B------:R-:W-:Y:S02]  /*14f10*/  LOP3.LUT R49, R48, 0xff0000, R49, 0xf8, !PT ;  /* 0x00ff000030317812 */ /* 0x000fe400078ef831 */
[----:B------:R-:W-:Y:S02]  /*14f20*/  LOP3.LUT R45, R45, 0xff0000, R32, 0xf8, !PT ;  /* 0x00ff00002d2d7812 */ /* 0x000fe400078ef820 */
[----:B------:R-:W-:-:S02]  /*14f30*/  LOP3.LUT R47, R47, 0xff0000, R34, 0xf8, !PT ;  /* 0x00ff00002f2f7812 */ /* 0x000fc400078ef822 */
[----:B------:R-:W-:Y:S02]  /*14f40*/  LOP3.LUT R55, R55, 0xff000000, R29, 0xf8, !PT ;  /* 0xff00000037377812 */ /* 0x000fe400078ef81d */
[----:B------:R-:W-:Y:S02]  /*14f50*/  LOP3.LUT R53, R21, 0xff000000, R33, 0xf8, !PT ;  /* 0xff00000015357812 */ /* 0x000fe400078ef821 */
[----:B------:R-:W-:Y:S02]  /*14f60*/  LOP3.LUT R59, R52, 0xff0000, R59, 0xf8, !PT ;  /* 0x00ff0000343b7812 */ /* 0x000fe400078ef83b */
[----:B------:R-:W-:Y:S02]  /*14f70*/  LOP3.LUT R45, R45, 0xff000000, R32, 0xf8, !PT ;  /* 0xff0000002d2d7812 */ /* 0x000fe400078ef820 */
[----:B------:R-:W-:Y:S02]  /*14f80*/  LOP3.LUT R54, R49, 0xff000000, R35, 0xf8, !PT ;  /* 0xff00000031367812 */ /* 0x000fe400078ef823 */
[----:B------:R-:W-:-:S02]  /*14f90*/  LOP3.LUT R20, R47, 0xff000000, R34, 0xf8, !PT ;  /* 0xff0000002f147812 */ /* 0x000fc400078ef822 */
[----:B------:R-:W-:Y:S02]  /*14fa0*/  F2FP.F16.E4M3.UNPACK_B R35, R55 ;  /* 0x00000037ff23723e */ /* 0x000fe400020006ff */
[----:B0-----:R-:W-:Y:S02]  /*14fb0*/  F2FP.F16.E4M3.UNPACK_B R32, R41 ;  /* 0x00000029ff20723e */ /* 0x001fe400020006ff */
[----:B------:R-:W-:Y:S02]  /*14fc0*/  F2FP.F16.E4M3.UNPACK_B R34, R53 ;  /* 0x00000035ff22723e */ /* 0x000fe400020006ff */
[----:B------:R-:W-:Y:S01]  /*14fd0*/  LOP3.LUT R59, R59, 0xff000000, R31, 0xf8, !PT ;  /* 0xff0000003b3b7812 */ /* 0x000fe200078ef81f */
[----:B------:R-:W-:Y:S01]  /*14fe0*/  HADD2.F32 R56, -RZ, R35.H0_H0 ;  /* 0x20000023ff387230 */ /* 0x000fe20000004100 */
[----:B------:R-:W-:Y:S01]  /*14ff0*/  LOP3.LUT R51, R51, 0xff0000, R28, 0xf8, !PT ;  /* 0x00ff000033337812 */ /* 0x000fe200078ef81c */
[----:B------:R-:W-:Y:S01]  /*15000*/  HADD2.F32 R29, -RZ, R32.H0_H0 ;  /* 0x20000020ff1d7230 */ /* 0x000fe20000004100 */
[----:B------:R-:W-:-:S02]  /*15010*/  LOP3.LUT R21, R57, 0xff0000, R30, 0xf8, !PT ;  /* 0x00ff000039157812 */ /* 0x000fc400078ef81e */
[----:B------:R-:W-:Y:S02]  /*15020*/  LOP3.LUT R57, R51, 0xff000000, R28, 0xf8, !PT ;  /* 0xff00000033397812 */ /* 0x000fe400078ef81c */
[-C--:B------:R-:W-:Y:S02]  /*15030*/  F2FP.F16.E4M3.UNPACK_B R49, R40.reuse ;  /* 0x00000028ff31723e */ /* 0x080fe400020006ff */
[----:B------:R-:W-:Y:S01]  /*15040*/  F2FP.F16.E4M3.UNPACK_B R50, R40.H1 ;  /* 0x00000028ff32723e */ /* 0x000fe200030006ff */
[----:B------:R-:W-:Y:S01]  /*15050*/  FMUL.FTZ R40, R29, R56 ;  /* 0x000000381d287220 */ /* 0x000fe20000410000 */
[-C--:B------:R-:W-:Y:S02]  /*15060*/  F2FP.F16.E4M3.UNPACK_B R51, R43.reuse ;  /* 0x0000002bff33723e */ /* 0x080fe400020006ff */
[----:B------:R-:W-:Y:S02]  /*15070*/  F2FP.F16.E4M3.UNPACK_B R52, R43.H1 ;  /* 0x0000002bff34723e */ /* 0x000fe400030006ff */
[----:B------:R-:W-:-:S02]  /*15080*/  F2FP.F16.E4M3.UNPACK_B R41, R41.H1 ;  /* 0x00000029ff29723e */ /* 0x000fc400030006ff */
[----:B------:R-:W-:Y:S01]  /*15090*/  F2FP.F16.E4M3.UNPACK_B R55, R55.H1 ;  /* 0x00000037ff37723e */ /* 0x000fe200030006ff */
[----:B------:R-:W-:Y:S01]  /*150a0*/  HADD2.F32 R32, -RZ, R32.H1_H1 ;  /* 0x30000020ff207230 */ /* 0x000fe20000004100 */
[----:B------:R-:W-:Y:S01]  /*150b0*/  F2FP.F16.E4M3.UNPACK_B R53, R53.H1 ;  /* 0x00000035ff35723e */ /* 0x000fe200030006ff */
[----:B----4-:R-:W0:Y:S02]  /*150c0*/  LDS.128 R36, [R65+0x14400] ;  /* 0x0144000041247984 */ /* 0x010e240000000c00 */
[----:B0-----:R-:W-:Y:S02]  /*150d0*/  F2FP.F16.E4M3.UNPACK_B R31, R37 ;  /* 0x00000025ff1f723e */ /* 0x001fe400020006ff */
[-C--:B------:R-:W-:Y:S02]  /*150e0*/  F2FP.F16.E4M3.UNPACK_B R47, R39.reuse ;  /* 0x00000027ff2f723e */ /* 0x080fe400020006ff */
[----:B------:R-:W-:Y:S02]  /*150f0*/  F2FP.F16.E4M3.UNPACK_B R48, R39.H1 ;  /* 0x00000027ff30723e */ /* 0x000fe400030006ff */
[----:B------:R-:W-:-:S02]  /*15100*/  F2FP.F16.E4M3.UNPACK_B R39, R36 ;  /* 0x00000024ff27723e */ /* 0x000fc400020006ff */
[----:B------:R-:W-:Y:S01]  /*15110*/  F2FP.F16.E4M3.UNPACK_B R46, R36.H1 ;  /* 0x00000024ff2e723e */ /* 0x000fe200030006ff */
[----:B------:R-:W-:Y:S02]  /*15120*/  HADD2.F32 R36, -RZ, R34.H0_H0 ;  /* 0x20000022ff247230 */ /* 0x000fe40000004100 */
[----:B------:R-:W-:-:S03]  /*15130*/  HADD2.F32 R33, -RZ, R31.H0_H0 ;  /* 0x2000001fff217230 */ /* 0x000fc60000004100 */
[-C--:B------:R-:W-:Y:S02]  /*15140*/  FMUL.FTZ R43, R29, R36.reuse ;  /* 0x000000241d2b7220 */ /* 0x080fe40000410000 */
[C---:B------:R-:W-:Y:S02]  /*15150*/  FFMA.FTZ R29, R33.reuse, R36, -R40 ;  /* 0x00000024211d7223 */ /* 0x040fe40000010828 */
[----:B------:R-:W-:Y:S01]  /*15160*/  FFMA.FTZ R33, R33, R56, R43 ;  /* 0x0000003821217223 */ /* 0x000fe2000001002b */
[----:B------:R-:W-:Y:S01]  /*15170*/  HADD2.F32 R43, -RZ, R35.H1_H1 ;  /* 0x30000023ff2b7230 */ /* 0x000fe20000004100 */
[----:B------:R-:W-:Y:S01]  /*15180*/  F2FP.F16.E4M3.UNPACK_B R37, R37.H1 ;  /* 0x00000025ff25723e */ /* 0x000fe200030006ff */
[----:B------:R-:W-:Y:S02]  /*15190*/  HADD2.F32 R36, -RZ, R34.H1_H1 ;  /* 0x30000022ff247230 */ /* 0x000fe40000004100 */
[----:B------:R-:W-:Y:S02]  /*151a0*/  HADD2.F32 R56, -RZ, R55.H0_H0 ;  /* 0x20000037ff387230 */ /* 0x000fe40000004100 */
[----:B------:R-:W-:-:S02]  /*151b0*/  HADD2.F32 R34, -RZ, R41.H0_H0 ;  /* 0x20000029ff227230 */ /* 0x000fc40000004100 */
[CC--:B------:R-:W-:Y:S01]  /*151c0*/  FMUL.FTZ R58, R32.reuse, R43.reuse ;  /* 0x0000002b203a7220 */ /* 0x0c0fe20000410000 */
[----:B------:R-:W-:Y:S02]  /*151d0*/  HADD2.F32 R31, -RZ, R31.H1_H1 ;  /* 0x3000001fff1f7230 */ /* 0x000fe40000004100 */
[----:B------:R-:W-:Y:S02]  /*151e0*/  HADD2.F32 R40, -RZ, R53.H0_H0 ;  /* 0x20000035ff287230 */ /* 0x000fe40000004100 */
[----:B------:R-:W-:Y:S01]  /*151f0*/  FMUL.FTZ R60, R32, R36 ;  /* 0x00000024203c7220 */ /* 0x000fe20000410000 */
[----:B------:R-:W-:Y:S02]  /*15200*/  HADD2.F32 R35, -RZ, R37.H0_H0 ;  /* 0x20000025ff237230 */ /* 0x000fe40000004100 */
[C---:B------:R-:W-:Y:S01]  /*15210*/  FMUL.FTZ R62, R34.reuse, R56 ;  /* 0x00000038223e7220 */ /* 0x040fe20000410000 */
[C---:B------:R-:W-:Y:S01]  /*15220*/  FFMA.FTZ R32, R31.reuse, R36, -R58 ;  /* 0x000000241f207223 */ /* 0x040fe2000001083a */
[-C--:B------:R-:W-:Y:S01]  /*15230*/  FMUL.FTZ R61, R34, R40.reuse ;  /* 0x00000028223d7220 */ /* 0x080fe20000410000 */
[----:B------:R-:W-:Y:S01]  /*15240*/  FFMA.FTZ R34, R31, R43, R60 ;  /* 0x0000002b1f227223 */ /* 0x000fe2000001003c */
[----:B------:R-:W-:Y:S01]  /*15250*/  F2FP.F16.E4M3.UNPACK_B R58, R59 ;  /* 0x0000003bff3a723e */ /* 0x000fe200020006ff */
[C---:B------:R-:W-:Y:S01]  /*15260*/  FFMA.FTZ R31, R35.reuse, R40, -R62 ;  /* 0x00000028231f7223 */ /* 0x040fe2000001083e */
[----:B------:R-:W-:Y:S01]  /*15270*/  F2FP.F16.E4M3.UNPACK_B R43, R54 ;  /* 0x00000036ff2b723e */ /* 0x000fe200020006ff */
[----:B------:R-:W-:Y:S01]  /*15280*/  FFMA.FTZ R35, R35, R56, R61 ;  /* 0x0000003823237223 */ /* 0x000fe2000001003d */
[----:B------:R-:W-:-:S02]  /*15290*/  HADD2.F32 R53, -RZ, R53.H1_H1 ;  /* 0x30000035ff357230 */ /* 0x000fc40000004100 */
[----:B------:R-:W-:Y:S02]  /*152a0*/  HADD2.F32 R56, -RZ, R55.H1_H1 ;  /* 0x30000037ff387230 */ /* 0x000fe40000004100 */
[----:B------:R-:W-:Y:S02]  /*152b0*/  HADD2.F32 R36, -RZ, R41.H1_H1 ;  /* 0x30000029ff247230 */ /* 0x000fe40000004100 */
[----:B------:R-:W-:Y:S02]  /*152c0*/  HADD2.F32 R60, -RZ, R58.H0_H0 ;  /* 0x2000003aff3c7230 */ /* 0x000fe40000004100 */
[----:B------:R-:W-:Y:S02]  /*152d0*/  HADD2.F32 R40, -RZ, R51.H0_H0 ;  /* 0x20000033ff287230 */ /* 0x000fe40000004100 */
[----:B------:R-:W-:Y:S02]  /*152e0*/  HADD2.F32 R55, -RZ, R43.H0_H0 ;  /* 0x2000002bff377230 */ /* 0x000fe40000004100 */
[----:B------:R-:W-:Y:S01]  /*152f0*/  FMUL.FTZ R62, R36, R56 ;  /* 0x00000038243e7220 */ /* 0x000fe20000410000 */
[----:B------:R-:W-:-:S02]  /*15300*/  HADD2.F32 R37, -RZ, R37.H1_H1 ;  /* 0x30000025ff257230 */ /* 0x000fc40000004100 */
[----:B------:R-:W-:Y:S01]  /*15310*/  FMUL.FTZ R61, R36, R53 ;  /* 0x00000035243d7220 */ /* 0x000fe20000410000 */
[----:B------:R-:W-:Y:S02]  /*15320*/  HADD2.F32 R41, -RZ, R47.H0_H0 ;  /* 0x2000002fff297230 */ /* 0x000fe40000004100 */
[C---:B------:R-:W-:Y:S01]  /*15330*/  FMUL.FTZ R64, R40.reuse, R60 ;  /* 0x0000003c28407220 */ /* 0x040fe20000410000 */
[----:B------:R-:W-:Y:S01]  /*15340*/  FMUL.FTZ R63, R40, R55 ;  /* 0x00000037283f7220 */ /* 0x000fe20000410000 */
[C---:B------:R-:W-:Y:S01]  /*15350*/  FFMA.FTZ R36, R37.reuse, R53, -R62 ;  /* 0x0000003525247223 */ /* 0x040fe2000001083e */
[----:B------:R-:W-:Y:S01]  /*15360*/  FFMA.FTZ R40, R37, R56, R61 ;  /* 0x0000003825287223 */ /* 0x000fe2000001003d */
[C---:B------:R-:W-:Y:S01]  /*15370*/  FFMA.FTZ R37, R41.reuse, R55, -R64 ;  /* 0x0000003729257223 */ /* 0x040fe20000010840 */
[----:B------:R-:W-:Y:S01]  /*15380*/  F2FP.F16.E4M3.UNPACK_B R59, R59.H1 ;  /* 0x0000003bff3b723e */ /* 0x000fe200030006ff */
[----:B------:R-:W-:Y:S01]  /*15390*/  FFMA.FTZ R41, R41, R60, R63 ;  /* 0x0000003c29297223 */ /* 0x000fe2000001003f */
[----:B------:R-:W-:Y:S01]  /*153a0*/  F2FP.F16.E4M3.UNPACK_B R54, R54.H1 ;  /* 0x00000036ff36723e */ /* 0x000fe200030006ff */
[----:B------:R-:W-:-:S02]  /*153b0*/  HADD2.F32 R60, -RZ, R58.H1_H1 ;  /* 0x3000003aff3c7230 */ /* 0x000fc40000004100 */
[----:B------:R-:W-:Y:S02]  /*153c0*/  HADD2.F32 R51, -RZ, R51.H1_H1 ;  /* 0x30000033ff337230 */ /* 0x000fe40000004100 */
[----:B------:R-:W-:Y:S02]  /*153d0*/  HADD2.F32 R56, -RZ, R43.H1_H1 ;  /* 0x3000002bff387230 */ /* 0x000fe40000004100 */
[----:B------:R-:W-:Y:S02]  /*153e0*/  HADD2.F32 R62, -RZ, R59.H0_H0 ;  /* 0x2000003bff3e7230 */ /* 0x000fe40000004100 */
[----:B------:R-:W-:Y:S02]  /*153f0*/  HADD2.F32 R53, -RZ, R52.H0_H0 ;  /* 0x20000034ff357230 */ /* 0x000fe40000004100 */
[C---:B------:R-:W-:Y:S01]  /*15400*/  FMUL.FTZ R64, R51.reuse, R60 ;  /* 0x0000003c33407220 */ /* 0x040fe20000410000 */
[----:B------:R-:W-:Y:S02]  /*15410*/  HADD2.F32 R58, -RZ, R54.H0_H0 ;  /* 0x20000036ff3a7230 */ /* 0x000fe40000004100 */
[----:B------:R-:W-:Y:S01]  /*15420*/  FMUL.FTZ R51, R51, R56 ;  /* 0x0000003833337220 */ /* 0x000fe20000410000 */
[----:B------:R-:W-:-:S02]  /*15430*/  HADD2.F32 R47, -RZ, R47.H1_H1 ;  /* 0x3000002fff2f7230 */ /* 0x000fc40000004100 */
[C---:B------:R-:W-:Y:S01]  /*15440*/  FMUL.FTZ R68, R53.reuse, R62 ;  /* 0x0000003e35447220 */ /* 0x040fe20000410000 */
[----:B------:R-:W-:Y:S02]  /*15450*/  HADD2.F32 R43, -RZ, R48.H0_H0 ;  /* 0x20000030ff2b7230 */ /* 0x000fe40000004100 */
[----:B------:R-:W-:Y:S01]  /*15460*/  FMUL.FTZ R53, R53, R58 ;  /* 0x0000003a35357220 */ /* 0x000fe20000410000 */
[----:B------:R-:W-:Y:S01]  /*15470*/  F2FP.F16.E4M3.UNPACK_B R55, R57.H1 ;  /* 0x00000039ff37723e */ /* 0x000fe200030006ff */
[----:B------:R-:W-:Y:S01]  /*15480*/  FFMA.FTZ R66, R47, R60, R51 ;  /* 0x0000003c2f427223 */ /* 0x000fe20000010033 */
[----:B------:R-:W-:Y:S01]  /*15490*/  F2FP.F16.E4M3.UNPACK_B R51, R45.H1 ;  /* 0x0000002dff33723e */ /* 0x000fe200030006ff */
[----:B------:R-:W-:Y:S01]  /*154a0*/  FFMA.FTZ R62, R43, R62, R53 ;  /* 0x0000003e2b3e7223 */ /* 0x000fe20000010035 */
[----:B------:R-:W-:Y:S01]  /*154b0*/  FFMA.FTZ R64, R47, R56, -R64 ;  /* 0x000000382f407223 */ /* 0x000fe20000010840 */
[----:B------:R-:W-:Y:S02]  /*154c0*/  HADD2.F32 R53, -RZ, R54.H1_H1 ;  /* 0x30000036ff357230 */ /* 0x000fe40000004100 */
[----:B------:R-:W-:-:S02]  /*154d0*/  HADD2.F32 R59, -RZ, R59.H1_H1 ;  /* 0x3000003bff3b7230 */ /* 0x000fc40000004100 */
[----:B------:R-:W-:Y:S02]  /*154e0*/  HADD2.F32 R52, -RZ, R52.H1_H1 ;  /* 0x30000034ff347230 */ /* 0x000fe40000004100 */
[----:B------:R-:W-:Y:S02]  /*154f0*/  HADD2.F32 R56, -RZ, R55.H0_H0 ;  /* 0x20000037ff387230 */ /* 0x000fe40000004100 */
[----:B------:R-:W-:Y:S02]  /*15500*/  HADD2.F32 R47, -RZ, R50.H0_H0 ;  /* 0x20000032ff2f7230 */ /* 0x000fe40000004100 */
[----:B------:R-:W-:Y:S02]  /*15510*/  HADD2.F32 R54, -RZ, R51.H0_H0 ;  /* 0x20000033ff367230 */ /* 0x000fe40000004100 */
[----:B------:R-:W-:Y:S01]  /*15520*/  FFMA.FTZ R68, R43, R58, -R68 ;  /* 0x0000003a2b447223 */ /* 0x000fe20000010844 */
[----:B------:R-:W-:Y:S02]  /*15530*/  HADD2.F32 R48, -RZ, R48.H1_H1 ;  /* 0x30000030ff307230 */ /* 0x000fe40000004100 */
[C---:B------:R-:W-:Y:S01]  /*15540*/  FMUL.FTZ R61, R52.reuse, R59 ;  /* 0x0000003b343d7220 */ /* 0x040fe20000410000 */
[----:B------:R-:W-:Y:S01]  /*15550*/  FMUL.FTZ R58, R52, R53 ;  /* 0x00000035343a7220 */ /* 0x000fe20000410000 */
[----:B------:R-:W-:-:S02]  /*15560*/  HADD2.F32 R43, -RZ, R46.H0_H0 ;  /* 0x2000002eff2b7230 */ /* 0x000fc40000004100 */
[C---:B------:R-:W-:Y:S01]  /*15570*/  FMUL.FTZ R52, R47.reuse, R56 ;  /* 0x000000382f347220 */ /* 0x040fe20000410000 */
[-C--:B------:R-:W-:Y:S01]  /*15580*/  FMUL.FTZ R47, R47, R54.reuse ;  /* 0x000000362f2f7220 */ /* 0x080fe20000410000 */
[----:B------:R-:W-:Y:S02]  /*15590*/  HADD2.F32 R55, -RZ, R55.H1_H1 ;  /* 0x30000037ff377230 */ /* 0x000fe40000004100 */
[----:B------:R-:W-:Y:S01]  /*155a0*/  HADD2.F32 R50, -RZ, R50.H1_H1 ;  /* 0x30000032ff327230 */ /* 0x000fe20000004100 */
[----:B------:R-:W-:Y:S01]  /*155b0*/  F2FP.F16.E4M3.UNPACK_B R57, R57 ;  /* 0x00000039ff39723e */ /* 0x000fe200020006ff */
[----:B------:R-:W-:Y:S02]  /*155c0*/  HADD2.F32 R51, -RZ, R51.H1_H1 ;  /* 0x30000033ff337230 */ /* 0x000fe40000004100 */
[C---:B------:R-:W-:Y:S01]  /*155d0*/  FFMA.FTZ R61, R48.reuse, R53, -R61 ;  /* 0x00000035303d7223 */ /* 0x040fe2000001083d */
[----:B------:R-:W-:Y:S01]  /*155e0*/  FFMA.FTZ R63, R48, R59, R58 ;  /* 0x0000003b303f7223 */ /* 0x000fe2000001003a */
[C---:B------:R-:W-:Y:S01]  /*155f0*/  FFMA.FTZ R53, R43.reuse, R54, -R52 ;  /* 0x000000362b357223 */ /* 0x040fe20000010834 */
[----:B------:R-:W-:Y:S01]  /*15600*/  FFMA.FTZ R58, R43, R56, R47 ;  /* 0x000000382b3a7223 */ /* 0x000fe2000001002f */
[----:B------:R-:W-:-:S02]  /*15610*/  HADD2.F32 R46, -RZ, R46.H1_H1 ;  /* 0x3000002eff2e7230 */ /* 0x000fc40000004100 */
[C---:B------:R-:W-:Y:S01]  /*15620*/  FMUL.FTZ R43, R50.reuse, R55 ;  /* 0x00000037322b7220 */ /* 0x040fe20000410000 */
[----:B------:R-:W-:Y:S01]  /*15630*/  F2FP.F16.E4M3.UNPACK_B R47, R45 ;  /* 0x0000002dff2f723e */ /* 0x000fe200020006ff */
[-C--:B------:R-:W-:Y:S01]  /*15640*/  FMUL.FTZ R50, R50, R51.reuse ;  /* 0x0000003332327220 */ /* 0x080fe20000410000 */
[----:B------:R-:W-:Y:S02]  /*15650*/  HADD2.F32 R48, -RZ, R57.H0_H0 ;  /* 0x20000039ff307230 */ /* 0x000fe40000004100 */
[----:B------:R-:W-:Y:S02]  /*15660*/  HADD2.F32 R45, -RZ, R49.H0_H0 ;  /* 0x20000031ff2d7230 */ /* 0x000fe40000004100 */
[C---:B------:R-:W-:Y:S01]  /*15670*/  FFMA.FTZ R60, R46.reuse, R51, -R43 ;  /* 0x000000332e3c7223 */ /* 0x040fe2000001082b */
[----:B------:R-:W-:Y:S01]  /*15680*/  FFMA.FTZ R55, R46, R55, R50 ;  /* 0x000000372e377223 */ /* 0x000fe20000010032 */
[----:B------:R-:W-:Y:S02]  /*15690*/  HADD2.F32 R46, -RZ, R47.H0_H0 ;  /* 0x2000002fff2e7230 */ /* 0x000fe40000004100 */
[----:B------:R-:W-:-:S02]  /*156a0*/  HADD2.F32 R43, -RZ, R39.H0_H0 ;  /* 0x20000027ff2b7230 */ /* 0x000fc40000004100 */
[----:B------:R-:W-:Y:S01]  /*156b0*/  FMUL.FTZ R52, R45, R48 ;  /* 0x000000302d347220 */ /* 0x000fe20000410000 */
[----:B------:R-:W-:Y:S01]  /*156c0*/  LOP3.LUT R28, R21, 0xff000000, R30, 0xf8, !PT ;  /* 0xff000000151c7812 */ /* 0x000fe200078ef81e */
[----:B------:R-:W-:Y:S01]  /*156d0*/  FMUL.FTZ R54, R45, R46 ;  /* 0x0000002e2d367220 */ /* 0x000fe20000410000 */
[----:B------:R-:W-:Y:S01]  /*156e0*/  F2FP.F16.E4M3.UNPACK_B R30, R42 ;  /* 0x0000002aff1e723e */ /* 0x000fe200020006ff */
[----:B------:R-:W-:Y:S01]  /*156f0*/  FFMA.FTZ R52, R43, R46, -R52 ;  /* 0x0000002e2b347223 */ /* 0x000fe20000010834 */
[----:B------:R-:W-:Y:S01]  /*15700*/  HADD2.F32 R50, -RZ, R57.H1_H1 ;  /* 0x30000039ff327230 */ /* 0x000fe20000004100 */
[----:B------:R-:W-:Y:S01]  /*15710*/  F2FP.F16.E4M3.UNPACK_B R42, R42.H1 ;  /* 0x0000002aff2a723e */ /* 0x000fe200030006ff */
[----:B------:R-:W-:Y:S02]  /*15720*/  HADD2.F32 R49, -RZ, R49.H1_H1 ;  /* 0x30000031ff317230 */ /* 0x000fe40000004100 */
[----:B------:R-:W-:Y:S01]  /*15730*/  HADD2.F32 R46, -RZ, R47.H1_H1 ;  /* 0x3000002fff2e7230 */ /* 0x000fe20000004100 */
[----:B------:R-:W-:Y:S01]  /*15740*/  F2FP.F16.E4M3.UNPACK_B R47, R28.H1 ;  /* 0x0000001cff2f723e */ /* 0x000fe200030006ff */
[----:B------:R-:W-:Y:S01]  /*15750*/  HADD2.F32 R39, -RZ, R39.H1_H1 ;  /* 0x30000027ff277230 */ /* 0x000fe20000004100 */
[----:B------:R-:W-:Y:S01]  /*15760*/  F2FP.F16.E4M3.UNPACK_B R21, R38 ;  /* 0x00000026ff15723e */ /* 0x000fe200020006ff */
[----:B------:R-:W-:Y:S01]  /*15770*/  FMUL.FTZ R56, R49, R50 ;  /* 0x0000003231387220 */ /* 0x000fe20000410000 */
[----:B------:R-:W-:Y:S01]  /*15780*/  F2FP.F16.E4M3.UNPACK_B R38, R38.H1 ;  /* 0x00000026ff26723e */ /* 0x000fe200030006ff */
[----:B------:R-:W-:Y:S01]  /*15790*/  FFMA.FTZ R54, R43, R48, R54 ;  /* 0x000000302b367223 */ /* 0x000fe20000010036 */
[----:B------:R-:W-:Y:S01]  /*157a0*/  F2FP.F16.E4M3.UNPACK_B R45, R20.H1 ;  /* 0x00000014ff2d723e */ /* 0x000fe200030006ff */
[----:B------:R-:W-:Y:S01]  /*157b0*/  FMUL.FTZ R51, R49, R46 ;  /* 0x0000002e31337220 */ /* 0x000fe20000410000 */
[----:B------:R-:W-:-:S02]  /*157c0*/  HADD2.F32 R48, -RZ, R47.H0_H0 ;  /* 0x2000002fff307230 */ /* 0x000fc40000004100 */
[----:B------:R-:W-:Y:S02]  /*157d0*/  HADD2.F32 R43, -RZ, R42.H0_H0 ;  /* 0x2000002aff2b7230 */ /* 0x000fe40000004100 */
[C---:B------:R-:W-:Y:S01]  /*157e0*/  FFMA.FTZ R49, R39.reuse, R46, -R56 ;  /* 0x0000002e27317223 */ /* 0x040fe20000010838 */
[----:B------:R-:W-:Y:S01]  /*157f0*/  FFMA.FTZ R51, R39, R50, R51 ;  /* 0x0000003227337223 */ /* 0x000fe20000010033 */
[--C-:B------:R-:W-:Y:S02]  /*15800*/  HADD2.F32 R46, -RZ, R45.reuse.H0_H0 ;  /* 0x2000002dff2e7230 */ /* 0x100fe40000004100 */
[----:B------:R-:W-:Y:S02]  /*15810*/  HADD2.F32 R39, -RZ, R38.H0_H0 ;  /* 0x20000026ff277230 */ /* 0x000fe40000004100 */
[----:B------:R-:W-:Y:S01]  /*15820*/  FMUL.FTZ R50, R43, R48 ;  /* 0x000000302b327220 */ /* 0x000fe20000410000 */
[----:B------:R-:W-:Y:S02]  /*15830*/  HADD2.F32 R45, -RZ, R45.H1_H1 ;  /* 0x3000002dff2d7230 */ /* 0x000fe40000004100 */
[----:B------:R-:W-:-:S02]  /*15840*/  HADD2.F32 R47, -RZ, R47.H1_H1 ;  /* 0x3000002fff2f7230 */ /* 0x000fc40000004100 */
[----:B------:R-:W-:Y:S02]  /*15850*/  HADD2.F32 R42, -RZ, R42.H1_H1 ;  /* 0x3000002aff2a7230 */ /* 0x000fe40000004100 */
[-C--:B------:R-:W-:Y:S01]  /*15860*/  FMUL.FTZ R56, R43, R46.reuse ;  /* 0x0000002e2b387220 */ /* 0x080fe20000410000 */
[C---:B------:R-:W-:Y:S01]  /*15870*/  FFMA.FTZ R50, R39.reuse, R46, -R50 ;  /* 0x0000002e27327223 */ /* 0x040fe20000010832 */
[----:B------:R-:W-:Y:S02]  /*15880*/  HADD2.F32 R38, -RZ, R38.H1_H1 ;  /* 0x30000026ff267230 */ /* 0x000fe40000004100 */
[C---:B------:R-:W-:Y:S01]  /*15890*/  FMUL.FTZ R43, R42.reuse, R47 ;  /* 0x0000002f2a2b7220 */ /* 0x040fe20000410000 */
[-C--:B------:R-:W-:Y:S01]  /*158a0*/  FMUL.FTZ R46, R42, R45.reuse ;  /* 0x0000002d2a2e7220 */ /* 0x080fe20000410000 */
[----:B------:R-:W-:Y:S02]  /*158b0*/  F2FP.F16.E4M3.UNPACK_B R42, R28 ;  /* 0x0000001cff2a723e */ /* 0x000fe400020006ff */
[----:B------:R-:W-:Y:S01]  /*158c0*/  F2FP.F16.E4M3.UNPACK_B R20, R20 ;  /* 0x00000014ff14723e */ /* 0x000fe200020006ff */
[----:B------:R-:W-:Y:S01]  /*158d0*/  FFMA.FTZ R57, R38, R45, -R43 ;  /* 0x0000002d26397223 */ /* 0x000fe2000001082b */
[----:B------:R-:W-:Y:S01]  /*158e0*/  FFMA.FTZ R56, R39, R48, R56 ;  /* 0x0000003027387223 */ /* 0x000fe20000010038 */
[----:B------:R-:W-:-:S02]  /*158f0*/  HADD2.F32 R43, -RZ, R42.H0_H0 ;  /* 0x2000002aff2b7230 */ /* 0x000fc40000004100 */
[----:B------:R-:W-:Y:S01]  /*15900*/  FFMA.FTZ R59, R38, R47, R46 ;  /* 0x0000002f263b7223 */ /* 0x000fe2000001002e */
[----:B------:R-:W-:Y:S02]  /*15910*/  HADD2.F32 R28, -RZ, R30.H0_H0 ;  /* 0x2000001eff1c7230 */ /* 0x000fe40000004100 */
[----:B------:R-:W-:Y:S02]  /*15920*/  HADD2.F32 R39, -RZ, R20.H0_H0 ;  /* 0x20000014ff277230 */ /* 0x000fe40000004100 */
[----:B------:R-:W-:Y:S02]  /*15930*/  HADD2.F32 R42, -RZ, R42.H1_H1 ;  /* 0x3000002aff2a7230 */ /* 0x000fe40000004100 */
[----:B------:R-:W-:Y:S02]  /*15940*/  HADD2.F32 R30, -RZ, R30.H1_H1 ;  /* 0x3000001eff1e7230 */ /* 0x000fe40000004100 */
[----:B------:R-:W-:Y:S02]  /*15950*/  HADD2.F32 R38, -RZ, R20.H1_H1 ;  /* 0x30000014ff267230 */ /* 0x000fe40000004100 */
[----:B------:R-:W-:Y:S01]  /*15960*/  FMUL.FTZ R45, R28, R43 ;  /* 0x0000002b1c2d7220 */ /* 0x000fe20000410000 */
[----:B------:R-:W-:-:S02]  /*15970*/  HADD2.F32 R20, -RZ, R21.H0_H0 ;  /* 0x20000015ff147230 */ /* 0x000fc40000004100 */
[-C--:B------:R-:W-:Y:S01]  /*15980*/  FMUL.FTZ R28, R28, R39.reuse ;  /* 0x000000271c1c7220 */ /* 0x080fe20000410000 */
[----:B------:R-:W-:Y:S02]  /*15990*/  HADD2.F32 R21, -RZ, R21.H1_H1 ;  /* 0x30000015ff157230 */ /* 0x000fe40000004100 */
[C---:B------:R-:W-:Y:S01]  /*159a0*/  FMUL.FTZ R46, R30.reuse, R42 ;  /* 0x0000002a1e2e7220 */ /* 0x040fe20000410000 */
[-C--:B------:R-:W-:Y:S01]  /*159b0*/  FMUL.FTZ R47, R30, R38.reuse ;  /* 0x000000261e2f7220 */ /* 0x080fe20000410000 */
[C---:B------:R-:W-:Y:S01]  /*159c0*/  FFMA.FTZ R30, R20.reuse, R39, -R45 ;  /* 0x00000027141e7223 */ /* 0x040fe2000001082d */
[----:B------:R-:W-:Y:S01]  /*159d0*/  FFMA.FTZ R20, R20, R43, R28 ;  /* 0x0000002b14147223 */ /* 0x000fe2000001001c */
[C---:B------:R-:W-:Y:S01]  /*159e0*/  FFMA.FTZ R39, R21.reuse, R38, -R46 ;  /* 0x0000002615277223 */ /* 0x040fe2000001082e */
[----:B------:R-:W-:Y:S01]  /*159f0*/  F2FP.SATFINITE.E4M3.F32.PACK_AB_MERGE_C R31, R36, R31, RZ ;  /* 0x0000001f241f723e */ /* 0x000fe200048070ff */
[----:B------:R-:W-:Y:S01]  /*15a00*/  FFMA.FTZ R47, R21, R42, R47 ;  /* 0x0000002a152f7223 */ /* 0x000fe2000001002f */
[----:B------:R-:W-:-:S02]  /*15a10*/  F2FP.SATFINITE.E4M3.F32.PACK_AB_MERGE_C R61, R61, R68, RZ ;  /* 0x000000443d3d723e */ /* 0x000fc400048070ff */
[----:B------:R-:W-:Y:S02]  /*15a20*/  F2FP.SATFINITE.E4M3.F32.PACK_AB_MERGE_C R35, R40, R35, RZ ;  /* 0x000000232823723e */ /* 0x000fe400048070ff */
[----:B------:R-:W-:Y:S02]  /*15a30*/  F2FP.SATFINITE.E4M3.F32.PACK_AB_MERGE_C R28, R60, R53, RZ ;  /* 0x000000353c1c723e */ /* 0x000fe400048070ff */
[----:B------:R-:W-:Y:S02]  /*15a40*/  F2FP.SATFINITE.E4M3.F32.PACK_AB_MERGE_C R50, R57, R50, RZ ;  /* 0x000000323932723e */ /* 0x000fe400048070ff */
[----:B------:R-:W-:Y:S02]  /*15a50*/  F2FP.SATFINITE.E4M3.F32.PACK_AB_MERGE_C R62, R63, R62, RZ ;  /* 0x0000003e3f3e723e */ /* 0x000fe400048070ff */
[----:B------:R-:W-:Y:S02]  /*15a60*/  F2FP.SATFINITE.E4M3.F32.PACK_AB_MERGE_C R55, R55, R58, RZ ;  /* 0x0000003a3737723e */ /* 0x000fe400048070ff */
[----:B------:R-:W-:-:S02]  /*15a70*/  F2FP.SATFINITE.E4M3.F32.PACK_AB_MERGE_C R56, R59, R56, RZ ;  /* 0x000000383b38723e */ /* 0x000fc400048070ff */
[----:B------:R-:W-:Y:S02]  /*15a80*/  F2FP.SATFINITE.E4M3.F32.PACK_AB_MERGE_C R29, R32, R29, R31 ;  /* 0x0000001d201d723e */ /* 0x000fe4000480701f */
[----:B------:R-:W-:Y:S02]  /*15a90*/  F2FP.SATFINITE.E4M3.F32.PACK_AB_MERGE_C R31, R64, R37, R61 ;  /* 0x00000025401f723e */ /* 0x000fe4000480703d */
[----:B------:R-:W-:Y:S02]  /*15aa0*/  F2FP.SATFINITE.E4M3.F32.PACK_AB_MERGE_C R33, R34, R33, R35 ;  /* 0x000000212221723e */ /* 0x000fe40004807023 */
[----:B------:R-:W-:Y:S02]  /*15ab0*/  F2FP.SATFINITE.E4M3.F32.PACK_AB_MERGE_C R28, R49, R52, R28 ;  /* 0x00000034311c723e */ /* 0x000fe4000480701c */
[----:B------:R-:W-:Y:S02]  /*15ac0*/  F2FP.SATFINITE.E4M3.F32.PACK_AB_MERGE_C R30, R39, R30, R50 ;  /* 0x0000001e271e723e */ /* 0x000fe40004807032 */
[----:B------:R-:W-:-:S02]  /*15ad0*/  F2FP.SATFINITE.E4M3.F32.PACK_AB_MERGE_C R35, R66, R41, R62 ;  /* 0x000000294223723e */ /* 0x000fc4000480703e */
[----:B------:R-:W-:Y:S02]  /*15ae0*/  F2FP.SATFINITE.E4M3.F32.PACK_AB_MERGE_C R32, R51, R54, R55 ;  /* 0x000000363320723e */ /* 0x000fe40004807037 */
[----:B------:R-:W-:Y:S01]  /*15af0*/  F2FP.SATFINITE.E4M3.F32.PACK_AB_MERGE_C R34, R47, R20, R56 ;  /* 0x000000142f22723e */ /* 0x000fe20004807038 */
[----:B------:R0:W-:Y:S04]  /*15b00*/  STS.128 [R65+0x14400], R28 ;  /* 0x0144001c41007388 */ /* 0x0001e80000000c00 */
[----:B------:R0:W-:Y:S02]  /*15b10*/  STS.128 [R0+0x14400], R32 ;  /* 0x0144002000007388 */ /* 0x0001e40000000c00 */
.L_x_576:
[----:B------:R-:W-:Y:S05]  /*15b20*/  BSYNC B1 ;  /* 0x0000000000017941 */ /* 0x000fea0003800000 */
.L_x_575:
[----:B------:R-:W-:Y:S04]  /*15b30*/  BSSY B1, `(.L_x_577) ;  /* 0x0000101000017945 */ /* 0x000fe80003800000 */
[----:B------:R-:W-:Y:S05]  /*15b40*/  @P1 BRA `(.L_x_578) ;  /* 0x0000000c00fc1947 */ /* 0x000fea0003800000 */
[----:B------:R-:W4:Y:S01]  /*15b50*/  LDL R59, [R1+0x40] ;  /* 0x00004000013b7983 */ /* 0x000f220000100800 */
[----:B0----5:R-:W-:Y:S02]  /*15b60*/  SHF.R.U32.HI R0, RZ, 0x8, R12 ;  /* 0x00000008ff007819 */ /* 0x021fe4000001160c */
[----:B-1----:R-:W-:Y:S02]  /*15b70*/  LOP3.LUT R21, R12, 0xff, RZ, 0xc0, !PT ;  /* 0x000000ff0c157812 */ /* 0x002fe400078ec0ff */
[----:B------:R-:W-:Y:S02]  /*15b80*/  LOP3.LUT R20, R0, 0xff, RZ, 0xc0, !PT ;  /* 0x000000ff00147812 */ /* 0x000fe400078ec0ff */
[----:B------:R-:W-:Y:S02]  /*15b90*/  LEA.HI R0, R3, R170, RZ, 0x1c ;  /* 0x000000aa03007211 */ /* 0x000fe400078fe0ff */
[----:B------:R-:W-:Y:S02]  /*15ba0*/  PRMT R37, R20, 0x7604, R21 ;  /* 0x0000760414257816 */ /* 0x000fe40000000015 */
[----:B------:R-:W-:-:S02]  /*15bb0*/  SHF.R.S32.HI R21, RZ, 0x1f, R0 ;  /* 0x0000001fff157819 */ /* 0x000fc40000011400 */
[----:B------:R-:W-:Y:S02]  /*15bc0*/  SHF.R.U32.HI R32, RZ, 0x8, R15 ;  /* 0x00000008ff207819 */ /* 0x000fe4000001160f */
[----:B------:R-:W-:Y:S01]  /*15bd0*/  LEA.HI R20, R21, R0, RZ, 0x2 ;  /* 0x0000000015147211 */ /* 0x000fe200078f10ff */
[----:B------:R-:W-:Y:S01]  /*15be0*/  IMAD.SHL.U32 R0, R0, 0x10, RZ ;  /* 0x0000001000007824 */ /* 0x000fe200078e00ff */
[----:B------:R-:W-:Y:S02]  /*15bf0*/  LOP3.LUT R31, R15, 0xff, RZ, 0xc0, !PT ;  /* 0x000000ff0f1f7812 */ /* 0x000fe400078ec0ff */
[----:B------:R-:W-:Y:S01]  /*15c00*/  SHF.R.U32.HI R30, RZ, 0x8, R4 ;  /* 0x00000008ff1e7819 */ /* 0x000fe20000011604 */
[----:B------:R-:W-:Y:S01]  /*15c10*/  IMAD.SHL.U32 R20, R20, 0x800, RZ ;  /* 0x0000080014147824 */ /* 0x000fe200078e00ff */
[----:B------:R-:W-:Y:S02]  /*15c20*/  LOP3.LUT R21, R205, 0x30, R0, 0xf8, !PT ;  /* 0x00000030cd157812 */ /* 0x000fe400078ef800 */
[----:B------:R-:W-:-:S02]  /*15c30*/  LOP3.LUT R0, R32, 0xff, RZ, 0xc0, !PT ;  /* 0x000000ff20007812 */ /* 0x000fc400078ec0ff */
[----:B------:R-:W-:Y:S02]  /*15c40*/  SHF.R.U32.HI R28, RZ, 0x8, R13 ;  /* 0x00000008ff1c7819 */ /* 0x000fe4000001160d */
[----:B------:R-:W-:Y:S02]  /*15c50*/  LOP3.LUT R33, R4, 0xff, RZ, 0xc0, !PT ;  /* 0x000000ff04217812 */ /* 0x000fe400078ec0ff */
[----:B------:R-:W-:Y:S02]  /*15c60*/  LOP3.LUT R30, R30, 0xff, RZ, 0xc0, !PT ;  /* 0x000000ff1e1e7812 */ /* 0x000fe400078ec0ff */
[----:B------:R-:W-:Y:S02]  /*15c70*/  PRMT R41, R0, 0x7604, R31 ;  /* 0x0000760400297816 */ /* 0x000fe4000000001f */
[----:B------:R-:W-:Y:S02]  /*15c80*/  LOP3.LUT R21, R21, R206, RZ, 0x3c, !PT ;  /* 0x000000ce15157212 */ /* 0x000fe400078e3cff */
[----:B------:R-:W-:-:S02]  /*15c90*/  LOP3.LUT R20, R20, 0xffffe000, RZ, 0xc0, !PT ;  /* 0xffffe00014147812 */ /* 0x000fc400078ec0ff */
[----:B------:R-:W-:Y:S02]  /*15ca0*/  SHF.R.U32.HI R0, RZ, 0x8, R5 ;  /* 0x00000008ff007819 */ /* 0x000fe40000011605 */
[----:B------:R-:W-:Y:S02]  /*15cb0*/  LOP3.LUT R29, R13, 0xff, RZ, 0xc0, !PT ;  /* 0x000000ff0d1d7812 */ /* 0x000fe400078ec0ff */
[----:B------:R-:W-:Y:S02]  /*15cc0*/  LOP3.LUT R28, R28, 0xff, RZ, 0xc0, !PT ;  /* 0x000000ff1c1c7812 */ /* 0x000fe400078ec0ff */
[----:B------:R-:W-:Y:S02]  /*15cd0*/  PRMT R43, R30, 0x7604, R33 ;  /* 0x000076041e2b7816 */ /* 0x000fe40000000021 */
[----:B------:R-:W-:Y:S02]  /*15ce0*/  IADD3 R21, R21, R207, R20 ;  /* 0x000000cf15157210 */ /* 0x000fe40007ffe014 */
[----:B------:R-:W-:-:S02]  /*15cf0*/  LOP3.LUT R33, R5, 0xff, RZ, 0xc0, !PT ;  /* 0x000000ff05217812 */ /* 0x000fc400078ec0ff */
[----:B------:R-:W-:Y:S02]  /*15d00*/  SHF.R.U32.HI R32, RZ, 0x8, R7 ;  /* 0x00000008ff207819 */ /* 0x000fe40000011607 */
[----:B------:R-:W-:Y:S02]  /*15d10*/  LOP3.LUT R0, R0, 0xff, RZ, 0xc0, !PT ;  /* 0x000000ff00007812 */ /* 0x000fe400078ec0ff */
[----:B------:R-:W-:Y:S02]  /*15d20*/  SHF.R.U32.HI R20, RZ, 0x8, R6 ;  /* 0x00000008ff147819 */ /* 0x000fe40000011606 */
[----:B------:R-:W-:Y:S02]  /*15d30*/  PRMT R36, R28, 0x7604, R29 ;  /* 0x000076041c247816 */ /* 0x000fe4000000001d */
[----:B------:R-:W-:Y:S02]  /*15d40*/  SHF.R.U32.HI R28, RZ, 0x8, R14 ;  /* 0x00000008ff1c7819 */ /* 0x000fe4000001160e */
[----:B------:R-:W-:-:S02]  /*15d50*/  LOP3.LUT R35, R6, 0xff, RZ, 0xc0, !PT ;  /* 0x000000ff06237812 */ /* 0x000fc400078ec0ff */
[----:B------:R-:W-:Y:S02]  /*15d60*/  LOP3.LUT R32, R32, 0xff, RZ, 0xc0, !PT ;  /* 0x000000ff20207812 */ /* 0x000fe400078ec0ff */
[----:B------:R-:W-:Y:S02]  /*15d70*/  PRMT R45, R0, 0x7604, R33 ;  /* 0x00007604002d7816 */ /* 0x000fe40000000021 */
[----:B------:R-:W-:Y:S02]  /*15d80*/  LOP3.LUT R20, R20, 0xff, RZ, 0xc0, !PT ;  /* 0x000000ff14147812 */ /* 0x000fe400078ec0ff */
[----:B---3--:R-:W-:Y:S02]  /*15d90*/  LOP3.LUT R47, R7, 0xff, RZ, 0xc0, !PT ;  /* 0x000000ff072f7812 */ /* 0x008fe400078ec0ff */
[----:B------:R-:W-:Y:S02]  /*15da0*/  IADD3 R0, R18, R21, RZ ;  /* 0x0000001512007210 */ /* 0x000fe40007ffe0ff */
[----:B------:R-:W-:-:S02]  /*15db0*/  LOP3.LUT R29, R14, 0xff, RZ, 0xc0, !PT ;  /* 0x000000ff0e1d7812 */ /* 0x000fc400078ec0ff */
[----:B------:R-:W-:Y:S02]  /*15dc0*/  LOP3.LUT R28, R28, 0xff, RZ, 0xc0, !PT ;  /* 0x000000ff1c1c7812 */ /* 0x000fe400078ec0ff */
[----:B------:R-:W-:Y:S02]  /*15dd0*/  PRMT R49, R20, 0x7604, R35 ;  /* 0x0000760414317816 */ /* 0x000fe40000000023 */
[----:B------:R-:W-:Y:S02]  /*15de0*/  PRMT R51, R32, 0x7604, R47 ;  /* 0x0000760420337816 */ /* 0x000fe4000000002f */
[----:B------:R-:W0:Y:S01]  /*15df0*/  LDS.128 R32, [R0+0x14400] ;  /* 0x0144000000207984 */ /* 0x000e220000000c00 */
[----:B--2---:R-:W-:Y:S02]  /*15e00*/  PRMT R39, R28, 0x7604, R29 ;  /* 0x000076041c277816 */ /* 0x004fe4000000001d */
[----:B------:R-:W-:Y:S02]  /*15e10*/  SHF.R.U32.HI R21, RZ, 0x10, R13 ;  /* 0x00000010ff157819 */ /* 0x000fe4000001160d */
[----:B------:R-:W-:-:S02]  /*15e20*/  SHF.R.U32.HI R20, RZ, 0x10, R12 ;  /* 0x00000010ff147819 */ /* 0x000fc4000001160c */
[----:B------:R-:W-:Y:S02]  /*15e30*/  LOP3.LUT R21, R21, 0xff, RZ, 0xc0, !PT ;  /* 0x000000ff15157812 */ /* 0x000fe400078ec0ff */
[----:B------:R-:W-:Y:S02]  /*15e40*/  LOP3.LUT R20, R20, 0xff, RZ, 0xc0, !PT ;  /* 0x000000ff14147812 */ /* 0x000fe400078ec0ff */
[----:B------:R-:W-:Y:S02]  /*15e50*/  SHF.R.U32.HI R38, RZ, 0x10, R14 ;  /* 0x00000010ff267819 */ /* 0x000fe4000001160e */
[----:B------:R-:W-:Y:S02]  /*15e60*/  PRMT R21, R21, 0x7054, R36 ;  /* 0x0000705415157816 */ /* 0x000fe40000000024 */
[----:B------:R-:W-:Y:S02]  /*15e70*/  SHF.R.U32.HI R36, RZ, 0x10, R5 ;  /* 0x00000010ff247819 */ /* 0x000fe40000011605 */
[----:B------:R-:W-:-:S02]  /*15e80*/  PRMT R37, R20, 0x7054, R37 ;  /* 0x0000705414257816 */ /* 0x000fc40000000025 */
[----:B------:R-:W-:Y:S02]  /*15e90*/  SHF.R.U32.HI R40, RZ, 0x10, R15 ;  /* 0x00000010ff287819 */ /* 0x000fe4000001160f */
[----:B------:R-:W-:Y:S02]  /*15ea0*/  LOP3.LUT R38, R38, 0xff, RZ, 0xc0, !PT ;  /* 0x000000ff26267812 */ /* 0x000fe400078ec0ff */
[----:B------:R-:W-:Y:S02]  /*15eb0*/  SHF.R.U32.HI R20, RZ, 0x10, R4 ;  /* 0x00000010ff147819 */ /* 0x000fe40000011604 */
[----:B------:R-:W-:Y:S02]  /*15ec0*/  LOP3.LUT R36, R36, 0xff, RZ, 0xc0, !PT ;  /* 0x000000ff24247812 */ /* 0x000fe400078ec0ff */
[----:B------:R-:W-:Y:S02]  /*15ed0*/  LOP3.LUT R40, R40, 0xff, RZ, 0xc0, !PT ;  /* 0x000000ff28287812 */ /* 0x000fe400078ec0ff */
[----:B------:R-:W-:-:S02]  /*15ee0*/  PRMT R39, R38, 0x7054, R39 ;  /* 0x0000705426277816 */ /* 0x000fc40000000027 */
[----:B------:R-:W-:Y:S02]  /*15ef0*/  LOP3.LUT R20, R20, 0xff, RZ, 0xc0, !PT ;  /* 0x000000ff14147812 */ /* 0x000fe400078ec0ff */
[----:B------:R-:W-:Y:S02]  /*15f00*/  SHF.R.U32.HI R38, RZ, 0x10, R6 ;  /* 0x00000010ff267819 */ /* 0x000fe40000011606 */
[----:B------:R-:W-:Y:S02]  /*15f10*/  PRMT R47, R36, 0x7054, R45 ;  /* 0x00007054242f7816 */ /* 0x000fe4000000002d */
[----:B------:R-:W-:Y:S02]  /*15f20*/  PRMT R41, R40, 0x7054, R41 ;  /* 0x0000705428297816 */ /* 0x000fe40000000029 */
[----:B------:R-:W-:Y:S02]  /*15f30*/  PRMT R43, R20, 0x7054, R43 ;  /* 0x00007054142b7816 */ /* 0x000fe4000000002b */
[----:B------:R-:W-:-:S02]  /*15f40*/  LOP3.LUT R38, R38, 0xff, RZ, 0xc0, !PT ;  /* 0x000000ff26267812 */ /* 0x000fc400078ec0ff */
[----:B------:R-:W-:Y:S02]  /*15f50*/  LOP3.LUT R47, R47, 0xff000000, R5, 0xf8, !PT ;  /* 0xff0000002f2f7812 */ /* 0x000fe400078ef805 */
[----:B------:R-:W-:Y:S02]  /*15f60*/  LOP3.LUT R21, R21, 0xff000000, R13, 0xf8, !PT ;  /* 0xff00000015157812 */ /* 0x000fe400078ef80d */
[----:B------:R-:W-:Y:S02]  /*15f70*/  SHF.R.U32.HI R40, RZ, 0x10, R7 ;  /* 0x00000010ff287819 */ /* 0x000fe40000011607 */
[----:B------:R-:W-:Y:S02]  /*15f80*/  LOP3.LUT R45, R41, 0xff000000, R15, 0xf8, !PT ;  /* 0xff000000292d7812 */ /* 0x000fe400078ef80f */
[----:B------:R-:W-:Y:S02]  /*15f90*/  LOP3.LUT R48, R43, 0xff000000, R4, 0xf8, !PT ;  /* 0xff0000002b307812 */ /* 0x000fe400078ef804 */
[----:B------:R-:W-:-:S02]  /*15fa0*/  PRMT R49, R38, 0x7054, R49 ;  /* 0x0000705426317816 */ /* 0x000fc40000000031 */
[----:B------:R-:W-:Y:S02]  /*15fb0*/  F2FP.F16.E4M3.UNPACK_B R43, R47 ;  /* 0x0000002fff2b723e */ /* 0x000fe400020006ff */
[----:B0-----:R-:W-:Y:S02]  /*15fc0*/  F2FP.F16.E4M3.UNPACK_B R15, R33 ;  /* 0x00000021ff0f723e */ /* 0x001fe400020006ff */
[----:B------:R-:W-:Y:S01]  /*15fd0*/  LOP3.LUT R42, R37, 0xff000000, R12, 0xf8, !PT ;  /* 0xff000000252a7812 */ /* 0x000fe200078ef80c */
[----:B------:R-:W-:Y:S01]  /*15fe0*/  HADD2.F32 R46, -RZ, R43.H0_H0 ;  /* 0x2000002bff2e7230 */ /* 0x000fe20000004100 */
[----:B------:R-:W-:Y:S02]  /*15ff0*/  F2FP.F16.E4M3.UNPACK_B R20, R21 ;  /* 0x00000015ff14723e */ /* 0x000fe400020006ff */
[----:B------:R-:W-:Y:S02]  /*16000*/  LOP3.LUT R40, R40, 0xff, RZ, 0xc0, !PT ;  /* 0x000000ff28287812 */ /* 0x000fe400078ec0ff */
[----:B------:R-:W-:Y:S01]  /*16010*/  LOP3.LUT R12, R39, 0xff000000, R14, 0xf8, !PT ;  /* 0xff000000270c7812 */ /* 0x000fe200078ef80e */
[----:B------:R-:W-:Y:S01]  /*16020*/  HADD2.F32 R41, -RZ, R20.H0_H0 ;  /* 0x20000014ff297230 */ /* 0x000fe20000004100 */
[----:B------:R-:W-:Y:S01]  /*16030*/  LOP3.LUT R5, R49, 0xff000000, R6, 0xf8, !PT ;  /* 0xff00000031057812 */ /* 0x000fe200078ef806 */
[--C-:B------:R-:W-:Y:S01]  /*16040*/  HADD2.F32 R6, -RZ, R15.reuse.H0_H0 ;  /* 0x2000000fff067230 */ /* 0x100fe20000004100 */
[----:B------:R-:W-:Y:S01]  /*16050*/  PRMT R51, R40, 0x7054, R51 ;  /* 0x0000705428337816 */ /* 0x000fe20000000033 */
[----:B------:R-:W-:Y:S01]  /*16060*/  HADD2.F32 R15, -RZ, R15.H1_H1 ;  /* 0x3000000fff0f7230 */ /* 0x000fe20000004100 */
[----:B------:R-:W-:-:S02]  /*16070*/  F2FP.F16.E4M3.UNPACK_B R39, R35 ;  /* 0x00000023ff27723e */ /* 0x000fc400020006ff */
[----:B------:R-:W-:Y:S01]  /*16080*/  F2FP.F16.E4M3.UNPACK_B R40, R35.H1 ;  /* 0x00000023ff28723e */ /* 0x000fe200030006ff */
[----:B------:R-:W-:Y:S01]  /*16090*/  FMUL.FTZ R49, R6, R41 ;  /* 0x0000002906317220 */ /* 0x000fe20000410000 */
[----:B------:R-:W-:Y:S02]  /*160a0*/  F2FP.F16.E4M3.UNPACK_B R35, R32.H1 ;  /* 0x00000020ff23723e */ /* 0x000fe400030006ff */
[----:B------:R-:W-:Y:S02]  /*160b0*/  F2FP.F16.E4M3.UNPACK_B R47, R47.H1 ;  /* 0x0000002fff2f723e */ /* 0x000fe400030006ff */
[----:B------:R-:W-:Y:S02]  /*160c0*/  LOP3.LUT R51, R51, 0xff000000, R7, 0xf8, !PT ;  /* 0xff00000033337812 */ /* 0x000fe400078ef807 */
[-C--:B------:R-:W-:Y:S02]  /*160d0*/  F2FP.F16.E4M3.UNPACK_B R7, R34.reuse ;  /* 0x00000022ff07723e */ /* 0x080fe400020006ff */
[----:B------:R-:W-:Y:S01]  /*160e0*/  F2FP.F16.E4M3.UNPACK_B R34, R34.H1 ;  /* 0x00000022ff22723e */ /* 0x000fe200030006ff */
[----:B----4-:R-:W0:Y:S02]  /*160f0*/  LDS.128 R28, [R59+0x14400] ;  /* 0x014400003b1c7984 */ /* 0x010e240000000c00 */
[----:B0-----:R-:W-:-:S02]  /*16100*/  F2FP.F16.E4M3.UNPACK_B R14, R29 ;  /* 0x0000001dff0e723e */ /* 0x001fc400020006ff */
[-C--:B------:R-:W-:Y:S02]  /*16110*/  F2FP.F16.E4M3.UNPACK_B R37, R31.reuse ;  /* 0x0000001fff25723e */ /* 0x080fe400020006ff */
[----:B------:R-:W-:Y:S01]  /*16120*/  F2FP.F16.E4M3.UNPACK_B R38, R31.H1 ;  /* 0x0000001fff26723e */ /* 0x000fe200030006ff */
[--C-:B------:R-:W-:Y:S01]  /*16130*/  HADD2.F32 R13, -RZ, R14.reuse.H0_H0 ;  /* 0x2000000eff0d7230 */ /* 0x100fe20000004100 */
[-C--:B------:R-:W-:Y:S01]  /*16140*/  F2FP.F16.E4M3.UNPACK_B R31, R28.reuse ;  /* 0x0000001cff1f723e */ /* 0x080fe200020006ff */
[----:B------:R-:W-:Y:S01]  /*16150*/  HADD2.F32 R14, -RZ, R14.H1_H1 ;  /* 0x3000000eff0e7230 */ /* 0x000fe20000004100 */
[----:B------:R-:W-:Y:S02]  /*16160*/  F2FP.F16.E4M3.UNPACK_B R36, R28.H1 ;  /* 0x0000001cff24723e */ /* 0x000fe400030006ff */
[----:B------:R-:W-:Y:S02]  /*16170*/  F2FP.F16.E4M3.UNPACK_B R28, R33.H1 ;  /* 0x00000021ff1c723e */ /* 0x000fe400030006ff */
[----:B------:R-:W-:Y:S01]  /*16180*/  F2FP.F16.E4M3.UNPACK_B R33, R32 ;  /* 0x00000020ff21723e */ /* 0x000fe200020006ff */
[----:B------:R-:W-:Y:S01]  /*16190*/  FMUL.FTZ R32, R6, R46 ;  /* 0x0000002e06207220 */ /* 0x000fe20000410000 */
[----:B------:R-:W-:-:S02]  /*161a0*/  F2FP.F16.E4M3.UNPACK_B R29, R29.H1 ;  /* 0x0000001dff1d723e */ /* 0x000fc400030006ff */
[----:B------:R-:W-:Y:S01]  /*161b0*/  F2FP.F16.E4M3.UNPACK_B R4, R30 ;  /* 0x0000001eff04723e */ /* 0x000fe200020006ff */
[C---:B------:R-:W-:Y:S01]  /*161c0*/  FFMA.FTZ R6, R13.reuse, R41, -R32 ;  /* 0x000000290d067223 */ /* 0x040fe20000010820 */
[----:B------:R-:W-:Y:S01]  /*161d0*/  F2FP.F16.E4M3.UNPACK_B R32, R21.H1 ;  /* 0x00000015ff20723e */ /* 0x000fe200030006ff */
[----:B------:R-:W-:Y:S01]  /*161e0*/  FFMA.FTZ R13, R13, R46, R49 ;  /* 0x0000002e0d0d7223 */ /* 0x000fe20000010031 */
[----:B------:R-:W-:Y:S01]  /*161f0*/  HADD2.F32 R41, -RZ, R20.H1_H1 ;  /* 0x30000014ff297230 */ /* 0x000fe20000004100 */
[----:B------:R-:W-:Y:S01]  /*16200*/  F2FP.F16.E4M3.UNPACK_B R30, R30.H1 ;  /* 0x0000001eff1e723e */ /* 0x000fe200030006ff */
[----:B------:R-:W-:Y:S02]  /*16210*/  HADD2.F32 R46, -RZ, R43.H1_H1 ;  /* 0x3000002bff2e7230 */ /* 0x000fe40000004100 */
[----:B------:R-:W-:Y:S02]  /*16220*/  HADD2.F32 R49, -RZ, R47.H0_H0 ;  /* 0x2000002fff317230 */ /* 0x000fe40000004100 */
[----:B------:R-:W-:Y:S01]  /*16230*/  FMUL.FTZ R55, R15, R41 ;  /* 0x000000290f377220 */ /* 0x000fe20000410000 */
[----:B------:R-:W-:-:S02]  /*16240*/  HADD2.F32 R20, -RZ, R28.H0_H0 ;  /* 0x2000001cff147230 */ /* 0x000fc40000004100 */
[-C--:B------:R-:W-:Y:S01]  /*16250*/  FMUL.FTZ R53, R15, R46.reuse ;  /* 0x0000002e0f357220 */ /* 0x080fe20000410000 */
[----:B------:R-:W-:Y:S02]  /*16260*/  HADD2.F32 R43, -RZ, R32.H0_H0 ;  /* 0x20000020ff2b7230 */ /* 0x000fe40000004100 */
[----:B------:R-:W-:Y:S02]  /*16270*/  HADD2.F32 R21, -RZ, R29.H0_H0 ;  /* 0x2000001dff157230 */ /* 0x000fe40000004100 */
[----:B------:R-:W-:Y:S01]  /*16280*/  FMUL.FTZ R50, R20, R49 ;  /* 0x0000003114327220 */ /* 0x000fe20000410000 */
[----:B------:R-:W-:Y:S01]  /*16290*/  FFMA.FTZ R15, R14, R41, -R53 ;  /* 0x000000290e0f7223 */ /* 0x000fe20000010835 */
[-C--:B------:R-:W-:Y:S01]  /*162a0*/  FMUL.FTZ R52, R20, R43.reuse ;  /* 0x0000002b14347220 */ /* 0x080fe20000410000 */
[----:B------:R-:W-:Y:S01]  /*162b0*/  FFMA.FTZ R14, R14, R46, R55 ;  /* 0x0000002e0e0e7223 */ /* 0x000fe20000010037 */
[C---:B------:R-:W-:Y:S01]  /*162c0*/  FFMA.FTZ R20, R21.reuse, R43, -R50 ;  /* 0x0000002b15147223 */ /* 0x040fe20000010832 */
[----:B------:R-:W-:Y:S01]  /*162d0*/  F2FP.F16.E4M3.UNPACK_B R50, R51 ;  /* 0x00000033ff32723e */ /* 0x000fe200020006ff */
[----:B------:R-:W-:Y:S01]  /*162e0*/  FFMA.FTZ R21, R21, R49, R52 ;  /* 0x0000003115157223 */ /* 0x000fe20000010034 */
[----:B------:R-:W-:Y:S01]  /*162f0*/  F2FP.F16.E4M3.UNPACK_B R46, R45 ;  /* 0x0000002dff2e723e */ /* 0x000fe200020006ff */
[----:B------:R-:W-:Y:S01]  /*16300*/  HADD2.F32 R49, -RZ, R47.H1_H1 ;  /* 0x3000002fff317230 */ /* 0x000fe20000004100 */
[----:B------:R-:W-:Y:S01]  /*16310*/  F2FP.F16.E4M3.UNPACK_B R51, R51.H1 ;  /* 0x00000033ff33723e */ /* 0x000fe200030006ff */
[----:B------:R-:W-:Y:S01]  /*16320*/  HADD2.F32 R28, -RZ, R28.H1_H1 ;  /* 0x3000001cff1c7230 */ /* 0x000fe20000004100 */
[----:B------:R-:W-:Y:S01]  /*16330*/  F2FP.F16.E4M3.UNPACK_B R45, R45.H1 ;  /* 0x0000002dff2d723e */ /* 0x000fe200030006ff */
[----:B------:R-:W-:-:S02]  /*16340*/  HADD2.F32 R43, -RZ, R32.H1_H1 ;  /* 0x30000020ff2b7230 */ /* 0x000fc40000004100 */
[----:B------:R-:W-:Y:S02]  /*16350*/  HADD2.F32 R52, -RZ, R50.H0_H0 ;  /* 0x20000032ff347230 */ /* 0x000fe40000004100 */
[C---:B------:R-:W-:Y:S01]  /*16360*/  FMUL.FTZ R54, R28.reuse, R49 ;  /* 0x000000311c367220 */ /* 0x040fe20000410000 */
[----:B------:R-:W-:Y:S02]  /*16370*/  HADD2.F32 R41, -RZ, R39.H0_H0 ;  /* 0x20000027ff297230 */ /* 0x000fe40000004100 */
[----:B------:R-:W-:Y:S01]  /*16380*/  FMUL.FTZ R28, R28, R43 ;  /* 0x0000002b1c1c7220 */ /* 0x000fe20000410000 */
[----:B------:R-:W-:Y:S02]  /*16390*/  HADD2.F32 R47, -RZ, R46.H0_H0 ;  /* 0x2000002eff2f7230 */ /* 0x000fe40000004100 */
[----:B------:R-:W-:Y:S02]  /*163a0*/  HADD2.F32 R29, -RZ, R29.H1_H1 ;  /* 0x3000001dff1d7230 */ /* 0x000fe40000004100 */
[----:B------:R-:W-:Y:S01]  /*163b0*/  FMUL.FTZ R55, R41, R52 ;  /* 0x0000003429377220 */ /* 0x000fe20000410000 */
[----:B------:R-:W-:-:S02]  /*163c0*/  HADD2.F32 R32, -RZ, R37.H0_H0 ;  /* 0x20000025ff207230 */ /* 0x000fc40000004100 */
[----:B------:R-:W-:Y:S01]  /*163d0*/  FMUL.FTZ R41, R41, R47 ;  /* 0x0000002f29297220 */ /* 0x000fe20000410000 */
[----:B------:R-:W-:Y:S02]  /*163e0*/  HADD2.F32 R50, -RZ, R50.H1_H1 ;  /* 0x30000032ff327230 */ /* 0x000fe40000004100 */
[C---:B------:R-:W-:Y:S01]  /*163f0*/  FFMA.FTZ R53, R29.reuse, R43, -R54 ;  /* 0x0000002b1d357223 */ /* 0x040fe20000010836 */
[----:B------:R-:W-:Y:S01]  /*16400*/  FFMA.FTZ R54, R29, R49, R28 ;  /* 0x000000311d367223 */ /* 0x000fe2000001001c */
[C---:B------:R-:W-:Y:S01]  /*16410*/  FFMA.FTZ R28, R32.reuse, R47, -R55 ;  /* 0x0000002f201c7223 */ /* 0x040fe20000010837 */
[----:B------:R-:W-:Y:S01]  /*16420*/  FFMA.FTZ R29, R32, R52, R41 ;  /* 0x00000034201d7223 */ /* 0x000fe20000010029 */
[----:B------:R-:W-:Y:S02]  /*16430*/  HADD2.F32 R39, -RZ, R39.H1_H1 ;  /* 0x30000027ff277230 */ /* 0x000fe40000004100 */
[----:B------:R-:W-:Y:S01]  /*16440*/  HADD2.F32 R47, -RZ, R51.H0_H0 ;  /* 0x20000033ff2f7230 */ /* 0x000fe20000004100 */
[----:B------:R-:W-:Y:S01]  /*16450*/  F2FP.SATFINITE.E4M3.F32.PACK_AB_MERGE_C R21, R54, R21, RZ ;  /* 0x000000153615723e */ /* 0x000fe200048070ff */
[----:B------:R-:W-:-:S02]  /*16460*/  HADD2.F32 R41, -RZ, R40.H0_H0 ;  /* 0x20000028ff297230 */ /* 0x000fc40000004100 */
[----:B------:R-:W-:Y:S01]  /*16470*/  FMUL.FTZ R52, R39, R50 ;  /* 0x0000003227347220 */ /* 0x000fe20000410000 */
[----:B------:R-:W-:Y:S01]  /*16480*/  HADD2.F32 R46, -RZ, R46.H1_H1 ;  /* 0x3000002eff2e7230 */ /* 0x000fe20000004100 */
[----:B------:R-:W-:Y:S01]  /*16490*/  F2FP.SATFINITE.E4M3.F32.PACK_AB_MERGE_C R13, R14, R13, R21 ;  /* 0x0000000d0e0d723e */ /* 0x000fe20004807015 */
[----:B------:R-:W-:Y:S02]  /*164a0*/  HADD2.F32 R43, -RZ, R45.H0_H0 ;  /* 0x2000002dff2b7230 */ /* 0x000fe40000004100 */
[----:B------:R-:W-:Y:S01]  /*164b0*/  FMUL.FTZ R49, R41, R47 ;  /* 0x0000002f29317220 */ /* 0x000fe20000410000 */
[----:B------:R-:W-:Y:S02]  /*164c0*/  HADD2.F32 R32, -RZ, R38.H0_H0 ;  /* 0x20000026ff207230 */ /* 0x000fe40000004100 */
[----:B------:R-:W-:Y:S01]  /*164d0*/  FMUL.FTZ R39, R39, R46 ;  /* 0x0000002e27277220 */ /* 0x000fe20000410000 */
[----:B------:R-:W-:Y:S02]  /*164e0*/  HADD2.F32 R37, -RZ, R37.H1_H1 ;  /* 0x30000025ff257230 */ /* 0x000fe40000004100 */
[----:B------:R-:W-:Y:S01]  /*164f0*/  FMUL.FTZ R58, R41, R43 ;  /* 0x0000002b293a7220 */ /* 0x000fe20000410000 */
[----:B------:R-:W-:-:S02]  /*16500*/  HADD2.F32 R51, -RZ, R51.H1_H1 ;  /* 0x30000033ff337230 */ /* 0x000fc40000004100 */
[C---:B------:R-:W-:Y:S01]  /*16510*/  FFMA.FTZ R57, R32.reuse, R43, -R49 ;  /* 0x0000002b20397223 */ /* 0x040fe20000010831 */
[----:B------:R-:W-:Y:S01]  /*16520*/  F2FP.F16.E4M3.UNPACK_B R43, R48.H1 ;  /* 0x00000030ff2b723e */ /* 0x000fe200030006ff */
[C---:B------:R-:W-:Y:S01]  /*16530*/  FFMA.FTZ R56, R37.reuse, R50, R39 ;  /* 0x0000003225387223 */ /* 0x040fe20000010027 */
[----:B------:R-:W-:Y:S01]  /*16540*/  F2FP.F16.E4M3.UNPACK_B R39, R42.H1 ;  /* 0x0000002aff27723e */ /* 0x000fe200030006ff */
[----:B------:R-:W-:Y:S01]  /*16550*/  FFMA.FTZ R55, R37, R46, -R52 ;  /* 0x0000002e25377223 */ /* 0x000fe20000010834 */
[----:B------:R-:W-:Y:S02]  /*16560*/  HADD2.F32 R40, -RZ, R40.H1_H1 ;  /* 0x30000028ff287230 */ /* 0x000fe40000004100 */
[----:B------:R-:W-:Y:S01]  /*16570*/  FFMA.FTZ R58, R32, R47, R58 ;  /* 0x0000002f203a7223 */ /* 0x000fe2000001003a */
[----:B------:R-:W-:Y:S01]  /*16580*/  HADD2.F32 R46, -RZ, R43.H0_H0 ;  /* 0x2000002bff2e7230 */ /* 0x000fe20000004100 */
[----:B------:R-:W-:Y:S01]  /*16590*/  F2FP.F16.E4M3.UNPACK_B R48, R48 ;  /* 0x00000030ff30723e */ /* 0x000fe200020006ff */
[----:B------:R-:W-:-:S02]  /*165a0*/  HADD2.F32 R37, -RZ, R35.H0_H0 ;  /* 0x20000023ff257230 */ /* 0x000fc40000004100 */
[C---:B------:R-:W-:Y:S01]  /*165b0*/  FMUL.FTZ R49, R40.reuse, R51 ;  /* 0x0000003328317220 */ /* 0x040fe20000410000 */
[----:B------:R-:W-:Y:S01]  /*165c0*/  HADD2.F32 R41, -RZ, R39.H0_H0 ;  /* 0x20000027ff297230 */ /* 0x000fe20000004100 */
[----:B------:R-:W-:Y:S01]  /*165d0*/  F2FP.F16.E4M3.UNPACK_B R42, R42 ;  /* 0x0000002aff2a723e */ /* 0x000fe200020006ff */
[----:B------:R-:W-:Y:S02]  /*165e0*/  HADD2.F32 R45, -RZ, R45.H1_H1 ;  /* 0x3000002dff2d7230 */ /* 0x000fe40000004100 */
[C---:B------:R-:W-:Y:S01]  /*165f0*/  FMUL.FTZ R47, R37.reuse, R46 ;  /* 0x0000002e252f7220 */ /* 0x040fe20000410000 */
[----:B------:R-:W-:Y:S02]  /*16600*/  HADD2.F32 R38, -RZ, R38.H1_H1 ;  /* 0x30000026ff267230 */ /* 0x000fe40000004100 */
[----:B------:R-:W-:Y:S01]  /*16610*/  FMUL.FTZ R37, R37, R41 ;  /* 0x0000002925257220 */ /* 0x000fe20000410000 */
[----:B------:R-:W-:Y:S02]  /*16620*/  HADD2.F32 R32, -RZ, R36.H0_H0 ;  /* 0x20000024ff207230 */ /* 0x000fe40000004100 */
[----:B------:R-:W-:Y:S01]  /*16630*/  FMUL.FTZ R40, R40, R45 ;  /* 0x0000002d28287220 */ /* 0x000fe20000410000 */
[----:B------:R-:W-:-:S02]  /*16640*/  HADD2.F32 R43, -RZ, R43.H1_H1 ;  /* 0x3000002bff2b7230 */ /* 0x000fc40000004100 */
[----:B------:R-:W-:Y:S01]  /*16650*/  FFMA.FTZ R60, R38, R45, -R49 ;  /* 0x0000002d263c7223 */ /* 0x000fe20000010831 */
[----:B------:R-:W-:Y:S02]  /*16660*/  HADD2.F32 R35, -RZ, R35.H1_H1 ;  /* 0x30000023ff237230 */ /* 0x000fe40000004100 */
[C---:B------:R-:W-:Y:S01]  /*16670*/  FFMA.FTZ R47, R32.reuse, R41, -R47 ;  /* 0x00000029202f7223 */ /* 0x040fe2000001082f */
[----:B------:R-:W-:Y:S02]  /*16680*/  HADD2.F32 R39, -RZ, R39.H1_H1 ;  /* 0x30000027ff277230 */ /* 0x000fe40000004100 */
[----:B------:R-:W-:Y:S01]  /*16690*/  FFMA.FTZ R45, R32, R46, R37 ;  /* 0x0000002e202d7223 */ /* 0x000fe20000010025 */
[----:B------:R-:W-:Y:S02]  /*166a0*/  HADD2.F32 R36, -RZ, R36.H1_H1 ;  /* 0x30000024ff247230 */ /* 0x000fe40000004100 */
[----:B------:R-:W-:Y:S01]  /*166b0*/  FMUL.FTZ R41, R35, R43 ;  /* 0x0000002b23297220 */ /* 0x000fe20000410000 */
[----:B------:R-:W-:-:S02]  /*166c0*/  HADD2.F32 R37, -RZ, R48.H0_H0 ;  /* 0x20000030ff257230 */ /* 0x000fc40000004100 */
[-C--:B------:R-:W-:Y:S01]  /*166d0*/  FMUL.FTZ R32, R35, R39.reuse ;  /* 0x0000002723207220 */ /* 0x080fe20000410000 */
[----:B------:R-:W-:Y:S02]  /*166e0*/  HADD2.F32 R35, -RZ, R33.H0_H0 ;  /* 0x20000021ff237230 */ /* 0x000fe40000004100 */
[----:B------:R-:W-:Y:S01]  /*166f0*/  FFMA.FTZ R50, R36, R39, -R41 ;  /* 0x0000002724327223 */ /* 0x000fe20000010829 */
[----:B------:R-:W-:Y:S01]  /*16700*/  FFMA.FTZ R51, R38, R51, R40 ;  /* 0x0000003326337223 */ /* 0x000fe20000010028 */
[----:B------:R-:W-:Y:S01]  /*16710*/  FFMA.FTZ R52, R36, R43, R32 ;  /* 0x0000002b24347223 */ /* 0x000fe20000010020 */
[----:B------:R-:W-:Y:S02]  /*16720*/  HADD2.F32 R36, -RZ, R42.H0_H0 ;  /* 0x2000002aff247230 */ /* 0x000fe40000004100 */
[----:B------:R-:W-:Y:S01]  /*16730*/  FMUL.FTZ R39, R35, R37 ;  /* 0x0000002523277220 */ /* 0x000fe20000410000 */
[----:B------:R-:W-:Y:S01]  /*16740*/  HADD2.F32 R32, -RZ, R31.H0_H0 ;  /* 0x2000001fff207230 */ /* 0x000fe20000004100 */
[----:B------:R-:W-:Y:S01]  /*16750*/  F2FP.SATFINITE.E4M3.F32.PACK_AB_MERGE_C R51, R51, R58, RZ ;  /* 0x0000003a3333723e */ /* 0x000fe200048070ff */
[----:B------:R-:W-:-:S02]  /*16760*/  HADD2.F32 R48, -RZ, R48.H1_H1 ;  /* 0x30000030ff307230 */ /* 0x000fc40000004100 */
[-C--:B------:R-:W-:Y:S01]  /*16770*/  FMUL.FTZ R35, R35, R36.reuse ;  /* 0x0000002423237220 */ /* 0x080fe20000410000 */
[----:B------:R-:W-:Y:S02]  /*16780*/  HADD2.F32 R33, -RZ, R33.H1_H1 ;  /* 0x30000021ff217230 */ /* 0x000fe40000004100 */
[C---:B------:R-:W-:Y:S01]  /*16790*/  FFMA.FTZ R38, R32.reuse, R36, -R39 ;  /* 0x0000002420267223 */ /* 0x040fe20000010827 */
[----:B------:R-:W-:Y:S01]  /*167a0*/  HADD2.F32 R42, -RZ, R42.H1_H1 ;  /* 0x3000002aff2a7230 */ /* 0x000fe20000004100 */
[----:B------:R-:W-:Y:S01]  /*167b0*/  F2FP.F16.E4M3.UNPACK_B R36, R5.H1 ;  /* 0x00000005ff24723e */ /* 0x000fe200030006ff */
[----:B------:R-:W-:Y:S02]  /*167c0*/  HADD2.F32 R31, -RZ, R31.H1_H1 ;  /* 0x3000001fff1f7230 */ /* 0x000fe40000004100 */
[C---:B------:R-:W-:Y:S01]  /*167d0*/  FMUL.FTZ R46, R33.reuse, R48 ;  /* 0x00000030212e7220 */ /* 0x040fe20000410000 */
[----:B------:R-:W-:Y:S01]  /*167e0*/  FFMA.FTZ R40, R32, R37, R35 ;  /* 0x0000002520287223 */ /* 0x000fe20000010023 */
[----:B------:R-:W-:Y:S01]  /*167f0*/  F2FP.F16.E4M3.UNPACK_B R35, R12.H1 ;  /* 0x0000000cff23723e */ /* 0x000fe200030006ff */
[----:B------:R-:W-:Y:S01]  /*16800*/  FMUL.FTZ R33, R33, R42 ;  /* 0x0000002a21217220 */ /* 0x000fe20000410000 */
[----:B------:R-:W-:-:S02]  /*16810*/  HADD2.F32 R37, -RZ, R36.H0_H0 ;  /* 0x20000024ff257230 */ /* 0x000fc40000004100 */
[C---:B------:R-:W-:Y:S01]  /*16820*/  FFMA.FTZ R41, R31.reuse, R42, -R46 ;  /* 0x0000002a1f297223 */ /* 0x040fe2000001082e */
[----:B------:R-:W-:Y:S02]  /*16830*/  HADD2.F32 R32, -RZ, R34.H0_H0 ;  /* 0x20000022ff207230 */ /* 0x000fe40000004100 */
[----:B------:R-:W-:Y:S01]  /*16840*/  FFMA.FTZ R43, R31, R48, R33 ;  /* 0x000000301f2b7223 */ /* 0x000fe20000010021 */
[----:B------:R-:W-:Y:S01]  /*16850*/  HADD2.F32 R33, -RZ, R35.H0_H0 ;  /* 0x20000023ff217230 */ /* 0x000fe20000004100 */
[----:B------:R-:W-:Y:S01]  /*16860*/  F2FP.F16.E4M3.UNPACK_B R12, R12 ;  /* 0x0000000cff0c723e */ /* 0x000fe200020006ff */
[----:B------:R-:W-:Y:S02]  /*16870*/  HADD2.F32 R31, -RZ, R30.H0_H0 ;  /* 0x2000001eff1f7230 */ /* 0x000fe40000004100 */
[C---:B------:R-:W-:Y:S01]  /*16880*/  FMUL.FTZ R42, R32.reuse, R37 ;  /* 0x00000025202a7220 */ /* 0x040fe20000410000 */
[----:B------:R-:W-:Y:S02]  /*16890*/  HADD2.F32 R39, -RZ, R36.H1_H1 ;  /* 0x30000024ff277230 */ /* 0x000fe40000004100 */
[----:B------:R-:W-:Y:S01]  /*168a0*/  FMUL.FTZ R32, R32, R33 ;  /* 0x0000002120207220 */ /* 0x000fe20000410000 */
[----:B------:R-:W-:-:S02]  /*168b0*/  HADD2.F32 R34, -RZ, R34.H1_H1 ;  /* 0x30000022ff227230 */ /* 0x000fc40000004100 */
[C---:B------:R-:W-:Y:S01]  /*168c0*/  FFMA.FTZ R42, R31.reuse, R33, -R42 ;  /* 0x000000211f2a7223 */ /* 0x040fe2000001082a */
[----:B------:R-:W-:Y:S01]  /*168d0*/  HADD2.F32 R35, -RZ, R35.H1_H1 ;  /* 0x30000023ff237230 */ /* 0x000fe20000004100 */
[----:B------:R-:W-:Y:S01]  /*168e0*/  F2FP.F16.E4M3.UNPACK_B R5, R5 ;  /* 0x00000005ff05723e */ /* 0x000fe200020006ff */
[----:B------:R-:W-:Y:S02]  /*168f0*/  HADD2.F32 R30, -RZ, R30.H1_H1 ;  /* 0x3000001eff1e7230 */ /* 0x000fe40000004100 */
[C---:B------:R-:W-:Y:S01]  /*16900*/  FMUL.FTZ R33, R34.reuse, R39 ;  /* 0x0000002722217220 */ /* 0x040fe20000410000 */
[----:B------:R-:W-:Y:S01]  /*16910*/  FFMA.FTZ R36, R31, R37, R32 ;  /* 0x000000251f247223 */ /* 0x000fe20000010020 */
[-C--:B------:R-:W-:Y:S01]  /*16920*/  FMUL.FTZ R34, R34, R35.reuse ;  /* 0x0000002322227220 */ /* 0x080fe20000410000 */
[----:B------:R-:W-:Y:S02]  /*16930*/  HADD2.F32 R31, -RZ, R12.H1_H1 ;  /* 0x3000000cff1f7230 */ /* 0x000fe40000004100 */
[----:B------:R-:W-:Y:S01]  /*16940*/  FFMA.FTZ R49, R30, R35, -R33 ;  /* 0x000000231e317223 */ /* 0x000fe20000010821 */
[----:B------:R-:W-:-:S02]  /*16950*/  HADD2.F32 R32, -RZ, R5.H0_H0 ;  /* 0x20000005ff207230 */ /* 0x000fc40000004100 */
[----:B------:R-:W-:Y:S01]  /*16960*/  FFMA.FTZ R39, R30, R39, R34 ;  /* 0x000000271e277223 */ /* 0x000fe20000010022 */
[----:B------:R-:W-:Y:S02]  /*16970*/  HADD2.F32 R30, -RZ, R12.H0_H0 ;  /* 0x2000000cff1e7230 */ /* 0x000fe40000004100 */
[----:B------:R-:W-:Y:S01]  /*16980*/  HADD2.F32 R12, -RZ, R7.H0_H0 ;  /* 0x20000007ff0c7230 */ /* 0x000fe20000004100 */
[----:B------:R-:W-:Y:S01]  /*16990*/  F2FP.SATFINITE.E4M3.F32.PACK_AB_MERGE_C R42, R49, R42, RZ ;  /* 0x0000002a312a723e */ /* 0x000fe200048070ff */
[----:B------:R-:W-:Y:S01]  /*169a0*/  HADD2.F32 R33, -RZ, R5.H1_H1 ;  /* 0x30000005ff217230 */ /* 0x000fe20000004100 */
[----:B------:R-:W-:Y:S01]  /*169b0*/  F2FP.SATFINITE.E4M3.F32.PACK_AB_MERGE_C R36, R39, R36, RZ ;  /* 0x000000242724723e */ /* 0x000fe200048070ff */
        /* <DEDUP_REMOVED lines=18> */
[----:B------:R-:W-:-:S02]  /*16ae0*/  F2FP.SATFINITE.E4M3.F32.PACK_AB_MERGE_C R6, R37, R34, R42 ;  /* 0x000000222506723e */ /* 0x000fc4000480702a */
[----:B------:R-:W-:Y:S02]  /*16af0*/  F2FP.SATFINITE.E4M3.F32.PACK_AB_MERGE_C R15, R56, R29, R51 ;  /* 0x0000001d380f723e */ /* 0x000fe40004807033 */
[----:B------:R-:W-:Y:S01]  /*16b00*/  F2FP.SATFINITE.E4M3.F32.PACK_AB_MERGE_C R12, R43, R40, R12 ;  /* 0x000000282b0c723e */ /* 0x000fe2000480700c */
[----:B------:R4:W-:Y:S01]  /*16b10*/  STS.128 [R59+0x14400], R4 ;  /* 0x014400043b007388 */ /* 0x0009e20000000c00 */
[----:B------:R-:W-:-:S05]  /*16b20*/  F2FP.SATFINITE.E4M3.F32.PACK_AB_MERGE_C R14, R30, R35, R36 ;  /* 0x000000231e0e723e */ /* 0x000fca0004807024 */
[----:B------:R4:W-:Y:S02]  /*16b30*/  STS.128 [R0+0x14400], R12 ;  /* 0x0144000c00007388 */ /* 0x0009e40000000c00 */
.L_x_578:
[----:B------:R-:W-:Y:S05]  /*16b40*/  BSYNC B1 ;  /* 0x0000000000017941 */ /* 0x000fea0003800000 */
.L_x_577:
[----:B------:R-:W-:Y:S05]  /*16b50*/  @P2 BRA `(.L_x_559) ;  /* 0x0000000c00dc2947 */ /* 0x000fea0003800000 */
[----:B------:R-:W3:Y:S01]  /*16b60*/  LDL R51, [R1+0x3c] ;  /* 0x00003c0001337983 */ /* 0x000ee20000100800 */
[----:B----45:R-:W-:Y:S02]  /*16b70*/  SHF.R.U32.HI R4, RZ, 0x8, R24 ;  /* 0x00000008ff047819 */ /* 0x030fe40000011618 */
[----:B0-----:R-:W-:Y:S02]  /*16b80*/  LOP3.LUT R0, R24, 0xff, RZ, 0xc0, !PT ;  /* 0x000000ff18007812 */ /* 0x001fe400078ec0ff */
[----:B------:R-:W-:Y:S02]  /*16b90*/  SHF.R.U32.HI R12, RZ, 0x8, R26 ;  /* 0x00000008ff0c7819 */ /* 0x000fe4000001161a */
[----:B------:R-:W-:Y:S02]  /*16ba0*/  LOP3.LUT R5, R4, 0xff, RZ, 0xc0, !PT ;  /* 0x000000ff04057812 */ /* 0x000fe400078ec0ff */
[----:B------:R-:W-:Y:S02]  /*16bb0*/  LEA.HI R3, R3, R171, RZ, 0x1c ;  /* 0x000000ab03037211 */ /* 0x000fe400078fe0ff */
[----:B------:R-:W-:-:S02]  /*16bc0*/  LOP3.LUT R4, R26, 0xff, RZ, 0xc0, !PT ;  /* 0x000000ff1a047812 */ /* 0x000fc400078ec0ff */
[----:B------:R-:W-:Y:S02]  /*16bd0*/  LOP3.LUT R13, R12, 0xff, RZ, 0xc0, !PT ;  /* 0x000000ff0c0d7812 */ /* 0x000fe400078ec0ff */
[----:B-1----:R-:W-:Y:S02]  /*16be0*/  PRMT R21, R5, 0x7604, R0 ;  /* 0x0000760405157816 */ /* 0x002fe40000000000 */
[----:B------:R-:W-:Y:S02]  /*16bf0*/  SHF.R.S32.HI R0, RZ, 0x1f, R3 ;  /* 0x0000001fff007819 */ /* 0x000fe40000011403 */
[----:B------:R-:W-:Y:S02]  /*16c00*/  PRMT R29, R13, 0x7604, R4 ;  /* 0x000076040d1d7816 */ /* 0x000fe40000000004 */
[----:B------:R-:W-:Y:S01]  /*16c10*/  LEA.HI R4, R0, R3, RZ, 0x2 ;  /* 0x0000000300047211 */ /* 0x000fe200078f10ff */
[----:B------:R-:W-:Y:S01]  /*16c20*/  IMAD.SHL.U32 R0, R3, 0x10, RZ ;  /* 0x0000001003007824 */ /* 0x000fe200078e00ff */
[----:B------:R-:W-:-:S02]  /*16c30*/  SHF.R.U32.HI R7, RZ, 0x8, R25 ;  /* 0x00000008ff077819 */ /* 0x000fc40000011619 */
[----:B------:R-:W-:Y:S01]  /*16c40*/  LOP3.LUT R6, R25, 0xff, RZ, 0xc0, !PT ;  /* 0x000000ff19067812 */ /* 0x000fe200078ec0ff */
[----:B------:R-:W-:Y:S01]  /*16c50*/  IMAD.SHL.U32 R4, R4, 0x800, RZ ;  /* 0x0000080004047824 */ /* 0x000fe200078e00ff */
[----:B------:R-:W-:Y:S02]  /*16c60*/  LOP3.LUT R3, R205, 0x30, R0, 0xf8, !PT ;  /* 0x00000030cd037812 */ /* 0x000fe400078ef800 */
[----:B------:R-:W-:Y:S02]  /*16c70*/  LOP3.LUT R7, R7, 0xff, RZ, 0xc0, !PT ;  /* 0x000000ff07077812 */ /* 0x000fe400078ec0ff */
[----:B------:R-:W-:Y:S02]  /*16c80*/  SHF.R.U32.HI R12, RZ, 0x8, R8 ;  /* 0x00000008ff0c7819 */ /* 0x000fe40000011608 */
[----:B------:R-:W-:Y:S02]  /*16c90*/  LOP3.LUT R3, R3, R206, RZ, 0x3c, !PT ;  /* 0x000000ce03037212 */ /* 0x000fe400078e3cff */
[----:B------:R-:W-:-:S02]  /*16ca0*/  LOP3.LUT R0, R4, 0xffffe000, RZ, 0xc0, !PT ;  /* 0xffffe00004007812 */ /* 0x000fc400078ec0ff */
[----:B------:R-:W-:Y:S02]  /*16cb0*/  PRMT R20, R7, 0x7604, R6 ;  /* 0x0000760407147816 */ /* 0x000fe40000000006 */
[----:B------:R-:W-:Y:S02]  /*16cc0*/  LOP3.LUT R7, R8, 0xff, RZ, 0xc0, !PT ;  /* 0x000000ff08077812 */ /* 0x000fe400078ec0ff */
[----:B------:R-:W-:Y:S02]  /*16cd0*/  LOP3.LUT R12, R12, 0xff, RZ, 0xc0, !PT ;  /* 0x000000ff0c0c7812 */ /* 0x000fe400078ec0ff */
[----:B------:R-:W-:Y:S02]  /*16ce0*/  IADD3 R3, R3, R207, R0 ;  /* 0x000000cf03037210 */ /* 0x000fe40007ffe000 */
[----:B------:R-:W-:Y:S02]  /*16cf0*/  PRMT R35, R12, 0x7604, R7 ;  /* 0x000076040c237816 */ /* 0x000fe40000000007 */
[----:B------:R-:W-:Y:S01]  /*16d00*/  SHF.R.U32.HI R6, RZ, 0x8, R27 ;  /* 0x00000008ff067819 */ /* 0x000fe2000001161b */
[----:B------:R-:W-:Y:S01]  /*16d10*/  IMAD.IADD R0, R18, 0x1, R3 ;  /* 0x0000000112007824 */ /* 0x000fe200078e0203 */
[----:B------:R-:W-:-:S02]  /*16d20*/  SHF.R.U32.HI R12, RZ, 0x8, R9 ;  /* 0x00000008ff0c7819 */ /* 0x000fc40000011609 */
[----:B------:R-:W-:Y:S02]  /*16d30*/  LOP3.LUT R5, R27, 0xff, RZ, 0xc0, !PT ;  /* 0x000000ff1b057812 */ /* 0x000fe400078ec0ff */
[----:B------:R-:W-:Y:S02]  /*16d40*/  LOP3.LUT R6, R6, 0xff, RZ, 0xc0, !PT ;  /* 0x000000ff06067812 */ /* 0x000fe400078ec0ff */
[----:B------:R-:W-:Y:S02]  /*16d50*/  LOP3.LUT R3, R12, 0xff, RZ, 0xc0, !PT ;  /* 0x000000ff0c037812 */ /* 0x000fe400078ec0ff */
[----:B------:R-:W0:Y:S01]  /*16d60*/  LDS.128 R12, [R0+0x14400] ;  /* 0x01440000000c7984 */ /* 0x000e220000000c00 */
[----:B------:R-:W-:Y:S02]  /*16d70*/  PRMT R28, R6, 0x7604, R5 ;  /* 0x00007604061c7816 */ /* 0x000fe40000000005 */
[----:B------:R-:W-:Y:S02]  /*16d80*/  SHF.R.U32.HI R34, RZ, 0x8, R11 ;  /* 0x00000008ff227819 */ /* 0x000fe4000001160b */
[----:B------:R-:W-:-:S02]  /*16d90*/  LOP3.LUT R33, R11, 0xff, RZ, 0xc0, !PT ;  /* 0x000000ff0b217812 */ /* 0x000fc400078ec0ff */
[----:B------:R-:W-:Y:S02]  /*16da0*/  LOP3.LUT R34, R34, 0xff, RZ, 0xc0, !PT ;  /* 0x000000ff22227812 */ /* 0x000fe400078ec0ff */
[----:B------:R-:W-:Y:S02]  /*16db0*/  LOP3.LUT R30, R9, 0xff, RZ, 0xc0, !PT ;  /* 0x000000ff091e7812 */ /* 0x000fe400078ec0ff */
[----:B------:R-:W-:Y:S02]  /*16dc0*/  PRMT R34, R34, 0x7604, R33 ;  /* 0x0000760422227816 */ /* 0x000fe40000000021 */
[----:B------:R-:W-:Y:S02]  /*16dd0*/  SHF.R.U32.HI R33, RZ, 0x10, R9 ;  /* 0x00000010ff217819 */ /* 0x000fe40000011609 */
[----:B------:R-:W-:Y:S02]  /*16de0*/  SHF.R.U32.HI R32, RZ, 0x8, R10 ;  /* 0x00000008ff207819 */ /* 0x000fe4000001160a */
[----:B------:R-:W-:Y:S01]  /*16df0*/  PRMT R30, R3, 0x7604, R30 ;  /* 0x00007604031e7816 */ /* 0x000fe2000000001e */
[----:B------:R-:W-:Y:S01]  /*16e00*/  IMAD.U32 R33, R33, 0x10000, RZ ;  /* 0x0001000021217824 */ /* 0x000fe200078e00ff */
[----:B------:R-:W-:-:S02]  /*16e10*/  SHF.R.U32.HI R41, RZ, 0x10, R11 ;  /* 0x00000010ff297819 */ /* 0x000fc4000001160b */
[----:B------:R-:W-:Y:S02]  /*16e20*/  SHF.R.U32.HI R3, RZ, 0x10, R25 ;  /* 0x00000010ff037819 */ /* 0x000fe40000011619 */
[----:B------:R-:W-:Y:S01]  /*16e30*/  LOP3.LUT R31, R10, 0xff, RZ, 0xc0, !PT ;  /* 0x000000ff0a1f7812 */ /* 0x000fe200078ec0ff */
[----:B------:R-:W-:Y:S01]  /*16e40*/  IMAD.U32 R41, R41, 0x10000, RZ ;  /* 0x0001000029297824 */ /* 0x000fe200078e00ff */
[----:B------:R-:W-:Y:S02]  /*16e50*/  LOP3.LUT R32, R32, 0xff, RZ, 0xc0, !PT ;  /* 0x000000ff20207812 */ /* 0x000fe400078ec0ff */
[----:B------:R-:W-:Y:S02]  /*16e60*/  SHF.L.U32 R3, R3, 0x10, RZ ;  /* 0x0000001003037819 */ /* 0x000fe400000006ff */
[----:B------:R-:W-:Y:S02]  /*16e70*/  PRMT R37, R32, 0x7604, R31 ;  /* 0x0000760420257816 */ /* 0x000fe4000000001f */
[----:B--2---:R-:W-:-:S02]  /*16e80*/  LOP3.LUT R39, R30, 0xff0000, R33, 0xf8, !PT ;  /* 0x00ff00001e277812 */ /* 0x004fc400078ef821 */
[----:B------:R-:W-:Y:S02]  /*16e90*/  SHF.R.U32.HI R31, RZ, 0x10, R27 ;  /* 0x00000010ff1f7819 */ /* 0x000fe4000001161b */
[--C-:B------:R-:W-:Y:S02]  /*16ea0*/  LOP3.LUT R21, R21, 0xff0000, R24.reuse, 0xf8, !PT ;  /* 0x00ff000015157812 */ /* 0x100fe400078ef818 */
        /* <DEDUP_REMOVED lines=9> */
[----:B------:R-:W-:Y:S02]  /*16f40*/  F2FP.F16.E4M3.UNPACK_B R38, R39 ;  /* 0x00000027ff26723e */ /* 0x000fe400020006ff */
[----:B0-----:R-:W-:-:S02]  /*16f50*/  F2FP.F16.E4M3.UNPACK_B R11, R13 ;  /* 0x0000000dff0b723e */ /* 0x001fc400020006ff */
[----:B------:R-:W-:Y:S01]  /*16f60*/  LOP3.LUT R37, R21, 0xff000000, R8, 0xf8, !PT ;  /* 0xff00000015257812 */ /* 0x000fe200078ef808 */
[--C-:B------:R-:W-:Y:S01]  /*16f70*/  HADD2.F32 R40, -RZ, R38.reuse.H0_H0 ;  /* 0x20000026ff287230 */ /* 0x100fe20000004100 */
[----:B------:R-:W-:Y:S01]  /*16f80*/  LOP3.LUT R31, R28, 0xff0000, R31, 0xf8, !PT ;  /* 0x00ff00001c1f7812 */ /* 0x000fe200078ef81f */
[----:B------:R-:W-:Y:S01]  /*16f90*/  HADD2.F32 R38, -RZ, R38.H1_H1 ;  /* 0x30000026ff267230 */ /* 0x000fe20000004100 */
[----:B------:R-:W-:Y:S02]  /*16fa0*/  LOP3.LUT R8, R25, 0xff000000, R10, 0xf8, !PT ;  /* 0xff00000019087812 */ /* 0x000fe400078ef80a */
[----:B------:R-:W-:Y:S02]  /*16fb0*/  F2FP.F16.E4M3.UNPACK_B R34, R33 ;  /* 0x00000021ff22723e */ /* 0x000fe400020006ff */
[----:B------:R-:W-:Y:S02]  /*16fc0*/  LOP3.LUT R35, R31, 0xff000000, R27, 0xf8, !PT ;  /* 0xff0000001f237812 */ /* 0x000fe400078ef81b */
[----:B------:R-:W-:Y:S01]  /*16fd0*/  LOP3.LUT R29, R29, 0xff0000, R26, 0xf8, !PT ;  /* 0x00ff00001d1d7812 */ /* 0x000fe200078ef81a */
[--C-:B------:R-:W-:Y:S01]  /*16fe0*/  HADD2.F32 R36, -RZ, R34.reuse.H0_H0 ;  /* 0x20000022ff247230 */ /* 0x100fe20000004100 */
[-C--:B------:R-:W-:Y:S01]  /*16ff0*/  F2FP.F16.E4M3.UNPACK_B R30, R15.reuse ;  /* 0x0000000fff1e723e */ /* 0x080fe200020006ff */
[----:B------:R-:W-:Y:S01]  /*17000*/  HADD2.F32 R34, -RZ, R34.H1_H1 ;  /* 0x30000022ff227230 */ /* 0x000fe20000004100 */
[----:B------:R-:W-:-:S02]  /*17010*/  F2FP.F16.E4M3.UNPACK_B R31, R15.H1 ;  /* 0x0000000fff1f723e */ /* 0x000fc400030006ff */
[-C--:B------:R-:W-:Y:S02]  /*17020*/  F2FP.F16.E4M3.UNPACK_B R15, R12.reuse ;  /* 0x0000000cff0f723e */ /* 0x080fe400020006ff */
[----:B------:R-:W-:Y:S02]  /*17030*/  F2FP.F16.E4M3.UNPACK_B R27, R12.H1 ;  /* 0x0000000cff1b723e */ /* 0x000fe400030006ff */
[----:B------:R-:W-:Y:S02]  /*17040*/  F2FP.F16.E4M3.UNPACK_B R28, R13.H1 ;  /* 0x0000000dff1c723e */ /* 0x000fe400030006ff */
[----:B------:R-:W-:Y:S02]  /*17050*/  F2FP.F16.E4M3.UNPACK_B R39, R39.H1 ;  /* 0x00000027ff27723e */ /* 0x000fe400030006ff */
[----:B------:R-:W-:Y:S02]  /*17060*/  F2FP.F16.E4M3.UNPACK_B R33, R33.H1 ;  /* 0x00000021ff21723e */ /* 0x000fe400030006ff */
[----:B------:R-:W-:-:S02]  /*17070*/  LOP3.LUT R3, R29, 0xff000000, R26, 0xf8, !PT ;  /* 0xff0000001d037812 */ /* 0x000fc400078ef81a */
[----:B------:R-:W-:Y:S01]  /*17080*/  F2FP.F16.E4M3.UNPACK_B R29, R14.H1 ;  /* 0x0000000eff1d723e */ /* 0x000fe200030006ff */
[----:B---3--:R-:W0:Y:S02]  /*17090*/  LDS.128 R4, [R51+0x14400] ;  /* 0x0144000033047984 */ /* 0x008e240000000c00 */
[-C--:B0-----:R-:W-:Y:S02]  /*170a0*/  F2FP.F16.E4M3.UNPACK_B R10, R5.reuse ;  /* 0x00000005ff0a723e */ /* 0x081fe400020006ff */
[----:B------:R-:W-:Y:S01]  /*170b0*/  F2FP.F16.E4M3.UNPACK_B R24, R5.H1 ;  /* 0x00000005ff18723e */ /* 0x000fe200030006ff */
[--C-:B------:R-:W-:Y:S01]  /*170c0*/  HADD2.F32 R5, -RZ, R11.reuse.H0_H0 ;  /* 0x2000000bff057230 */ /* 0x100fe20000004100 */
[-C--:B------:R-:W-:Y:S01]  /*170d0*/  F2FP.F16.E4M3.UNPACK_B R25, R7.reuse ;  /* 0x00000007ff19723e */ /* 0x080fe200020006ff */
[----:B------:R-:W-:Y:S01]  /*170e0*/  HADD2.F32 R9, -RZ, R10.H0_H0 ;  /* 0x2000000aff097230 */ /* 0x000fe20000004100 */
[----:B------:R-:W-:Y:S01]  /*170f0*/  F2FP.F16.E4M3.UNPACK_B R26, R7.H1 ;  /* 0x00000007ff1a723e */ /* 0x000fe200030006ff */
[----:B------:R-:W-:-:S02]  /*17100*/  HADD2.F32 R11, -RZ, R11.H1_H1 ;  /* 0x3000000bff0b7230 */ /* 0x000fc40000004100 */
[C---:B------:R-:W-:Y:S01]  /*17110*/  FMUL.FTZ R12, R5.reuse, R40 ;  /* 0x00000028050c7220 */ /* 0x040fe20000410000 */
[----:B------:R-:W-:Y:S01]  /*17120*/  F2FP.F16.E4M3.UNPACK_B R20, R4 ;  /* 0x00000004ff14723e */ /* 0x000fe200020006ff */
[----:B------:R-:W-:Y:S01]  /*17130*/  FMUL.FTZ R13, R5, R36 ;  /* 0x00000024050d7220 */ /* 0x000fe20000410000 */
[----:B------:R-:W-:Y:S01]  /*17140*/  F2FP.F16.E4M3.UNPACK_B R21, R4.H1 ;  /* 0x00000004ff15723e */ /* 0x000fe200030006ff */
[----:B------:R-:W-:Y:S01]  /*17150*/  FFMA.FTZ R5, R9, R36, -R12 ;  /* 0x0000002409057223 */ /* 0x000fe2000001080c */
[-C--:B------:R-:W-:Y:S01]  /*17160*/  F2FP.F16.E4M3.UNPACK_B R4, R6.reuse ;  /* 0x00000006ff04723e */ /* 0x080fe200020006ff */
[----:B------:R-:W-:Y:S01]  /*17170*/  HADD2.F32 R12, -RZ, R10.H1_H1 ;  /* 0x3000000aff0c7230 */ /* 0x000fe20000004100 */
[----:B------:R-:W-:Y:S01]  /*17180*/  F2FP.F16.E4M3.UNPACK_B R7, R6.H1 ;  /* 0x00000006ff07723e */ /* 0x000fe200030006ff */
[----:B------:R-:W-:Y:S01]  /*17190*/  HADD2.F32 R36, -RZ, R39.H0_H0 ;  /* 0x20000027ff247230 */ /* 0x000fe20000004100 */
[----:B------:R-:W-:Y:S01]  /*171a0*/  F2FP.F16.E4M3.UNPACK_B R6, R14 ;  /* 0x0000000eff06723e */ /* 0x000fe200020006ff */
[----:B------:R-:W-:-:S02]  /*171b0*/  HADD2.F32 R10, -RZ, R28.H0_H0 ;  /* 0x2000001cff0a7230 */ /* 0x000fc40000004100 */
[C---:B------:R-:W-:Y:S01]  /*171c0*/  FMUL.FTZ R43, R11.reuse, R38 ;  /* 0x000000260b2b7220 */ /* 0x040fe20000410000 */
[----:B------:R-:W-:Y:S02]  /*171d0*/  HADD2.F32 R14, -RZ, R33.H0_H0 ;  /* 0x20000021ff0e7230 */ /* 0x000fe40000004100 */
[----:B------:R-:W-:Y:S01]  /*171e0*/  FMUL.FTZ R11, R11, R34 ;  /* 0x000000220b0b7220 */ /* 0x000fe20000410000 */
[----:B------:R-:W-:Y:S01]  /*171f0*/  FFMA.FTZ R9, R9, R40, R13 ;  /* 0x0000002809097223 */ /* 0x000fe2000001000d */
[C---:B------:R-:W-:Y:S01]  /*17200*/  FMUL.FTZ R40, R10.reuse, R36 ;  /* 0x000000240a287220 */ /* 0x040fe20000410000 */
[----:B------:R-:W-:Y:S02]  /*17210*/  HADD2.F32 R13, -RZ, R24.H0_H0 ;  /* 0x20000018ff0d7230 */ /* 0x000fe40000004100 */
[----:B------:R-:W-:Y:S01]  /*17220*/  FMUL.FTZ R45, R10, R14 ;  /* 0x0000000e0a2d7220 */ /* 0x000fe20000410000 */
[C---:B------:R-:W-:Y:S01]  /*17230*/  FFMA.FTZ R10, R12.reuse, R34, -R43 ;  /* 0x000000220c0a7223 */ /* 0x040fe2000001082b */
[----:B------:R-:W-:Y:S01]  /*17240*/  FFMA.FTZ R12, R12, R38, R11 ;  /* 0x000000260c0c7223 */ /* 0x000fe2000001000b */
[----:B------:R-:W-:Y:S01]  /*17250*/  F2FP.F16.E4M3.UNPACK_B R38, R41 ;  /* 0x00000029ff26723e */ /* 0x000fe200020006ff */
[----:B------:R-:W-:Y:S01]  /*17260*/  HADD2.F32 R39, -RZ, R39.H1_H1 ;  /* 0x30000027ff277230 */ /* 0x000fe20000004100 */
[----:B------:R-:W-:Y:S01]  /*17270*/  F2FP.F16.E4M3.UNPACK_B R34, R35 ;  /* 0x00000023ff22723e */ /* 0x000fe200020006ff */
[----:B------:R-:W-:-:S02]  /*17280*/  HADD2.F32 R28, -RZ, R28.H1_H1 ;  /* 0x3000001cff1c7230 */ /* 0x000fc40000004100 */
[C---:B------:R-:W-:Y:S01]  /*17290*/  FFMA.FTZ R11, R13.reuse, R14, -R40 ;  /* 0x0000000e0d0b7223 */ /* 0x040fe20000010828 */
[----:B------:R-:W-:Y:S02]  /*172a0*/  HADD2.F32 R33, -RZ, R33.H1_H1 ;  /* 0x30000021ff217230 */ /* 0x000fe40000004100 */
[----:B------:R-:W-:Y:S01]  /*172b0*/  FFMA.FTZ R45, R13, R36, R45 ;  /* 0x000000240d2d7223 */ /* 0x000fe2000001002d */
[----:B------:R-:W-:Y:S02]  /*172c0*/  HADD2.F32 R24, -RZ, R24.H1_H1 ;  /* 0x30000018ff187230 */ /* 0x000fe40000004100 */
[C---:B------:R-:W-:Y:S01]  /*172d0*/  FMUL.FTZ R43, R28.reuse, R39 ;  /* 0x000000271c2b7220 */ /* 0x040fe20000410000 */
[----:B------:R-:W-:Y:S02]  /*172e0*/  HADD2.F32 R40, -RZ, R38.H0_H0 ;  /* 0x20000026ff287230 */ /* 0x000fe40000004100 */
[----:B------:R-:W-:Y:S01]  /*172f0*/  FMUL.FTZ R28, R28, R33 ;  /* 0x000000211c1c7220 */ /* 0x000fe20000410000 */
[----:B------:R-:W-:Y:S01]  /*17300*/  HADD2.F32 R14, -RZ, R30.H0_H0 ;  /* 0x2000001eff0e7230 */ /* 0x000fe20000004100 */
[----:B------:R-:W-:Y:S01]  /*17310*/  F2FP.F16.E4M3.UNPACK_B R35, R35.H1 ;  /* 0x00000023ff23723e */ /* 0x000fe200030006ff */
[----:B------:R-:W-:Y:S01]  /*17320*/  HADD2.F32 R36, -RZ, R34.H0_H0 ;  /* 0x20000022ff247230 */ /* 0x000fe20000004100 */
[----:B------:R-:W-:Y:S01]  /*17330*/  F2FP.F16.E4M3.UNPACK_B R41, R41.H1 ;  /* 0x00000029ff29723e */ /* 0x000fe200030006ff */
[----:B------:R-:W-:-:S02]  /*17340*/  HADD2.F32 R13, -RZ, R25.H0_H0 ;  /* 0x20000019ff0d7230 */ /* 0x000fc40000004100 */
[----:B------:R-:W-:Y:S01]  /*17350*/  FMUL.FTZ R48, R14, R40 ;  /* 0x000000280e307220 */ /* 0x000fe20000410000 */
[----:B------:R-:W-:Y:S01]  /*17360*/  FFMA.FTZ R42, R24, R33, -R43 ;  /* 0x00000021182a7223 */ /* 0x000fe2000001082b */
[-C--:B------:R-:W-:Y:S01]  /*17370*/  FMUL.FTZ R47, R14, R36.reuse ;  /* 0x000000240e2f7220 */ /* 0x080fe20000410000 */
[----:B------:R-:W-:Y:S01]  /*17380*/  FFMA.FTZ R46, R24, R39, R28 ;  /* 0x00000027182e7223 */ /* 0x000fe2000001001c */
[----:B------:R-:W-:Y:S02]  /*17390*/  HADD2.F32 R34, -RZ, R34.H1_H1 ;  /* 0x30000022ff227230 */ /* 0x000fe40000004100 */
[C---:B------:R-:W-:Y:S01]  /*173a0*/  FFMA.FTZ R48, R13.reuse, R36, -R48 ;  /* 0x000000240d307223 */ /* 0x040fe20000010830 */
[----:B------:R-:W-:Y:S02]  /*173b0*/  HADD2.F32 R38, -RZ, R38.H1_H1 ;  /* 0x30000026ff267230 */ /* 0x000fe40000004100 */
[----:B------:R-:W-:Y:S01]  /*173c0*/  FFMA.FTZ R47, R13, R40, R47 ;  /* 0x000000280d2f7223 */ /* 0x000fe2000001002f */
[----:B------:R-:W-:Y:S01]  /*173d0*/  HADD2.F32 R30, -RZ, R30.H1_H1 ;  /* 0x3000001eff1e7230 */ /* 0x000fe20000004100 */
[----:B------:R-:W-:Y:S01]  /*173e0*/  F2FP.SATFINITE.E4M3.F32.PACK_AB_MERGE_C R11, R42, R11, RZ ;  /* 0x0000000b2a0b723e */ /* 0x000fe200048070ff */
[----:B------:R-:W-:Y:S01]  /*173f0*/  HADD2.F32 R14, -RZ, R31.H0_H0 ;  /* 0x2000001fff0e7230 */ /* 0x000fe20000004100 */
[----:B------:R-:W-:Y:S01]  /*17400*/  F2FP.SATFINITE.E4M3.F32.PACK_AB_MERGE_C R45, R46, R45, RZ ;  /* 0x0000002d2e2d723e */ /* 0x000fe200048070ff */
[----:B------:R-:W-:-:S02]  /*17410*/  HADD2.F32 R24, -RZ, R35.H0_H0 ;  /* 0x20000023ff187230 */ /* 0x000fc40000004100 */
[C---:B------:R-:W-:Y:S01]  /*17420*/  FMUL.FTZ R36, R30.reuse, R38 ;  /* 0x000000261e247220 */ /* 0x040fe20000410000 */
[----:B------:R-:W-:Y:S02]  /*17430*/  HADD2.F32 R28, -RZ, R41.H0_H0 ;  /* 0x20000029ff1c7230 */ /* 0x000fe40000004100 */
[----:B------:R-:W-:Y:S01]  /*17440*/  FMUL.FTZ R33, R30, R34 ;  /* 0x000000221e217220 */ /* 0x000fe20000410000 */
[----:B------:R-:W-:Y:S02]  /*17450*/  HADD2.F32 R13, -RZ, R26.H0_H0 ;  /* 0x2000001aff0d7230 */ /* 0x000fe40000004100 */
[C---:B------:R-:W-:Y:S01]  /*17460*/  FMUL.FTZ R49, R14.reuse, R24 ;  /* 0x000000180e317220 */ /* 0x040fe20000410000 */
[----:B------:R-:W-:Y:S02]  /*17470*/  HADD2.F32 R25, -RZ, R25.H1_H1 ;  /* 0x30000019ff197230 */ /* 0x000fe40000004100 */
[----:B------:R-:W-:Y:S01]  /*17480*/  FMUL.FTZ R30, R14, R28 ;  /* 0x0000001c0e1e7220 */ /* 0x000fe20000410000 */
[----:B------:R-:W-:-:S02]  /*17490*/  HADD2.F32 R35, -RZ, R35.H1_H1 ;  /* 0x30000023ff237230 */ /* 0x000fc40000004100 */
[C---:B------:R-:W-:Y:S01]  /*174a0*/  FFMA.FTZ R49, R13.reuse, R28, R49 ;  /* 0x0000001c0d317223 */ /* 0x040fe20000010031 */
[-C--:B------:R-:W-:Y:S01]  /*174b0*/  F2FP.F16.E4M3.UNPACK_B R28, R37.reuse.H1 ;  /* 0x00000025ff1c723e */ /* 0x080fe200030006ff */
[----:B------:R-:W-:Y:S01]  /*174c0*/  FFMA.FTZ R43, R13, R24, -R30 ;  /* 0x000000180d2b7223 */ /* 0x000fe2000001081e */
[----:B------:R-:W-:Y:S01]  /*174d0*/  HADD2.F32 R41, -RZ, R41.H1_H1 ;  /* 0x30000029ff297230 */ /* 0x000fe20000004100 */
[----:B------:R-:W-:Y:S01]  /*174e0*/  F2FP.F16.E4M3.UNPACK_B R24, R32.H1 ;  /* 0x00000020ff18723e */ /* 0x000fe200030006ff */
[----:B------:R-:W-:Y:S02]  /*174f0*/  HADD2.F32 R31, -RZ, R31.H1_H1 ;  /* 0x3000001fff1f7230 */ /* 0x000fe40000004100 */
[C---:B------:R-:W-:Y:S01]  /*17500*/  FFMA.FTZ R39, R25.reuse, R34, -R36 ;  /* 0x0000002219277223 */ /* 0x040fe20000010824 */
[----:B------:R-:W-:Y:S01]  /*17510*/  FFMA.FTZ R40, R25, R38, R33 ;  /* 0x0000002619287223 */ /* 0x000fe20000010021 */
[----:B------:R-:W-:Y:S01]  /*17520*/  HADD2.F32 R26, -RZ, R26.H1_H1 ;  /* 0x3000001aff1a7230 */ /* 0x000fe20000004100 */
[----:B------:R-:W-:Y:S01]  /*17530*/  F2FP.F16.E4M3.UNPACK_B R37, R37 ;  /* 0x00000025ff25723e */ /* 0x000fe200020006ff */
[----:B------:R-:W-:-:S02]  /*17540*/  HADD2.F32 R30, -RZ, R28.H0_H0 ;  /* 0x2000001cff1e7230 */ /* 0x000fc40000004100 */
[C---:B------:R-:W-:Y:S01]  /*17550*/  FMUL.FTZ R33, R31.reuse, R41 ;  /* 0x000000291f217220 */ /* 0x040fe20000410000 */
[--C-:B------:R-:W-:Y:S02]  /*17560*/  HADD2.F32 R14, -RZ, R27.reuse.H0_H0 ;  /* 0x2000001bff0e7230 */ /* 0x100fe40000004100 */
[-C--:B------:R-:W-:Y:S01]  /*17570*/  FMUL.FTZ R36, R31, R35.reuse ;  /* 0x000000231f247220 */ /* 0x080fe20000410000 */
[----:B------:R-:W-:Y:S02]  /*17580*/  HADD2.F32 R25, -RZ, R24.H0_H0 ;  /* 0x20000018ff197230 */ /* 0x000fe40000004100 */
[----:B------:R-:W-:Y:S01]  /*17590*/  FFMA.FTZ R50, R26, R35, -R33 ;  /* 0x000000231a327223 */ /* 0x000fe20000010821 */
[----:B------:R-:W-:Y:S02]  /*175a0*/  HADD2.F32 R28, -RZ, R28.H1_H1 ;  /* 0x3000001cff1c7230 */ /* 0x000fe40000004100 */
[----:B------:R-:W-:Y:S01]  /*175b0*/  FMUL.FTZ R34, R14, R30 ;  /* 0x0000001e0e227220 */ /* 0x000fe20000410000 */
[----:B------:R-:W-:-:S02]  /*175c0*/  HADD2.F32 R27, -RZ, R27.H1_H1 ;  /* 0x3000001bff1b7230 */ /* 0x000fc40000004100 */
[----:B------:R-:W-:Y:S01]  /*175d0*/  FFMA.FTZ R52, R26, R41, R36 ;  /* 0x000000291a347223 */ /* 0x000fe20000010024 */
[----:B------:R-:W-:Y:S01]  /*175e0*/  HADD2.F32 R24, -RZ, R24.H1_H1 ;  /* 0x30000018ff187230 */ /* 0x000fe20000004100 */
[----:B------:R-:W-:Y:S01]  /*175f0*/  F2FP.F16.E4M3.UNPACK_B R32, R32 ;  /* 0x00000020ff20723e */ /* 0x000fe200020006ff */
[--C-:B------:R-:W-:Y:S02]  /*17600*/  HADD2.F32 R13, -RZ, R21.reuse.H0_H0 ;  /* 0x20000015ff0d7230 */ /* 0x100fe40000004100 */
[C---:B------:R-:W-:Y:S01]  /*17610*/  FMUL.FTZ R26, R27.reuse, R28 ;  /* 0x0000001c1b1a7220 */ /* 0x040fe20000410000 */
[----:B------:R-:W-:Y:S02]  /*17620*/  HADD2.F32 R21, -RZ, R21.H1_H1 ;  /* 0x30000015ff157230 */ /* 0x000fe40000004100 */
[----:B------:R-:W-:Y:S01]  /*17630*/  FMUL.FTZ R27, R27, R24 ;  /* 0x000000181b1b7220 */ /* 0x000fe20000410000 */
[-C--:B------:R-:W-:Y:S01]  /*17640*/  FMUL.FTZ R31, R14, R25.reuse ;  /* 0x000000190e1f7220 */ /* 0x080fe20000410000 */
[----:B------:R-:W-:Y:S01]  /*17650*/  FFMA.FTZ R34, R13, R25, -R34 ;  /* 0x000000190d227223 */ /* 0x000fe20000010822 */
[----:B------:R-:W-:-:S02]  /*17660*/  HADD2.F32 R25, -RZ, R37.H0_H0 ;  /* 0x20000025ff197230 */ /* 0x000fc40000004100 */
[C---:B------:R-:W-:Y:S01]  /*17670*/  FFMA.FTZ R33, R21.reuse, R24, -R26 ;  /* 0x0000001815217223 */ /* 0x040fe2000001081a */
[----:B------:R-:W-:Y:S02]  /*17680*/  HADD2.F32 R14, -RZ, R15.H0_H0 ;  /* 0x2000000fff0e7230 */ /* 0x000fe40000004100 */
[----:B------:R-:W-:Y:S01]  /*17690*/  FFMA.FTZ R35, R21, R28, R27 ;  /* 0x0000001c15237223 */ /* 0x000fe2000001001b */
[----:B------:R-:W-:Y:S02]  /*176a0*/  HADD2.F32 R21, -RZ, R32.H0_H0 ;  /* 0x20000020ff157230 */ /* 0x000fe40000004100 */
[----:B------:R-:W-:Y:S01]  /*176b0*/  FFMA.FTZ R30, R13, R30, R31 ;  /* 0x0000001e0d1e7223 */ /* 0x000fe2000001001f */
[----:B------:R-:W-:Y:S02]  /*176c0*/  HADD2.F32 R13, -RZ, R20.H0_H0 ;  /* 0x20000014ff0d7230 */ /* 0x000fe40000004100 */
[----:B------:R-:W-:Y:S01]  /*176d0*/  FMUL.FTZ R24, R14, R25 ;  /* 0x000000190e187220 */ /* 0x000fe20000410000 */
[----:B------:R-:W-:-:S02]  /*176e0*/  HADD2.F32 R37, -RZ, R37.H1_H1 ;  /* 0x30000025ff257230 */ /* 0x000fc40000004100 */
[-C--:B------:R-:W-:Y:S01]  /*176f0*/  FMUL.FTZ R14, R14, R21.reuse ;  /* 0x000000150e0e7220 */ /* 0x080fe20000410000 */
[----:B------:R-:W-:Y:S02]  /*17700*/  HADD2.F32 R15, -RZ, R15.H1_H1 ;  /* 0x3000000fff0f7230 */ /* 0x000fe40000004100 */
[C---:B------:R-:W-:Y:S01]  /*17710*/  FFMA.FTZ R27, R13.reuse, R21, -R24 ;  /* 0x000000150d1b7223 */ /* 0x040fe20000010818 */
[----:B------:R-:W-:Y:S01]  /*17720*/  HADD2.F32 R32, -RZ, R32.H1_H1 ;  /* 0x30000020ff207230 */ /* 0x000fe20000004100 */
[----:B------:R-:W-:Y:S01]  /*17730*/  F2FP.F16.E4M3.UNPACK_B R21, R8.H1 ;  /* 0x00000008ff15723e */ /* 0x000fe200030006ff */
[----:B------:R-:W-:Y:S01]  /*17740*/  FFMA.FTZ R25, R13, R25, R14 ;  /* 0x000000190d197223 */ /* 0x000fe2000001000e */
[----:B------:R-:W-:Y:S01]  /*17750*/  HADD2.F32 R20, -RZ, R20.H1_H1 ;  /* 0x30000014ff147230 */ /* 0x000fe20000004100 */
[----:B------:R-:W-:Y:S01]  /*17760*/  F2FP.F16.E4M3.UNPACK_B R13, R3.H1 ;  /* 0x00000003ff0d723e */ /* 0x000fe200030006ff */
[C---:B------:R-:W-:Y:S01]  /*17770*/  FMUL.FTZ R31, R15.reuse, R37 ;  /* 0x000000250f1f7220 */ /* 0x040fe20000410000 */
[----:B------:R-:W-:Y:S01]  /*17780*/  FMUL.FTZ R26, R15, R32 ;  /* 0x000000200f1a7220 */ /* 0x000fe20000410000 */
[----:B------:R-:W-:Y:S01]  /*17790*/  HADD2.F32 R24, -RZ, R21.H0_H0 ;  /* 0x20000015ff187230 */ /* 0x000fe20000004100 */
[----:B------:R-:W-:Y:S01]  /*177a0*/  F2FP.F16.E4M3.UNPACK_B R3, R3 ;  /* 0x00000003ff03723e */ /* 0x000fe200020006ff */
[----:B------:R-:W-:-:S02]  /*177b0*/  HADD2.F32 R14, -RZ, R29.H0_H0 ;  /* 0x2000001dff0e7230 */ /* 0x000fc40000004100 */
[C---:B------:R-:W-:Y:S01]  /*177c0*/  FFMA.FTZ R32, R20.reuse, R32, -R31 ;  /* 0x0000002014207223 */ /* 0x040fe2000001081f */
[----:B------:R-:W-:Y:S01]  /*177d0*/  FFMA.FTZ R28, R20, R37, R26 ;  /* 0x00000025141c7223 */ /* 0x000fe2000001001a */
[--C-:B------:R-:W-:Y:S01]  /*177e0*/  HADD2.F32 R15, -RZ, R13.reuse.H0_H0 ;  /* 0x2000000dff0f7230 */ /* 0x100fe20000004100 */
[----:B------:R-:W-:Y:S01]  /*177f0*/  F2FP.SATFINITE.E4M3.F32.PACK_AB_MERGE_C R49, R52, R49, RZ ;  /* 0x000000313431723e */ /* 0x000fe200048070ff */
[----:B------:R-:W-:Y:S02]  /*17800*/  HADD2.F32 R20, -RZ, R13.H1_H1 ;  /* 0x3000000dff147230 */ /* 0x000fe40000004100 */
[C---:B------:R-:W-:Y:S01]  /*17810*/  FMUL.FTZ R36, R14.reuse, R24 ;  /* 0x000000180e247220 */ /* 0x040fe20000410000 */
[----:B------:R-:W-:Y:S02]  /*17820*/  HADD2.F32 R13, -RZ, R7.H0_H0 ;  /* 0x20000007ff0d7230 */ /* 0x000fe40000004100 */
[----:B------:R-:W-:Y:S01]  /*17830*/  FMUL.FTZ R14, R14, R15 ;  /* 0x0000000f0e0e7220 */ /* 0x000fe20000410000 */
[----:B------:R-:W-:Y:S01]  /*17840*/  HADD2.F32 R26, -RZ, R21.H1_H1 ;  /* 0x30000015ff1a7230 */ /* 0x000fe20000004100 */
[----:B------:R-:W-:Y:S01]  /*17850*/  F2FP.SATFINITE.E4M3.F32.PACK_AB_MERGE_C R5, R10, R5, R11 ;  /* 0x000000050a05723e */ /* 0x000fe2000480700b */
[----:B------:R-:W-:-:S02]  /*17860*/  HADD2.F32 R29, -RZ, R29.H1_H1 ;  /* 0x3000001dff1d7230 */ /* 0x000fc40000004100 */
[----:B------:R-:W-:Y:S01]  /*17870*/  FFMA.FTZ R36, R13, R15, -R36 ;  /* 0x0000000f0d247223 */ /* 0x000fe20000010824 */
[----:B------:R-:W-:Y:S01]  /*17880*/  HADD2.F32 R7, -RZ, R7.H1_H1 ;  /* 0x30000007ff077230 */ /* 0x000fe20000004100 */
[----:B------:R-:W-:Y:S01]  /*17890*/  F2FP.SATFINITE.E4M3.F32.PACK_AB_MERGE_C R9, R12, R9, R45 ;  /* 0x000000090c09723e */ /* 0x000fe2000480702d */
[C---:B------:R-:W-:Y:S01]  /*178a0*/  FMUL.FTZ R38, R29.reuse, R26 ;  /* 0x0000001a1d267220 */ /* 0x040fe20000410000 */
[----:B------:R-:W-:Y:S01]  /*178b0*/  FMUL.FTZ R15, R29, R20 ;  /* 0x000000141d0f7220 */ /* 0x000fe20000410000 */
[----:B------:R-:W-:Y:S01]  /*178c0*/  FFMA.FTZ R29, R13, R24, R14 ;  /* 0x000000180d1d7223 */ /* 0x000fe2000001000e */
[----:B------:R-:W-:Y:S01]  /*178d0*/  F2FP.F16.E4M3.UNPACK_B R14, R8 ;  /* 0x00000008ff0e723e */ /* 0x000fe200020006ff */
[C---:B------:R-:W-:Y:S01]  /*178e0*/  FFMA.FTZ R31, R7.reuse, R20, -R38 ;  /* 0x00000014071f7223 */ /* 0x040fe20000010826 */
[----:B------:R-:W-:Y:S01]  /*178f0*/  FFMA.FTZ R26, R7, R26, R15 ;  /* 0x0000001a071a7223 */ /* 0x000fe2000001000f */
[----:B------:R-:W-:Y:S01]  /*17900*/  HADD2.F32 R7, -RZ, R6.H0_H0 ;  /* 0x20000006ff077230 */ /* 0x000fe20000004100 */
[----:B------:R-:W-:Y:S01]  /*17910*/  F2FP.SATFINITE.E4M3.F32.PACK_AB_MERGE_C R11, R40, R47, R49 ;  /* 0x0000002f280b723e */ /* 0x000fe20004807031 */
[----:B------:R-:W-:Y:S01]  /*17920*/  HADD2.F32 R20, -RZ, R14.H0_H0 ;  /* 0x2000000eff147230 */ /* 0x000fe20000004100 */
[----:B------:R-:W-:Y:S01]  /*17930*/  F2FP.SATFINITE.E4M3.F32.PACK_AB_MERGE_C R31, R31, R36, RZ ;  /* 0x000000241f1f723e */ /* 0x000fe200048070ff */
[--C-:B------:R-:W-:Y:S01]  /*17940*/  HADD2.F32 R8, -RZ, R3.reuse.H0_H0 ;  /* 0x20000003ff087230 */ /* 0x100fe20000004100 */
[----:B------:R-:W-:Y:S01]  /*17950*/  F2FP.SATFINITE.E4M3.F32.PACK_AB_MERGE_C R26, R26, R29, RZ ;  /* 0x0000001d1a1a723e */ /* 0x000fe200048070ff */
[----:B------:R-:W-:-:S02]  /*17960*/  HADD2.F32 R13, -RZ, R3.H1_H1 ;  /* 0x30000003ff0d7230 */ /* 0x000fc40000004100 */
[----:B------:R-:W-:Y:S02]  /*17970*/  HADD2.F32 R15, -RZ, R14.H1_H1 ;  /* 0x3000000eff0f7230 */ /* 0x000fe40000004100 */
[C---:B------:R-:W-:Y:S01]  /*17980*/  FMUL.FTZ R14, R7.reuse, R20 ;  /* 0x00000014070e7220 */ /* 0x040fe20000410000 */
[----:B------:R-:W-:Y:S02]  /*17990*/  HADD2.F32 R6, -RZ, R6.H1_H1 ;  /* 0x30000006ff067230 */ /* 0x000fe40000004100 */
[-C--:B------:R-:W-:Y:S01]  /*179a0*/  FMUL.FTZ R7, R7, R8.reuse ;  /* 0x0000000807077220 */ /* 0x080fe20000410000 */
[--C-:B------:R-:W-:Y:S02]  /*179b0*/  HADD2.F32 R3, -RZ, R4.reuse.H0_H0 ;  /* 0x20000004ff037230 */ /* 0x100fe40000004100 */
[----:B------:R-:W-:Y:S02]  /*179c0*/  HADD2.F32 R4, -RZ, R4.H1_H1 ;  /* 0x30000004ff047230 */ /* 0x000fe40000004100 */
[C---:B------:R-:W-:Y:S01]  /*179d0*/  FMUL.FTZ R21, R6.reuse, R15 ;  /* 0x0000000f06157220 */ /* 0x040fe20000410000 */
        /* <DEDUP_REMOVED lines=8> */
[----:B------:R-:W-:Y:S02]  /*17a60*/  F2FP.SATFINITE.E4M3.F32.PACK_AB_MERGE_C R7, R39, R48, R7 ;  /* 0x000000302707723e */ /* 0x000fe40004807007 */
[----:B------:R-:W-:Y:S02]  /*17a70*/  F2FP.SATFINITE.E4M3.F32.PACK_AB_MERGE_C R4, R32, R27, R4 ;  /* 0x0000001b2004723e */ /* 0x000fe40004807004 */
[----:B------:R-:W-:Y:S02]  /*17a80*/  F2FP.SATFINITE.E4M3.F32.PACK_AB_MERGE_C R6, R21, R6, R31 ;  /* 0x000000061506723e */ /* 0x000fe4000480701f */
[----:B------:R-:W-:-:S02]  /*17a90*/  F2FP.SATFINITE.E4M3.F32.PACK_AB_MERGE_C R8, R28, R25, R8 ;  /* 0x000000191c08723e */ /* 0x000fc40004807008 */
[----:B------:R-:W-:Y:S01]  /*17aa0*/  F2FP.SATFINITE.E4M3.F32.PACK_AB_MERGE_C R10, R24, R3, R26 ;  /* 0x00000003180a723e */ /* 0x000fe2000480701a */
[----:B------:R0:W-:Y:S04]  /*17ab0*/  STS.128 [R51+0x14400], R4 ;  /* 0x0144000433007388 */ /* 0x0001e80000000c00 */
[----:B------:R0:W-:Y:S02]  /*17ac0*/  STS.128 [R0+0x14400], R8 ;  /* 0x0144000800007388 */ /* 0x0001e40000000c00 */
.L_x_559:
[----:B------:R-:W-:Y:S05]  /*17ad0*/  BSYNC B0 ;  /* 0x0000000000007941 */ /* 0x000fea0003800000 */
.L_x_552:
[----:B------:R-:W-:Y:S01]  /*17ae0*/  @!PT LDS RZ, [RZ] ;  /* 0x00000000fffff984 */ /* 0x000fe20000000800 */
[----:B------:R-:W-:Y:S01]  /*17af0*/  @!PT LDS RZ, [RZ] ;  /* 0x00000000fffff984 */ /* 0x000fe20000000800 */
[----:B------:R-:W-:Y:S01]  /*17b00*/  @!PT LDS RZ, [RZ] ;  /* 0x00000000fffff984 */ /* 0x000fe20000000800 */
[----:B------:R-:W-:Y:S01]  /*17b10*/  @!PT LDS RZ, [RZ] ;  /* 0x00000000fffff984 */ /* 0x000fe20000000800 */
[----:B------:R1:W-:Y:S06]  /*17b20*/  MEMBAR.ALL.CTA ;  /* 0x0000000000007992 */ /* 0x0003ec0000008000 */
[----:B-1----:R-:W1:Y:S01]  /*17b30*/  FENCE.VIEW.ASYNC.S ;  /* 0x00000000000073c6 */ /* 0x002e620000000000 */
[----:B------:R-:W-:Y:S05]  /*17b40*/  WARPSYNC.ALL ;  /* 0x0000000000007948 */ /* 0x000fea0003800000 */
[----:B-1----:R-:W-:Y:S06]  /*17b50*/  BAR.SYNC.DEFER_BLOCKING 0xd, 0x100 ;  /* 0x0344000000007b1d */ /* 0x002fec0000010000 */
.L_x_550:
[----:B0---4-:R-:W-:-:S04]  /*17b60*/  MOV R0, UR48 ;  /* 0x0000003000007c02 */ /* 0x011fc80008000f00 */
[----:B------:R-:W-:-:S13]  /*17b70*/  ISETP.NE.AND P0, PT, R0, 0x3, PT ;  /* 0x000000030000780c */ /* 0x000fda0003f05270 */
[----:B------:R-:W-:Y:S05]  /*17b80*/  @!P0 BRA `(.L_x_579) ;  /* 0x0000000000048947 */ /* 0x000fea0003800000 */
[----:B------:R-:W-:Y:S01]  /*17b90*/  BPT.TRAP 0x1 ;  /* 0x000000040000795c */ /* 0x000fe20000300000 */
.L_x_579:
[----:B------:R-:W-:Y:S01]  /*17ba0*/  IMAD R0, R202, 0x8, R18 ;  /* 0x00000008ca007824 */ /* 0x000fe200078e0212 */
[----:B-1----:R-:W-:-:S04]  /*17bb0*/  SHF.L.U32 R3, R208, 0x1f, RZ ;  /* 0x0000001fd0037819 */ /* 0x002fc800000006ff */
[----:B------:R0:W1:Y:S01]  /*17bc0*/  SYNCS.PHASECHK.TRANS64.TRYWAIT P1, [R0+URZ+0x29830], R3 ;  /* 0x02983003000075a7 */ /* 0x000062000802017f */
[----:B------:R-:W-:Y:S05]  /*17bd0*/  @!P0 BRA `(.L_x_580) ;  /* 0x0000000000048947 */ /* 0x000fea0003800000 */
[----:B------:R-:W-:Y:S01]  /*17be0*/  BPT.TRAP 0x1 ;  /* 0x000000040000795c */ /* 0x000fe20000300000 */
.L_x_580:
[----:B-----5:R-:W-:Y:S01]  /*17bf0*/  IMAD.MOV.U32 R25, RZ, RZ, RZ ;  /* 0x000000ffff197224 */ /* 0x020fe200078e00ff */
[----:B-1----:R-:W-:Y:S06]  /*17c00*/  @P1 BRA `(.L_x_581) ;  /* 0x0000000000081947 */ /* 0x002fec0003800000 */
[----:B------:R-:W1:Y:S02]  /*17c10*/  SYNCS.PHASECHK.TRANS64.TRYWAIT P1, [R0+URZ+0x29830], R3 ;  /* 0x02983003000075a7 */ /* 0x000e64000802017f */
[----:B-1----:R-:W-:Y:S05]  /*17c20*/  @!P1 BRA `(.L_x_582) ;  /* 0x0000015800c89947 */ /* 0x002fea0003800000 */
.L_x_581:
[----:B------:R-:W-:Y:S05]  /*17c30*/  WARPSYNC.ALL ;  /* 0x0000000000007948 */ /* 0x000fea0003800000 */
[----:B01----:R-:W-:Y:S01]  /*17c40*/  VIADD R3, R18, 0x1a400 ;  /* 0x0001a40012037836 */ /* 0x003fe20000000000 */
[----:B------:R-:W-:Y:S01]  /*17c50*/  R2UR UR28, R44 ;  /* 0x000000002c1c72ca */ /* 0x000fe200000e0000 */
[----:B------:R-:W-:Y:S01]  /*17c60*/  IMAD.MOV.U32 R5, RZ, RZ, -0x7fffffe0 ;  /* 0x80000020ff057424 */ /* 0x000fe200078e00ff */
[----:B------:R-:W-:Y:S01]  /*17c70*/  WARPGROUP.ARRIVE ;  /* 0x00000000000079c5 */ /* 0x000fe20000000000 */
[----:B------:R-:W-:Y:S01]  /*17c80*/  UMOV UR29, 0x80000020 ;  /* 0x80000020001d7882 */ /* 0x000fe20000000000 */
[----:B------:R-:W-:Y:S01]  /*17c90*/  SHF.R.U32.HI R3, RZ, 0x4, R3 ;  /* 0x00000004ff037819 */ /* 0x000fe20000011603 */
[----:B------:R-:W-:Y:S01]  /*17ca0*/  IMAD.MOV.U32 R7, RZ, RZ, -0x7fffffe0 ;  /* 0x80000020ff077424 */ /* 0x000fe200078e00ff */
[----:B------:R-:W-:Y:S01]  /*17cb0*/  R2UR UR31, R5 ;  /* 0x00000000051f72ca */ /* 0x000fe200000e0000 */
[----:B------:R-:W-:Y:S01]  /*17cc0*/  UMOV UR5, UR29 ;  /* 0x0000001d00057c82 */ /* 0x000fe20008000000 */
[----:B------:R-:W-:Y:S01]  /*17cd0*/  LOP3.LUT R3, R3, 0x3fff, RZ, 0xc0, !PT ;  /* 0x00003fff03037812 */ /* 0x000fe200078ec0ff */
[----:B------:R-:W-:Y:S01]  /*17ce0*/  IMAD.MOV.U32 R11, RZ, RZ, -0x7fffffe0 ;  /* 0x80000020ff0b7424 */ /* 0x000fe200078e00ff */
[----:B------:R-:W-:Y:S01]  /*17cf0*/  R2UR UR7, R7 ;  /* 0x00000000070772ca */ /* 0x000fe200000e0000 */
[----:B------:R-:W-:Y:S01]  /*17d00*/  UMOV UR9, UR29 ;  /* 0x0000001d00097c82 */ /* 0x000fe20008000000 */
[----:B------:R-:W-:Y:S01]  /*17d10*/  LOP3.LUT R9, R3, 0x10000, RZ, 0xfc, !PT ;  /* 0x0001000003097812 */ /* 0x000fe200078efcff */
[----:B------:R-:W-:Y:S01]  /*17d20*/  ULOP3.LUT UR28, UR28, 0x10000, URZ, 0xfc, !UPT ;  /* 0x000100001c1c7892 */ /* 0x000fe2000f8efc3f */
[----:B------:R-:W-:Y:S01]  /*17d30*/  R2UR UR11, R11 ;  /* 0x000000000b0b72ca */ /* 0x000fe200000e0000 */
[----:B------:R-:W-:Y:S01]  /*17d40*/  UMOV UR13, UR29 ;  /* 0x0000001d000d7c82 */ /* 0x000fe20008000000 */
[----:B------:R-:W-:Y:S01]  /*17d50*/  R2UR UR15, R7 ;  /* 0x00000000070f72ca */ /* 0x000fe200000e0000 */
[----:B------:R-:W-:Y:S01]  /*17d60*/  IMAD R4, R202, 0x780, R9 ;  /* 0x00000780ca047824 */ /* 0x000fe200078e0209 */
[----:B------:R-:W-:Y:S01]  /*17d70*/  R2UR UR19, R11 ;  /* 0x000000000b1372ca */ /* 0x000fe200000e0000 */
[----:B------:R-:W-:Y:S01]  /*17d80*/  UMOV UR17, UR29 ;  /* 0x0000001d00117c82 */ /* 0x000fe20008000000 */
[----:B------:R-:W-:Y:S01]  /*17d90*/  UMOV UR4, UR28 ;  /* 0x0000001c00047c82 */ /* 0x000fe20008000000 */
[C---:B------:R-:W-:Y:S01]  /*17da0*/  VIADD R10, R4.reuse, 0x100 ;  /* 0x00000100040a7836 */ /* 0x040fe20000000000 */
[C---:B------:R-:W-:Y:S01]  /*17db0*/  R2UR UR30, R4.reuse ;  /* 0x00000000041e72ca */ /* 0x040fe200000e0000 */
[----:B------:R-:W-:Y:S01]  /*17dc0*/  UMOV UR8, UR28 ;  /* 0x0000001c00087c82 */ /* 0x000fe20008000000 */
[----:B------:R-:W-:Y:S01]  /*17dd0*/  IADD3 R6, R4, 0x80, RZ ;  /* 0x0000008004067810 */ /* 0x000fe20007ffe0ff */
[----:B------:R-:W-:Y:S01]  /*17de0*/  UMOV UR12, UR28 ;  /* 0x0000001c000c7c82 */ /* 0x000fe20008000000 */
[----:B------:R-:W-:Y:S01]  /*17df0*/  R2UR UR10, R10 ;  /* 0x000000000a0a72ca */ /* 0x000fe200000e0000 */
[----:B------:R-:W-:Y:S01]  /*17e00*/  VIADD R10, R4, 0x200 ;  /* 0x00000200040a7836 */ /* 0x000fe20000000000 */
[----:B------:R-:W-:Y:S01]  /*17e10*/  R2UR UR6, R6 ;  /* 0x00000000060672ca */ /* 0x000fe200000e0000 */
[----:B------:R-:W-:Y:S01]  /*17e20*/  UMOV UR16, UR28 ;  /* 0x0000001c00107c82 */ /* 0x000fe20008000000 */
[----:B------:R-:W-:Y:S01]  /*17e30*/  IADD3 R6, R4, 0x180, RZ ;  /* 0x0000018004067810 */ /* 0x000fe20007ffe0ff */
[----:B------:R-:W-:Y:S01]  /*17e40*/  IMAD.MOV.U32 R7, RZ, RZ, -0x7fffffe0 ;  /* 0x80000020ff077424 */ /* 0x000fe200078e00ff */
[----:B------:R-:W-:Y:S01]  /*17e50*/  R2UR UR18, R10 ;  /* 0x000000000a1272ca */ /* 0x000fe200000e0000 */
[----:B------:R-:W-:Y:S01]  /*17e60*/  UIADD3 UR44, UR28, 0x2, URZ ;  /* 0x000000021c2c7890 */ /* 0x000fe2000fffe03f */
[----:B------:R-:W-:Y:S01]  /*17e70*/  R2UR UR14, R6 ;  /* 0x00000000060e72ca */ /* 0x000fe200000e0000 */
[----:B------:R-:W-:Y:S01]  /*17e80*/  QGMMA.64x32x32.F32.E4M3.E4M3 R92, gdesc[UR28], RZ, !UPT, gsb0 ;  /* 0x006000001c5c79f3 */ /* 0x000fe2000c0008ff */
[C---:B------:R-:W-:Y:S01]  /*17e90*/  VIADD R6, R4.reuse, 0x2 ;  /* 0x0000000204067836 */ /* 0x040fe20000000000 */
[----:B------:R-:W-:Y:S01]  /*17ea0*/  R2UR UR47, R7 ;  /* 0x00000000072f72ca */ /* 0x000fe200000e0000 */
[----:B------:R-:W-:Y:S01]  /*17eb0*/  UMOV UR45, 0x80000020 ;  /* 0x80000020002d7882 */ /* 0x000fe20000000000 */
[----:B------:R-:W-:Y:S01]  /*17ec0*/  IMAD.MOV.U32 R11, RZ, RZ, -0x7fffffe0 ;  /* 0x80000020ff0b7424 */ /* 0x000fe200078e00ff */
[C---:B------:R-:W-:Y:S01]  /*17ed0*/  IADD3 R10, R4.reuse, 0x82, RZ ;  /* 0x00000082040a7810 */ /* 0x040fe20007ffe0ff */
[----:B------:R-:W-:Y:S01]  /*17ee0*/  VIADD R12, R4, 0x102 ;  /* 0x00000102040c7836 */ /* 0x000fe20000000000 */
[----:B------:R-:W-:Y:S01]  /*17ef0*/  R2UR UR46, R6 ;  /* 0x00000000062e72ca */ /* 0x000fe200000e0000 */
[----:B------:R-:W-:Y:S01]  /*17f00*/  IMAD.MOV.U32 R13, RZ, RZ, -0x7fffffe0 ;  /* 0x80000020ff0d7424 */ /* 0x000fe200078e00ff */
[----:B------:R-:W-:Y:S01]  /*17f10*/  IADD3 R6, R4, 0x182, RZ ;  /* 0x0000018204067810 */ /* 0x000fe20007ffe0ff */
[----:B------:R-:W-:Y:S01]  /*17f20*/  IMAD.MOV.U32 R7, RZ, RZ, -0x7fffffe0 ;  /* 0x80000020ff077424 */ /* 0x000fe200078e00ff */
[----:B------:R-:W-:-:S04]  /*17f30*/  MOV R5, 0x80000020 ;  /* 0x8000002000057802 */ /* 0x000fc80000000f00 */
[----:B------:R-:W-:Y:S01]  /*17f40*/  R2UR UR43, R5 ;  /* 0x00000000052b72ca */ /* 0x000fe200000e0000 */
[----:B------:R-:W-:Y:S02]  /*17f50*/  WARPGROUP.DEPBAR.LE gsb0, 0x0 ;  /* 0x00008000000079c5 */ /* 0x000fe40000010000 */
[----:B------:R-:W-:-:S06]  /*17f60*/  WARPGROUP.ARRIVE ;  /* 0x00000000000079c5 */ /* 0x000fcc0000000000 */
[----:B------:R-:W-:Y:S01]  /*17f70*/  QGMMA.64x32x32.F32.E4M3.E4M3 R76, gdesc[UR4], RZ, !UPT, gsb0 ;  /* 0x00600000044c79f3 */ /* 0x000fe2000c0008ff */
[----:B------:R-:W-:Y:S01]  /*17f80*/  R2UR UR6, R10 ;  /* 0x000000000a0672ca */ /* 0x000fe200000e0000 */
[----:B------:R-:W-:Y:S01]  /*17f90*/  UMOV UR4, UR44 ;  /* 0x0000002c00047c82 */ /* 0x000fe20008000000 */
[----:B------:R-:W-:Y:S01]  /*17fa0*/  R2UR UR7, R11 ;  /* 0x000000000b0772ca */ /* 0x000fe200000e0000 */
[----:B------:R-:W-:Y:S01]  /*17fb0*/  UMOV UR5, UR45 ;  /* 0x0000002d00057c82 */ /* 0x000fe20008000000 */
[----:B------:R-:W-:Y:S01]  /*17fc0*/  VIADD R10, R4, 0x202 ;  /* 0x00000202040a7836 */ /* 0x000fe20000000000 */
[----:B------:R-:W-:Y:S01]  /*17fd0*/  MOV R11, 0x80000020 ;  /* 0x80000020000b7802 */ /* 0x000fe20000000f00 */
[----:B------:R-:W-:Y:S02]  /*17fe0*/  WARPGROUP.DEPBAR.LE gsb0, 0x0 ;  /* 0x00008000000079c5 */ /* 0x000fe40000010000 */
[----:B------:R-:W-:-:S06]  /*17ff0*/  WARPGROUP.ARRIVE ;  /* 0x00000000000079c5 */ /* 0x000fcc0000000000 */
[----:B------:R-:W-:Y:S01]  /*18000*/  QGMMA.64x32x32.F32.E4M3.E4M3 R60, gdesc[UR8], RZ, !UPT, gsb0 ;  /* 0x00600000083c79f3 */ /* 0x000fe2000c0008ff */
[----:B------:R-:W-:Y:S01]  /*18010*/  R2UR UR10, R12 ;  /* 0x000000000c0a72ca */ /* 0x000fe200000e0000 */
[----:B------:R-:W-:Y:S01]  /*18020*/  UMOV UR8, UR44 ;  /* 0x0000002c00087c82 */ /* 0x000fe20008000000 */
[----:B------:R-:W-:Y:S01]  /*18030*/  R2UR UR11, R13 ;  /* 0x000000000d0b72ca */ /* 0x000fe200000e0000 */
[----:B------:R-:W-:Y:S01]  /*18040*/  UMOV UR9, UR45 ;  /* 0x0000002d00097c82 */ /* 0x000fe20008000000 */
[----:B------:R-:W-:Y:S02]  /*18050*/  VIADD R12, R4, 0x380 ;  /* 0x00000380040c7836 */ /* 0x000fe40000000000 */
[----:B------:R-:W-:Y:S01]  /*18060*/  IMAD.MOV.U32 R13, RZ, RZ, -0x7fffffe0 ;  /* 0x80000020ff0d7424 */ /* 0x000fe200078e00ff */
[----:B------:R-:W-:Y:S02]  /*18070*/  WARPGROUP.DEPBAR.LE gsb0, 0x0 ;  /* 0x00008000000079c5 */ /* 0x000fe40000010000 */
[----:B---3--:R-:W-:-:S06]  /*18080*/  WARPGROUP.ARRIVE ;  /* 0x00000000000079c5 */ /* 0x008fcc0000000000 */
        /* <DEDUP_REMOVED lines=8> */
[----:B--2---:R-:W-:-:S06]  /*18110*/  WARPGROUP.ARRIVE ;  /* 0x00000000000079c5 */ /* 0x004fcc0000000000 */
        /* <DEDUP_REMOVED lines=8> */
[----:B------:R-:W-:-:S06]  /*181a0*/  WARPGROUP.ARRIVE ;  /* 0x00000000000079c5 */ /* 0x000fcc0000000000 */
[----:B------:R-:W-:Y:S03]  /*181b0*/  QGMMA.64x32x32.F32.E4M3.E4M3 R92, gdesc[UR44], R92, gsb0 ;  /* 0x006000002c5c79f3 */ /* 0x000fe6000800085c */
[----:B------:R-:W-:Y:S02]  /*181c0*/  WARPGROUP.DEPBAR.LE gsb0, 0x0 ;  /* 0x00008000000079c5 */ /* 0x000fe40000010000 */
[----:B------:R-:W-:-:S06]  /*181d0*/  WARPGROUP.ARRIVE ;  /* 0x00000000000079c5 */ /* 0x000fcc0000000000 */
[----:B------:R-:W-:Y:S01]  /*181e0*/  QGMMA.64x32x32.F32.E4M3.E4M3 R76, gdesc[UR4], R76, gsb0 ;  /* 0x00600000044c79f3 */ /* 0x000fe2000800084c */
[----:B------:R-:W-:Y:S01]  /*181f0*/  R2UR UR6, R6 ;  /* 0x00000000060672ca */ /* 0x000fe200000e0000 */
[----:B------:R-:W-:Y:S01]  /*18200*/  UIADD3 UR4, UR28, 0x200, URZ ;  /* 0x000002001c047890 */ /* 0x000fe2000fffe03f */
[----:B------:R-:W-:Y:S01]  /*18210*/  R2UR UR7, R7 ;  /* 0x00000000070772ca */ /* 0x000fe200000e0000 */
[----:B------:R-:W-:Y:S01]  /*18220*/  UMOV UR5, 0x80000020 ;  /* 0x8000002000057882 */ /* 0x000fe20000000000 */
[----:B------:R-:W-:Y:S01]  /*18230*/  VIADD R6, R4, 0x400 ;  /* 0x0000040004067836 */ /* 0x000fe20000000000 */
[----:B------:R-:W-:Y:S01]  /*18240*/  UMOV UR21, UR5 ;  /* 0x0000000500157c82 */ /* 0x000fe20008000000 */
[----:B------:R-:W-:Y:S02]  /*18250*/  IMAD.MOV.U32 R7, RZ, RZ, -0x7fffffe0 ;  /* 0x80000020ff077424 */ /* 0x000fe400078e00ff */
[----:B------:R-:W-:Y:S01]  /*18260*/  UMOV UR20, UR4 ;  /* 0x0000000400147c82 */ /* 0x000fe20008000000 */
[----:B------:R-:W-:-:S02]  /*18270*/  WARPGROUP.DEPBAR.LE gsb0, 0x0 ;  /* 0x00008000000079c5 */ /* 0x000fc40000010000 */
[----:B------:R-:W-:-:S06]  /*18280*/  WARPGROUP.ARRIVE ;  /* 0x00000000000079c5 */ /* 0x000fcc0000000000 */
[----:B------:R-:W-:Y:S01]  /*18290*/  QGMMA.64x32x32.F32.E4M3.E4M3 R60, gdesc[UR8], R60, gsb0 ;  /* 0x00600000083c79f3 */ /* 0x000fe2000800083c */
[----:B------:R-:W-:Y:S01]  /*182a0*/  R2UR UR10, R10 ;  /* 0x000000000a0a72ca */ /* 0x000fe200000e0000 */
[----:B------:R-:W-:Y:S01]  /*182b0*/  UMOV UR8, UR4 ;  /* 0x0000000400087c82 */ /* 0x000fe20008000000 */
[----:B------:R-:W-:Y:S01]  /*182c0*/  R2UR UR11, R11 ;  /* 0x000000000b0b72ca */ /* 0x000fe200000e0000 */
[----:B------:R-:W-:Y:S01]  /*182d0*/  UMOV UR9, UR5 ;  /* 0x0000000500097c82 */ /* 0x000fe20008000000 */
[----:B------:R-:W-:Y:S01]  /*182e0*/  IMAD.MOV.U32 R11, RZ, RZ, -0x7fffffe0 ;  /* 0x80000020ff0b7424 */ /* 0x000fe200078e00ff */
[----:B------:R-:W-:-:S04]  /*182f0*/  IADD3 R10, R4, 0x480, RZ ;  /* 0x00000480040a7810 */ /* 0x000fc80007ffe0ff */
[----:B------:R-:W-:Y:S02]  /*18300*/  R2UR UR22, R10 ;  /* 0x000000000a1672ca */ /* 0x000fe400000e0000 */
[----:B------:R-:W-:Y:S01]  /*18310*/  R2UR UR23, R11 ;  /* 0x000000000b1772ca */ /* 0x000fe200000e0000 */
[----:B------:R-:W-:Y:S01]  /*18320*/  IMAD.MOV.U32 R11, RZ, RZ, -0x7fffffe0 ;  /* 0x80000020ff0b7424 */ /* 0x000fe200078e00ff */
[----:B------:R-:W-:Y:S01]  /*18330*/  IADD3 R10, R4, 0x302, RZ ;  /* 0x00000302040a7810 */ /* 0x000fe20007ffe0ff */
[----:B------:R-:W-:Y:S02]  /*18340*/  WARPGROUP.DEPBAR.LE gsb0, 0x0 ;  /* 0x00008000000079c5 */ /* 0x000fe40000010000 */
[----:B------:R-:W-:-:S06]  /*18350*/  WARPGROUP.ARRIVE ;  /* 0x00000000000079c5 */ /* 0x000fcc0000000000 */
[----:B------:R-:W-:Y:S01]  /*18360*/  QGMMA.64x32x32.F32.E4M3.E4M3 R44, gdesc[UR12], R44, gsb0 ;  /* 0x006000000c2c79f3 */ /* 0x000fe2000800082c */
        /* <DEDUP_REMOVED lines=25> */
[----:B------:R-:W-:Y:S01]  /*18500*/  IMAD.MOV.U32 R7, RZ, RZ, -0x7fffffe0 ;  /* 0x80000020ff077424 */ /* 0x000fe200078e00ff */
[----:B------:R-:W-:Y:S01]  /*18510*/  IADD3 R6, R4, 0x402, RZ ;  /* 0x0000040204067810 */ /* 0x000fe20007ffe0ff */
[----:B------:R-:W-:Y:S02]  /*18520*/  UMOV UR25, UR9 ;  /* 0x0000000900197c82 */ /* 0x000fe40008000000 */
        /* <DEDUP_REMOVED lines=8> */
[----:B------:R-:W-:Y:S01]  /*185b0*/  VIADD R10, R4, 0x482 ;  /* 0x00000482040a7836 */ /* 0x000fe20000000000 */
[----:B------:R-:W-:-:S04]  /*185c0*/  MOV R11, 0x80000020 ;  /* 0x80000020000b7802 */ /* 0x000fc80000000f00 */
[----:B------:R-:W-:Y:S01]  /*185d0*/  R2UR UR26, R10 ;  /* 0x000000000a1a72ca */ /* 0x000fe200000e0000 */
[----:B------:R-:W-:Y:S01]  /*185e0*/  VIADD R10, R4, 0x580 ;  /* 0x00000580040a7836 */ /* 0x000fe20000000000 */
[----:B------:R-:W-:Y:S01]  /*185f0*/  R2UR UR27, R11 ;  /* 0x000000000b1b72ca */ /* 0x000fe200000e0000 */
        /* <DEDUP_REMOVED lines=75> */
[C---:B------:R-:W-:Y:S01]  /*18ab0*/  IADD3 R6, R4.reuse, 0x682, RZ ;  /* 0x0000068204067810 */ /* 0x040fe20007ffe0ff */
[----:B------:R-:W-:Y:S01]  /*18ac0*/  VIADD R4, R4, 0x702 ;  /* 0x0000070204047836 */ /* 0x000fe20000000000 */
[----:B------:R-:W-:Y:S01]  /*18ad0*/  UMOV UR41, UR17 ;  /* 0x0000001100297c82 */ /* 0x000fe20008000000 */
[----:B------:R-:W-:-:S03]  /*18ae0*/  UMOV UR40, UR16 ;  /* 0x0000001000287c82 */ /* 0x000fc60008000000 */
[----:B------:R-:W-:Y:S01]  /*18af0*/  R2UR UR42, R4 ;  /* 0x00000000042a72ca */ /* 0x000fe200000e0000 */
[----:B------:R-:W-:Y:S02]  /*18b00*/  WARPGROUP.DEPBAR.LE gsb0, 0x0 ;  /* 0x00008000000079c5 */ /* 0x000fe40000010000 */
[----:B------:R-:W-:-:S06]  /*18b10*/  WARPGROUP.ARRIVE ;  /* 0x00000000000079c5 */ /* 0x000fcc0000000000 */
[----:B------:R-:W-:Y:S01]  /*18b20*/  QGMMA.64x32x32.F32.E4M3.E4M3 R60, gdesc[UR20], R60, gsb0 ;  /* 0x00600000143c79f3 */ /* 0x000fe2000800083c */
[----:B------:R-:W-:Y:S01]  /*18b30*/  R2UR UR22, R10 ;  /* 0x000000000a1672ca */ /* 0x000fe200000e0000 */
[----:B------:R-:W-:Y:S01]  /*18b40*/  UMOV UR20, UR16 ;  /* 0x0000001000147c82 */ /* 0x000fe20008000000 */
[----:B------:R-:W-:Y:S01]  /*18b50*/  R2UR UR23, R11 ;  /* 0x000000000b1772ca */ /* 0x000fe200000e0000 */
[----:B------:R-:W-:Y:S01]  /*18b60*/  UMOV UR21, UR17 ;  /* 0x0000001100157c82 */ /* 0x000fe20008000000 */
        /* <DEDUP_REMOVED lines=30> */
[----:B------:R-:W-:Y:S05]  /*18d50*/  @!P0 BRA `(.L_x_583) ;  /* 0x0000000000048947 */ /* 0x000fea0003800000 */
[----:B------:R-:W-:Y:S01]  /*18d60*/  BPT.TRAP 0x1 ;  /* 0x000000040000795c */ /* 0x000fe20000300000 */
.L_x_583:
[C---:B------:R-:W-:Y:S01]  /*18d70*/  FMUL.FTZ R3, R2.reuse, R92 ;  /* 0x0000005c02037220 */ /* 0x040fe20000410000 */
[C---:B------:R-:W-:Y:S01]  /*18d80*/  FMUL.FTZ R4, R2.reuse, R93 ;  /* 0x0000005d02047220 */ /* 0x040fe20000410000 */
[C---:B------:R-:W-:Y:S01]  /*18d90*/  FMUL.FTZ R8, R2.reuse, R96 ;  /* 0x0000006002087220 */ /* 0x040fe20000410000 */
        /* <DEDUP_REMOVED lines=9> */
[----:B------:R-:W-:Y:S01]  /*18e30*/  IADD3 R34, R159, 0xa0, -R218 ;  /* 0x000000a09f227810 */ /* 0x000fe20007ffe8da */
        /* <DEDUP_REMOVED lines=8> */
[----:B------:R-:W-:Y:S01]  /*18ec0*/  IMAD R34, R147, -0xa0, R34 ;  /* 0xffffff6093227824 */ /* 0x000fe200078e0222 */
[----:B------:R-:W2:Y:S01]  /*18ed0*/  MUFU.TANH R8, R8 ;  /* 0x0000000800087308 */ /* 0x000ea20000002400 */
[C---:B------:R-:W-:Y:S01]  /*18ee0*/  FMUL.FTZ R6, R2.reuse, R95 ;  /* 0x0000005f02067220 */ /* 0x040fe20000410000 */
[C---:B------:R-:W-:Y:S01]  /*18ef0*/  FMUL.FTZ R91, R2.reuse, R48 ;  /* 0x00000030025b7220 */ /* 0x040fe20000410000 */
[C---:B------:R-:W-:Y:S01]  /*18f00*/  FMUL.FTZ R15, R2.reuse, R101 ;  /* 0x00000065020f7220 */ /* 0x040fe20000410000 */
[C---:B------:R-:W-:Y:S01]  /*18f10*/  FMUL.FTZ R48, R2.reuse, R50 ;  /* 0x0000003202307220 */ /* 0x040fe20000410000 */
[C---:B------:R-:W-:Y:S01]  /*18f20*/  FMUL.FTZ R50, R2.reuse, R55 ;  /* 0x0000003702327220 */ /* 0x040fe20000410000 */
[C---:B------:R-:W-:Y:S01]  /*18f30*/  FMUL.FTZ R55, R2.reuse, R58 ;  /* 0x0000003a02377220 */ /* 0x040fe20000410000 */
[C---:B------:R-:W-:Y:S01]  /*18f40*/  FMUL.FTZ R10, R2.reuse, R98 ;  /* 0x00000062020a7220 */ /* 0x040fe20000410000 */
[----:B------:R-:W3:Y:S01]  /*18f50*/  MUFU.TANH R11, R11 ;  /* 0x0000000b000b7308 */ /* 0x000ee20000002400 */
[----:B------:R-:W-:Y:S01]  /*18f60*/  FMUL.FTZ R58, R2, R28 ;  /* 0x0000001c023a7220 */ /* 0x000fe20000410000 */
[----:B------:R-:W-:Y:S01]  /*18f70*/  ISETP.GT.AND P1, PT, R34, RZ, PT ;  /* 0x000000ff2200720c */ /* 0x000fe20003f24270 */
[----:B------:R-:W-:Y:S01]  /*18f80*/  FMUL.FTZ R26, R2, R104 ;  /* 0x00000068021a7220 */ /* 0x000fe20000410000 */
[----:B------:R-:W-:Y:S01]  /*18f90*/  ISETP.GT.AND P2, PT, R34, 0x1, PT ;  /* 0x000000012200780c */ /* 0x000fe20003f44270 */
[C---:B------:R-:W-:Y:S01]  /*18fa0*/  FMUL.FTZ R28, R2.reuse, R31 ;  /* 0x0000001f021c7220 */ /* 0x040fe20000410000 */
[C---:B------:R-:W-:Y:S01]  /*18fb0*/  FMUL.FTZ R31, R2.reuse, R32 ;  /* 0x00000020021f7220 */ /* 0x040fe20000410000 */
[C---:B------:R-:W-:Y:S01]  /*18fc0*/  FMUL.FTZ R7, R2.reuse, R99 ;  /* 0x0000006302077220 */ /* 0x040fe20000410000 */
[----:B------:R-:W4:Y:S01]  /*18fd0*/  MUFU.TANH R5, R5 ;  /* 0x0000000500057308 */ /* 0x000f220000002400 */
[C---:B------:R-:W-:Y:S01]  /*18fe0*/  FMUL.FTZ R32, R2.reuse, R33 ;  /* 0x0000002102207220 */ /* 0x040fe20000410000 */
[----:B------:R-:W-:Y:S01]  /*18ff0*/  FMUL.FTZ R33, R2, R36 ;  /* 0x0000002402217220 */ /* 0x000fe20000410000 */
[----:B------:R-:W-:Y:S01]  /*19000*/  ISETP.GT.AND P3, PT, R34, 0x8, PT ;  /* 0x000000082200780c */ /* 0x000fe20003f64270 */
[C---:B------:R-:W-:Y:S01]  /*19010*/  FMUL.FTZ R24, R2.reuse, R105 ;  /* 0x0000006902187220 */ /* 0x040fe20000410000 */
[----:B0-----:R-:W-:Y:S01]  /*19020*/  FSEL R3, R3, -INF , P1 ;  /* 0xff80000003037808 */ /* 0x001fe20000800000 */
[----:B------:R-:W-:Y:S01]  /*19030*/  FMUL.FTZ R36, R2, R37 ;  /* 0x0000002502247220 */ /* 0x000fe20000410000 */
[----:B-1----:R-:W-:Y:S01]  /*19040*/  FSEL R4, R4, -INF , P2 ;  /* 0xff80000004047808 */ /* 0x002fe20001000000 */
[----:B------:R-:W0:Y:S01]  /*19050*/  MUFU.TANH R14, R14 ;  /* 0x0000000e000e7308 */ /* 0x000e220000002400 */
[C---:B------:R-:W-:Y:S01]  /*19060*/  FMUL.FTZ R37, R2.reuse, R40 ;  /* 0x0000002802257220 */ /* 0x040fe20000410000 */
[C---:B------:R-:W-:Y:S01]  /*19070*/  FMUL.FTZ R40, R2.reuse, R41 ;  /* 0x0000002902287220 */ /* 0x040fe20000410000 */
[C---:B------:R-:W-:Y:S01]  /*19080*/  FMUL.FTZ R13, R2.reuse, R102 ;  /* 0x00000066020d7220 */ /* 0x040fe20000410000 */
[----:B------:R-:W-:Y:S01]  /*19090*/  FMUL.FTZ R92, R2, R76 ;  /* 0x0000004c025c7220 */ /* 0x000fe20000410000 */
[----:B------:R-:W-:Y:S01]  /*190a0*/  ISETP.GT.AND P4, PT, R34, 0x9, PT ;  /* 0x000000092200780c */ /* 0x000fe20003f84270 */
[----:B------:R-:W-:Y:S01]  /*190b0*/  FMUL.FTZ R12, R2, R103 ;  /* 0x00000067020c7220 */ /* 0x000fe20000410000 */
[----:B--2---:R-:W-:Y:S01]  /*190c0*/  FSEL R8, R8, -INF , P3 ;  /* 0xff80000008087808 */ /* 0x004fe20001800000 */
[----:B------:R-:W1:Y:S01]  /*190d0*/  MUFU.TANH R6, R6 ;  /* 0x0000000600067308 */ /* 0x000e620000002400 */
[----:B------:R-:W-:Y:S01]  /*190e0*/  FMNMX.FTZ R41, R3, R4, !PT ;  /* 0x0000000403297209 */ /* 0x000fe20007810000 */
[----:B------:R-:W-:Y:S01]  /*190f0*/  FMUL.FTZ R77, R2, R77 ;  /* 0x0000004d024d7220 */ /* 0x000fe20000410000 */
[----:B------:R-:W-:Y:S01]  /*19100*/  ISETP.GT.AND P5, PT, R34, 0x10, PT ;  /* 0x000000102200780c */ /* 0x000fe20003fa4270 */
[C---:B------:R-:W-:Y:S01]  /*19110*/  FMUL.FTZ R20, R2.reuse, R106 ;  /* 0x0000006a02147220 */ /* 0x040fe20000410000 */
[----:B---3--:R-:W-:Y:S01]  /*19120*/  FSEL R11, R11, -INF , P4 ;  /* 0xff8000000b0b7808 */ /* 0x008fe20002000000 */
[----:B------:R-:W-:Y:S01]  /*19130*/  FMUL.FTZ R76, R2, R78 ;  /* 0x0000004e024c7220 */ /* 0x000fe20000410000 */
[----:B------:R-:W-:Y:S01]  /*19140*/  FMNMX.FTZ R94, R8, R41, !PT ;  /* 0x00000029085e7209 */ /* 0x000fe20007810000 */
[----:B------:R-:W2:Y:S01]  /*19150*/  MUFU.TANH R15, R15 ;  /* 0x0000000f000f7308 */ /* 0x000ea20000002400 */
[----:B----4-:R-:W-:Y:S01]  /*19160*/  FSEL R5, R5, -INF , P1 ;  /* 0xff80000005057808 */ /* 0x010fe20000800000 */
[----:B------:R-:W-:Y:S01]  /*19170*/  FMUL.FTZ R78, R2, R81 ;  /* 0x00000051024e7220 */ /* 0x000fe20000410000 */
[----:B------:R-:W-:Y:S01]  /*19180*/  ISETP.GT.AND P1, PT, R34, 0x11, PT ;  /* 0x000000112200780c */ /* 0x000fe20003f24270 */
[----:B------:R-:W-:Y:S01]  /*19190*/  FMUL.FTZ R81, R2, R83 ;  /* 0x0000005302517220 */ /* 0x000fe20000410000 */
[----:B0-----:R-:W-:Y:S01]  /*191a0*/  FSEL R14, R14, -INF , P5 ;  /* 0xff8000000e0e7808 */ /* 0x001fe20002800000 */
[----:B------:R-:W-:Y:S01]  /*191b0*/  FMUL.FTZ R21, R2, R107 ;  /* 0x0000006b02157220 */ /* 0x000fe20000410000 */
[----:B------:R-:W-:Y:S01]  /*191c0*/  FMNMX.FTZ R41, R11, R94, !PT ;  /* 0x0000005e0b297209 */ /* 0x000fe20007810000 */
[----:B------:R-:W0:Y:S01]  /*191d0*/  MUFU.TANH R10, R10 ;  /* 0x0000000a000a7308 */ /* 0x000e220000002400 */
[----:B-1----:R-:W-:Y:S01]  /*191e0*/  FSEL R6, R6, -INF , P2 ;  /* 0xff80000006067808 */ /* 0x002fe20001000000 */
[----:B------:R-:W-:Y:S01]  /*191f0*/  FMUL.FTZ R83, R2, R84 ;  /* 0x0000005402537220 */ /* 0x000fe20000410000 */
[----:B------:R-:W-:Y:S01]  /*19200*/  ISETP.GT.AND P2, PT, R34, 0x18, PT ;  /* 0x000000182200780c */ /* 0x000fe20003f44270 */
[----:B------:R-:W-:Y:S01]  /*19210*/  FMUL.FTZ R84, R2, R86 ;  /* 0x0000005602547220 */ /* 0x000fe20000410000 */
[----:B------:R-:W-:Y:S01]  /*19220*/  FMNMX.FTZ R94, R14, R41, !PT ;  /* 0x000000290e5e7209 */ /* 0x000fe20007810000 */
[C---:B------:R-:W-:Y:S01]  /*19230*/  FMUL.FTZ R86, R2.reuse, R88 ;  /* 0x0000005802567220 */ /* 0x040fe20000410000 */
[C---:B------:R-:W-:Y:S01]  /*19240*/  FMUL.FTZ R88, R2.reuse, R90 ;  /* 0x0000005a02587220 */ /* 0x040fe20000410000 */
[----:B------:R-:W1:Y:S01]  /*19250*/  MUFU.TANH R26, R26 ;  /* 0x0000001a001a7308 */ /* 0x000e620000002400 */
[----:B--2---:R-:W-:Y:S01]  /*19260*/  FSEL R15, R15, -INF , P1 ;  /* 0xff8000000f0f7808 */ /* 0x004fe20000800000 */
[C---:B------:R-:W-:Y:S01]  /*19270*/  FMUL.FTZ R90, R2.reuse, R49 ;  /* 0x00000031025a7220 */ /* 0x040fe20000410000 */
[C---:B------:R-:W-:Y:S01]  /*19280*/  FMUL.FTZ R49, R2.reuse, R51 ;  /* 0x0000003302317220 */ /* 0x040fe20000410000 */
[C---:B------:R-:W-:Y:S01]  /*19290*/  FMUL.FTZ R51, R2.reuse, R54 ;  /* 0x0000003602337220 */ /* 0x040fe20000410000 */
[----:B------:R-:W-:Y:S01]  /*192a0*/  FMNMX.FTZ R41, R15, R94, !PT ;  /* 0x0000005e0f297209 */ /* 0x000fe20007810000 */
[C---:B------:R-:W-:Y:S01]  /*192b0*/  FMUL.FTZ R54, R2.reuse, R59 ;  /* 0x0000003b02367220 */ /* 0x040fe20000410000 */
[----:B------:R-:W-:Y:S01]  /*192c0*/  FMUL.FTZ R60, R2, R60 ;  /* 0x0000003c023c7220 */ /* 0x000fe20000410000 */
[----:B------:R-:W2:Y:S01]  /*192d0*/  MUFU.TANH R7, R7 ;  /* 0x0000000700077308 */ /* 0x000ea20000002400 */
[----:B0-----:R-:W-:Y:S01]  /*192e0*/  FSEL R10, R10, -INF , P3 ;  /* 0xff8000000a0a7808 */ /* 0x001fe20001800000 */
[----:B------:R-:W-:Y:S01]  /*192f0*/  FMUL.FTZ R61, R2, R61 ;  /* 0x0000003d023d7220 */ /* 0x000fe20000410000 */
[----:B------:R-:W-:Y:S01]  /*19300*/  ISETP.GT.AND P3, PT, R34, 0x19, PT ;  /* 0x000000192200780c */ /* 0x000fe20003f64270 */
[C---:B------:R-:W-:Y:S01]  /*19310*/  FMUL.FTZ R64, R2.reuse, R64 ;  /* 0x0000004002407220 */ /* 0x040fe20000410000 */
[C---:B------:R-:W-:Y:S01]  /*19320*/  FMUL.FTZ R65, R2.reuse, R65 ;  /* 0x0000004102417220 */ /* 0x040fe20000410000 */
[C---:B------:R-:W-:Y:S01]  /*19330*/  FMUL.FTZ R62, R2.reuse, R62 ;  /* 0x0000003e023e7220 */ /* 0x040fe20000410000 */
[----:B------:R-:W-:Y:S01]  /*19340*/  FMUL.FTZ R68, R2, R68 ;  /* 0x0000004402447220 */ /* 0x000fe20000410000 */
[----:B------:R-:W0:Y:S01]  /*19350*/  MUFU.TANH R24, R24 ;  /* 0x0000001800187308 */ /* 0x000e220000002400 */
[----:B-1----:R-:W-:Y:S01]  /*19360*/  FSEL R26, R26, -INF , P2 ;  /* 0xff8000001a1a7808 */ /* 0x002fe20001000000 */
[C---:B------:R-:W-:Y:S01]  /*19370*/  FMUL.FTZ R63, R2.reuse, R63 ;  /* 0x0000003f023f7220 */ /* 0x040fe20000410000 */
[C---:B------:R-:W-:Y:S01]  /*19380*/  FMUL.FTZ R69, R2.reuse, R69 ;  /* 0x0000004502457220 */ /* 0x040fe20000410000 */
[----:B------:R-:W-:Y:S01]  /*19390*/  FMUL.FTZ R66, R2, R66 ;  /* 0x0000004202427220 */ /* 0x000fe20000410000 */
[----:B------:R-:W-:Y:S01]  /*193a0*/  FMNMX.FTZ R59, R26, R41, !PT ;  /* 0x000000291a3b7209 */ /* 0x000fe20007810000 */
[C---:B------:R-:W-:Y:S01]  /*193b0*/  FMUL.FTZ R72, R2.reuse, R72 ;  /* 0x0000004802487220 */ /* 0x040fe20000410000 */
[C---:B------:R-:W-:Y:S01]  /*193c0*/  FMUL.FTZ R67, R2.reuse, R67 ;  /* 0x0000004302437220 */ /* 0x040fe20000410000 */
[----:B------:R-:W1:Y:S01]  /*193d0*/  MUFU.TANH R13, R13 ;  /* 0x0000000d000d7308 */ /* 0x000e620000002400 */
[----:B--2---:R-:W-:Y:S01]  /*193e0*/  FSEL R7, R7, -INF , P4 ;  /* 0xff80000007077808 */ /* 0x004fe20002000000 */
[----:B------:R-:W-:Y:S01]  /*193f0*/  FMUL.FTZ R73, R2, R73 ;  /* 0x0000004902497220 */ /* 0x000fe20000410000 */
[----:B------:R-:W-:Y:S01]  /*19400*/  ISETP.GT.AND P4, PT, R34, 0x20, PT ;  /* 0x000000202200780c */ /* 0x000fe20003f84270 */
[C---:B------:R-:W-:Y:S01]  /*19410*/  FMUL.FTZ R70, R2.reuse, R70 ;  /* 0x0000004602467220 */ /* 0x040fe20000410000 */
[C---:B------:R-:W-:Y:S01]  /*19420*/  FMUL.FTZ R44, R2.reuse, R44 ;  /* 0x0000002c022c7220 */ /* 0x040fe20000410000 */
[C---:B------:R-:W-:Y:S01]  /*19430*/  FMUL.FTZ R71, R2.reuse, R71 ;  /* 0x0000004702477220 */ /* 0x040fe20000410000 */
[----:B------:R-:W-:Y:S01]  /*19440*/  FMUL.FTZ R45, R2, R45 ;  /* 0x0000002d022d7220 */ /* 0x000fe20000410000 */
[----:B------:R-:W2:Y:S01]  /*19450*/  MUFU.TANH R92, R92 ;  /* 0x0000005c005c7308 */ /* 0x000ea20000002400 */
[----:B0-----:R-:W-:Y:S01]  /*19460*/  FSEL R24, R24, -INF , P3 ;  /* 0xff80000018187808 */ /* 0x001fe20001800000 */
[C---:B------:R-:W-:Y:S01]  /*19470*/  FMUL.FTZ R74, R2.reuse, R74 ;  /* 0x0000004a024a7220 */ /* 0x040fe20000410000 */
[C---:B------:R-:W-:Y:S01]  /*19480*/  FMUL.FTZ R75, R2.reuse, R75 ;  /* 0x0000004b024b7220 */ /* 0x040fe20000410000 */
[C---:B------:R-:W-:Y:S01]  /*19490*/  FMUL.FTZ R46, R2.reuse, R46 ;  /* 0x0000002e022e7220 */ /* 0x040fe20000410000 */
[C---:B------:R-:W-:Y:S01]  /*194a0*/  FMUL.FTZ R52, R2.reuse, R52 ;  /* 0x0000003402347220 */ /* 0x040fe20000410000 */
[C---:B------:R-:W-:Y:S01]  /*194b0*/  FMUL.FTZ R47, R2.reuse, R47 ;  /* 0x0000002f022f7220 */ /* 0x040fe20000410000 */
[----:B------:R-:W-:Y:S01]  /*194c0*/  FMUL.FTZ R53, R2, R53 ;  /* 0x0000003502357220 */ /* 0x000fe20000410000 */
[----:B------:R-:W0:Y:S01]  /*194d0*/  MUFU.TANH R12, R12 ;  /* 0x0000000c000c7308 */ /* 0x000e220000002400 */
[----:B-1----:R-:W-:Y:S01]  /*194e0*/  FSEL R13, R13, -INF , P5 ;  /* 0xff8000000d0d7808 */ /* 0x002fe20002800000 */
[----:B------:R-:W-:Y:S01]  /*194f0*/  ULDC UR52, c[0x0][0x988] ;  /* 0x0002620000347ab9 */ /* 0x000fe20000000800 */
[----:B------:R-:W-:Y:S01]  /*19500*/  ISETP.GT.AND P5, PT, R34, 0x21, PT ;  /* 0x000000212200780c */ /* 0x000fe20003fa4270 */
[----:B------:R-:W-:-:S02]  /*19510*/  IMAD.U32 R97, RZ, RZ, UR52 ;  /* 0x00000034ff617e24 */ /* 0x000fc4000f8e00ff */
[C---:B------:R-:W-:Y:S01]  /*19520*/  FMUL.FTZ R103, R2.reuse, R35 ;  /* 0x0000002302677220 */ /* 0x040fe20000410000 */
[C---:B------:R-:W-:Y:S01]  /*19530*/  FMUL.FTZ R99, R2.reuse, R39 ;  /* 0x0000002702637220 */ /* 0x040fe20000410000 */
[----:B------:R-:W-:Y:S01]  /*19540*/  FMUL.FTZ R104, R2, R38 ;  /* 0x0000002602687220 */ /* 0x000fe20000410000 */
[----:B------:R-:W1:Y:S01]  /*19550*/  MUFU.TANH R77, R77 ;  /* 0x0000004d004d7308 */ /* 0x000e620000002400 */
[----:B--2---:R-:W-:Y:S01]  /*19560*/  FSEL R41, R92, -INF , P4 ;  /* 0xff8000005c297808 */ /* 0x004fe20002000000 */
[----:B------:R-:W-:Y:S01]  /*19570*/  FMUL.FTZ R102, R2, R42 ;  /* 0x0000002a02667220 */ /* 0x000fe20000410000 */
[----:B------:R-:W-:Y:S01]  /*19580*/  FMNMX.FTZ R92, R24, R59, !PT ;  /* 0x0000003b185c7209 */ /* 0x000fe20007810000 */
[----:B------:R-:W-:Y:S01]  /*19590*/  FMUL.FTZ R101, R2, R43 ;  /* 0x0000002b02657220 */ /* 0x000fe20000410000 */
[----:B------:R-:W-:Y:S02]  /*195a0*/  ULDC UR49, c[0x0][0x988] ;  /* 0x0002620000317ab9 */ /* 0x000fe40000000800 */
[----:B------:R-:W-:Y:S01]  /*195b0*/  FMNMX.FTZ R92, R41, R92, !PT ;  /* 0x0000005c295c7209 */ /* 0x000fe20007810000 */
[----:B------:R-:W2:Y:S01]  /*195c0*/  MUFU.TANH R20, R20 ;  /* 0x0000001400147308 */ /* 0x000ea20000002400 */
[----:B0-----:R-:W-:-:S02]  /*195d0*/  FSEL R12, R12, -INF , P1 ;  /* 0xff8000000c0c7808 */ /* 0x001fc40000800000 */
        /* <DEDUP_REMOVED lines=179> */
[----:B0-----:R-:W-:-:S04]  /*1a110*/  FSEL R98, R40, -INF , P5 ;  /* 0xff80000028627808 */ /* 0x001fc80002800000 */
[----:B------:R-:W-:-:S03]  /*1a120*/  FMNMX.FTZ R31, R98, R31, !PT ;  /* 0x0000001f621f7209 */ /* 0x000fc60007810000 */
[----:B------:R-:W0:Y:S01]  /*1a130*/  MUFU.TANH R99, R99 ;  /* 0x0000006300637308 */ /* 0x000e220000002400 */
[----:B-1----:R-:W-:Y:S01]  /*1a140*/  FSEL R103, R103, -INF , P1 ;  /* 0xff80000067677808 */ /* 0x002fe20000800000 */
[----:B------:R-:W1:Y:S06]  /*1a150*/  SHFL.BFLY PT, R32, R31, 0x2, 0x1f ;  /* 0x0c401f001f207f89 */ /* 0x000e6c00000e0000 */
[----:B------:R-:W3:Y:S01]  /*1a160*/  MUFU.TANH R102, R102 ;  /* 0x0000006600667308 */ /* 0x000ee20000002400 */
[----:B--2---:R-:W-:-:S07]  /*1a170*/  FSEL R104, R104, -INF , P2 ;  /* 0xff80000068687808 */ /* 0x004fce0001000000 */
[----:B------:R-:W2:Y:S01]  /*1a180*/  MUFU.TANH R101, R101 ;  /* 0x0000006500657308 */ /* 0x000ea20000002400 */
[----:B0-----:R-:W-:Y:S02]  /*1a190*/  FSEL R99, R99, -INF , P3 ;  /* 0xff80000063637808 */ /* 0x001fe40001800000 */
[----:B---3--:R-:W-:Y:S02]  /*1a1a0*/  FSEL R102, R102, -INF , P4 ;  /* 0xff80000066667808 */ /* 0x008fe40002000000 */
[----:B-1----:R-:W-:Y:S02]  /*1a1b0*/  FMNMX.FTZ R32, R31, R32, !PT ;  /* 0x000000201f207209 */ /* 0x002fe40007810000 */
[----:B------:R-:W-:-:S03]  /*1a1c0*/  FMNMX.FTZ R31, R5, R6, !PT ;  /* 0x00000006051f7209 */ /* 0x000fc60007810000 */
[----:B------:R-:W0:Y:S01]  /*1a1d0*/  SHFL.BFLY PT, R33, R32, 0x1, 0x1f ;  /* 0x0c201f0020217f89 */ /* 0x000e2200000e0000 */
[----:B--2---:R-:W-:Y:S02]  /*1a1e0*/  FSEL R101, R101, -INF , P5 ;  /* 0xff80000065657808 */ /* 0x004fe40002800000 */
[----:B0-----:R-:W-:-:S04]  /*1a1f0*/  FMNMX.FTZ R92, R32, R33, !PT ;  /* 0x00000021205c7209 */ /* 0x001fc80007810000 */
[C---:B------:R-:W-:Y:S01]  /*1a200*/  FSETP.NEU.FTZ.AND P6, PT, R92.reuse, -INF , PT ;  /* 0xff8000005c00780b */ /* 0x040fe20003fdd000 */
[----:B------:R-:W-:-:S05]  /*1a210*/  FFMA.FTZ R97, R92, R97, -8 ;  /* 0xc10000005c617423 */ /* 0x000fca0000010061 */
[----:B------:R-:W-:-:S05]  /*1a220*/  FSEL R97, R97, RZ, P6 ;  /* 0x000000ff61617208 */ /* 0x000fca0003000000 */
[--C-:B------:R-:W-:Y:S01]  /*1a230*/  FFMA.FTZ R34, R24, UR52, -R97.reuse ;  /* 0x0000003418227c23 */ /* 0x100fe20008010861 */
[----:B------:R-:W-:Y:S01]  /*1a240*/  FMNMX.FTZ R24, R10, R31, !PT ;  /* 0x0000001f0a187209 */ /* 0x000fe20007810000 */
[--C-:B------:R-:W-:Y:S01]  /*1a250*/  FFMA.FTZ R41, R41, UR52, -R97.reuse ;  /* 0x0000003429297c23 */ /* 0x100fe20008010861 */
[----:B------:R-:W-:-:S01]  /*1a260*/  FFMA.FTZ R42, R64, UR52, -R97 ;  /* 0x00000034402a7c23 */ /* 0x000fc20008010861 */
[--C-:B------:R-:W-:Y:S01]  /*1a270*/  FFMA.FTZ R72, R72, UR52, -R97.reuse ;  /* 0x0000003448487c23 */ /* 0x100fe20008010861 */
[----:B------:R-:W-:Y:S01]  /*1a280*/  FMNMX.FTZ R24, R7, R24, !PT ;  /* 0x0000001807187209 */ /* 0x000fe20007810000 */
[--C-:B------:R-:W-:Y:S01]  /*1a290*/  FFMA.FTZ R73, R73, UR52, -R97.reuse ;  /* 0x0000003449497c23 */ /* 0x100fe20008010861 */
[----:B------:R-:W-:-:S01]  /*1a2a0*/  FFMA.FTZ R77, R77, UR52, -R97 ;  /* 0x000000344d4d7c23 */ /* 0x000fc20008010861 */
[--C-:B------:R-:W-:Y:S01]  /*1a2b0*/  FFMA.FTZ R79, R79, UR52, -R97.reuse ;  /* 0x000000344f4f7c23 */ /* 0x100fe20008010861 */
[----:B------:R-:W-:Y:S01]  /*1a2c0*/  FMNMX.FTZ R33, R13, R24, !PT ;  /* 0x000000180d217209 */ /* 0x000fe20007810000 */
[----:B------:R-:W-:Y:S01]  /*1a2d0*/  MUFU.EX2 R31, R34 ;  /* 0x00000022001f7308 */ /* 0x000fe20000000800 */
        /* <DEDUP_REMOVED lines=23> */
[----:B------:R0:W-:Y:S01]  /*1a450*/  MUFU.EX2 R34, R79 ;  /* 0x0000004f00227308 */ /* 0x0001e20000000800 */
[----:B------:R-:W-:-:S01]  /*1a460*/  FFMA.FTZ R68, R68, UR52, -R97 ;  /* 0x0000003444447c23 */ /* 0x000fc20008010861 */
[--C-:B------:R-:W-:Y:S01]  /*1a470*/  FFMA.FTZ R44, R44, UR52, -R97.reuse ;  /* 0x000000342c2c7c23 */ /* 0x100fe20008010861 */
[----:B------:R-:W-:Y:S01]  /*1a480*/  FMNMX.FTZ R35, R81, R32, !PT ;  /* 0x0000002051237209 */ /* 0x000fe20007810000 */
[--C-:B------:R-:W-:Y:S01]  /*1a490*/  FFMA.FTZ R32, R83, UR52, -R97.reuse ;  /* 0x0000003453207c23 */ /* 0x100fe20008010861 */
[----:B------:R-:W-:-:S01]  /*1a4a0*/  FFMA.FTZ R45, R45, UR52, -R97 ;  /* 0x000000342d2d7c23 */ /* 0x000fc20008010861 */
[----:B------:R-:W-:Y:S01]  /*1a4b0*/  FFMA.FTZ R52, R52, UR52, -R97 ;  /* 0x0000003434347c23 */ /* 0x000fe20008010861 */
[----:B------:R-:W-:Y:S01]  /*1a4c0*/  FMNMX.FTZ R36, R84, R35, !PT ;  /* 0x0000002354247209 */ /* 0x000fe20007810000 */
[----:B------:R-:W-:Y:S01]  /*1a4d0*/  MUFU.EX2 R3, R3 ;  /* 0x0000000300037308 */ /* 0x000fe20000000800 */
[----:B0-----:R-:W-:-:S02]  /*1a4e0*/  IMAD.U32 R79, RZ, RZ, UR52 ;  /* 0x00000034ff4f7e24 */ /* 0x001fc4000f8e00ff */
[--C-:B------:R-:W-:Y:S01]  /*1a4f0*/  FFMA.FTZ R53, R53, UR52, -R97.reuse ;  /* 0x0000003435357c23 */ /* 0x100fe20008010861 */
[----:B------:R-:W-:Y:S01]  /*1a500*/  FMNMX.FTZ R35, R85, R36, !PT ;  /* 0x0000002455237209 */ /* 0x000fe20007810000 */
[----:B------:R-:W-:-:S03]  /*1a510*/  FFMA.FTZ R57, R57, UR52, -R97 ;  /* 0x0000003439397c23 */ /* 0x000fc60008010861 */
[----:B------:R-:W-:Y:S01]  /*1a520*/  FMNMX.FTZ R36, R88, R35, !PT ;  /* 0x0000002358247209 */ /* 0x000fe20007810000 */
[----:B------:R-:W-:Y:S03]  /*1a530*/  MUFU.EX2 R4, R4 ;  /* 0x0000000400047308 */ /* 0x000fe60000000800 */
[----:B------:R-:W-:-:S04]  /*1a540*/  FMNMX.FTZ R39, R89, R36, !PT ;  /* 0x0000002459277209 */ /* 0x000fc80007810000 */
[----:B------:R-:W-:Y:S01]  /*1a550*/  FMNMX.FTZ R36, R62, R39, !PT ;  /* 0x000000273e247209 */ /* 0x000fe20007810000 */
[----:B------:R-:W-:Y:S03]  /*1a560*/  MUFU.EX2 R35, R82 ;  /* 0x0000005200237308 */ /* 0x000fe60000000800 */
[----:B------:R-:W-:-:S04]  /*1a570*/  FMNMX.FTZ R39, R63, R36, !PT ;  /* 0x000000243f277209 */ /* 0x000fc80007810000 */
[----:B------:R-:W-:Y:S01]  /*1a580*/  FMNMX.FTZ R36, R66, R39, !PT ;  /* 0x0000002742247209 */ /* 0x000fe20007810000 */
[----:B------:R-:W-:Y:S03]  /*1a590*/  MUFU.EX2 R8, R8 ;  /* 0x0000000800087308 */ /* 0x000fe60000000800 */
[----:B------:R-:W-:Y:S01]  /*1a5a0*/  FMNMX.FTZ R39, R67, R36, !PT ;  /* 0x0000002443277209 */ /* 0x000fe20007810000 */
[--C-:B------:R-:W-:Y:S01]  /*1a5b0*/  FFMA.FTZ R36, R60, UR52, -R97.reuse ;  /* 0x000000343c247c23 */ /* 0x100fe20008010861 */
[----:B------:R-:W-:-:S01]  /*1a5c0*/  FFMA.FTZ R60, R61, UR52, -R97 ;  /* 0x000000343d3c7c23 */ /* 0x000fc20008010861 */
[----:B------:R-:W-:Y:S01]  /*1a5d0*/  FFMA.FTZ R61, R65, UR52, -R97 ;  /* 0x00000034413d7c23 */ /* 0x000fe20008010861 */
[----:B------:R-:W-:Y:S01]  /*1a5e0*/  FMNMX.FTZ R40, R70, R39, !PT ;  /* 0x0000002746287209 */ /* 0x000fe20007810000 */
[----:B------:R-:W0:Y:S03]  /*1a5f0*/  MUFU.EX2 R11, R11 ;  /* 0x0000000b000b7308 */ /* 0x000e260000000800 */
[----:B------:R-:W-:-:S04]  /*1a600*/  FMNMX.FTZ R39, R71, R40, !PT ;  /* 0x0000002847277209 */ /* 0x000fc80007810000 */
[----:B------:R-:W-:Y:S01]  /*1a610*/  FMNMX.FTZ R40, R74, R39, !PT ;  /* 0x000000274a287209 */ /* 0x000fe20007810000 */
[----:B------:R-:W-:Y:S03]  /*1a620*/  MUFU.EX2 R14, R14 ;  /* 0x0000000e000e7308 */ /* 0x000fe60000000800 */
[----:B------:R-:W-:-:S04]  /*1a630*/  FMNMX.FTZ R41, R75, R40, !PT ;  /* 0x000000284b297209 */ /* 0x000fc80007810000 */
[----:B------:R-:W-:Y:S01]  /*1a640*/  FMNMX.FTZ R40, R46, R41, !PT ;  /* 0x000000292e287209 */ /* 0x000fe20007810000 */
[----:B------:R1:W-:Y:S01]  /*1a650*/  MUFU.EX2 R39, R60 ;  /* 0x0000003c00277308 */ /* 0x0003e20000000800 */
[----:B0-----:R-:W-:Y:S02]  /*1a660*/  F2FP.SATFINITE.E4M3.F32.PACK_AB_MERGE_C R172, R11, R8, RZ ;  /* 0x000000080bac723e */ /* 0x001fe400048070ff */
[----:B------:R-:W-:Y:S02]  /*1a670*/  FMNMX.FTZ R41, R47, R40, !PT ;  /* 0x000000282f297209 */ /* 0x000fe40007810000 */
[----:B------:R-:W-:Y:S02]  /*1a680*/  F2FP.SATFINITE.E4M3.F32.PACK_AB_MERGE_C R172, R4, R3, R172 ;  /* 0x0000000304ac723e */ /* 0x000fe400048070ac */
[----:B------:R-:W-:Y:S01]  /*1a690*/  FMNMX.FTZ R40, R48, R41, !PT ;  /* 0x0000002930287209 */ /* 0x000fe20007810000 */
[----:B------:R-:W-:Y:S03]  /*1a6a0*/  MUFU.EX2 R15, R15 ;  /* 0x0000000f000f7308 */ /* 0x000fe60000000800 */
[----:B------:R-:W-:-:S04]  /*1a6b0*/  FMNMX.FTZ R40, R49, R40, !PT ;  /* 0x0000002831287209 */ /* 0x000fc80007810000 */
[----:B------:R-:W-:Y:S01]  /*1a6c0*/  FMNMX.FTZ R41, R51, R40, !PT ;  /* 0x0000002833297209 */ /* 0x000fe20007810000 */
[----:B------:R-:W0:Y:S03]  /*1a6d0*/  MUFU.EX2 R26, R26 ;  /* 0x0000001a001a7308 */ /* 0x000e260000000800 */
[----:B-1----:R-:W-:Y:S01]  /*1a6e0*/  FMNMX.FTZ R60, R50, R41, !PT ;  /* 0x00000029323c7209 */ /* 0x002fe20007810000 */
[----:B------:R-:W-:-:S03]  /*1a6f0*/  FFMA.FTZ R41, R69, UR52, -R97 ;  /* 0x0000003445297c23 */ /* 0x000fc60008010861 */
[----:B------:R-:W-:Y:S01]  /*1a700*/  FMNMX.FTZ R65, R55, R60, !PT ;  /* 0x0000003c37417209 */ /* 0x000fe20007810000 */
[----:B------:R-:W1:Y:S03]  /*1a710*/  MUFU.EX2 R37, R37 ;  /* 0x0000002500257308 */ /* 0x000e660000000800 */
[----:B------:R-:W-:-:S04]  /*1a720*/  FMNMX.FTZ R60, R54, R65, !PT ;  /* 0x00000041363c7209 */ /* 0x000fc80007810000 */
[----:B------:R-:W-:Y:S01]  /*1a730*/  FMNMX.FTZ R65, R29, R60, !PT ;  /* 0x0000003c1d417209 */ /* 0x000fe20007810000 */
[----:B------:R-:W-:Y:S01]  /*1a740*/  MUFU.EX2 R32, R32 ;  /* 0x0000002000207308 */ /* 0x000fe20000000800 */
[----:B0-----:R-:W-:Y:S02]  /*1a750*/  F2FP.SATFINITE.E4M3.F32.PACK_AB_MERGE_C R174, R31, R26, RZ ;  /* 0x0000001a1fae723e */ /* 0x001fe400048070ff */
[----:B------:R-:W-:Y:S02]  /*1a760*/  FMNMX.FTZ R65, R28, R65, !PT ;  /* 0x000000411c417209 */ /* 0x000fe40007810000 */
[----:B------:R-:W-:Y:S02]  /*1a770*/  F2FP.SATFINITE.E4M3.F32.PACK_AB_MERGE_C R174, R15, R14, R174 ;  /* 0x0000000e0fae723e */ /* 0x000fe400048070ae */
[----:B------:R-:W-:Y:S01]  /*1a780*/  FMNMX.FTZ R64, R30, R65, !PT ;  /* 0x000000411e407209 */ /* 0x000fe20007810000 */
[----:B------:R0:W-:Y:S01]  /*1a790*/  MUFU.EX2 R60, R72 ;  /* 0x00000048003c7308 */ /* 0x0001e20000000800 */
[----:B-1----:R-:W-:-:S02]  /*1a7a0*/  F2FP.SATFINITE.E4M3.F32.PACK_AB_MERGE_C R176, R37, R34, RZ ;  /* 0x0000002225b0723e */ /* 0x002fc400048070ff */
[----:B------:R-:W-:Y:S02]  /*1a7b0*/  FMNMX.FTZ R69, R103, R64, !PT ;  /* 0x0000004067457209 */ /* 0x000fe40007810000 */
[----:B------:R-:W-:Y:S02]  /*1a7c0*/  F2FP.SATFINITE.E4M3.F32.PACK_AB_MERGE_C R176, R33, R24, R176 ;  /* 0x0000001821b0723e */ /* 0x000fe400048070b0 */
[----:B------:R-:W-:Y:S01]  /*1a7d0*/  FMNMX.FTZ R64, R104, R69, !PT ;  /* 0x0000004568407209 */ /* 0x000fe20007810000 */
[----:B------:R1:W2:Y:S03]  /*1a7e0*/  MUFU.EX2 R65, R73 ;  /* 0x0000004900417308 */ /* 0x0002a60000000800 */
[----:B------:R-:W-:-:S04]  /*1a7f0*/  FMNMX.FTZ R69, R99, R64, !PT ;  /* 0x0000004063457209 */ /* 0x000fc80007810000 */
[----:B------:R-:W-:Y:S01]  /*1a800*/  FMNMX.FTZ R64, R102, R69, !PT ;  /* 0x0000004566407209 */ /* 0x000fe20007810000 */
[----:B------:R-:W-:-:S01]  /*1a810*/  FFMA.FTZ R69, R90, UR52, -R97 ;  /* 0x000000345a457c23 */ /* 0x000fc20008010861 */
[----:B------:R-:W-:Y:S02]  /*1a820*/  MUFU.EX2 R38, R38 ;  /* 0x0000002600267308 */ /* 0x000fe40000000800 */
[----:B0-----:R-:W-:Y:S01]  /*1a830*/  FMNMX.FTZ R72, R101, R64, !PT ;  /* 0x0000004065487209 */ /* 0x001fe20007810000 */
[----:B------:R-:W-:Y:S01]  /*1a840*/  FFMA.FTZ R64, R91, UR52, -R97 ;  /* 0x000000345b407c23 */ /* 0x000fe20008010861 */
[----:B------:R-:W-:-:S03]  /*1a850*/  MOV R91, UR38 ;  /* 0x00000026005b7c02 */ /* 0x000fc60008000f00 */
[----:B-1----:R-:W0:Y:S01]  /*1a860*/  SHFL.BFLY PT, R73, R72, 0x2, 0x1f ;  /* 0x0c401f0048497f89 */ /* 0x002e2200000e0000 */
[----:B------:R-:W1:Y:S01]  /*1a870*/  MUFU.EX2 R43, R43 ;  /* 0x0000002b002b7308 */ /* 0x000e620000000800 */
[----:B--2---:R-:W-:-:S07]  /*1a880*/  F2FP.SATFINITE.E4M3.F32.PACK_AB_MERGE_C R182, R65, R60, RZ ;  /* 0x0000003c41b6723e */ /* 0x004fce00048070ff */
[----:B------:R-:W-:Y:S08]  /*1a890*/  MUFU.EX2 R36, R36 ;  /* 0x0000002400247308 */ /* 0x000ff00000000800 */
[----:B------:R-:W-:Y:S01]  /*1a8a0*/  MUFU.EX2 R42, R42 ;  /* 0x0000002a002a7308 */ /* 0x000fe20000000800 */
[----:B-1----:R-:W-:-:S04]  /*1a8b0*/  F2FP.SATFINITE.E4M3.F32.PACK_AB_MERGE_C R178, R43, R38, RZ ;  /* 0x000000262bb2723e */ /* 0x002fc800048070ff */
[----:B------:R-:W-:Y:S02]  /*1a8c0*/  F2FP.SATFINITE.E4M3.F32.PACK_AB_MERGE_C R178, R35, R32, R178 ;  /* 0x0000002023b2723e */ /* 0x000fe400048070b2 */
[----:B0-----:R-:W-:Y:S01]  /*1a8d0*/  FMNMX.FTZ R77, R72, R73, !PT ;  /* 0x00000049484d7209 */ /* 0x001fe20007810000 */
[--C-:B------:R-:W-:Y:S01]  /*1a8e0*/  FFMA.FTZ R72, R96, UR52, -R97.reuse ;  /* 0x0000003460487c23 */ /* 0x100fe20008010861 */
[----:B------:R-:W0:Y:S03]  /*1a8f0*/  MUFU.EX2 R61, R61 ;  /* 0x0000003d003d7308 */ /* 0x000e260000000800 */
[----:B------:R-:W1:Y:S05]  /*1a900*/  SHFL.BFLY PT, R90, R77, 0x1, 0x1f ;  /* 0x0c201f004d5a7f89 */ /* 0x000e6a00000e0000 */
[----:B------:R2:W-:Y:S08]  /*1a910*/  MUFU.EX2 R40, R68 ;  /* 0x0000004400287308 */ /* 0x0005f00000000800 */
[----:B------:R-:W3:Y:S01]  /*1a920*/  MUFU.EX2 R41, R41 ;  /* 0x0000002900297308 */ /* 0x000ee20000000800 */
[----:B0-----:R-:W-:Y:S01]  /*1a930*/  F2FP.SATFINITE.E4M3.F32.PACK_AB_MERGE_C R180, R61, R42, RZ ;  /* 0x0000002a3db4723e */ /* 0x001fe200048070ff */
[----:B--2---:R-:W-:-:S03]  /*1a940*/  FFMA.FTZ R68, R93, UR52, -R97 ;  /* 0x000000345d447c23 */ /* 0x004fc60008010861 */
[----:B------:R-:W-:-:S03]  /*1a950*/  F2FP.SATFINITE.E4M3.F32.PACK_AB_MERGE_C R180, R39, R36, R180 ;  /* 0x0000002427b4723e */ /* 0x000fc600048070b4 */
[----:B------:R-:W-:Y:S01]  /*1a960*/  MUFU.EX2 R44, R44 ;  /* 0x0000002c002c7308 */ /* 0x000fe20000000800 */
[----:B-1----:R-:W-:Y:S01]  /*1a970*/  FMNMX.FTZ R90, R77, R90, !PT ;  /* 0x0000005a4d5a7209 */ /* 0x002fe20007810000 */
[----:B------:R-:W-:-:S03]  /*1a980*/  FFMA.FTZ R77, R95, UR52, -R97 ;  /* 0x000000345f4d7c23 */ /* 0x000fc60008010861 */
[C---:B------:R-:W-:Y:S01]  /*1a990*/  FSETP.NEU.FTZ.AND P1, PT, R90.reuse, -INF , PT ;  /* 0xff8000005a00780b */ /* 0x040fe20003f3d000 */
[----:B------:R-:W-:-:S02]  /*1a9a0*/  FFMA.FTZ R82, R90, R79, -8 ;  /* 0xc10000005a527423 */ /* 0x000fc4000001004f */
[----:B------:R-:W-:Y:S01]  /*1a9b0*/  MUFU.EX2 R45, R45 ;  /* 0x0000002d002d7308 */ /* 0x000fe20000000800 */
[----:B------:R-:W-:-:S01]  /*1a9c0*/  FFMA.FTZ R79, R98, UR52, -R97 ;  /* 0x00000034624f7c23 */ /* 0x000fc20008010861 */
[----:B---3--:R-:W-:Y:S02]  /*1a9d0*/  F2FP.SATFINITE.E4M3.F32.PACK_AB_MERGE_C R182, R41, R40, R182 ;  /* 0x0000002829b6723e */ /* 0x008fe400048070b6 */
[----:B------:R-:W-:-:S04]  /*1a9e0*/  FSEL R82, R82, RZ, P1 ;  /* 0x000000ff52527208 */ /* 0x000fc80000800000 */
        /* <DEDUP_REMOVED lines=14> */
[----:B------:R-:W-:Y:S01]  /*1aad0*/  FFMA.FTZ R76, R80, UR52, -R82 ;  /* 0x00000034504c7c23 */ /* 0x000fe20008010852 */
[----:B------:R-:W-:-:S01]  /*1aae0*/  FADD.FTZ R75, R3, R4 ;  /* 0x00000004034b7221 */ /* 0x000fc20000010000 */
[----:B------:R-:W0:Y:S01]  /*1aaf0*/  MUFU.EX2 R6, R6 ;  /* 0x0000000600067308 */ /* 0x000e220000000800 */
[----:B------:R-:W-:-:S01]  /*1ab00*/  FFMA.FTZ R80, R88, UR52, -R82 ;  /* 0x0000003458507c23 */ /* 0x000fc20008010852 */
[--C-:B------:R-:W-:Y:S01]  /*1ab10*/  FFMA.FTZ R94, R21, UR52, -R82.reuse ;  /* 0x00000034155e7c23 */ /* 0x100fe20008010852 */
[----:B------:R-:W-:-:S01]  /*1ab20*/  FFMA.FTZ R13, R27, UR52, -R82 ;  /* 0x000000341b0d7c23 */ /* 0x000fc20008010852 */
[----:B------:R-:W-:Y:S01]  /*1ab30*/  FFMA.FTZ R27, R62, UR52, -R82 ;  /* 0x000000343e1b7c23 */ /* 0x000fe20008010852 */
[----:B------:R-:W-:-:S01]  /*1ab40*/  FADD.FTZ R96, R8, R75 ;  /* 0x0000004b08607221 */ /* 0x000fc20000010000 */
[--C-:B------:R-:W-:Y:S01]  /*1ab50*/  FFMA.FTZ R62, R63, UR52, -R82.reuse ;  /* 0x000000343f3e7c23 */ /* 0x100fe20008010852 */
[----:B------:R-:W-:-:S01]  /*1ab60*/  FFMA.FTZ R21, R85, UR52, -R82 ;  /* 0x0000003455157c23 */ /* 0x000fc20008010852 */
[----:B------:R-:W1:Y:S01]  /*1ab70*/  MUFU.EX2 R83, R83 ;  /* 0x0000005300537308 */ /* 0x000e620000000800 */
[----:B------:R-:W-:-:S01]  /*1ab80*/  FFMA.FTZ R63, R70, UR52, -R82 ;  /* 0x00000034463f7c23 */ /* 0x000fc20008010852 */
[--C-:B------:R-:W-:Y:S01]  /*1ab90*/  FFMA.FTZ R85, R89, UR52, -R82.reuse ;  /* 0x0000003459557c23 */ /* 0x100fe20008010852 */
[----:B------:R-:W-:-:S01]  /*1aba0*/  FFMA.FTZ R70, R74, UR52, -R82 ;  /* 0x000000344a467c23 */ /* 0x000fc20008010852 */
[----:B------:R-:W-:-:S02]  /*1abb0*/  VIADD R74, R0, 0x29840 ;  /* 0x00029840004a7836 */ /* 0x000fc40000000000 */
[----:B------:R-:W-:-:S01]  /*1abc0*/  FADD.FTZ R89, R11, R96 ;  /* 0x000000600b597221 */ /* 0x000fc20000010000 */
[--C-:B------:R-:W-:Y:S01]  /*1abd0*/  FFMA.FTZ R0, R46, UR52, -R82.reuse ;  /* 0x000000342e007c23 */ /* 0x100fe20008010852 */
[----:B------:R-:W-:-:S01]  /*1abe0*/  FFMA.FTZ R81, R81, UR52, -R82 ;  /* 0x0000003451517c23 */ /* 0x000fc20008010852 */
[----:B------:R-:W2:Y:S01]  /*1abf0*/  MUFU.EX2 R86, R86 ;  /* 0x0000005600567308 */ /* 0x000ea20000000800 */
[----:B0-----:R-:W-:-:S01]  /*1ac00*/  FADD.FTZ R88, R5, R6 ;  /* 0x0000000605587221 */ /* 0x001fc20000010000 */
[----:B------:R-:W-:Y:S01]  /*1ac10*/  PRMT R74, R91, 0x654, R74 ;  /* 0x000006545b4a7816 */ /* 0x000fe2000000004a */
[----:B------:R-:W-:-:S01]  /*1ac20*/  FFMA.FTZ R67, R67, UR52, -R82 ;  /* 0x0000003443437c23 */ /* 0x000fc20008010852 */
[--C-:B------:R-:W-:Y:S01]  /*1ac30*/  FFMA.FTZ R51, R51, UR52, -R82.reuse ;  /* 0x0000003433337c23 */ /* 0x100fe20008010852 */
[----:B------:R-:W-:-:S01]  /*1ac40*/  FFMA.FTZ R47, R47, UR52, -R82 ;  /* 0x000000342f2f7c23 */ /* 0x000fc20008010852 */
[----:B------:R0:W-:Y:S01]  /*1ac50*/  SYNCS.ARRIVE.TRANS64.RED.A1T0 RZ, [R74+URZ], RZ ;  /* 0x000000ff4aff79a7 */ /* 0x0001e2000810043f */
[----:B------:R-:W-:-:S01]  /*1ac60*/  FFMA.FTZ R49, R49, UR52, -R82 ;  /* 0x0000003431317c23 */ /* 0x000fc20008010852 */
[----:B------:R-:W3:Y:S01]  /*1ac70*/  MUFU.EX2 R7, R7 ;  /* 0x0000000700077308 */ /* 0x000ee20000000800 */
[----:B-1----:R-:W-:-:S01]  /*1ac80*/  FADD.FTZ R75, R83, R88 ;  /* 0x00000058534b7221 */ /* 0x002fc20000010000 */
[----:B------:R-:W-:Y:S01]  /*1ac90*/  FADD.FTZ R88, R14, R89 ;  /* 0x000000590e587221 */ /* 0x000fe20000010000 */
[----:B------:R-:W-:-:S01]  /*1aca0*/  FFMA.FTZ R50, R50, UR52, -R82 ;  /* 0x0000003432327c23 */ /* 0x000fc20008010852 */
[--C-:B------:R-:W-:Y:S01]  /*1acb0*/  FFMA.FTZ R55, R55, UR52, -R82.reuse ;  /* 0x0000003437377c23 */ /* 0x100fe20008010852 */
[----:B------:R-:W-:-:S01]  /*1acc0*/  FFMA.FTZ R54, R54, UR52, -R82 ;  /* 0x0000003436367c23 */ /* 0x000fc20008010852 */
[----:B------:R-:W-:Y:S01]  /*1acd0*/  FADD.FTZ R89, R15, R88 ;  /* 0x000000580f597221 */ /* 0x000fe20000010000 */
[----:B------:R-:W-:-:S01]  /*1ace0*/  FFMA.FTZ R30, R30, UR52, -R82 ;  /* 0x000000341e1e7c23 */ /* 0x000fc20008010852 */
[----:B------:R-:W0:Y:S01]  /*1acf0*/  MUFU.EX2 R10, R10 ;  /* 0x0000000a000a7308 */ /* 0x000e220000000800 */
[----:B--2---:R-:W-:-:S01]  /*1ad00*/  FADD.FTZ R46, R86, R75 ;  /* 0x0000004b562e7221 */ /* 0x004fc20000010000 */
[----:B------:R-:W-:Y:S01]  /*1ad10*/  FADD.FTZ R88, R26, R89 ;  /* 0x000000591a587221 */ /* 0x000fe20000010000 */
[----:B------:R-:W-:-:S01]  /*1ad20*/  FFMA.FTZ R103, R103, UR52, -R82 ;  /* 0x0000003467677c23 */ /* 0x000fc20008010852 */
[----:B------:R-:W-:Y:S01]  /*1ad30*/  F2FP.SATFINITE.E4M3.F32.PACK_AB_MERGE_C R173, R86, R83, RZ ;  /* 0x0000005356ad723e */ /* 0x000fe200048070ff */
[----:B------:R-:W-:-:S01]  /*1ad40*/  FFMA.FTZ R102, R102, UR52, -R82 ;  /* 0x0000003466667c23 */ /* 0x000fc20008010852 */
[----:B------:R-:W-:Y:S01]  /*1ad50*/  FADD.FTZ R89, R31, R88 ;  /* 0x000000581f597221 */ /* 0x000fe20000010000 */
[----:B------:R-:W-:-:S01]  /*1ad60*/  FFMA.FTZ R104, R104, UR52, -R82 ;  /* 0x0000003468687c23 */ /* 0x000fc20008010852 */
[----:B------:R-:W1:Y:S01]  /*1ad70*/  MUFU.EX2 R87, R87 ;  /* 0x0000005700577308 */ /* 0x000e620000000800 */
[----:B---3--:R-:W-:-:S01]  /*1ad80*/  FADD.FTZ R75, R7, R46 ;  /* 0x0000002e074b7221 */ /* 0x008fc20000010000 */
[----:B------:R-:W-:Y:S01]  /*1ad90*/  FFMA.FTZ R46, R48, UR52, -R82 ;  /* 0x00000034302e7c23 */ /* 0x000fe20008010852 */
[----:B------:R-:W-:-:S01]  /*1ada0*/  FADD.FTZ R48, R24, R89 ;  /* 0x0000005918307221 */ /* 0x000fc20000010000 */
[----:B------:R-:W-:Y:S01]  /*1adb0*/  F2FP.SATFINITE.E4M3.F32.PACK_AB_MERGE_C R173, R6, R5, R173 ;  /* 0x0000000506ad723e */ /* 0x000fe200048070ad */
[----:B------:R-:W-:-:S01]  /*1adc0*/  FFMA.FTZ R99, R99, UR52, -R82 ;  /* 0x0000003463637c23 */ /* 0x000fc20008010852 */
[----:B------:R-:W-:Y:S01]  /*1add0*/  IMAD.MOV.U32 R24, RZ, RZ, R25 ;  /* 0x000000ffff187224 */ /* 0x000fe200078e0019 */
[----:B------:R-:W-:Y:S01]  /*1ade0*/  MOV R86, R25 ;  /* 0x0000001900567202 */ /* 0x000fe20000000f00 */
[----:B------:R-:W2:Y:S01]  /*1adf0*/  MUFU.EX2 R94, R94 ;  /* 0x0000005e005e7308 */ /* 0x000ea20000000800 */
[----:B0-----:R-:W-:-:S01]  /*1ae00*/  FADD.FTZ R74, R10, R75 ;  /* 0x0000004b0a4a7221 */ /* 0x001fc20000010000 */
[----:B------:R-:W-:-:S06]  /*1ae10*/  IMAD.MOV.U32 R83, RZ, RZ, R25 ;  /* 0x000000ffff537224 */ /* 0x000fcc00078e0019 */
[----:B------:R-:W0:Y:S01]  /*1ae20*/  MUFU.EX2 R12, R12 ;  /* 0x0000000c000c7308 */ /* 0x000e220000000800 */
[----:B-1----:R-:W-:-:S07]  /*1ae30*/  FADD.FTZ R75, R87, R74 ;  /* 0x0000004a574b7221 */ /* 0x002fce0000010000 */
[----:B------:R-:W1:Y:S01]  /*1ae40*/  MUFU.EX2 R13, R13 ;  /* 0x0000000d000d7308 */ /* 0x000e620000000800 */
[----:B--2---:R-:W-:-:S01]  /*1ae50*/  FADD.FTZ R75, R94, R75 ;  /* 0x0000004b5e4b7221 */ /* 0x004fc20000010000 */
[----:B------:R-:W-:Y:S01]  /*1ae60*/  F2FP.SATFINITE.E4M3.F32.PACK_AB_MERGE_C R175, R94, R87, RZ ;  /* 0x000000575eaf723e */ /* 0x000fe200048070ff */
[----:B------:R-:W-:-:S03]  /*1ae70*/  IMAD.MOV.U32 R87, RZ, RZ, R25 ;  /* 0x000000ffff577224 */ /* 0x000fc600078e0019 */
[----:B------:R-:W-:Y:S02]  /*1ae80*/  F2FP.SATFINITE.E4M3.F32.PACK_AB_MERGE_C R175, R10, R7, R175 ;  /* 0x000000070aaf723e */ /* 0x000fe400048070af */
[----:B------:R-:W2:Y:S01]  /*1ae90*/  MUFU.EX2 R76, R76 ;  /* 0x0000004c004c7308 */ /* 0x000ea20000000800 */
[----:B0-----:R-:W-:-:S01]  /*1aea0*/  FADD.FTZ R74, R12, R75 ;  /* 0x0000004b0c4a7221 */ /* 0x001fc20000010000 */
[----:B------:R-:W-:Y:S01]  /*1aeb0*/  FADD.FTZ R75, R33, R48 ;  /* 0x00000030214b7221 */ /* 0x000fe20000010000 */
[----:B------:R-:W-:-:S01]  /*1aec0*/  FFMA.FTZ R48, R29, UR52, -R82 ;  /* 0x000000341d307c23 */ /* 0x000fc20008010852 */
[----:B------:R-:W-:Y:S02]  /*1aed0*/  IMAD.MOV.U32 R33, RZ, RZ, R25 ;  /* 0x000000ffff217224 */ /* 0x000fe400078e0019 */
[----:B------:R-:W-:-:S02]  /*1aee0*/  FADD.FTZ R88, R34, R75 ;  /* 0x0000004b22587221 */ /* 0x000fc40000010000 */
[----:B------:R-:W0:Y:S01]  /*1aef0*/  MUFU.EX2 R81, R81 ;  /* 0x0000005100517308 */ /* 0x000e220000000800 */
[----:B-1----:R-:W-:-:S01]  /*1af00*/  FADD.FTZ R89, R13, R74 ;  /* 0x0000004a0d597221 */ /* 0x002fc20000010000 */
[----:B------:R-:W-:Y:S01]  /*1af10*/  FADD.FTZ R29, R37, R88 ;  /* 0x00000058251d7221 */ /* 0x000fe20000010000 */
[----:B------:R-:W-:-:S01]  /*1af20*/  FFMA.FTZ R74, R28, UR52, -R82 ;  /* 0x000000341c4a7c23 */ /* 0x000fc20008010852 */
[----:B------:R-:W-:-:S02]  /*1af30*/  FFMA.FTZ R82, R101, UR52, -R82 ;  /* 0x0000003465527c23 */ /* 0x000fc40008010852 */
[----:B------:R-:W-:-:S01]  /*1af40*/  FADD.FTZ R88, R32, R29 ;  /* 0x0000001d20587221 */ /* 0x000fc20000010000 */
[----:B------:R-:W-:Y:S01]  /*1af50*/  IMAD.MOV.U32 R32, RZ, RZ, R25 ;  /* 0x000000ffff207224 */ /* 0x000fe200078e0019 */
[----:B------:R-:W1:Y:S01]  /*1af60*/  MUFU.EX2 R20, R20 ;  /* 0x0000001400147308 */ /* 0x000e620000000800 */
[----:B--2---:R-:W-:-:S07]  /*1af70*/  FADD.FTZ R96, R76, R89 ;  /* 0x000000594c607221 */ /* 0x004fce0000010000 */
[----:B------:R-:W2:Y:S01]  /*1af80*/  MUFU.EX2 R21, R21 ;  /* 0x0000001500157308 */ /* 0x000ea20000000800 */
[----:B0-----:R-:W-:-:S01]  /*1af90*/  FADD.FTZ R75, R81, R96 ;  /* 0x00000060514b7221 */ /* 0x001fc20000010000 */
[----:B------:R-:W-:Y:S01]  /*1afa0*/  F2FP.SATFINITE.E4M3.F32.PACK_AB_MERGE_C R76, R81, R76, RZ ;  /* 0x0000004c514c723e */ /* 0x000fe200048070ff */
[----:B------:R-:W-:-:S03]  /*1afb0*/  IMAD.MOV.U32 R81, RZ, RZ, R25 ;  /* 0x000000ffff517224 */ /* 0x000fc600078e0019 */
[----:B------:R-:W-:Y:S01]  /*1afc0*/  F2FP.SATFINITE.E4M3.F32.PACK_AB_MERGE_C R177, R13, R12, R76 ;  /* 0x0000000c0db1723e */ /* 0x000fe2000480704c */
[----:B------:R-:W-:Y:S01]  /*1afd0*/  IMAD.MOV.U32 R76, RZ, RZ, R25 ;  /* 0x000000ffff4c7224 */ /* 0x000fe200078e0019 */
[----:B------:R-:W0:Y:S01]  /*1afe0*/  MUFU.EX2 R80, R80 ;  /* 0x0000005000507308 */ /* 0x000e220000000800 */
[----:B-1----:R-:W-:-:S01]  /*1aff0*/  FADD.FTZ R96, R20, R75 ;  /* 0x0000004b14607221 */ /* 0x002fc20000010000 */
[----:B------:R-:W-:Y:S01]  /*1b000*/  FADD.FTZ R75, R35, R88 ;  /* 0x00000058234b7221 */ /* 0x000fe20000010000 */
[----:B------:R-:W-:-:S03]  /*1b010*/  IMAD.MOV.U32 R35, RZ, RZ, R25 ;  /* 0x000000ffff237224 */ /* 0x000fc600078e0019 */
[----:B------:R-:W-:Y:S01]  /*1b020*/  FADD.FTZ R88, R38, R75 ;  /* 0x0000004b26587221 */ /* 0x000fe20000010000 */
[----:B------:R-:W-:Y:S01]  /*1b030*/  MOV R38, R25 ;  /* 0x0000001900267202 */ /* 0x000fe20000000f00 */
[----:B------:R-:W1:Y:S01]  /*1b040*/  MUFU.EX2 R85, R85 ;  /* 0x0000005500557308 */ /* 0x000e620000000800 */
[----:B--2---:R-:W-:-:S01]  /*1b050*/  FADD.FTZ R89, R21, R96 ;  /* 0x0000006015597221 */ /* 0x004fc20000010000 */
[----:B------:R-:W-:-:S06]  /*1b060*/  IMAD.MOV.U32 R75, RZ, RZ, R25 ;  /* 0x000000ffff4b7224 */ /* 0x000fcc00078e0019 */
[----:B------:R-:W2:Y:S01]  /*1b070*/  MUFU.EX2 R27, R27 ;  /* 0x0000001b001b7308 */ /* 0x000ea20000000800 */
[----:B0-----:R-:W-:-:S07]  /*1b080*/  FADD.FTZ R96, R80, R89 ;  /* 0x0000005950607221 */ /* 0x001fce0000010000 */
[----:B------:R-:W0:Y:S01]  /*1b090*/  MUFU.EX2 R62, R62 ;  /* 0x0000003e003e7308 */ /* 0x000e220000000800 */
[----:B-1----:R-:W-:-:S01]  /*1b0a0*/  FADD.FTZ R96, R85, R96 ;  /* 0x0000006055607221 */ /* 0x002fc20000010000 */
[----:B------:R-:W-:Y:S01]  /*1b0b0*/  F2FP.SATFINITE.E4M3.F32.PACK_AB_MERGE_C R80, R85, R80, RZ ;  /* 0x000000505550723e */ /* 0x000fe200048070ff */
[----:B------:R-:W-:-:S03]  /*1b0c0*/  IMAD.MOV.U32 R85, RZ, RZ, R25 ;  /* 0x000000ffff557224 */ /* 0x000fc600078e0019 */
[----:B------:R-:W-:Y:S01]  /*1b0d0*/  F2FP.SATFINITE.E4M3.F32.PACK_AB_MERGE_C R179, R21, R20, R80 ;  /* 0x0000001415b3723e */ /* 0x000fe20004807050 */
[----:B------:R-:W-:Y:S01]  /*1b0e0*/  IMAD.MOV.U32 R80, RZ, RZ, R25 ;  /* 0x000000ffff507224 */ /* 0x000fe200078e0019 */
[----:B------:R-:W1:Y:S01]  /*1b0f0*/  MUFU.EX2 R84, R84 ;  /* 0x0000005400547308 */ /* 0x000e620000000800 */
[----:B--2---:R-:W-:-:S07]  /*1b100*/  FADD.FTZ R11, R27, R96 ;  /* 0x000000601b0b7221 */ /* 0x004fce0000010000 */
[----:B------:R2:W-:Y:S01]  /*1b110*/  MUFU.EX2 R28, R51 ;  /* 0x00000033001c7308 */ /* 0x0005e20000000800 */
[----:B0-----:R-:W-:-:S07]  /*1b120*/  FADD.FTZ R11, R62, R11 ;  /* 0x0000000b3e0b7221 */ /* 0x001fce0000010000 */
[----:B------:R-:W0:Y:S01]  /*1b130*/  MUFU.EX2 R67, R67 ;  /* 0x0000004300437308 */ /* 0x000e220000000800 */
[----:B--2---:R-:W-:-:S01]  /*1b140*/  FADD.FTZ R51, R43, R88 ;  /* 0x000000582b337221 */ /* 0x004fc20000010000 */
[----:B-1----:R-:W-:Y:S01]  /*1b150*/  FADD.FTZ R26, R84, R11 ;  /* 0x0000000b541a7221 */ /* 0x002fe20000010000 */
[----:B------:R-:W-:Y:S02]  /*1b160*/  IMAD.MOV.U32 R43, RZ, RZ, R25 ;  /* 0x000000ffff2b7224 */ /* 0x000fe400078e0019 */
[----:B------:R-:W-:Y:S01]  /*1b170*/  FADD.FTZ R8, R36, R51 ;  /* 0x0000003324087221 */ /* 0x000fe20000010000 */
[----:B------:R-:W-:Y:S02]  /*1b180*/  IMAD.MOV.U32 R36, RZ, RZ, R25 ;  /* 0x000000ffff247224 */ /* 0x000fe400078e0019 */
[----:B------:R-:W1:Y:S01]  /*1b190*/  MUFU.EX2 R63, R63 ;  /* 0x0000003f003f7308 */ /* 0x000e620000000800 */
[----:B------:R-:W-:-:S01]  /*1b1a0*/  FADD.FTZ R31, R39, R8 ;  /* 0x00000008271f7221 */ /* 0x000fc20000010000 */
[----:B------:R-:W-:-:S02]  /*1b1b0*/  IMAD.MOV.U32 R39, RZ, RZ, R25 ;  /* 0x000000ffff277224 */ /* 0x000fc400078e0019 */
[----:B------:R-:W-:Y:S02]  /*1b1c0*/  IMAD.MOV.U32 R51, RZ, RZ, R25 ;  /* 0x000000ffff337224 */ /* 0x000fe400078e0019 */
[----:B------:R-:W-:Y:S01]  /*1b1d0*/  FADD.FTZ R8, R42, R31 ;  /* 0x0000001f2a087221 */ /* 0x000fe20000010000 */
[----:B------:R-:W-:Y:S01]  /*1b1e0*/  MOV R42, R25 ;  /* 0x00000019002a7202 */ /* 0x000fe20000000f00 */
[----:B------:R-:W2:Y:S02]  /*1b1f0*/  MUFU.EX2 R66, R66 ;  /* 0x0000004200427308 */ /* 0x000ea40000000800 */
[----:B------:R-:W-:-:S01]  /*1b200*/  FADD.FTZ R61, R61, R8 ;  /* 0x000000083d3d7221 */ /* 0x000fc20000010000 */
[C---:B0-----:R-:W-:Y:S01]  /*1b210*/  FADD.FTZ R26, R67.reuse, R26 ;  /* 0x0000001a431a7221 */ /* 0x041fe20000010000 */
[----:B------:R-:W-:Y:S01]  /*1b220*/  F2FP.SATFINITE.E4M3.F32.PACK_AB_MERGE_C R67, R67, R84, RZ ;  /* 0x000000544343723e */ /* 0x000fe200048070ff */
[----:B------:R-:W-:Y:S02]  /*1b230*/  IMAD.MOV.U32 R84, RZ, RZ, R25 ;  /* 0x000000ffff547224 */ /* 0x000fe400078e0019 */
[----:B------:R-:W-:-:S01]  /*1b240*/  FADD.FTZ R34, R40, R61 ;  /* 0x0000003d28227221 */ /* 0x000fc20000010000 */
[----:B------:R-:W-:Y:S01]  /*1b250*/  IMAD.MOV.U32 R40, RZ, RZ, R25 ;  /* 0x000000ffff287224 */ /* 0x000fe200078e0019 */
[----:B------:R-:W-:Y:S01]  /*1b260*/  F2FP.SATFINITE.E4M3.F32.PACK_AB_MERGE_C R181, R62, R27, R67 ;  /* 0x0000001b3eb5723e */ /* 0x000fe20004807043 */
[----:B------:R-:W0:Y:S01]  /*1b270*/  MUFU.EX2 R70, R70 ;  /* 0x0000004600467308 */ /* 0x000e220000000800 */
[----:B-1----:R-:W-:-:S01]  /*1b280*/  FADD.FTZ R11, R63, R26 ;  /* 0x0000001a3f0b7221 */ /* 0x002fc20000010000 */
[----:B------:R-:W-:Y:S01]  /*1b290*/  FADD.FTZ R31, R41, R34 ;  /* 0x00000022291f7221 */ /* 0x000fe20000010000 */
[--C-:B------:R-:W-:Y:S01]  /*1b2a0*/  IMAD.MOV.U32 R27, RZ, RZ, R25.reuse ;  /* 0x000000ffff1b7224 */ /* 0x100fe200078e0019 */
[----:B------:R-:W-:Y:S01]  /*1b2b0*/  MOV R34, R25 ;  /* 0x0000001900227202 */ /* 0x000fe20000000f00 */
[----:B------:R-:W-:-:S02]  /*1b2c0*/  IMAD.MOV.U32 R41, RZ, RZ, R25 ;  /* 0x000000ffff297224 */ /* 0x000fc400078e0019 */
[----:B------:R-:W-:Y:S01]  /*1b2d0*/  FADD.FTZ R26, R60, R31 ;  /* 0x0000001f3c1a7221 */ /* 0x000fe20000010000 */
[----:B------:R-:W-:Y:S01]  /*1b2e0*/  IMAD.MOV.U32 R31, RZ, RZ, R25 ;  /* 0x000000ffff1f7224 */ /* 0x000fe200078e0019 */
[----:B------:R-:W1:Y:S01]  /*1b2f0*/  MUFU.EX2 R71, R71 ;  /* 0x0000004700477308 */ /* 0x000e620000000800 */
[----:B--2---:R-:W-:-:S01]  /*1b300*/  FADD.FTZ R37, R66, R11 ;  /* 0x0000000b42257221 */ /* 0x004fc20000010000 */
[----:B------:R-:W-:Y:S01]  /*1b310*/  FADD.FTZ R65, R65, R26 ;  /* 0x0000001a41417221 */ /* 0x000fe20000010000 */
[-C--:B------:R-:W-:Y:S01]  /*1b320*/  MOV R26, R25.reuse ;  /* 0x00000019001a7202 */ /* 0x080fe20000000f00 */
[--C-:B------:R-:W-:Y:S01]  /*1b330*/  IMAD.MOV.U32 R61, RZ, RZ, R25.reuse ;  /* 0x000000ffff3d7224 */ /* 0x100fe200078e0019 */
[----:B------:R-:W-:Y:S01]  /*1b340*/  MOV R62, R25 ;  /* 0x00000019003e7202 */ /* 0x000fe20000000f00 */
[----:B------:R-:W-:Y:S02]  /*1b350*/  IMAD.MOV.U32 R60, RZ, RZ, R25 ;  /* 0x000000ffff3c7224 */ /* 0x000fe400078e0019 */
[----:B------:R-:W2:Y:S01]  /*1b360*/  MUFU.EX2 R0, R0 ;  /* 0x0000000000007308 */ /* 0x000ea20000000800 */
[----:B0-----:R-:W-:-:S01]  /*1b370*/  FADD.FTZ R4, R70, R37 ;  /* 0x0000002546047221 */ /* 0x001fc20000010000 */
[----:B------:R-:W-:-:S02]  /*1b380*/  IMAD.MOV.U32 R37, RZ, RZ, R25 ;  /* 0x000000ffff257224 */ /* 0x000fc400078e0019 */
[----:B------:R-:W-:-:S04]  /*1b390*/  IMAD.MOV.U32 R67, RZ, RZ, R25 ;  /* 0x000000ffff437224 */ /* 0x000fc800078e0019 */
[----:B------:R-:W0:Y:S01]  /*1b3a0*/  MUFU.EX2 R47, R47 ;  /* 0x0000002f002f7308 */ /* 0x000e220000000800 */
[C---:B-1----:R-:W-:Y:S01]  /*1b3b0*/  F2FP.SATFINITE.E4M3.F32.PACK_AB_MERGE_C R70, R71.reuse, R70, RZ ;  /* 0x000000464746723e */ /* 0x042fe200048070ff */
[----:B------:R-:W-:Y:S01]  /*1b3c0*/  FADD.FTZ R71, R71, R4 ;  /* 0x0000000447477221 */ /* 0x000fe20000010000 */
[----:B------:R-:W-:-:S01]  /*1b3d0*/  FADD.FTZ R4, R44, R65 ;  /* 0x000000412c047221 */ /* 0x000fc20000010000 */
[--C-:B------:R-:W-:Y:S01]  /*1b3e0*/  IMAD.MOV.U32 R65, RZ, RZ, R25.reuse ;  /* 0x000000ffff417224 */ /* 0x100fe200078e0019 */
[----:B------:R-:W-:Y:S01]  /*1b3f0*/  F2FP.SATFINITE.E4M3.F32.PACK_AB_MERGE_C R183, R66, R63, R70 ;  /* 0x0000003f42b7723e */ /* 0x000fe20004807046 */
[----:B------:R-:W-:Y:S02]  /*1b400*/  IMAD.MOV.U32 R63, RZ, RZ, R25 ;  /* 0x000000ffff3f7224 */ /* 0x000fe400078e0019 */
[----:B------:R-:W-:-:S01]  /*1b410*/  FADD.FTZ R3, R45, R4 ;  /* 0x000000042d037221 */ /* 0x000fc20000010000 */
[----:B------:R-:W1:Y:S01]  /*1b420*/  MUFU.EX2 R46, R46 ;  /* 0x0000002e002e7308 */ /* 0x000e620000000800 */
[----:B--2---:R-:W-:-:S01]  /*1b430*/  FADD.FTZ R14, R0, R71 ;  /* 0x00000047000e7221 */ /* 0x004fc20000010000 */
[----:B------:R-:W-:Y:S01]  /*1b440*/  MOV R66, R25 ;  /* 0x0000001900427202 */ /* 0x000fe20000000f00 */
[----:B------:R-:W-:-:S01]  /*1b450*/  FADD.FTZ R4, R64, R3 ;  /* 0x0000000340047221 */ /* 0x000fc20000010000 */
[----:B------:R-:W-:Y:S01]  /*1b460*/  IMAD.MOV.U32 R71, RZ, RZ, R25 ;  /* 0x000000ffff477224 */ /* 0x000fe200078e0019 */
[----:B------:R-:W-:-:S03]  /*1b470*/  MOV R70, R25 ;  /* 0x0000001900467202 */ /* 0x000fc60000000f00 */
[----:B------:R-:W2:Y:S01]  /*1b480*/  MUFU.EX2 R69, R69 ;  /* 0x0000004500457308 */ /* 0x000ea20000000800 */
[----:B0-----:R-:W-:-:S07]  /*1b490*/  FADD.FTZ R15, R47, R14 ;  /* 0x0000000e2f0f7221 */ /* 0x001fce0000010000 */
[----:B------:R-:W0:Y:S01]  /*1b4a0*/  MUFU.EX2 R49, R49 ;  /* 0x0000003100317308 */ /* 0x000e220000000800 */
[----:B-1----:R-:W-:-:S07]  /*1b4b0*/  FADD.FTZ R14, R46, R15 ;  /* 0x0000000f2e0e7221 */ /* 0x002fce0000010000 */
[----:B------:R-:W1:Y:S01]  /*1b4c0*/  MUFU.EX2 R52, R52 ;  /* 0x0000003400347308 */ /* 0x000e620000000800 */
[C---:B--2---:R-:W-:Y:S01]  /*1b4d0*/  F2FP.SATFINITE.E4M3.F32.PACK_AB_MERGE_C R184, R69.reuse, R64, RZ ;  /* 0x0000004045b8723e */ /* 0x044fe200048070ff */
[----:B------:R-:W-:Y:S01]  /*1b4e0*/  FADD.FTZ R69, R69, R4 ;  /* 0x0000000445457221 */ /* 0x000fe20000010000 */
[--C-:B------:R-:W-:Y:S02]  /*1b4f0*/  IMAD.MOV.U32 R64, RZ, RZ, R25.reuse ;  /* 0x000000ffff407224 */ /* 0x100fe400078e0019 */
[----:B------:R-:W-:Y:S01]  /*1b500*/  F2FP.SATFINITE.E4M3.F32.PACK_AB_MERGE_C R184, R45, R44, R184 ;  /* 0x0000002c2db8723e */ /* 0x000fe200048070b8 */
[--C-:B------:R-:W-:Y:S02]  /*1b510*/  IMAD.MOV.U32 R45, RZ, RZ, R25.reuse ;  /* 0x000000ffff2d7224 */ /* 0x100fe400078e0019 */
[----:B------:R-:W2:Y:S01]  /*1b520*/  MUFU.EX2 R53, R53 ;  /* 0x0000003500357308 */ /* 0x000ea20000000800 */
[C---:B0-----:R-:W-:Y:S01]  /*1b530*/  F2FP.SATFINITE.E4M3.F32.PACK_AB_MERGE_C R46, R49.reuse, R46, RZ ;  /* 0x0000002e312e723e */ /* 0x041fe200048070ff */
[----:B------:R-:W-:Y:S01]  /*1b540*/  FADD.FTZ R49, R49, R14 ;  /* 0x0000000e31317221 */ /* 0x000fe20000010000 */
[----:B------:R-:W-:-:S02]  /*1b550*/  IMAD.MOV.U32 R44, RZ, RZ, R25 ;  /* 0x000000ffff2c7224 */ /* 0x000fc400078e0019 */
[----:B------:R-:W-:Y:S01]  /*1b560*/  F2FP.SATFINITE.E4M3.F32.PACK_AB_MERGE_C R185, R47, R0, R46 ;  /* 0x000000002fb9723e */ /* 0x000fe2000480702e */
[----:B------:R-:W-:-:S01]  /*1b570*/  FADD.FTZ R14, R28, R49 ;  /* 0x000000311c0e7221 */ /* 0x000fc20000010000 */
[----:B------:R-:W-:Y:S01]  /*1b580*/  IMAD.MOV.U32 R47, RZ, RZ, R25 ;  /* 0x000000ffff2f7224 */ /* 0x000fe200078e0019 */
[----:B------:R0:W3:Y:S01]  /*1b590*/  MUFU.EX2 R29, R50 ;  /* 0x00000032001d7308 */ /* 0x0000e20000000800 */
[----:B-1----:R-:W-:-:S01]  /*1b5a0*/  FADD.FTZ R4, R52, R69 ;  /* 0x0000004534047221 */ /* 0x002fc20000010000 */
[----:B------:R-:W-:Y:S01]  /*1b5b0*/  MOV R46, R25 ;  /* 0x00000019002e7202 */ /* 0x000fe20000000f00 */
[--C-:B------:R-:W-:Y:S02]  /*1b5c0*/  IMAD.MOV.U32 R49, RZ, RZ, R25.reuse ;  /* 0x000000ffff317224 */ /* 0x100fe400078e0019 */
[----:B------:R-:W-:-:S03]  /*1b5d0*/  IMAD.MOV.U32 R69, RZ, RZ, R25 ;  /* 0x000000ffff457224 */ /* 0x000fc600078e0019 */
[----:B------:R-:W-:Y:S01]  /*1b5e0*/  MUFU.EX2 R68, R68 ;  /* 0x0000004400447308 */ /* 0x000fe20000000800 */
[----:B--2---:R-:W-:-:S01]  /*1b5f0*/  FADD.FTZ R3, R53, R4 ;  /* 0x0000000435037221 */ /* 0x004fc20000010000 */
[----:B0-----:R-:W-:-:S06]  /*1b600*/  MOV R50, R25 ;  /* 0x0000001900327202 */ /* 0x001fcc0000000f00 */
[----:B------:R0:W1:Y:S01]  /*1b610*/  MUFU.EX2 R73, R78 ;  /* 0x0000004e00497308 */ /* 0x0000620000000800 */
[----:B---3--:R-:W-:-:S07]  /*1b620*/  FADD.FTZ R14, R29, R14 ;  /* 0x0000000e1d0e7221 */ /* 0x008fce0000010000 */
[----:B------:R-:W2:Y:S01]  /*1b630*/  MUFU.EX2 R55, R55 ;  /* 0x0000003700377308 */ /* 0x000ea20000000800 */
[----:B0-----:R-:W-:-:S07]  /*1b640*/  FFMA.FTZ R78, R100, UR52, -R97 ;  /* 0x00000034644e7c23 */ /* 0x001fce0008010861 */
[----:B------:R-:W0:Y:S01]  /*1b650*/  MUFU.EX2 R54, R54 ;  /* 0x0000003600367308 */ /* 0x000e220000000800 */
[----:B-1----:R-:W-:Y:S01]  /*1b660*/  F2FP.SATFINITE.E4M3.F32.PACK_AB_MERGE_C R186, R73, R68, RZ ;  /* 0x0000004449ba723e */ /* 0x002fe200048070ff */
[----:B------:R-:W-:-:S03]  /*1b670*/  FADD.FTZ R68, R68, R3 ;  /* 0x0000000344447221 */ /* 0x000fc60000010000 */
[----:B------:R-:W-:Y:S01]  /*1b680*/  F2FP.SATFINITE.E4M3.F32.PACK_AB_MERGE_C R186, R53, R52, R186 ;  /* 0x0000003435ba723e */ /* 0x000fe200048070ba */
[----:B------:R-:W-:-:S01]  /*1b690*/  FADD.FTZ R73, R73, R68 ;  /* 0x0000004449497221 */ /* 0x000fc20000010000 */
[----:B------:R-:W-:Y:S01]  /*1b6a0*/  IMAD.MOV.U32 R53, RZ, RZ, R25 ;  /* 0x000000ffff357224 */ /* 0x000fe200078e0019 */
[----:B------:R-:W-:Y:S01]  /*1b6b0*/  MUFU.EX2 R58, R58 ;  /* 0x0000003a003a7308 */ /* 0x000fe20000000800 */
[----:B--2---:R-:W-:-:S01]  /*1b6c0*/  FADD.FTZ R3, R55, R14 ;  /* 0x0000000e37037221 */ /* 0x004fc20000010000 */
[--C-:B------:R-:W-:Y:S02]  /*1b6d0*/  IMAD.MOV.U32 R52, RZ, RZ, R25.reuse ;  /* 0x000000ffff347224 */ /* 0x100fe400078e0019 */
[----:B------:R-:W-:-:S04]  /*1b6e0*/  IMAD.MOV.U32 R68, RZ, RZ, R25 ;  /* 0x000000ffff447224 */ /* 0x000fc800078e0019 */
[----:B------:R-:W1:Y:S01]  /*1b6f0*/  MUFU.EX2 R59, R59 ;  /* 0x0000003b003b7308 */ /* 0x000e620000000800 */
[----:B0-----:R-:W-:-:S01]  /*1b700*/  FADD.FTZ R3, R54, R3 ;  /* 0x0000000336037221 */ /* 0x001fc20000010000 */
[----:B------:R-:W-:Y:S02]  /*1b710*/  F2FP.SATFINITE.E4M3.F32.PACK_AB_MERGE_C R55, R54, R55, RZ ;  /* 0x000000373637723e */ /* 0x000fe400048070ff */
[----:B------:R-:W-:Y:S02]  /*1b720*/  MOV R54, R25 ;  /* 0x0000001900367202 */ /* 0x000fe40000000f00 */
[----:B------:R-:W-:Y:S01]  /*1b730*/  F2FP.SATFINITE.E4M3.F32.PACK_AB_MERGE_C R187, R29, R28, R55 ;  /* 0x0000001c1dbb723e */ /* 0x000fe20004807037 */
[--C-:B------:R-:W-:Y:S01]  /*1b740*/  IMAD.MOV.U32 R29, RZ, RZ, R25.reuse ;  /* 0x000000ffff1d7224 */ /* 0x100fe200078e0019 */
[----:B------:R-:W0:Y:S01]  /*1b750*/  MUFU.EX2 R56, R56 ;  /* 0x0000003800387308 */ /* 0x000e220000000800 */
[--C-:B------:R-:W-:Y:S02]  /*1b760*/  IMAD.MOV.U32 R28, RZ, RZ, R25.reuse ;  /* 0x000000ffff1c7224 */ /* 0x100fe400078e0019 */
[----:B------:R-:W-:-:S05]  /*1b770*/  IMAD.MOV.U32 R55, RZ, RZ, R25 ;  /* 0x000000ffff377224 */ /* 0x000fca00078e0019 */
[----:B------:R-:W2:Y:S01]  /*1b780*/  MUFU.EX2 R57, R57 ;  /* 0x0000003900397308 */ /* 0x000ea20000000800 */
[----:B-1----:R-:W-:-:S07]  /*1b790*/  F2FP.SATFINITE.E4M3.F32.PACK_AB_MERGE_C R5, R59, R58, RZ ;  /* 0x0000003a3b05723e */ /* 0x002fce00048070ff */
[----:B------:R1:W3:Y:S01]  /*1b7a0*/  MUFU.EX2 R8, R48 ;  /* 0x0000003000087308 */ /* 0x0002e20000000800 */
[----:B0-----:R-:W-:-:S01]  /*1b7b0*/  FADD.FTZ R4, R56, R73 ;  /* 0x0000004938047221 */ /* 0x001fc20000010000 */
[----:B------:R-:W-:-:S06]  /*1b7c0*/  IMAD.MOV.U32 R73, RZ, RZ, R25 ;  /* 0x000000ffff497224 */ /* 0x000fcc00078e0019 */
[----:B------:R0:W4:Y:S01]  /*1b7d0*/  MUFU.EX2 R11, R74 ;  /* 0x0000004a000b7308 */ /* 0x0001220000000800 */
[C---:B--2---:R-:W-:Y:S01]  /*1b7e0*/  F2FP.SATFINITE.E4M3.F32.PACK_AB_MERGE_C R188, R57.reuse, R56, R5 ;  /* 0x0000003839bc723e */ /* 0x044fe20004807005 */
[----:B------:R-:W-:Y:S01]  /*1b7f0*/  FADD.FTZ R57, R57, R4 ;  /* 0x0000000439397221 */ /* 0x000fe20000010000 */
[--C-:B-1----:R-:W-:Y:S02]  /*1b800*/  IMAD.MOV.U32 R48, RZ, RZ, R25.reuse ;  /* 0x000000ffff307224 */ /* 0x102fe400078e0019 */
[----:B------:R-:W-:Y:S02]  /*1b810*/  IMAD.MOV.U32 R56, RZ, RZ, R25 ;  /* 0x000000ffff387224 */ /* 0x000fe400078e0019 */
[----:B------:R-:W-:-:S01]  /*1b820*/  FADD.FTZ R58, R58, R57 ;  /* 0x000000393a3a7221 */ /* 0x000fc20000010000 */
[----:B------:R-:W-:Y:S01]  /*1b830*/  IMAD.MOV.U32 R57, RZ, RZ, R25 ;  /* 0x000000ffff397224 */ /* 0x000fe200078e0019 */
[----:B------:R-:W1:Y:S01]  /*1b840*/  MUFU.EX2 R30, R30 ;  /* 0x0000001e001e7308 */ /* 0x000e620000000800 */
[----:B---3--:R-:W-:-:S01]  /*1b850*/  FADD.FTZ R6, R8, R3 ;  /* 0x0000000308067221 */ /* 0x008fc20000010000 */
[----:B------:R-:W-:Y:S01]  /*1b860*/  FADD.FTZ R59, R59, R58 ;  /* 0x0000003a3b3b7221 */ /* 0x000fe20000010000 */
[----:B------:R-:W-:-:S02]  /*1b870*/  MOV R58, R25 ;  /* 0x00000019003a7202 */ /* 0x000fc40000000f00 */
[----:B0-----:R-:W-:-:S03]  /*1b880*/  MOV R74, R25 ;  /* 0x00000019004a7202 */ /* 0x001fc60000000f00 */
[----:B------:R-:W0:Y:S01]  /*1b890*/  MUFU.EX2 R103, R103 ;  /* 0x0000006700677308 */ /* 0x000e220000000800 */
[----:B----4-:R-:W-:-:S07]  /*1b8a0*/  FADD.FTZ R5, R11, R6 ;  /* 0x000000060b057221 */ /* 0x010fce0000010000 */
[----:B------:R-:W-:Y:S01]  /*1b8b0*/  MUFU.EX2 R78, R78 ;  /* 0x0000004e004e7308 */ /* 0x000fe20000000800 */
[----:B-1----:R-:W-:-:S07]  /*1b8c0*/  FADD.FTZ R4, R30, R5 ;  /* 0x000000051e047221 */ /* 0x002fce0000010000 */
[----:B------:R-:W1:Y:S01]  /*1b8d0*/  MUFU.EX2 R79, R79 ;  /* 0x0000004f004f7308 */ /* 0x000e620000000800 */
[C---:B0-----:R-:W-:Y:S01]  /*1b8e0*/  F2FP.SATFINITE.E4M3.F32.PACK_AB_MERGE_C R30, R103.reuse, R30, RZ ;  /* 0x0000001e671e723e */ /* 0x041fe200048070ff */
[----:B------:R-:W-:-:S03]  /*1b8f0*/  FADD.FTZ R103, R103, R4 ;  /* 0x0000000467677221 */ /* 0x000fc60000010000 */
[----:B------:R-:W-:Y:S02]  /*1b900*/  F2FP.SATFINITE.E4M3.F32.PACK_AB_MERGE_C R189, R11, R8, R30 ;  /* 0x000000080bbd723e */ /* 0x000fe4000480701e */
[----:B------:R-:W-:Y:S01]  /*1b910*/  MOV R30, R25 ;  /* 0x00000019001e7202 */ /* 0x000fe20000000f00 */
[----:B------:R-:W0:Y:S08]  /*1b920*/  MUFU.EX2 R72, R72 ;  /* 0x0000004800487308 */ /* 0x000e300000000800 */
[----:B------:R-:W2:Y:S01]  /*1b930*/  MUFU.EX2 R77, R77 ;  /* 0x0000004d004d7308 */ /* 0x000ea20000000800 */
[----:B-1----:R-:W-:-:S07]  /*1b940*/  F2FP.SATFINITE.E4M3.F32.PACK_AB_MERGE_C R5, R79, R78, RZ ;  /* 0x0000004e4f05723e */ /* 0x002fce00048070ff */
[----:B------:R-:W-:Y:S01]  /*1b950*/  MUFU.EX2 R102, R102 ;  /* 0x0000006600667308 */ /* 0x000fe20000000800 */
[----:B0-----:R-:W-:-:S01]  /*1b960*/  FADD.FTZ R4, R72, R59 ;  /* 0x0000003b48047221 */ /* 0x001fc20000010000 */
[----:B------:R-:W-:-:S06]  /*1b970*/  IMAD.MOV.U32 R59, RZ, RZ, R25 ;  /* 0x000000ffff3b7224 */ /* 0x000fcc00078e0019 */
[----:B------:R0:W1:Y:S01]  /*1b980*/  MUFU.EX2 R3, R82 ;  /* 0x0000005200037308 */ /* 0x0000620000000800 */
[C---:B--2---:R-:W-:Y:S01]  /*1b990*/  F2FP.SATFINITE.E4M3.F32.PACK_AB_MERGE_C R190, R77.reuse, R72, R5 ;  /* 0x000000484dbe723e */ /* 0x044fe20004807005 */
[----:B------:R-:W-:Y:S01]  /*1b9a0*/  FADD.FTZ R77, R77, R4 ;  /* 0x000000044d4d7221 */ /* 0x000fe20000010000 */
[----:B------:R-:W-:-:S03]  /*1b9b0*/  IMAD.MOV.U32 R72, RZ, RZ, R25 ;  /* 0x000000ffff487224 */ /* 0x000fc600078e0019 */
[----:B------:R-:W-:Y:S01]  /*1b9c0*/  FADD.FTZ R0, R78, R77 ;  /* 0x0000004d4e007221 */ /* 0x000fe20000010000 */
[--C-:B------:R-:W-:Y:S01]  /*1b9d0*/  IMAD.MOV.U32 R77, RZ, RZ, R25.reuse ;  /* 0x000000ffff4d7224 */ /* 0x100fe200078e0019 */
[----:B------:R-:W2:Y:S01]  /*1b9e0*/  MUFU.EX2 R104, R104 ;  /* 0x0000006800687308 */ /* 0x000ea20000000800 */
[-C--:B------:R-:W-:Y:S01]  /*1b9f0*/  MOV R78, R25.reuse ;  /* 0x00000019004e7202 */ /* 0x080fe20000000f00 */
[----:B------:R-:W-:Y:S01]  /*1ba00*/  FADD.FTZ R0, R79, R0 ;  /* 0x000000004f007221 */ /* 0x000fe20000010000 */
[----:B------:R-:W-:Y:S01]  /*1ba10*/  IMAD.MOV.U32 R79, RZ, RZ, R25 ;  /* 0x000000ffff4f7224 */ /* 0x000fe200078e0019 */
[----:B0-----:R-:W-:-:S04]  /*1ba20*/  MOV R82, R25 ;  /* 0x0000001900527202 */ /* 0x001fc80000000f00 */
[----:B------:R-:W0:Y:S01]  /*1ba30*/  MUFU.EX2 R99, R99 ;  /* 0x0000006300637308 */ /* 0x000e220000000800 */
[----:B-1----:R-:W-:Y:S01]  /*1ba40*/  F2FP.SATFINITE.E4M3.F32.PACK_AB_MERGE_C R4, R3, R102, RZ ;  /* 0x000000660304723e */ /* 0x002fe200048070ff */
[----:B--2---:R-:W-:-:S03]  /*1ba50*/  FADD.FTZ R6, R104, R103 ;  /* 0x0000006768067221 */ /* 0x004fc60000010000 */
[----:B0-----:R-:W-:Y:S01]  /*1ba60*/  F2FP.SATFINITE.E4M3.F32.PACK_AB_MERGE_C R191, R99, R104, R4 ;  /* 0x0000006863bf723e */ /* 0x001fe20004807004 */
[----:B------:R-:W-:Y:S02]  /*1ba70*/  VIADD R4, R147, 0xfffffffe ;  /* 0xfffffffe93047836 */ /* 0x000fe40000000000 */
[----:B------:R-:W-:-:S03]  /*1ba80*/  FADD.FTZ R5, R99, R6 ;  /* 0x0000000663057221 */ /* 0x000fc60000010000 */
[----:B------:R-:W-:Y:S01]  /*1ba90*/  ISETP.GE.AND P1, PT, R4, R211, PT ;  /* 0x000000d30400720c */ /* 0x000fe20003f26270 */
[----:B------:R-:W-:-:S04]  /*1baa0*/  FADD.FTZ R102, R102, R5 ;  /* 0x0000000566667221 */ /* 0x000fc80000010000 */
[----:B------:R-:W-:-:S08]  /*1bab0*/  FADD.FTZ R3, R3, R102 ;  /* 0x0000006603037221 */ /* 0x000fd00000010000 */
[----:B------:R-:W-:Y:S05]  /*1bac0*/  @!P1 BRA `(.L_x_584) ;  /* 0x0000003c009c9947 */ /* 0x000fea0003800000 */
[----:B------:R-:W-:Y:S01]  /*1bad0*/  IMAD.MOV.U32 R5, RZ, RZ, R90 ;  /* 0x000000ffff057224 */ /* 0x000fe200078e005a */
[----:B------:R-:W-:Y:S01]  /*1bae0*/  MOV R8, R202 ;  /* 0x000000ca00087202 */ /* 0x000fe20000000f00 */
[----:B------:R-:W-:Y:S01]  /*1baf0*/  IMAD.MOV.U32 R6, RZ, RZ, R92 ;  /* 0x000000ffff067224 */ /* 0x000fe200078e005c */
[----:B------:R-:W-:Y:S01]  /*1bb00*/  CS2R R86, SRZ ;  /* 0x0000000000567805 */ /* 0x000fe2000001ff00 */
[----:B------:R-:W-:Y:S01]  /*1bb10*/  IMAD.MOV.U32 R7, RZ, RZ, R208 ;  /* 0x000000ffff077224 */ /* 0x000fe200078e00d0 */
        /* <DEDUP_REMOVED lines=30> */
[----:B------:R-:W-:-:S07]  /*1bd00*/  CS2R R24, SRZ ;  /* 0x0000000000187805 */ /* 0x000fce000001ff00 */
.L_x_596:
[----:B------:R-:W-:Y:S01]  /*1bd10*/  ISETP.NE.AND P1, PT, R8, 0x1, PT ;  /* 0x000000010800780c */ /* 0x000fe20003f25270 */
[----:B------:R-:W-:Y:S05]  /*1bd20*/  YIELD ;  /* 0x0000000000007946 */ /* 0x000fea0003800000 */
[----:B------:R-:W-:Y:S02]  /*1bd30*/  SEL R208, RZ, 0x1, P1 ;  /* 0x00000001ffd07807 */ /* 0x000fe40000800000 */
[----:B------:R-:W-:Y:S02]  /*1bd40*/  ISETP.NE.AND P1, PT, R212, RZ, PT ;  /* 0x000000ffd400720c */ /* 0x000fe40003f25270 */
[----:B------:R-:W-:-:S11]  /*1bd50*/  LOP3.LUT R208, R7, R208, RZ, 0x3c, !PT ;  /* 0x000000d007d07212 */ /* 0x000fd600078e3cff */
[----:B------:R-:W-:Y:S05]  /*1bd60*/  @P1 BRA `(.L_x_585) ;  /* 0x00000000003c1947 */ /* 0x000fea0003800000 */
[----:B------:R-:W-:Y:S05]  /*1bd70*/  @!P0 BRA `(.L_x_586) ;  /* 0x0000000000048947 */ /* 0x000fea0003800000 */
[----:B------:R-:W-:Y:S01]  /*1bd80*/  BPT.TRAP 0x1 ;  /* 0x000000040000795c */ /* 0x000fe20000300000 */
.L_x_586:
[----:B------:R-:W-:-:S05]  /*1bd90*/  VIADD R10, R8, 0x1 ;  /* 0x00000001080a7836 */ /* 0x000fca0000000000 */
[----:B------:R-:W-:-:S04]  /*1bda0*/  ISETP.NE.AND P2, PT, R10, 0x2, PT ;  /* 0x000000020a00780c */ /* 0x000fc80003f45270 */
[----:B------:R-:W-:Y:S02]  /*1bdb0*/  SEL R11, R10, RZ, P2 ;  /* 0x000000ff0a0b7207 */ /* 0x000fe40001000000 */
[----:B------:R-:W-:-:S03]  /*1bdc0*/  SHF.L.U32 R10, R208, 0x1f, RZ ;  /* 0x0000001fd00a7819 */ /* 0x000fc600000006ff */
[----:B------:R-:W-:-:S04]  /*1bdd0*/  IMAD R11, R11, 0x8, R18 ;  /* 0x000000080b0b7824 */ /* 0x000fc800078e0212 */
[----:B------:R0:W1:Y:S01]  /*1bde0*/  SYNCS.PHASECHK.TRANS64.TRYWAIT P2, [R11+URZ+0x29830], R10 ;  /* 0x0298300a0b0075a7 */ /* 0x000062000804017f */
[----:B------:R-:W-:Y:S05]  /*1bdf0*/  @!P0 BRA `(.L_x_587) ;  /* 0x0000000000048947 */ /* 0x000fea0003800000 */
[----:B------:R-:W-:Y:S01]  /*1be00*/  BPT.TRAP 0x1 ;  /* 0x000000040000795c */ /* 0x000fe20000300000 */
.L_x_587:
[----:B------:R-:W-:Y:S04]  /*1be10*/  BSSY B0, `(.L_x_585) ;  /* 0x0000004000007945 */ /* 0x000fe80003800000 */
[----:B-1----:R-:W-:Y:S05]  /*1be20*/  @P2 BRA `(.L_x_588) ;  /* 0x0000000000082947 */ /* 0x002fea0003800000 */
[----:B------:R-:W1:Y:S02]  /*1be30*/  SYNCS.PHASECHK.TRANS64.TRYWAIT P2, [R11+URZ+0x29830], R10 ;  /* 0x0298300a0b0075a7 */ /* 0x000e64000804017f */
[----:B-1----:R-:W-:Y:S05]  /*1be40*/  @!P2 BRA `(.L_x_589) ;  /* 0x000001180054a947 */ /* 0x002fea0003800000 */
.L_x_588:
[----:B------:R-:W-:Y:S05]  /*1be50*/  BSYNC B0 ;  /* 0x0000000000007941 */ /* 0x000fea0003800000 */
.L_x_585:
[----:B01----:R-:W0:Y:S01]  /*1be60*/  S2R R10, SR_TID.X ;  /* 0x00000000000a7919 */ /* 0x003e220000002100 */
[----:B------:R-:W-:Y:S01]  /*1be70*/  VIADD R202, R8, 0x1 ;  /* 0x0000000108ca7836 */ /* 0x000fe20000000000 */
[----:B------:R-:W-:Y:S05]  /*1be80*/  WARPSYNC.ALL ;  /* 0x0000000000007948 */ /* 0x000fea0003800000 */
[C---:B------:R-:W-:Y:S01]  /*1be90*/  ISETP.NE.AND P2, PT, R202.reuse, 0x2, PT ;  /* 0x00000002ca00780c */ /* 0x040fe20003f45270 */
[----:B------:R-:W-:Y:S01]  /*1bea0*/  IMAD.MOV.U32 R11, RZ, RZ, -0x7fffffe0 ;  /* 0x80000020ff0b7424 */ /* 0x000fe200078e00ff */
[----:B------:R-:W-:Y:S01]  /*1beb0*/  UMOV UR20, UR28 ;  /* 0x0000001c00147c82 */ /* 0x000fe20008000000 */
[----:B------:R-:W-:Y:S01]  /*1bec0*/  UMOV UR21, UR29 ;  /* 0x0000001d00157c82 */ /* 0x000fe20008000000 */
[----:B------:R-:W-:Y:S01]  /*1bed0*/  SEL R202, R202, RZ, P2 ;  /* 0x000000ffcaca7207 */ /* 0x000fe20001000000 */
[----:B------:R-:W-:Y:S01]  /*1bee0*/  UMOV UR24, UR28 ;  /* 0x0000001c00187c82 */ /* 0x000fe20008000000 */
[----:B------:R-:W-:Y:S01]  /*1bef0*/  R2UR UR23, R11 ;  /* 0x000000000b1772ca */ /* 0x000fe200000e0000 */
[----:B------:R-:W-:Y:S01]  /*1bf00*/  UMOV UR25, UR29 ;  /* 0x0000001d00197c82 */ /* 0x000fe20008000000 */
[----:B------:R-:W-:Y:S01]  /*1bf10*/  MOV R13, 0x80000020 ;  /* 0x80000020000d7802 */ /* 0x000fe20000000f00 */
[----:B------:R-:W-:Y:S01]  /*1bf20*/  IMAD.MOV.U32 R21, RZ, RZ, -0x7fffffe0 ;  /* 0x80000020ff157424 */ /* 0x000fe200078e00ff */
[----:B------:R-:W-:Y:S01]  /*1bf30*/  UMOV UR32, UR28 ;  /* 0x0000001c00207c82 */ /* 0x000fe20008000000 */
[----:B------:R-:W-:Y:S01]  /*1bf40*/  IMAD.MOV.U32 R15, RZ, RZ, -0x7fffffe0 ;  /* 0x80000020ff0f7424 */ /* 0x000fe200078e00ff */
[----:B------:R-:W-:Y:S01]  /*1bf50*/  R2UR UR27, R13 ;  /* 0x000000000d1b72ca */ /* 0x000fe200000e0000 */
[----:B------:R-:W-:Y:S01]  /*1bf60*/  UMOV UR33, UR29 ;  /* 0x0000001d00217c82 */ /* 0x000fe20008000000 */
[----:B------:R-:W-:Y:S01]  /*1bf70*/  R2UR UR31, R21 ;  /* 0x00000000151f72ca */ /* 0x000fe200000e0000 */
[----:B------:R-:W-:Y:S01]  /*1bf80*/  UMOV UR40, UR28 ;  /* 0x0000001c00287c82 */ /* 0x000fe20008000000 */
[----:B------:R-:W-:Y:S01]  /*1bf90*/  R2UR UR35, R15 ;  /* 0x000000000f2372ca */ /* 0x000fe200000e0000 */
[----:B------:R-:W-:Y:S01]  /*1bfa0*/  UMOV UR41, UR29 ;  /* 0x0000001d00297c82 */ /* 0x000fe20008000000 */
[----:B------:R-:W-:Y:S01]  /*1bfb0*/  R2UR UR43, R13 ;  /* 0x000000000d2b72ca */ /* 0x000fe200000e0000 */
[----:B------:R-:W-:Y:S01]  /*1bfc0*/  IMAD.MOV.U32 R13, RZ, RZ, -0x7fffffe0 ;  /* 0x80000020ff0d7424 */ /* 0x000fe200078e00ff */
[----:B------:R-:W-:Y:S01]  /*1bfd0*/  R2UR UR47, R21 ;  /* 0x00000000152f72ca */ /* 0x000fe200000e0000 */
[----:B------:R-:W-:Y:S01]  /*1bfe0*/  IMAD.MOV.U32 R11, RZ, RZ, -0x7fffffe0 ;  /* 0x80000020ff0b7424 */ /* 0x000fe200078e00ff */
[----:B------:R-:W-:-:S02]  /*1bff0*/  MOV R15, 0x80000020 ;  /* 0x80000020000f7802 */ /* 0x000fc40000000f00 */
[----:B0-----:R-:W-:-:S04]  /*1c000*/  SHF.R.U32.HI R10, RZ, 0x7, R10 ;  /* 0x00000007ff0a7819 */ /* 0x001fc8000001160a */
[----:B------:R-:W-:Y:S01]  /*1c010*/  IADD3 R88, R10, 0x8, RZ ;  /* 0x000000080a587810 */ /* 0x000fe20007ffe0ff */
[----:B------:R-:W-:-:S04]  /*1c020*/  IMAD R10, R202, 0x780, R9 ;  /* 0x00000780ca0a7824 */ /* 0x000fc800078e0209 */
[----:B------:R0:W-:Y:S01]  /*1c030*/  BAR.SYNC.DEFER_BLOCKING R88, 0x100 ;  /* 0x000400580000751d */ /* 0x0001e20000010000 */
[C---:B------:R-:W-:Y:S01]  /*1c040*/  R2UR UR22, R10.reuse ;  /* 0x000000000a1672ca */ /* 0x040fe200000e0000 */
[C---:B------:R-:W-:Y:S02]  /*1c050*/  VIADD R12, R10.reuse, 0x80 ;  /* 0x000000800a0c7836 */ /* 0x040fe40000000000 */
[C---:B------:R-:W-:Y:S02]  /*1c060*/  VIADD R20, R10.reuse, 0x100 ;  /* 0x000001000a147836 */ /* 0x040fe40000000000 */
[----:B------:R-:W-:Y:S01]  /*1c070*/  VIADD R14, R10, 0x180 ;  /* 0x000001800a0e7836 */ /* 0x000fe20000000000 */
[----:B------:R-:W-:Y:S01]  /*1c080*/  R2UR UR26, R12 ;  /* 0x000000000c1a72ca */ /* 0x000fe200000e0000 */
[----:B------:R-:W-:Y:S01]  /*1c090*/  VIADD R12, R10, 0x200 ;  /* 0x000002000a0c7836 */ /* 0x000fe20000000000 */
[----:B------:R-:W-:Y:S02]  /*1c0a0*/  R2UR UR30, R20 ;  /* 0x00000000141e72ca */ /* 0x000fe400000e0000 */
[----:B------:R-:W-:Y:S01]  /*1c0b0*/  R2UR UR34, R14 ;  /* 0x000000000e2272ca */ /* 0x000fe200000e0000 */
[----:B------:R-:W-:Y:S01]  /*1c0c0*/  VIADD R14, R10, 0x82 ;  /* 0x000000820a0e7836 */ /* 0x000fe20000000000 */
[----:B------:R-:W-:Y:S01]  /*1c0d0*/  R2UR UR42, R12 ;  /* 0x000000000c2a72ca */ /* 0x000fe200000e0000 */
[C---:B------:R-:W-:Y:S01]  /*1c0e0*/  VIADD R12, R10.reuse, 0x102 ;  /* 0x000001020a0c7836 */ /* 0x040fe20000000000 */
[----:B------:R-:W-:-:S04]  /*1c0f0*/  IADD3 R20, R10, 0x2, RZ ;  /* 0x000000020a147810 */ /* 0x000fc80007ffe0ff */
[----:B------:R-:W-:Y:S01]  /*1c100*/  R2UR UR46, R20 ;  /* 0x00000000142e72ca */ /* 0x000fe200000e0000 */
[----:B------:R-:W-:-:S06]  /*1c110*/  WARPGROUP.ARRIVE ;  /* 0x00000000000079c5 */ /* 0x000fcc0000000000 */
[----:B------:R-:W-:Y:S01]  /*1c120*/  QGMMA.64x32x32.F32.E4M3.E4M3 R152, gdesc[UR20], RZ, !UPT, gsb0 ;  /* 0x00600000149879f3 */ /* 0x000fe2000c0008ff */
[----:B------:R-:W-:Y:S01]  /*1c130*/  R2UR UR22, R14 ;  /* 0x000000000e1672ca */ /* 0x000fe200000e0000 */
[----:B------:R-:W-:Y:S01]  /*1c140*/  UMOV UR20, UR44 ;  /* 0x0000002c00147c82 */ /* 0x000fe20008000000 */
[----:B------:R-:W-:Y:S01]  /*1c150*/  R2UR UR23, R15 ;  /* 0x000000000f1772ca */ /* 0x000fe200000e0000 */
[----:B------:R-:W-:Y:S01]  /*1c160*/  UMOV UR21, UR45 ;  /* 0x0000002d00157c82 */ /* 0x000fe20008000000 */
        /* <DEDUP_REMOVED lines=11> */
[----:B------:R-:W-:Y:S03]  /*1c220*/  QGMMA.64x32x32.F32.E4M3.E4M3 R120, gdesc[UR28], RZ, !UPT, gsb0 ;  /* 0x006000001c7879f3 */ /* 0x000fe6000c0008ff */
[----:B------:R-:W-:Y:S02]  /*1c230*/  WARPGROUP.DEPBAR.LE gsb0, 0x0 ;  /* 0x00008000000079c5 */ /* 0x000fe40000010000 */
[----:B------:R-:W-:-:S06]  /*1c240*/  WARPGROUP.ARRIVE ;  /* 0x00000000000079c5 */ /* 0x000fcc0000000000 */
[----:B------:R-:W-:Y:S01]  /*1c250*/  QGMMA.64x32x32.F32.E4M3.E4M3 R104, gdesc[UR32], RZ, !UPT, gsb0 ;  /* 0x00600000206879f3 */ /* 0x000fe2000c0008ff */
[----:B------:R-:W-:Y:S01]  /*1c260*/  R2UR UR34, R12 ;  /* 0x000000000c2272ca */ /* 0x000fe200000e0000 */
[----:B------:R-:W-:Y:S01]  /*1c270*/  UMOV UR32, UR44 ;  /* 0x0000002c00207c82 */ /* 0x000fe20008000000 */
[----:B------:R-:W-:Y:S01]  /*1c280*/  R2UR UR35, R13 ;  /* 0x000000000d2372ca */ /* 0x000fe200000e0000 */
[----:B------:R-:W-:Y:S01]  /*1c290*/  UMOV UR33, UR45 ;  /* 0x0000002d00217c82 */ /* 0x000fe20008000000 */
[----:B------:R-:W-:Y:S01]  /*1c2a0*/  IMAD.MOV.U32 R13, RZ, RZ, -0x7fffffe0 ;  /* 0x80000020ff0d7424 */ /* 0x000fe200078e00ff */
[----:B------:R-:W-:Y:S01]  /*1c2b0*/  IADD3 R12, R10, 0x202, RZ ;  /* 0x000002020a0c7810 */ /* 0x000fe20007ffe0ff */
[----:B------:R-:W-:Y:S02]  /*1c2c0*/  WARPGROUP.DEPBAR.LE gsb0, 0x0 ;  /* 0x00008000000079c5 */ /* 0x000fe40000010000 */
[----:B0-----:R-:W-:-:S06]  /*1c2d0*/  WARPGROUP.ARRIVE ;  /* 0x00000000000079c5 */ /* 0x001fcc0000000000 */
[----:B------:R-:W-:Y:S01]  /*1c2e0*/  QGMMA.64x32x32.F32.E4M3.E4M3 R88, gdesc[UR40], RZ, !UPT, gsb0 ;  /* 0x00600000285879f3 */ /* 0x000fe2000c0008ff */
[----:B------:R-:W-:Y:S01]  /*1c2f0*/  R2UR UR42, R12 ;  /* 0x000000000c2a72ca */ /* 0x000fe200000e0000 */
[----:B------:R-:W-:Y:S01]  /*1c300*/  UMOV UR40, UR44 ;  /* 0x0000002c00287c82 */ /* 0x000fe20008000000 */
[----:B------:R-:W-:Y:S01]  /*1c310*/  R2UR UR43, R13 ;  /* 0x000000000d2b72ca */ /* 0x000fe200000e0000 */
[----:B------:R-:W-:Y:S01]  /*1c320*/  UMOV UR41, UR45 ;  /* 0x0000002d00297c82 */ /* 0x000fe20008000000 */
[----:B------:R-:W-:Y:S02]  /*1c330*/  VIADD R12, R10, 0x280 ;  /* 0x000002800a0c7836 */ /* 0x000fe40000000000 */
[----:B------:R-:W-:-:S03]  /*1c340*/  IMAD.MOV.U32 R13, RZ, RZ, -0x7fffffe0 ;  /* 0x80000020ff0d7424 */ /* 0x000fc600078e00ff */
[----:B------:R-:W-:Y:S02]  /*1c350*/  R2UR UR6, R12 ;  /* 0x000000000c0672ca */ /* 0x000fe400000e0000 */
[----:B------:R-:W-:Y:S01]  /*1c360*/  R2UR UR7, R13 ;  /* 0x000000000d0772ca */ /* 0x000fe200000e0000 */
[----:B------:R-:W-:Y:S01]  /*1c370*/  IMAD.MOV.U32 R13, RZ, RZ, -0x7fffffe0 ;  /* 0x80000020ff0d7424 */ /* 0x000fe200078e00ff */
[----:B------:R-:W-:Y:S01]  /*1c380*/  IADD3 R12, R10, 0x300, RZ ;  /* 0x000003000a0c7810 */ /* 0x000fe20007ffe0ff */
[----:B------:R-:W-:Y:S02]  /*1c390*/  WARPGROUP.DEPBAR.LE gsb0, 0x0 ;  /* 0x00008000000079c5 */ /* 0x000fe40000010000 */
[----:B------:R-:W-:-:S06]  /*1c3a0*/  WARPGROUP.ARRIVE ;  /* 0x00000000000079c5 */ /* 0x000fcc0000000000 */
[----:B------:R-:W-:Y:S03]  /*1c3b0*/  QGMMA.64x32x32.F32.E4M3.E4M3 R152, gdesc[UR44], R152, gsb0 ;  /* 0x006000002c9879f3 */ /* 0x000fe60008000898 */
        /* <DEDUP_REMOVED lines=36> */
[----:B------:R-:W-:Y:S01]  /*1c600*/  R2UR UR10, R12 ;  /* 0x000000000c0a72ca */ /* 0x000fe200000e0000 */
[----:B------:R-:W-:Y:S01]  /*1c610*/  VIADD R12, R10, 0x302 ;  /* 0x000003020a0c7836 */ /* 0x000fe20000000000 */
[----:B------:R-:W-:Y:S01]  /*1c620*/  R2UR UR11, R13 ;  /* 0x000000000d0b72ca */ /* 0x000fe200000e0000 */
        /* <DEDUP_REMOVED lines=106> */
[C---:B------:R-:W-:Y:S01]  /*1ccd0*/  VIADD R12, R10.reuse, 0x682 ;  /* 0x000006820a0c7836 */ /* 0x040fe20000000000 */
[----:B------:R-:W-:Y:S01]  /*1cce0*/  IADD3 R10, R10, 0x702, RZ ;  /* 0x000007020a0a7810 */ /* 0x000fe20007ffe0ff */
        /* <DEDUP_REMOVED lines=31> */
[----:B------:R-:W-:Y:S05]  /*1cee0*/  @P1 BRA `(.L_x_590) ;  /* 0x0000000000281947 */ /* 0x000fea0003800000 */
[----:B------:R-:W-:Y:S05]  /*1cef0*/  @!P0 BRA `(.L_x_591) ;  /* 0x0000000000048947 */ /* 0x000fea0003800000 */
[----:B------:R-:W-:Y:S01]  /*1cf00*/  BPT.TRAP 0x1 ;  /* 0x000000040000795c */ /* 0x000fe20000300000 */
.L_x_591:
[----:B------:R-:W-:Y:S01]  /*1cf10*/  SHF.L.U32 R7, R7, 0x1f, RZ ;  /* 0x0000001f07077819 */ /* 0x000fe200000006ff */
[----:B------:R-:W-:-:S04]  /*1cf20*/  IMAD R10, R8, 0x8, R18 ;  /* 0x00000008080a7824 */ /* 0x000fc800078e0212 */
[----:B------:R0:W1:Y:S01]  /*1cf30*/  SYNCS.PHASECHK.TRANS64.TRYWAIT P1, [R10+URZ+0x29850], R7 ;  /* 0x029850070a0075a7 */ /* 0x000062000802017f */
[----:B------:R-:W-:Y:S05]  /*1cf40*/  @!P0 BRA `(.L_x_592) ;  /* 0x0000000000048947 */ /* 0x000fea0003800000 */
[----:B------:R-:W-:Y:S01]  /*1cf50*/  BPT.TRAP 0x1 ;  /* 0x000000040000795c */ /* 0x000fe20000300000 */
.L_x_592:
[----:B-1----:R-:W-:Y:S05]  /*1cf60*/  @P1 BRA `(.L_x_590) ;  /* 0x0000000000081947 */ /* 0x002fea0003800000 */
[----:B------:R-:W1:Y:S02]  /*1cf70*/  SYNCS.PHASECHK.TRANS64.TRYWAIT P1, [R10+URZ+0x29850], R7 ;  /* 0x029850070a0075a7 */ /* 0x000e64000802017f */
[----:B-1----:R-:W-:Y:S05]  /*1cf80*/  @!P1 BRA `(.L_x_593) ;  /* 0x0000010800189947 */ /* 0x002fea0003800000 */
.L_x_590:
[----:B01----:R-:W-:Y:S01]  /*1cf90*/  VIADD R7, R18, 0x400 ;  /* 0x0000040012077836 */ /* 0x003fe20000000000 */
[----:B------:R-:W-:Y:S01]  /*1cfa0*/  MOV R11, 0xc0000010 ;  /* 0xc0000010000b7802 */ /* 0x000fe20000000f00 */
[----:B------:R-:W-:Y:S05]  /*1cfb0*/  WARPSYNC.ALL ;  /* 0x0000000000007948 */ /* 0x000fea0003800000 */
[----:B------:R-:W-:Y:S01]  /*1cfc0*/  SHF.R.U32.HI R7, RZ, 0x4, R7 ;  /* 0x00000004ff077819 */ /* 0x000fe20000011607 */
[----:B------:R-:W-:Y:S01]  /*1cfd0*/  WARPGROUP.ARRIVE ;  /* 0x00000000000079c5 */ /* 0x000fe20000000000 */
[----:B------:R-:W-:Y:S01]  /*1cfe0*/  R2UR UR7, R11 ;  /* 0x000000000b0772ca */ /* 0x000fe200000e0000 */
[----:B------:R-:W-:Y:S01]  /*1cff0*/  IMAD.MOV.U32 R13, RZ, RZ, -0x3ffffff0 ;  /* 0xc0000010ff0d7424 */ /* 0x000fe200078e00ff */
[----:B------:R-:W-:-:S03]  /*1d000*/  LOP3.LUT R7, R7, 0x3fff, RZ, 0xc0, !PT ;  /* 0x00003fff07077812 */ /* 0x000fc600078ec0ff */
[----:B------:R-:W0:Y:S01]  /*1d010*/  S2R R14, SR_TID.X ;  /* 0x00000000000e7919 */ /* 0x000e220000002100 */
[----:B------:R-:W-:Y:S02]  /*1d020*/  MOV R11, 0xc0000010 ;  /* 0xc0000010000b7802 */ /* 0x000fe40000000f00 */
[----:B------:R-:W-:-:S05]  /*1d030*/  LOP3.LUT R7, R7, 0x10000, RZ, 0xfc, !PT ;  /* 0x0001000007077812 */ /* 0x000fca00078efcff */
[----:B------:R-:W-:-:S04]  /*1d040*/  IMAD R10, R8, 0x500, R7 ;  /* 0x00000500080a7824 */ /* 0x000fc800078e0207 */
[C---:B------:R-:W-:Y:S01]  /*1d050*/  VIADD R12, R10.reuse, 0x100 ;  /* 0x000001000a0c7836 */ /* 0x040fe20000000000 */
[----:B------:R-:W-:-:S13]  /*1d060*/  R2UR UR6, R10 ;  /* 0x000000000a0672ca */ /* 0x000fda00000e0000 */
[----:B------:R-:W-:Y:S01]  /*1d070*/  QGMMA.64x128x32.F32.E4M3.E4M3 R24, R172, gdesc[UR4], R24, gsb0 ;  /* 0x01e00004ac187df3 */ /* 0x000fe20008000818 */
[----:B------:R-:W-:Y:S01]  /*1d080*/  R2UR UR6, R12 ;  /* 0x000000000c0672ca */ /* 0x000fe200000e0000 */
[----:B------:R-:W-:Y:S01]  /*1d090*/  VIADD R12, R10, 0x200 ;  /* 0x000002000a0c7836 */ /* 0x000fe20000000000 */
[----:B------:R-:W-:Y:S02]  /*1d0a0*/  R2UR UR7, R13 ;  /* 0x000000000d0772ca */ /* 0x000fe400000e0000 */
[----:B------:R-:W-:Y:S02]  /*1d0b0*/  MOV R13, 0xc0000010 ;  /* 0xc0000010000d7802 */ /* 0x000fe40000000f00 */
[----:B0-----:R-:W-:-:S04]  /*1d0c0*/  SHF.R.U32.HI R14, RZ, 0x7, R14 ;  /* 0x00000007ff0e7819 */ /* 0x001fc8000001160e */
[----:B------:R-:W-:Y:S01]  /*1d0d0*/  IADD3 R7, -R14, 0xb, RZ ;  /* 0x0000000b0e077810 */ /* 0x000fe20007ffe1ff */
[----:B------:R-:W-:Y:S02]  /*1d0e0*/  WARPGROUP.DEPBAR.LE gsb0, 0x0 ;  /* 0x00008000000079c5 */ /* 0x000fe40000010000 */
[----:B------:R-:W-:-:S06]  /*1d0f0*/  WARPGROUP.ARRIVE ;  /* 0x00000000000079c5 */ /* 0x000fcc0000000000 */
[----:B------:R-:W-:Y:S01]  /*1d100*/  QGMMA.64x128x32.F32.E4M3.E4M3 R24, R176, gdesc[UR4], R24, gsb0 ;  /* 0x01e00004b0187df3 */ /* 0x000fe20008000818 */
[----:B------:R-:W-:Y:S01]  /*1d110*/  R2UR UR6, R12 ;  /* 0x000000000c0672ca */ /* 0x000fe200000e0000 */
[C---:B------:R-:W-:Y:S01]  /*1d120*/  VIADD R12, R10.reuse, 0x300 ;  /* 0x000003000a0c7836 */ /* 0x040fe20000000000 */
[----:B------:R-:W-:Y:S01]  /*1d130*/  R2UR UR7, R13 ;  /* 0x000000000d0772ca */ /* 0x000fe200000e0000 */
[----:B------:R-:W-:Y:S02]  /*1d140*/  IMAD.MOV.U32 R13, RZ, RZ, -0x3ffffff0 ;  /* 0xc0000010ff0d7424 */ /* 0x000fe400078e00ff */
[----:B------:R-:W-:Y:S01]  /*1d150*/  VIADD R10, R10, 0x400 ;  /* 0x000004000a0a7836 */ /* 0x000fe20000000000 */
[----:B------:R-:W-:Y:S02]  /*1d160*/  WARPGROUP.DEPBAR.LE gsb0, 0x0 ;  /* 0x00008000000079c5 */ /* 0x000fe40000010000 */
[----:B------:R-:W-:-:S07]  /*1d170*/  WARPGROUP.ARRIVE ;  /* 0x00000000000079c5 */ /* 0x000fce0000000000 */
[----:B------:R-:W-:Y:S01]  /*1d180*/  QGMMA.64x128x32.F32.E4M3.E4M3 R24, R180, gdesc[UR4], R24, gsb0 ;  /* 0x01e00004b4187df3 */ /* 0x000fe20008000818 */
[----:B------:R-:W-:Y:S02]  /*1d190*/  R2UR UR6, R12 ;  /* 0x000000000c0672ca */ /* 0x000fe400000e0000 */
[----:B------:R-:W-:Y:S01]  /*1d1a0*/  R2UR UR7, R13 ;  /* 0x000000000d0772ca */ /* 0x000fe200000e0000 */
[----:B------:R-:W-:Y:S02]  /*1d1b0*/  WARPGROUP.DEPBAR.LE gsb0, 0x0 ;  /* 0x00008000000079c5 */ /* 0x000fe40000010000 */
[----:B------:R-:W-:-:S10]  /*1d1c0*/  WARPGROUP.ARRIVE ;  /* 0x00000000000079c5 */ /* 0x000fd40000000000 */
[----:B------:R-:W-:Y:S01]  /*1d1d0*/  QGMMA.64x128x32.F32.E4M3.E4M3 R24, R184, gdesc[UR4], R24, gsb0 ;  /* 0x01e00004b8187df3 */ /* 0x000fe20008000818 */
[----:B------:R-:W-:Y:S02]  /*1d1e0*/  R2UR UR6, R10 ;  /* 0x000000000a0672ca */ /* 0x000fe400000e0000 */
[----:B------:R-:W-:Y:S01]  /*1d1f0*/  R2UR UR7, R11 ;  /* 0x000000000b0772ca */ /* 0x000fe200000e0000 */
[----:B------:R-:W-:Y:S02]  /*1d200*/  WARPGROUP.DEPBAR.LE gsb0, 0x0 ;  /* 0x00008000000079c5 */ /* 0x000fe40000010000 */
[----:B------:R-:W-:-:S10]  /*1d210*/  WARPGROUP.ARRIVE ;  /* 0x00000000000079c5 */ /* 0x000fd40000000000 */
[----:B------:R-:W-:Y:S03]  /*1d220*/  QGMMA.64x128x32.F32.E4M3.E4M3 R24, R188, gdesc[UR4], R24, gsb0 ;  /* 0x01e00004bc187df3 */ /* 0x000fe60008000818 */
[----:B------:R-:W-:Y:S02]  /*1d230*/  WARPGROUP.DEPBAR.LE gsb0, 0x0 ;  /* 0x00008000000079c5 */ /* 0x000fe40000010000 */
[----:B------:R0:W-:Y:S06]  /*1d240*/  BAR.ARV R7, 0x100 ;  /* 0x000400070000751d */ /* 0x0001ec0000002000 */
[----:B------:R-:W-:Y:S05]  /*1d250*/  @!P0 BRA `(.L_x_594) ;  /* 0x0000000000048947 */ /* 0x000fea0003800000 */
[----:B------:R-:W-:Y:S01]  /*1d260*/  BPT.TRAP 0x1 ;  /* 0x000000040000795c */ /* 0x000fe20000300000 */
.L_x_594:
[C---:B0-----:R-:W-:Y:S01]  /*1d270*/  FMUL.FTZ R7, R2.reuse, R152 ;  /* 0x0000009802077220 */ /* 0x041fe20000410000 */
[C---:B------:R-:W-:Y:S01]  /*1d280*/  FMUL.FTZ R10, R2.reuse, R153 ;  /* 0x00000099020a7220 */ /* 0x040fe20000410000 */
[C---:B------:R-:W-:Y:S01]  /*1d290*/  FMUL.FTZ R13, R2.reuse, R156 ;  /* 0x0000009c020d7220 */ /* 0x040fe20000410000 */
[----:B------:R-:W-:Y:S01]  /*1d2a0*/  FMUL.FTZ R20, R2, R159 ;  /* 0x0000009f02147220 */ /* 0x000fe20000410000 */
[----:B------:R-:W-:Y:S02]  /*1d2b0*/  IMAD R159, R202, 0x8, R18 ;  /* 0x00000008ca9f7824 */ /* 0x000fe400078e0212 */
[C---:B------:R-:W-:Y:S01]  /*1d2c0*/  FMUL.FTZ R14, R2.reuse, R157 ;  /* 0x0000009d020e7220 */ /* 0x040fe20000410000 */
[----:B------:R-:W0:Y:S01]  /*1d2d0*/  MUFU.TANH R7, R7 ;  /* 0x0000000700077308 */ /* 0x000e220000002400 */
[C---:B------:R-:W-:Y:S01]  /*1d2e0*/  FMUL.FTZ R21, R2.reuse, R160 ;  /* 0x000000a002157220 */ /* 0x040fe20000410000 */
[----:B------:R-:W-:Y:S02]  /*1d2f0*/  VIADD R159, R159, 0x29840 ;  /* 0x000298409f9f7836 */ /* 0x000fe40000000000 */
[----:B------:R-:W-:Y:S01]  /*1d300*/  FMUL.FTZ R152, R2, R161 ;  /* 0x000000a102987220 */ /* 0x000fe20000410000 */
[----:B------:R-:W-:-:S02]  /*1d310*/  IMAD.U32 R160, RZ, RZ, UR38 ;  /* 0x00000026ffa07e24 */ /* 0x000fc4000f8e00ff */
[C---:B------:R-:W-:Y:S01]  /*1d320*/  FMUL.FTZ R12, R2.reuse, R155 ;  /* 0x0000009b020c7220 */ /* 0x040fe20000410000 */
[C---:B------:R-:W-:Y:S01]  /*1d330*/  FMUL.FTZ R155, R2.reuse, R164 ;  /* 0x000000a4029b7220 */ /* 0x040fe20000410000 */
[----:B------:R-:W-:Y:S01]  /*1d340*/  FMUL.FTZ R156, R2, R165 ;  /* 0x000000a5029c7220 */ /* 0x000fe20000410000 */
[----:B------:R-:W1:Y:S01]  /*1d350*/  MUFU.TANH R10, R10 ;  /* 0x0000000a000a7308 */ /* 0x000e620000002400 */
[----:B------:R-:W-:Y:S01]  /*1d360*/  PRMT R159, R160, 0x654, R159 ;  /* 0x00000654a09f7816 */ /* 0x000fe2000000009f */
[C---:B------:R-:W-:Y:S01]  /*1d370*/  FMUL.FTZ R136, R2.reuse, R136 ;  /* 0x0000008802887220 */ /* 0x040fe20000410000 */
[C---:B------:R-:W-:Y:S01]  /*1d380*/  FMUL.FTZ R137, R2.reuse, R137 ;  /* 0x0000008902897220 */ /* 0x040fe20000410000 */
[C---:B------:R-:W-:Y:S01]  /*1d390*/  FMUL.FTZ R140, R2.reuse, R140 ;  /* 0x0000008c028c7220 */ /* 0x040fe20000410000 */
[----:B------:R0:W-:Y:S01]  /*1d3a0*/  SYNCS.ARRIVE.TRANS64.RED.A1T0 RZ, [R159+URZ], RZ ;  /* 0x000000ff9fff79a7 */ /* 0x0001e2000810043f */
[C---:B------:R-:W-:Y:S01]  /*1d3b0*/  FMUL.FTZ R141, R2.reuse, R141 ;  /* 0x0000008d028d7220 */ /* 0x040fe20000410000 */
[C---:B------:R-:W-:Y:S01]  /*1d3c0*/  FMUL.FTZ R144, R2.reuse, R144 ;  /* 0x0000009002907220 */ /* 0x040fe20000410000 */
[----:B------:R-:W2:Y:S01]  /*1d3d0*/  MUFU.TANH R13, R13 ;  /* 0x0000000d000d7308 */ /* 0x000ea20000002400 */
[C---:B------:R-:W-:Y:S01]  /*1d3e0*/  FMUL.FTZ R145, R2.reuse, R145 ;  /* 0x0000009102917220 */ /* 0x040fe20000410000 */
[C---:B------:R-:W-:Y:S01]  /*1d3f0*/  FMUL.FTZ R148, R2.reuse, R148 ;  /* 0x0000009402947220 */ /* 0x040fe20000410000 */
[C---:B------:R-:W-:Y:S01]  /*1d400*/  FMUL.FTZ R149, R2.reuse, R149 ;  /* 0x0000009502957220 */ /* 0x040fe20000410000 */
[C---:B------:R-:W-:Y:S01]  /*1d410*/  FMUL.FTZ R120, R2.reuse, R120 ;  /* 0x0000007802787220 */ /* 0x040fe20000410000 */
[----:B0-----:R-:W-:Y:S01]  /*1d420*/  FMNMX.FTZ R159, R7, R6, !PT ;  /* 0x00000006079f7209 */ /* 0x001fe20007810000 */
        /* <DEDUP_REMOVED lines=80> */
[----:B------:R-:W-:Y:S01]  /*1d930*/  FMUL.FTZ R103, R2, R103 ;  /* 0x0000006702677220 */ /* 0x000fe20000410000 */
[----:B------:R-:W-:Y:S01]  /*1d940*/  UMOV UR52, UR49 ;  /* 0x0000003100347c82 */ /* 0x000fe20008000000 */
        /* <DEDUP_REMOVED lines=57> */
[----:B0-----:R-:W-:-:S05]  /*1dce0*/  FMNMX.FTZ R160, R101, R160, !PT ;  /* 0x000000a065a07209 */ /* 0x001fca0007810000 */
[----:B------:R-:W0:Y:S02]  /*1dcf0*/  SHFL.BFLY PT, R92, R160, 0x2, 0x1f ;  /* 0x0c401f00a05c7f89 */ /* 0x000e2400000e0000 */
[----:B------:R-:W3:Y:S08]  /*1dd00*/  MUFU.TANH R15, R15 ;  /* 0x0000000f000f7308 */ /* 0x000ef00000002400 */
[----:B------:R-:W4:Y:S08]  /*1dd10*/  MUFU.TANH R20, R20 ;  /* 0x0000001400147308 */ /* 0x000f300000002400 */
[----:B------:R-:W5:Y:S01]  /*1dd20*/  MUFU.TANH R153, R153 ;  /* 0x0000009900997308 */ /* 0x000f620000002400 */
[----:B0-----:R-:W-:-:S07]  /*1dd30*/  FMNMX.FTZ R92, R160, R92, !PT ;  /* 0x0000005ca05c7209 */ /* 0x001fce0007810000 */
[----:B------:R-:W0:Y:S01]  /*1dd40*/  MUFU.TANH R154, R154 ;  /* 0x0000009a009a7308 */ /* 0x000e220000002400 */
[----:B------:R-:W1:Y:S07]  /*1dd50*/  SHFL.BFLY PT, R160, R92, 0x1, 0x1f ;  /* 0x0c201f005ca07f89 */ /* 0x000e6e00000e0000 */
[----:B------:R-:W0:Y:S08]  /*1dd60*/  MUFU.TANH R157, R157 ;  /* 0x0000009d009d7308 */ /* 0x000e300000002400 */
[----:B------:R-:W0:Y:S08]  /*1dd70*/  MUFU.TANH R158, R158 ;  /* 0x0000009e009e7308 */ /* 0x000e300000002400 */
[----:B------:R-:W0:Y:S01]  /*1dd80*/  MUFU.TANH R138, R138 ;  /* 0x0000008a008a7308 */ /* 0x000e220000002400 */
[----:B-1----:R-:W-:-:S02]  /*1dd90*/  FMNMX.FTZ R92, R92, R160, !PT ;  /* 0x000000a05c5c7209 */ /* 0x002fc40007810000 */
[----:B------:R-:W-:-:S05]  /*1dda0*/  FMNMX.FTZ R160, R11, R5, !PT ;  /* 0x000000050ba07209 */ /* 0x000fca0007810000 */
[----:B------:R-:W1:Y:S01]  /*1ddb0*/  MUFU.TANH R139, R139 ;  /* 0x0000008b008b7308 */ /* 0x000e620000002400 */
[----:B--2---:R-:W-:Y:S01]  /*1ddc0*/  FMNMX.FTZ R160, R12, R160, !PT ;  /* 0x000000a00ca07209 */ /* 0x004fe20007810000 */
[----:B------:R-:W-:-:S03]  /*1ddd0*/  FADD.FTZ R6, -R92, R6 ;  /* 0x000000065c067221 */ /* 0x000fc60000010100 */
[----:B---3--:R-:W-:Y:S01]  /*1dde0*/  FMNMX.FTZ R160, R15, R160, !PT ;  /* 0x000000a00fa07209 */ /* 0x008fe20007810000 */
[----:B------:R-:W-:Y:S02]  /*1ddf0*/  FMUL.FTZ R6, R6, UR52 ;  /* 0x0000003406067c20 */ /* 0x000fe40008410000 */
[----:B------:R-:W2:Y:S01]  /*1de00*/  MUFU.TANH R142, R142 ;  /* 0x0000008e008e7308 */ /* 0x000ea20000002400 */
[----:B----4-:R-:W-:-:S04]  /*1de10*/  FMNMX.FTZ R160, R20, R160, !PT ;  /* 0x000000a014a07209 */ /* 0x010fc80007810000 */
[----:B-----5:R-:W-:-:S03]  /*1de20*/  FMNMX.FTZ R160, R153, R160, !PT ;  /* 0x000000a099a07209 */ /* 0x020fc60007810000 */
[----:B------:R-:W3:Y:S01]  /*1de30*/  MUFU.TANH R143, R143 ;  /* 0x0000008f008f7308 */ /* 0x000ee20000002400 */
[----:B0-----:R-:W-:-:S04]  /*1de40*/  FMNMX.FTZ R160, R154, R160, !PT ;  /* 0x000000a09aa07209 */ /* 0x001fc80007810000 */
[----:B------:R-:W-:-:S03]  /*1de50*/  FMNMX.FTZ R160, R157, R160, !PT ;  /* 0x000000a09da07209 */ /* 0x000fc60007810000 */
[----:B------:R-:W0:Y:S01]  /*1de60*/  MUFU.TANH R146, R146 ;  /* 0x0000009200927308 */ /* 0x000e220000002400 */
[----:B------:R-:W-:-:S04]  /*1de70*/  FMNMX.FTZ R160, R158, R160, !PT ;  /* 0x000000a09ea07209 */ /* 0x000fc80007810000 */
[----:B------:R-:W-:-:S03]  /*1de80*/  FMNMX.FTZ R160, R138, R160, !PT ;  /* 0x000000a08aa07209 */ /* 0x000fc60007810000 */
[----:B------:R-:W4:Y:S01]  /*1de90*/  MUFU.TANH R147, R147 ;  /* 0x0000009300937308 */ /* 0x000f220000002400 */
[----:B-1----:R-:W-:-:S04]  /*1dea0*/  FMNMX.FTZ R160, R139, R160, !PT ;  /* 0x000000a08ba07209 */ /* 0x002fc80007810000 */
[----:B--2---:R-:W-:-:S03]  /*1deb0*/  FMNMX.FTZ R160, R142, R160, !PT ;  /* 0x000000a08ea07209 */ /* 0x004fc60007810000 */
[----:B------:R-:W1:Y:S01]  /*1dec0*/  MUFU.TANH R150, R150 ;  /* 0x0000009600967308 */ /* 0x000e620000002400 */
[----:B---3--:R-:W-:-:S04]  /*1ded0*/  FMNMX.FTZ R160, R143, R160, !PT ;  /* 0x000000a08fa07209 */ /* 0x008fc80007810000 */
[----:B0-----:R-:W-:-:S03]  /*1dee0*/  FMNMX.FTZ R160, R146, R160, !PT ;  /* 0x000000a092a07209 */ /* 0x001fc60007810000 */
[----:B------:R-:W0:Y:S01]  /*1def0*/  MUFU.TANH R151, R151 ;  /* 0x0000009700977308 */ /* 0x000e220000002400 */
[----:B----4-:R-:W-:-:S07]  /*1df00*/  FMNMX.FTZ R160, R147, R160, !PT ;  /* 0x000000a093a07209 */ /* 0x010fce0007810000 */
[----:B------:R-:W2:Y:S01]  /*1df10*/  MUFU.TANH R122, R122 ;  /* 0x0000007a007a7308 */ /* 0x000ea20000002400 */
[----:B-1----:R-:W-:-:S07]  /*1df20*/  FMNMX.FTZ R160, R150, R160, !PT ;  /* 0x000000a096a07209 */ /* 0x002fce0007810000 */
[----:B------:R-:W1:Y:S01]  /*1df30*/  MUFU.TANH R123, R123 ;  /* 0x0000007b007b7308 */ /* 0x000e620000002400 */
[----:B0-----:R-:W-:-:S07]  /*1df40*/  FMNMX.FTZ R160, R151, R160, !PT ;  /* 0x000000a097a07209 */ /* 0x001fce0007810000 */
[----:B------:R-:W0:Y:S01]  /*1df50*/  MUFU.TANH R126, R126 ;  /* 0x0000007e007e7308 */ /* 0x000e220000002400 */
[----:B--2---:R-:W-:-:S07]  /*1df60*/  FMNMX.FTZ R160, R122, R160, !PT ;  /* 0x000000a07aa07209 */ /* 0x004fce0007810000 */
        /* <DEDUP_REMOVED lines=42> */
[----:B------:R-:W-:Y:S01]  /*1e210*/  MUFU.EX2 R6, R6 ;  /* 0x0000000600067308 */ /* 0x000fe20000000800 */
[----:B-1----:R-:W-:-:S04]  /*1e220*/  FMNMX.FTZ R90, R102, R90, !PT ;  /* 0x0000005a665a7209 */ /* 0x002fc80007810000 */
[----:B0-----:R-:W-:-:S05]  /*1e230*/  FMNMX.FTZ R90, R161, R90, !PT ;  /* 0x0000005aa15a7209 */ /* 0x001fca0007810000 */
[----:B------:R-:W0:Y:S02]  /*1e240*/  SHFL.BFLY PT, R103, R90, 0x2, 0x1f ;  /* 0x0c401f005a677f89 */ /* 0x000e2400000e0000 */
[----:B0-----:R-:W-:-:S05]  /*1e250*/  FMNMX.FTZ R90, R90, R103, !PT ;  /* 0x000000675a5a7209 */ /* 0x001fca0007810000 */
[----:B------:R-:W0:Y:S02]  /*1e260*/  SHFL.BFLY PT, R103, R90, 0x1, 0x1f ;  /* 0x0c201f005a677f89 */ /* 0x000e2400000e0000 */
[----:B0-----:R-:W-:Y:S02]  /*1e270*/  FMNMX.FTZ R90, R90, R103, !PT ;  /* 0x000000675a5a7209 */ /* 0x001fe40007810000 */
[----:B------:R-:W-:-:S03]  /*1e280*/  MOV R103, UR52 ;  /* 0x0000003400677c02 */ /* 0x000fc60008000f00 */
[----:B------:R-:W-:Y:S02]  /*1e290*/  FADD.FTZ R5, -R90, R5 ;  /* 0x000000055a057221 */ /* 0x000fe40000010100 */
[----:B------:R-:W-:-:S01]  /*1e2a0*/  FFMA.FTZ R162, R92, R103, -8 ;  /* 0xc10000005ca27423 */ /* 0x000fc20000010067 */
[----:B------:R-:W-:Y:S01]  /*1e2b0*/  FFMA.FTZ R103, R90, R103, -8 ;  /* 0xc10000005a677423 */ /* 0x000fe20000010067 */
[----:B------:R-:W-:Y:S02]  /*1e2c0*/  FMUL.FTZ R5, R5, UR52 ;  /* 0x0000003405057c20 */ /* 0x000fe40008410000 */
[----:B------:R-:W-:Y:S01]  /*1e2d0*/  FFMA.FTZ R7, R7, UR52, -R162 ;  /* 0x0000003407077c23 */ /* 0x000fe200080108a2 */
[----:B------:R-:W-:-:S01]  /*1e2e0*/  FFMA.FTZ R11, R11, UR52, -R103 ;  /* 0x000000340b0b7c23 */ /* 0x000fc20008010867 */
[----:B------:R-:W-:Y:S01]  /*1e2f0*/  FFMA.FTZ R10, R10, UR52, -R162 ;  /* 0x000000340a0a7c23 */ /* 0x000fe200080108a2 */
[----:B------:R-:W-:-:S01]  /*1e300*/  FFMA.FTZ R12, R12, UR52, -R103 ;  /* 0x000000340c0c7c23 */ /* 0x000fc20008010867 */
[----:B------:R-:W-:Y:S01]  /*1e310*/  MUFU.EX2 R5, R5 ;  /* 0x0000000500057308 */ /* 0x000fe20000000800 */
[----:B------:R-:W-:-:S01]  /*1e320*/  FFMA.FTZ R13, R13, UR52, -R162 ;  /* 0x000000340d0d7c23 */ /* 0x000fc200080108a2 */
[----:B------:R-:W-:Y:S01]  /*1e330*/  FFMA.FTZ R15, R15, UR52, -R103 ;  /* 0x000000340f0f7c23 */ /* 0x000fe20008010867 */
[----:B------:R-:W-:-:S01]  /*1e340*/  FFMA.FTZ R14, R14, UR52, -R162 ;  /* 0x000000340e0e7c23 */ /* 0x000fc200080108a2 */
[----:B------:R-:W-:Y:S01]  /*1e350*/  FFMA.FTZ R20, R20, UR52, -R103 ;  /* 0x0000003414147c23 */ /* 0x000fe20008010867 */
[----:B------:R-:W-:-:S01]  /*1e360*/  FFMA.FTZ R21, R21, UR52, -R162 ;  /* 0x0000003415157c23 */ /* 0x000fc200080108a2 */
[----:B------:R-:W-:Y:S01]  /*1e370*/  FFMA.FTZ R153, R153, UR52, -R103 ;  /* 0x0000003499997c23 */ /* 0x000fe20008010867 */
[----:B------:R-:W-:-:S01]  /*1e380*/  FFMA.FTZ R152, R152, UR52, -R162 ;  /* 0x0000003498987c23 */ /* 0x000fc200080108a2 */
[----:B------:R-:W0:Y:S01]  /*1e390*/  MUFU.EX2 R7, R7 ;  /* 0x0000000700077308 */ /* 0x000e220000000800 */
[----:B------:R-:W-:-:S01]  /*1e3a0*/  FFMA.FTZ R154, R154, UR52, -R103 ;  /* 0x000000349a9a7c23 */ /* 0x000fc20008010867 */
[----:B------:R-:W-:Y:S01]  /*1e3b0*/  FFMA.FTZ R155, R155, UR52, -R162 ;  /* 0x000000349b9b7c23 */ /* 0x000fe200080108a2 */
[----:B------:R-:W-:-:S01]  /*1e3c0*/  FFMA.FTZ R157, R157, UR52, -R103 ;  /* 0x000000349d9d7c23 */ /* 0x000fc20008010867 */
[----:B------:R-:W-:Y:S01]  /*1e3d0*/  FFMA.FTZ R156, R156, UR52, -R162 ;  /* 0x000000349c9c7c23 */ /* 0x000fe200080108a2 */
[----:B------:R-:W-:-:S01]  /*1e3e0*/  FFMA.FTZ R158, R158, UR52, -R103 ;  /* 0x000000349e9e7c23 */ /* 0x000fc20008010867 */
[----:B------:R-:W-:Y:S01]  /*1e3f0*/  FFMA.FTZ R136, R136, UR52, -R162 ;  /* 0x0000003488887c23 */ /* 0x000fe200080108a2 */
[----:B------:R-:W-:-:S01]  /*1e400*/  FFMA.FTZ R138, R138, UR52, -R103 ;  /* 0x000000348a8a7c23 */ /* 0x000fc20008010867 */
[----:B------:R-:W1:Y:S01]  /*1e410*/  MUFU.EX2 R11, R11 ;  /* 0x0000000b000b7308 */ /* 0x000e620000000800 */
[----:B------:R-:W-:-:S01]  /*1e420*/  FFMA.FTZ R137, R137, UR52, -R162 ;  /* 0x0000003489897c23 */ /* 0x000fc200080108a2 */
[----:B------:R-:W-:Y:S01]  /*1e430*/  FFMA.FTZ R139, R139, UR52, -R103 ;  /* 0x000000348b8b7c23 */ /* 0x000fe20008010867 */
        /* <DEDUP_REMOVED lines=14> */
[----:B-1----:R-:W-:-:S01]  /*1e520*/  FFMA.FTZ R3, R5, R3, R11 ;  /* 0x0000000305037223 */ /* 0x002fc2000001000b */
        /* <DEDUP_REMOVED lines=64> */
[----:B------:R-:W-:-:S06]  /*1e930*/  FFMA.FTZ R103, R161, UR52, -R103 ;  /* 0x00000034a1677c23 */ /* 0x000fcc0008010867 */
        /* <DEDUP_REMOVED lines=140> */
.L_x_595:
[----:B------:R-:W-:Y:S01]  /*1f200*/  IMAD R8, R8, 0x8, R18 ;  /* 0x0000000808087824 */ /* 0x000fe200078e0212 */
[----:B------:R-:W-:Y:S01]  /*1f210*/  ISETP.GT.AND P1, PT, R4, R211, PT ;  /* 0x000000d30400720c */ /* 0x000fe20003f24270 */
[----:B------:R-:W-:Y:S01]  /*1f220*/  IMAD.U32 R161, RZ, RZ, UR38 ;  /* 0x00000026ffa17e24 */ /* 0x000fe2000f8e00ff */
[----:B------:R-:W-:Y:S01]  /*1f230*/  F2FP.SATFINITE.E4M3.F32.PACK_AB_MERGE_C R13, R14, R13, RZ ;  /* 0x0000000d0e0d723e */ /* 0x000fe200048070ff */
[----:B------:R-:W-:Y:S01]  /*1f240*/  VIADD R8, R8, 0x29860 ;  /* 0x0002986008087836 */ /* 0x000fe20000000000 */
[----:B------:R-:W-:Y:S01]  /*1f250*/  F2FP.SATFINITE.E4M3.F32.PACK_AB_MERGE_C R15, R20, R15, RZ ;  /* 0x0000000f140f723e */ /* 0x000fe200048070ff */
[-C--:B------:R-:W-:Y:S01]  /*1f260*/  FMUL.FTZ R24, R24, R6.reuse ;  /* 0x0000000618187220 */ /* 0x080fe20000410000 */
[----:B------:R-:W-:Y:S01]  /*1f270*/  F2FP.SATFINITE.E4M3.F32.PACK_AB_MERGE_C R155, R156, R155, RZ ;  /* 0x0000009b9c9b723e */ /* 0x000fe200048070ff */
[-C--:B------:R-:W-:Y:S01]  /*1f280*/  FMUL.FTZ R25, R25, R6.reuse ;  /* 0x0000000619197220 */ /* 0x080fe20000410000 */
[----:B------:R-:W-:Y:S01]  /*1f290*/  PRMT R8, R161, 0x654, R8 ;  /* 0x00000654a1087816 */ /* 0x000fe20000000008 */
[-C--:B------:R-:W-:Y:S01]  /*1f2a0*/  FMUL.FTZ R28, R28, R6.reuse ;  /* 0x000000061c1c7220 */ /* 0x080fe20000410000 */
[----:B------:R-:W-:Y:S01]  /*1f2b0*/  F2FP.SATFINITE.E4M3.F32.PACK_AB_MERGE_C R157, R158, R157, RZ ;  /* 0x0000009d9e9d723e */ /* 0x000fe200048070ff */
[----:B------:R-:W-:Y:S01]  /*1f2c0*/  FMUL.FTZ R29, R29, R6 ;  /* 0x000000061d1d7220 */ /* 0x000fe20000410000 */
[----:B------:R-:W-:Y:S01]  /*1f2d0*/  F2FP.SATFINITE.E4M3.F32.PACK_AB_MERGE_C R140, R141, R140, RZ ;  /* 0x0000008c8d8c723e */ /* 0x000fe200048070ff */
[----:B------:R0:W-:Y:S01]  /*1f2e0*/  SYNCS.ARRIVE.TRANS64.RED.A1T0 RZ, [R8+URZ], RZ ;  /* 0x000000ff08ff79a7 */ /* 0x0001e2000810043f */
        /* <DEDUP_REMOVED lines=98> */
[----:B------:R-:W-:Y:S02]  /*1f910*/  IADD3 R4, R4, -0x1, RZ ;  /* 0xffffffff04047810 */ /* 0x000fe40007ffe0ff */
[----:B0-----:R-:W-:Y:S01]  /*1f920*/  MOV R8, R202 ;  /* 0x000000ca00087202 */ /* 0x001fe20000000f00 */
[----:B------:R-:W-:Y:S06]  /*1f930*/  @P1 BRA `(.L_x_596) ;  /* 0xffffffc000f41947 */ /* 0x000fec000383ffff */
.L_x_584:
[----:B------:R-:W-:Y:S05]  /*1f940*/  WARPSYNC.ALL ;  /* 0x0000000000007948 */ /* 0x000fea0003800000 */
[----:B------:R-:W-:Y:S06]  /*1f950*/  BAR.ARV 0x8, 0x180 ;  /* 0x0206000000007b1d */ /* 0x000fec0000002000 */
[----:B------:R-:W-:Y:S05]  /*1f960*/  @!P0 BRA `(.L_x_597) ;  /* 0x0000000000048947 */ /* 0x000fea0003800000 */
[----:B------:R-:W-:Y:S01]  /*1f970*/  BPT.TRAP 0x1 ;  /* 0x000000040000795c */ /* 0x000fe20000300000 */
.L_x_597:
[----:B------:R-:W-:Y:S01]  /*1f980*/  IMAD R11, R202, 0x8, R18 ;  /* 0x00000008ca0b7824 */ /* 0x000fe200078e0212 */
[----:B------:R-:W-:-:S04]  /*1f990*/  SHF.L.U32 R2, R208, 0x1f, RZ ;  /* 0x0000001fd0027819 */ /* 0x000fc800000006ff */
[----:B------:R0:W1:Y:S01]  /*1f9a0*/  SYNCS.PHASECHK.TRANS64.TRYWAIT P1, [R11+URZ+0x29850], R2 ;  /* 0x029850020b0075a7 */ /* 0x000062000802017f */
[----:B------:R-:W-:Y:S05]  /*1f9b0*/  @!P0 BRA `(.L_x_598) ;  /* 0x0000000000048947 */ /* 0x000fea0003800000 */
[----:B------:R-:W-:Y:S01]  /*1f9c0*/  BPT.TRAP 0x1 ;  /* 0x000000040000795c */ /* 0x000fe20000300000 */
.L_x_598:
[----:B------:R-:W-:-:S05]  /*1f9d0*/  VIADD R18, R18, 0x400 ;  /* 0x0000040012127836 */ /* 0x000fca0000000000 */
[----:B------:R-:W-:-:S04]  /*1f9e0*/  SHF.R.U32.HI R18, RZ, 0x4, R18 ;  /* 0x00000004ff127819 */ /* 0x000fc80000011612 */
[----:B------:R-:W-:-:S04]  /*1f9f0*/  LOP3.LUT R18, R18, 0x3fff, RZ, 0xc0, !PT ;  /* 0x00003fff12127812 */ /* 0x000fc800078ec0ff */
[----:B------:R-:W-:Y:S01]  /*1fa00*/  LOP3.LUT R5, R18, 0x10000, RZ, 0xfc, !PT ;  /* 0x0001000012057812 */ /* 0x000fe200078efcff */
[----:B-1----:R-:W-:Y:S06]  /*1fa10*/  @P1 BRA `(.L_x_599) ;  /* 0x0000000000081947 */ /* 0x002fec0003800000 */
[----:B------:R-:W1:Y:S02]  /*1fa20*/  SYNCS.PHASECHK.TRANS64.TRYWAIT P1, [R11+URZ+0x29850], R2 ;  /* 0x029850020b0075a7 */ /* 0x000e64000802017f */
[----:B-1----:R-:W-:Y:S05]  /*1fa30*/  @!P1 BRA `(.L_x_600) ;  /* 0x000000dc00809947 */ /* 0x002fea0003800000 */
.L_x_599:
[----:B------:R-:W-:Y:S01]  /*1fa40*/  IMAD R4, R202, 0x500, R5 ;  /* 0x00000500ca047824 */ /* 0x000fe200078e0205 */
[----:B------:R-:W-:Y:S05]  /*1fa50*/  WARPSYNC.ALL ;  /* 0x0000000000007948 */ /* 0x000fea0003800000 */
[----:B------:R-:W-:Y:S01]  /*1fa60*/  IMAD.MOV.U32 R5, RZ, RZ, -0x3ffffff0 ;  /* 0xc0000010ff057424 */ /* 0x000fe200078e00ff */
[C---:B------:R-:W-:Y:S01]  /*1fa70*/  R2UR UR6, R4.reuse ;  /* 0x00000000040672ca */ /* 0x040fe200000e0000 */
[----:B------:R-:W-:Y:S01]  /*1fa80*/  WARPGROUP.ARRIVE ;  /* 0x00000000000079c5 */ /* 0x000fe20000000000 */
[----:B------:R-:W-:Y:S01]  /*1fa90*/  IMAD.MOV.U32 R7, RZ, RZ, -0x3ffffff0 ;  /* 0xc0000010ff077424 */ /* 0x000fe200078e00ff */
[----:B------:R-:W-:Y:S01]  /*1faa0*/  IADD3 R6, R4, 0x100, RZ ;  /* 0x0000010004067810 */ /* 0x000fe20007ffe0ff */
[----:B------:R-:W-:Y:S01]  /*1fab0*/  ULDC.64 UR4, c[0x0][0x9a0] ;  /* 0x0002680000047ab9 */ /* 0x000fe20000000a00 */
[----:B------:R-:W-:-:S02]  /*1fac0*/  R2UR UR7, R5 ;  /* 0x00000000050772ca */ /* 0x000fc400000e0000 */
[----:B------:R-:W-:-:S04]  /*1fad0*/  ISETP.NE.U32.AND P1, PT, RZ, UR4, PT ;  /* 0x00000004ff007c0c */ /* 0x000fc8000bf25070 */
[----:B------:R-:W-:-:S07]  /*1fae0*/  ISETP.NE.AND.EX P1, PT, RZ, UR5, PT, P1 ;  /* 0x00000005ff007c0c */ /* 0x000fce000bf25310 */
[----:B------:R-:W-:Y:S01]  /*1faf0*/  QGMMA.64x128x32.F32.E4M3.E4M3 R24, R172, gdesc[UR4], R24, gsb0 ;  /* 0x01e00004ac187df3 */ /* 0x000fe20008000818 */
[----:B------:R-:W-:Y:S02]  /*1fb00*/  R2UR UR6, R6 ;  /* 0x00000000060672ca */ /* 0x000fe400000e0000 */
[----:B------:R-:W-:-:S03]  /*1fb10*/  R2UR UR7, R7 ;  /* 0x00000000070772ca */ /* 0x000fc600000e0000 */
[----:B------:R-:W0:Y:S08]  /*1fb20*/  @P1 LDC.64 R6, c[0x0][0x9c8] ;  /* 0x00027200ff061b82 */ /* 0x000e300000000a00 */
[----:B------:R-:W2:Y:S01]  /*1fb30*/  @P1 LDC.64 R8, c[0x0][0x9d0] ;  /* 0x00027400ff081b82 */ /* 0x000ea20000000a00 */
[----:B01----:R-:W-:-:S04]  /*1fb40*/  @P1 IMAD R2, R222, R6, RZ ;  /* 0x00000006de021224 */ /* 0x003fc800078e02ff */
[C---:B------:R-:W-:Y:S02]  /*1fb50*/  @P1 IMAD R5, R214.reuse, R7, R2 ;  /* 0x00000007d6051224 */ /* 0x040fe400078e0202 */
[----:B------:R-:W-:-:S04]  /*1fb60*/  @P1 IMAD.WIDE.U32 R6, R214, R6, RZ ;  /* 0x00000006d6061225 */ /* 0x000fc800078e00ff */
[----:B------:R-:W-:Y:S02]  /*1fb70*/  @P1 IMAD.IADD R7, R7, 0x1, R5 ;  /* 0x0000000107071824 */ /* 0x000fe400078e0205 */
[----:B------:R-:W-:Y:S02]  /*1fb80*/  IMAD.MOV.U32 R2, RZ, RZ, 0x3f800000 ;  /* 0x3f800000ff027424 */ /* 0x000fe400078e00ff */
[----:B--2---:R-:W-:-:S04]  /*1fb90*/  @P1 IMAD.WIDE.U32 R6, R169, R8, R6 ;  /* 0x00000008a9061225 */ /* 0x004fc800078e0006 */
[----:B------:R-:W-:Y:S01]  /*1fba0*/  @P1 IMAD R9, R169, R9, R7 ;  /* 0x00000009a9091224 */ /* 0x000fe200078e0207 */
[C---:B------:R-:W-:Y:S01]  /*1fbb0*/  @P1 LEA R8, P2, R6.reuse, UR4, 0x2 ;  /* 0x0000000406081c11 */ /* 0x040fe2000f8410ff */
[----:B------:R-:W-:Y:S02]  /*1fbc0*/  WARPGROUP.DEPBAR.LE gsb0, 0x0 ;  /* 0x00008000000079c5 */ /* 0x000fe40000010000 */
[----:B------:R-:W-:Y:S01]  /*1fbd0*/  WARPGROUP.ARRIVE ;  /* 0x00000000000079c5 */ /* 0x000fe20000000000 */
[----:B------:R-:W-:Y:S01]  /*1fbe0*/  @P1 LEA.HI.X R9, R6, UR5, R9, 0x2, P2 ;  /* 0x0000000506091c11 */ /* 0x000fe200090f1409 */
[----:B------:R-:W-:Y:S01]  /*1fbf0*/  IMAD.MOV.U32 R7, RZ, RZ, -0x3ffffff0 ;  /* 0xc0000010ff077424 */ /* 0x000fe200078e00ff */
[----:B------:R-:W-:-:S03]  /*1fc00*/  IADD3 R6, R4, 0x200, RZ ;  /* 0x0000020004067810 */ /* 0x000fc60007ffe0ff */
[----:B------:R-:W-:Y:S01]  /*1fc10*/  QGMMA.64x128x32.F32.E4M3.E4M3 R24, R176, gdesc[UR4], R24, gsb0 ;  /* 0x01e00004b0187df3 */ /* 0x000fe20008000818 */
[----:B------:R-:W-:Y:S01]  /*1fc20*/  R2UR UR6, R6 ;  /* 0x00000000060672ca */ /* 0x000fe200000e0000 */
[----:B------:R0:W2:Y:S01]  /*1fc30*/  @P1 LDG.E R2, desc[UR50][R8.64] ;  /* 0x0000003208021981 */ /* 0x0000a2000c1e1900 */
[----:B------:R-:W-:Y:S01]  /*1fc40*/  R2UR UR7, R7 ;  /* 0x00000000070772ca */ /* 0x000fe200000e0000 */
[----:B------:R-:W-:Y:S02]  /*1fc50*/  VIADD R6, R4, 0x300 ;  /* 0x0000030004067836 */ /* 0x000fe40000000000 */
[----:B------:R-:W-:Y:S01]  /*1fc60*/  IMAD.MOV.U32 R7, RZ, RZ, -0x3ffffff0 ;  /* 0xc0000010ff077424 */ /* 0x000fe200078e00ff */
[----:B------:R-:W-:Y:S02]  /*1fc70*/  WARPGROUP.DEPBAR.LE gsb0, 0x0 ;  /* 0x00008000000079c5 */ /* 0x000fe40000010000 */
[----:B------:R-:W-:-:S07]  /*1fc80*/  WARPGROUP.ARRIVE ;  /* 0x00000000000079c5 */ /* 0x000fce0000000000 */
[----:B------:R-:W-:Y:S01]  /*1fc90*/  QGMMA.64x128x32.F32.E4M3.E4M3 R24, R180, gdesc[UR4], R24, gsb0 ;  /* 0x01e00004b4187df3 */ /* 0x000fe20008000818 */
[----:B------:R-:W-:Y:S02]  /*1fca0*/  R2UR UR6, R6 ;  /* 0x00000000060672ca */ /* 0x000fe400000e0000 */
[----:B------:R-:W-:Y:S01]  /*1fcb0*/  R2UR UR7, R7 ;  /* 0x00000000070772ca */ /* 0x000fe200000e0000 */
[----:B------:R-:W-:Y:S01]  /*1fcc0*/  IMAD.MOV.U32 R5, RZ, RZ, -0x3ffffff0 ;  /* 0xc0000010ff057424 */ /* 0x000fe200078e00ff */
[----:B------:R-:W-:Y:S01]  /*1fcd0*/  IADD3 R4, R4, 0x400, RZ ;  /* 0x0000040004047810 */ /* 0x000fe20007ffe0ff */
[----:B------:R-:W1:Y:S04]  /*1fce0*/  SHFL.BFLY PT, R7, R0, 0x2, 0x1f ;  /* 0x0c401f0000077f89 */ /* 0x000e6800000e0000 */
[----:B------:R-:W3:Y:S01]  /*1fcf0*/  SHFL.BFLY PT, R6, R3, 0x2, 0x1f ;  /* 0x0c401f0003067f89 */ /* 0x000ee200000e0000 */
[----:B------:R-:W-:-:S02]  /*1fd00*/  WARPGROUP.DEPBAR.LE gsb0, 0x0 ;  /* 0x00008000000079c5 */ /* 0x000fc40000010000 */
[----:B------:R-:W-:-:S06]  /*1fd10*/  WARPGROUP.ARRIVE ;  /* 0x00000000000079c5 */ /* 0x000fcc0000000000 */
[----:B------:R-:W-:Y:S01]  /*1fd20*/  QGMMA.64x128x32.F32.E4M3.E4M3 R24, R184, gdesc[UR4], R24, gsb0 ;  /* 0x01e00004b8187df3 */ /* 0x000fe20008000818 */
[----:B------:R-:W-:Y:S02]  /*1fd30*/  R2UR UR6, R4 ;  /* 0x00000000040672ca */ /* 0x000fe400000e0000 */
[----:B------:R-:W-:Y:S01]  /*1fd40*/  R2UR UR7, R5 ;  /* 0x00000000050772ca */ /* 0x000fe200000e0000 */
        /* <DEDUP_REMOVED lines=19> */
[----:B------:R-:W1:Y:S01]  /*1fe80*/  @P3 MUFU.LG2 R4, R4 ;  /* 0x0000000400043308 */ /* 0x000e620000000c00 */
[----:B------:R-:W-:-:S07]  /*1fe90*/  MOV R5, UR52 ;  /* 0x0000003400057c02 */ /* 0x000fce0008000f00 */
[----:B------:R-:W3:Y:S01]  /*1fea0*/  @P1 MUFU.RCP R7, R10 ;  /* 0x0000000a00071308 */ /* 0x000ee20000001000 */
[----:B------:R-:W-:Y:S02]  /*1feb0*/  IMAD.U32 R6, RZ, RZ, UR52 ;  /* 0x00000034ff067e24 */ /* 0x000fe4000f8e00ff */
[----:B------:R-:W-:Y:S01]  /*1fec0*/  @P2 FMUL.FTZ R5, R5, 0.69314718246459960938 ;  /* 0x3f31721805052820 */ /* 0x000fe20000410000 */
[----:B0-----:R-:W-:Y:S01]  /*1fed0*/  @P2 FMUL.FTZ R0, R0, 0.69314718246459960938 ;  /* 0x3f31721800002820 */ /* 0x001fe20000410000 */
[----:B------:R-:W-:Y:S01]  /*1fee0*/  @P3 FMUL.FTZ R6, R6, 0.69314718246459960938 ;  /* 0x3f31721806063820 */ /* 0x000fe20000410000 */
[----:B------:R-:W-:Y:S02]  /*1fef0*/  IMAD.MOV.U32 R88, RZ, RZ, -0x800000 ;  /* 0xff800000ff587424 */ /* 0x000fe400078e00ff */
[----:B-1----:R-:W-:Y:S01]  /*1ff00*/  @P3 FMUL.FTZ R9, R4, 0.69314718246459960938 ;  /* 0x3f31721804093820 */ /* 0x002fe20000410000 */
[----:B------:R-:W-:Y:S02]  /*1ff10*/  IMAD.MOV.U32 R89, RZ, RZ, -0x800000 ;  /* 0xff800000ff597424 */ /* 0x000fe400078e00ff */
[----:B------:R-:W-:Y:S01]  /*1ff20*/  @P2 FFMA.FTZ R88, R5, R92, R0 ;  /* 0x0000005c05582223 */ /* 0x000fe20000010000 */
[----:B--2---:R-:W-:Y:S01]  /*1ff30*/  FMUL.FTZ R3, R3, R2 ;  /* 0x0000000203037220 */ /* 0x004fe20000410000 */
[----:B------:R-:W-:Y:S01]  /*1ff40*/  @P3 FFMA.FTZ R89, R6, R90, R9 ;  /* 0x0000005a06593223 */ /* 0x000fe20000010009 */
[----:B---3--:R-:W-:Y:S01]  /*1ff50*/  FMUL.FTZ R5, R7, R2 ;  /* 0x0000000207057220 */ /* 0x008fe20000410000 */
[----:B------:R-:W-:-:S02]  /*1ff60*/  WARPGROUP.DEPBAR.LE gsb0, 0x0 ;  /* 0x00008000000079c5 */ /* 0x000fc40000010000 */
[----:B------:R-:W-:Y:S05]  /*1ff70*/  @!P0 BRA `(.L_x_601) ;  /* 0x0000000000048947 */ /* 0x000fea0003800000 */
[----:B------:R-:W-:Y:S01]  /*1ff80*/  BPT.TRAP 0x1 ;  /* 0x000000040000795c */ /* 0x000fe20000300000 */
.L_x_601:
[----:B------:R-:W-:Y:S01]  /*1ff90*/  IMAD.U32 R7, RZ, RZ, UR38 ;  /* 0x00000026ff077e24 */ /* 0x000fe2000f8e00ff */
[----:B------:R-:W-:Y:S01]  /*1ffa0*/  IADD3 R0, R11, 0x29860, RZ ;  /* 0x000298600b007810 */ /* 0x000fe20007ffe0ff */
[----:B------:R-:W-:Y:S02]  /*1ffb0*/  VIADD R202, R202, 0x1 ;  /* 0x00000001caca7836 */ /* 0x000fe40000000000 */
[-C--:B------:R-:W-:Y:S01]  /*1ffc0*/  FMUL.FTZ R91, R77, R3.reuse ;  /* 0x000000034d5b7220 */ /* 0x080fe20000410000 */
[-C--:B------:R-:W-:Y:S01]  /*1ffd0*/  FMUL.FTZ R6, R85, R3.reuse ;  /* 0x0000000355067220 */ /* 0x080fe20000410000 */
[----:B------:R-:W-:Y:S01]  /*1ffe0*/  PRMT R2, R7, 0x654, R0 ;  /* 0x0000065407027816 */ /* 0x000fe20000000000 */
[-C--:B------:R-:W-:Y:S01]  /*1fff0*/  FMUL.FTZ R117, R40, R3.reuse ;  /* 0x0000000328757220 */ /* 0x080fe20000410000 */
[----:B------:R-:W-:Y:S01]  /*20000*/  ISETP.NE.AND P1, PT, R202, 0x2, PT ;  /* 0x00000002ca00780c */ /* 0x000fe20003f25270 */
[-C--:B------:R-:W-:Y:S01]  /*20010*/  FMUL.FTZ R113, R48, R3.reuse ;  /* 0x0000000330717220 */ /* 0x080fe20000410000 */
[----:B------:R0:W-:Y:S01]  /*20020*/  SYNCS.ARRIVE.TRANS64.RED.A1T0 RZ, [R2+URZ], RZ ;  /* 0x000000ff02ff79a7 */ /* 0x0001e2000810043f */
        /* <DEDUP_REMOVED lines=28> */
[----:B------:R-:W-:Y:S01]  /*201f0*/  SEL R3, RZ, 0x1, P1 ;  /* 0x00000001ff037807 */ /* 0x000fe20000800000 */
        /* <DEDUP_REMOVED lines=32> */
[----:B------:R-:W-:Y:S01]  /*20400*/  FMUL.FTZ R74, R83, R5 ;  /* 0x00000005534a7220 */ /* 0x000fe20000410000 */
[----:B------:R-:W-:Y:S01]  /*20410*/  LOP3.LUT R208, R208, R3, RZ, 0x3c, !PT ;  /* 0x00000003d0d07212 */ /* 0x000fe200078e3cff */
[----:B------:R-:W-:Y:S01]  /*20420*/  UIADD3 UR37, UR37, 0x1, URZ ;  /* 0x0000000125257890 */ /* 0x000fe2000fffe03f */
[----:B0-----:R-:W-:-:S11]  /*20430*/  SEL R202, R202, RZ, P1 ;  /* 0x000000ffcaca7207 */ /* 0x001fd60000800000 */
.L_x_543:
[----:B------:R-:W-:Y:S05]  /*20440*/  WARPSYNC.ALL ;  /* 0x0000000000007948 */ /* 0x000fea0003800000 */
[----:B------:R-:W0:Y:S08]  /*20450*/  S2UR UR38, SR_CgaCtaId ;  /* 0x00000000002679c3 */ /* 0x000e300000008800 */
[----:B------:R-:W-:Y:S01]  /*20460*/  BAR.SYNC.DEFER_BLOCKING 0x5, 0x180 ;  /* 0x0146000000007b1d */ /* 0x000fe20000010000 */
[----:B------:R-:W-:-:S05]  /*20470*/  ISETP.NE.AND P1, PT, R219, RZ, PT ;  /* 0x000000ffdb00720c */ /* 0x000fca0003f25270 */
[----:B------:R-:W-:Y:S01]  /*20480*/  UMOV UR4, 0x400 ;  /* 0x0000040000047882 */ /* 0x000fe20000000000 */
[----:B------:R-:W-:Y:S07]  /*20490*/  BSSY B0, `(.L_x_602) ;  /* 0x0000423000007945 */ /* 0x000fee0003800000 */
[----:B------:R-:W1:Y:S01]  /*204a0*/  @!P1 LDC R219, c[0x0][0xad4] ;  /* 0x0002b500ffdb9b82 */ /* 0x000e620000000800 */
[----:B0-----:R-:W-:-:S06]  /*204b0*/  ULEA UR4, UR38, UR4, 0x18 ;  /* 0x0000000426047291 */ /* 0x001fcc000f8ec03f */
[----:B------:R-:W-:-:S05]  /*204c0*/  IMAD.U32 R18, RZ, RZ, UR4 ;  /* 0x00000004ff127e24 */ /* 0x000fca000f8e00ff */
[----:B-----5:R0:W2:Y:S01]  /*204d0*/  LDS.128 R136, [R18+0x298d0] ;  /* 0x0298d00012887984 */ /* 0x0200a20000000c00 */
[----:B------:R-:W-:Y:S06]  /*204e0*/  BAR.ARV 0x4, 0x180 ;  /* 0x0106000000007b1d */ /* 0x000fec0000002000 */
[----:B------:R-:W-:Y:S05]  /*204f0*/  @P0 BRA `(.L_x_603) ;  /* 0x00000034005c0947 */ /* 0x000fea0003800000 */
[----:B------:R-:W4:Y:S01]  /*20500*/  LDL R20, [R1+0x54] ;  /* 0x0000540001147983 */ /* 0x000f220000100800 */
[----:B------:R-:W-:Y:S01]  /*20510*/  ULDC.64 UR4, c[0x4][0x40] ;  /* 0x0100100000047ab9 */ /* 0x000fe20000000a00 */
[----:B------:R-:W0:Y:S01]  /*20520*/  S2R R13, SR_TID.X ;  /* 0x00000000000d7919 */ /* 0x000e220000002100 */
[----:B------:R-:W3:Y:S01]  /*20530*/  S2R R15, SR_SWINHI ;  /* 0x00000000000f7919 */ /* 0x000ee20000002f00 */
[----:B0-----:R-:W-:Y:S02]  /*20540*/  SHF.L.U32 R2, R13, 0x2, RZ ;  /* 0x000000020d027819 */ /* 0x001fe400000006ff */
[----:B------:R-:W-:Y:S02]  /*20550*/  MOV R58, R18 ;  /* 0x00000012003a7202 */ /* 0x000fe40000000f00 */
[----:B---3--:R-:W-:Y:S02]  /*20560*/  MOV R59, R15 ;  /* 0x0000000f003b7202 */ /* 0x008fe40000000f00 */
[----:B------:R-:W-:-:S04]  /*20570*/  LOP3.LUT R2, R2, 0xc, RZ, 0xc0, !PT ;  /* 0x0000000c02027812 */ /* 0x000fc800078ec0ff */
[----:B------:R-:W-:-:S05]  /*20580*/  IADD3 R2, P0, R2, UR4, RZ ;  /* 0x0000000402027c10 */ /* 0x000fca000ff1e0ff */
[----:B------:R-:W-:Y:S01]  /*20590*/  IMAD.X R3, RZ, RZ, UR5, P0 ;  /* 0x00000005ff037e24 */ /* 0x000fe200080e06ff */
[----:B------:R-:W-:-:S04]  /*205a0*/  LOP3.LUT P0, R13, R13, 0x3, RZ, 0xc0, !PT ;  /* 0x000000030d0d7812 */ /* 0x000fc8000780c0ff */
[----:B------:R0:W5:Y:S01]  /*205b0*/  LDG.E.CONSTANT R5, desc[UR50][R2.64] ;  /* 0x0000003202057981 */ /* 0x000162000c1e9900 */
[----:B------:R-:W-:-:S04]  /*205c0*/  ISETP.EQ.OR P0, PT, R13, 0x3, !P0 ;  /* 0x000000030d00780c */ /* 0x000fc80004702670 */
[----:B------:R-:W-:Y:S02]  /*205d0*/  SEL R96, R10, R11, P0 ;  /* 0x0000000b0a607207 */ /* 0x000fe40000000000 */
[----:B------:R-:W-:Y:S02]  /*205e0*/  SEL R67, R11, R10, P0 ;  /* 0x0000000a0b437207 */ /* 0x000fe40000000000 */
[----:B------:R-:W-:Y:S02]  /*205f0*/  SEL R13, R14, R99, P0 ;  /* 0x000000630e0d7207 */ /* 0x000fe40000000000 */
[----:B------:R-:W-:Y:S01]  /*20600*/  SEL R99, R99, R14, P0 ;  /* 0x0000000e63637207 */ /* 0x000fe20000000000 */
[----:B------:R-:W-:Y:S01]  /*20610*/  UMOV UR4, 0xffffffff ;  /* 0xffffffff00047882 */ /* 0x000fe20000000000 */
[----:B----4-:R-:W-:-:S03]  /*20620*/  IMAD.WIDE R32, R20, 0x2, R58 ;  /* 0x0000000214207825 */ /* 0x010fc600078e023a */
[C---:B------:R-:W-:Y:S02]  /*20630*/  IADD3 R31, P5, R32.reuse, 0x4060, RZ ;  /* 0x00004060201f7810 */ /* 0x040fe40007fbe0ff */
[C---:B------:R-:W-:Y:S02]  /*20640*/  IADD3 R29, P1, R32.reuse, 0x4040, RZ ;  /* 0x00004040201d7810 */ /* 0x040fe40007f3e0ff */
[----:B------:R-:W-:Y:S02]  /*20650*/  LOP3.LUT R30, R31, 0x380, RZ, 0xc0, !PT ;  /* 0x000003801f1e7812 */ /* 0x000fe400078ec0ff */
[----:B------:R-:W-:Y:S02]  /*20660*/  LOP3.LUT R28, R29, 0x380, RZ, 0xc0, !PT ;  /* 0x000003801d1c7812 */ /* 0x000fe400078ec0ff */
[----:B0-----:R-:W-:Y:S02]  /*20670*/  IADD3 R3, P3, R32, 0x4000, RZ ;  /* 0x0000400020037810 */ /* 0x001fe40007f7e0ff */
[----:B------:R-:W-:-:S02]  /*20680*/  SHF.R.U64 R30, R30, 0x3, RZ ;  /* 0x000000031e1e7819 */ /* 0x000fc400000012ff */
[----:B------:R-:W-:Y:S02]  /*20690*/  SHF.R.U64 R28, R28, 0x3, RZ ;  /* 0x000000031c1c7819 */ /* 0x000fe400000012ff */
[----:B------:R-:W-:Y:S02]  /*206a0*/  LOP3.LUT R20, R3, 0x380, RZ, 0xc0, !PT ;  /* 0x0000038003147812 */ /* 0x000fe400078ec0ff */
[----:B------:R-:W-:Y:S01]  /*206b0*/  LOP3.LUT R30, R30, R31, RZ, 0x3c, !PT ;  /* 0x0000001f1e1e7212 */ /* 0x000fe200078e3cff */
[--C-:B------:R-:W-:Y:S01]  /*206c0*/  IMAD.X R31, RZ, RZ, R33.reuse, P5 ;  /* 0x000000ffff1f7224 */ /* 0x100fe200028e0621 */
[----:B------:R-:W-:Y:S01]  /*206d0*/  LOP3.LUT R28, R28, R29, RZ, 0x3c, !PT ;  /* 0x0000001d1c1c7212 */ /* 0x000fe200078e3cff */
[----:B------:R-:W-:Y:S01]  /*206e0*/  IMAD.X R29, RZ, RZ, R33, P1 ;  /* 0x000000ffff1d7224 */ /* 0x000fe200008e0621 */
[C---:B------:R-:W-:Y:S02]  /*206f0*/  IADD3 R21, P4, R32.reuse, 0x60, RZ ;  /* 0x0000006020157810 */ /* 0x040fe40007f9e0ff */
[----:B------:R-:W-:-:S02]  /*20700*/  IADD3 R15, P5, R32, 0x40, RZ ;  /* 0x00000040200f7810 */ /* 0x000fc40007fbe0ff */
[----:B------:R-:W-:Y:S02]  /*20710*/  SHF.R.U64 R20, R20, 0x3, RZ ;  /* 0x0000000314147819 */ /* 0x000fe400000012ff */
[C---:B------:R-:W-:Y:S02]  /*20720*/  IADD3 R11, P1, R32.reuse, 0x20, RZ ;  /* 0x00000020200b7810 */ /* 0x040fe40007f3e0ff */
[----:B------:R-:W-:Y:S02]  /*20730*/  IADD3 R27, P2, R32, 0x4020, RZ ;  /* 0x00004020201b7810 */ /* 0x000fe40007f5e0ff */
[----:B------:R-:W-:Y:S02]  /*20740*/  LOP3.LUT R14, R21, 0x380, RZ, 0xc0, !PT ;  /* 0x00000380150e7812 */ /* 0x000fe400078ec0ff */
[----:B------:R-:W-:Y:S02]  /*20750*/  LOP3.LUT R20, R20, R3, RZ, 0x3c, !PT ;  /* 0x0000000314147212 */ /* 0x000fe400078e3cff */
[----:B------:R-:W-:-:S02]  /*20760*/  LOP3.LUT R10, R15, 0x380, RZ, 0xc0, !PT ;  /* 0x000003800f0a7812 */ /* 0x000fc400078ec0ff */
[----:B------:R-:W-:Y:S02]  /*20770*/  LOP3.LUT R2, R11, 0x380, RZ, 0xc0, !PT ;  /* 0x000003800b027812 */ /* 0x000fe400078ec0ff */
[----:B------:R-:W-:Y:S02]  /*20780*/  LOP3.LUT R26, R27, 0x380, RZ, 0xc0, !PT ;  /* 0x000003801b1a7812 */ /* 0x000fe400078ec0ff */
[----:B------:R-:W-:Y:S02]  /*20790*/  LOP3.LUT R3, R32, 0x380, RZ, 0xc0, !PT ;  /* 0x0000038020037812 */ /* 0x000fe400078ec0ff */
[----:B------:R-:W-:Y:S02]  /*207a0*/  SHF.R.U64 R14, R14, 0x3, RZ ;  /* 0x000000030e0e7819 */ /* 0x000fe400000012ff */
[----:B------:R-:W-:Y:S02]  /*207b0*/  SHF.R.U64 R10, R10, 0x3, RZ ;  /* 0x000000030a0a7819 */ /* 0x000fe400000012ff */
[----:B------:R-:W-:-:S02]  /*207c0*/  SHF.R.U64 R2, R2, 0x3, RZ ;  /* 0x0000000302027819 */ /* 0x000fc400000012ff */
[----:B------:R-:W-:Y:S02]  /*207d0*/  SHF.R.U64 R26, R26, 0x3, RZ ;  /* 0x000000031a1a7819 */ /* 0x000fe400000012ff */
[----:B------:R-:W-:Y:S02]  /*207e0*/  SHF.R.U64 R3, R3, 0x3, RZ ;  /* 0x0000000303037819 */ /* 0x000fe400000012ff */
[----:B------:R-:W-:Y:S01]  /*207f0*/  LOP3.LUT R14, R14, R21, RZ, 0x3c, !PT ;  /* 0x000000150e0e7212 */ /* 0x000fe200078e3cff */
[--C-:B------:R-:W-:Y:S01]  /*20800*/  IMAD.X R21, RZ, RZ, R33.reuse, P3 ;  /* 0x000000ffff157224 */ /* 0x100fe200018e0621 */
[----:B------:R-:W-:Y:S01]  /*20810*/  LOP3.LUT R10, R10, R15, RZ, 0x3c, !PT ;  /* 0x0000000f0a0a7212 */ /* 0x000fe200078e3cff */
[--C-:B------:R-:W-:Y:S01]  /*20820*/  IMAD.X R15, RZ, RZ, R33.reuse, P4 ;  /* 0x000000ffff0f7224 */ /* 0x100fe200020e0621 */
[----:B------:R-:W-:Y:S01]  /*20830*/  LOP3.LUT R2, R2, R11, RZ, 0x3c, !PT ;  /* 0x0000000b02027212 */ /* 0x000fe200078e3cff */
[----:B------:R-:W-:Y:S01]  /*20840*/  IMAD.X R11, RZ, RZ, R33, P5 ;  /* 0x000000ffff0b7224 */ /* 0x000fe200028e0621 */
[----:B------:R-:W-:-:S02]  /*20850*/  LOP3.LUT R26, R26, R27, RZ, 0x3c, !PT ;  /* 0x0000001b1a1a7212 */ /* 0x000fc400078e3cff */
[----:B------:R-:W-:Y:S02]  /*20860*/  LOP3.LUT R32, R3, R32, RZ, 0x3c, !PT ;  /* 0x0000002003207212 */ /* 0x000fe400078e3cff */
[-C--:B------:R-:W-:Y:S02]  /*20870*/  IADD3.X R27, RZ, R33.reuse, RZ, P2, !PT ;  /* 0x00000021ff1b7210 */ /* 0x080fe400017fe4ff */
[-C--:B------:R-:W-:Y:S02]  /*20880*/  IADD3.X R3, RZ, R33.reuse, RZ, P1, !PT ;  /* 0x00000021ff037210 */ /* 0x080fe40000ffe4ff */
[----:B------:R-:W-:Y:S02]  /*20890*/  MOV R107, R32 ;  /* 0x00000020006b7202 */ /* 0x000fe40000000f00 */
[----:B------:R-:W-:Y:S02]  /*208a0*/  MOV R103, R30 ;  /* 0x0000001e00677202 */ /* 0x000fe40000000f00 */
[----:B------:R-:W-:-:S02]  /*208b0*/  MOV R102, R28 ;  /* 0x0000001c00667202 */ /* 0x000fc40000000f00 */
[----:B------:R-:W-:Y:S02]  /*208c0*/  MOV R101, R26 ;  /* 0x0000001a00657202 */ /* 0x000fe40000000f00 */
[----:B------:R-:W-:Y:S02]  /*208d0*/  MOV R100, R20 ;  /* 0x0000001400647202 */ /* 0x000fe40000000f00 */
[----:B------:R-:W-:Y:S02]  /*208e0*/  MOV R106, R14 ;  /* 0x0000000e006a7202 */ /* 0x000fe40000000f00 */
[----:B------:R-:W-:Y:S02]  /*208f0*/  MOV R105, R10 ;  /* 0x0000000a00697202 */ /* 0x000fe40000000f00 */
[----:B------:R-:W-:Y:S01]  /*20900*/  MOV R104, R2 ;  /* 0x0000000200687202 */ /* 0x000fe20000000f00 */
[----:B------:R-:W-:Y:S06]  /*20910*/  BRA.DIV UR4, `(.L_x_604) ;  /* 0x000000ce04dc7947 */ /* 0x000fec000b800000 */
[----:B------:R-:W-:Y:S01]  /*20920*/  SEL R46, R48, R91, P0 ;  /* 0x0000005b302e7207 */ /* 0x000fe20000000000 */
[----:B-----5:R-:W-:Y:S01]  /*20930*/  SHFL.IDX PT, R95, R13, R5, 0x1c1f ;  /* 0x001c1f050d5f7589 */ /* 0x020fe200000e0000 */
[----:B------:R-:W-:Y:S02]  /*20940*/  SEL R34, R36, R119, P0 ;  /* 0x0000007724227207 */ /* 0x000fe40000000000 */
[----:B------:R-:W-:Y:S01]  /*20950*/  SEL R91, R91, R48, P0 ;  /* 0x000000305b5b7207 */ /* 0x000fe20000000000 */
[----:B------:R-:W-:Y:S01]  /*20960*/  SHFL.IDX PT, R96, R96, R5, 0x1c1f ;  /* 0x001c1f0560607589 */ /* 0x000fe200000e0000 */
[----:B------:R-:W-:Y:S02]  /*20970*/  SEL R119, R119, R36, P0 ;  /* 0x0000002477777207 */ /* 0x000fe40000000000 */
[----:B------:R-:W-:Y:S01]  /*20980*/  SEL R48, R73, R6, P0 ;  /* 0x0000000649307207 */ /* 0x000fe20000000000 */
[----:B------:R-:W-:Y:S01]  /*20990*/  SHFL.IDX PT, R75, R34, R5, 0x1c1f ;  /* 0x001c1f05224b7589 */ /* 0x000fe200000e0000 */
[----:B------:R-:W-:-:S02]  /*209a0*/  SEL R36, R117, R0, P0 ;  /* 0x0000000075247207 */ /* 0x000fc40000000000 */
[----:B------:R-:W-:Y:S01]  /*209b0*/  SEL R73, R6, R73, P0 ;  /* 0x0000004906497207 */ /* 0x000fe20000000000 */
[----:B------:R-:W-:Y:S01]  /*209c0*/  SHFL.IDX PT, R47, R46, R5, 0x1c1f ;  /* 0x001c1f052e2f7589 */ /* 0x000fe200000e0000 */
[----:B------:R-:W-:Y:S02]  /*209d0*/  SEL R117, R0, R117, P0 ;  /* 0x0000007500757207 */ /* 0x000fe40000000000 */
[----:B------:R-:W-:Y:S01]  /*209e0*/  SEL R70, R44, R121, P0 ;  /* 0x000000792c467207 */ /* 0x000fe20000000000 */
[----:B------:R-:W-:Y:S01]  /*209f0*/  SHFL.IDX PT, R3, R36, R5, 0x1c1f ;  /* 0x001c1f0524037589 */ /* 0x000fe200000e0000 */
[----:B------:R-:W-:Y:S02]  /*20a00*/  LOP3.LUT R6, R5, 0x2, RZ, 0x3c, !PT ;  /* 0x0000000205067812 */ /* 0x000fe400078e3cff */
[----:B------:R-:W-:Y:S01]  /*20a10*/  SEL R0, R85, R40, P0 ;  /* 0x0000002855007207 */ /* 0x000fe20000000000 */
[----:B------:R-:W-:Y:S01]  /*20a20*/  SHFL.IDX PT, R21, R70, R5, 0x1c1f ;  /* 0x001c1f0546157589 */ /* 0x000fe200000e0000 */
[----:B------:R-:W-:-:S02]  /*20a30*/  SEL R65, R40, R85, P0 ;  /* 0x0000005528417207 */ /* 0x000fc40000000000 */
[----:B------:R-:W-:Y:S01]  /*20a40*/  SEL R121, R121, R44, P0 ;  /* 0x0000002c79797207 */ /* 0x000fe20000000000 */
[----:B------:R-:W0:Y:S01]  /*20a50*/  SHFL.IDX PT, R2, R99, R6, 0x1c1f ;  /* 0x001c1f0663027589 */ /* 0x000e2200000e0000 */
[----:B------:R-:W-:Y:S02]  /*20a60*/  SEL R68, R60, R111, P0 ;  /* 0x0000006f3c447207 */ /* 0x000fe40000000000 */
[----:B------:R-:W-:Y:S01]  /*20a70*/  SEL R54, R57, R114, P0 ;  /* 0x0000007239367207 */ /* 0x000fe20000000000 */
[----:B------:R-:W3:Y:S01]  /*20a80*/  SHFL.IDX PT, R36, R117, R6, 0x1c1f ;  /* 0x001c1f0675247589 */ /* 0x000ee200000e0000 */
        /* <DEDUP_REMOVED lines=8> */
[----:B------:R-:W4:Y:S01]  /*20b10*/  SHFL.IDX PT, R67, R67, R6, 0x1c1f ;  /* 0x001c1f0643437589 */ /* 0x000f2200000e0000 */
[----:B------:R-:W-:Y:S02]  /*20b20*/  SEL R20, R115, R112, P0 ;  /* 0x0000007073147207 */ /* 0x000fe40000000000 */
[----:B------:R-:W-:Y:S01]  /*20b30*/  SEL R32, R113, R92, P0 ;  /* 0x0000005c71207207 */ /* 0x000fe20000000000 */
[----:B------:R-:W1:Y:S01]  /*20b40*/  SHFL.IDX PT, R65, R65, R6, 0x1c1f ;  /* 0x001c1f0641417589 */ /* 0x000e6200000e0000 */
[----:B------:R-:W-:-:S02]  /*20b50*/  SEL R66, R109, R90, P0 ;  /* 0x0000005a6d427207 */ /* 0x000fc40000000000 */
[----:B------:R-:W-:Y:S01]  /*20b60*/  SEL R93, R64, R93, P0 ;  /* 0x0000005d405d7207 */ /* 0x000fe20000000000 */
[----:B------:R-:W-:Y:S01]  /*20b70*/  SHFL.IDX PT, R57, R57, R6, 0x1c1f ;  /* 0x001c1f0639397589 */ /* 0x000fe200000e0000 */
        /* <DEDUP_REMOVED lines=44> */
[----:B------:R-:W2:Y:S01]  /*20e40*/  SHFL.IDX PT, R110, R91, R6, 0x1c1f ;  /* 0x001c1f065b6e7589 */ /* 0x000ea200000e0000 */
        /* <DEDUP_REMOVED lines=9> */
[----:B0-----:R-:W-:Y:S02]  /*20ee0*/  SEL R98, R95, R2, P0 ;  /* 0x000000025f627207 */ /* 0x001fe40000000000 */
[----:B------:R-:W-:Y:S01]  /*20ef0*/  SEL R95, R2, R95, P0 ;  /* 0x0000005f025f7207 */ /* 0x000fe20000000000 */
[----:B------:R-:W0:Y:S01]  /*20f00*/  SHFL.IDX PT, R20, R119, R6, 0x1c1f ;  /* 0x001c1f0677147589 */ /* 0x000e2200000e0000 */
[----:B---3--:R-:W-:Y:S02]  /*20f10*/  SEL R2, R3, R36, P0 ;  /* 0x0000002403027207 */ /* 0x008fe40000000000 */
[----:B------:R-:W-:Y:S01]  /*20f20*/  SEL R3, R36, R3, P0 ;  /* 0x0000000324037207 */ /* 0x000fe20000000000 */
[----:B------:R-:W3:Y:S01]  /*20f30*/  SHFL.IDX PT, R80, R113, R6, 0x1c1f ;  /* 0x001c1f0671507589 */ /* 0x000ee200000e0000 */
[----:B----4-:R-:W-:-:S02]  /*20f40*/  SEL R99, R96, R67, P0 ;  /* 0x0000004360637207 */ /* 0x010fc40000000000 */
[----:B-1----:R-:W-:Y:S01]  /*20f50*/  SEL R78, R0, R65, P0 ;  /* 0x00000041004e7207 */ /* 0x002fe20000000000 */
[----:B------:R-:W1:Y:S01]  /*20f60*/  SHFL.IDX PT, R82, R111, R6, 0x1c1f ;  /* 0x001c1f066f527589 */ /* 0x000e6200000e0000 */
[----:B------:R-:W-:Y:S02]  /*20f70*/  SEL R96, R67, R96, P0 ;  /* 0x0000006043607207 */ /* 0x000fe40000000000 */
[----:B------:R-:W-:Y:S01]  /*20f80*/  SEL R0, R65, R0, P0 ;  /* 0x0000000041007207 */ /* 0x000fe20000000000 */
[----:B------:R-:W4:Y:S01]  /*20f90*/  SHFL.IDX PT, R84, R109, R6, 0x1c1f ;  /* 0x001c1f066d547589 */ /* 0x000f2200000e0000 */
[----:B--2---:R-:W-:Y:S02]  /*20fa0*/  SEL R46, R47, R110, P0 ;  /* 0x0000006e2f2e7207 */ /* 0x004fe40000000000 */
[----:B------:R-:W-:Y:S01]  /*20fb0*/  SEL R47, R110, R47, P0 ;  /* 0x0000002f6e2f7207 */ /* 0x000fe20000000000 */
[----:B------:R2:W4:Y:S04]  /*20fc0*/  SHFL.IDX PT, R91, R53, R6, 0x1c1f ;  /* 0x001c1f06355b7589 */ /* 0x00052800000e0000 */
[----:B------:R4:W-:Y:S04]  /*20fd0*/  SHFL.IDX PT, R79, R42, R5, 0x1c1f ;  /* 0x001c1f052a4f7589 */ /* 0x0009e800000e0000 */
[----:B------:R-:W-:Y:S01]  /*20fe0*/  SHFL.IDX PT, R68, R30, R5, 0x1c1f ;  /* 0x001c1f051e447589 */ /* 0x000fe200000e0000 */
[----:B0-----:R-:W-:-:S02]  /*20ff0*/  SEL R74, R75, R20, P0 ;  /* 0x000000144b4a7207 */ /* 0x001fc40000000000 */
[----:B--2---:R-:W-:Y:S01]  /*21000*/  SEL R53, R54, R57, P0 ;  /* 0x0000003936357207 */ /* 0x004fe20000000000 */
[----:B------:R-:W-:Y:S01]  /*21010*/  SHFL.IDX PT, R66, R28, R5, 0x1c1f ;  /* 0x001c1f051c427589 */ /* 0x000fe200000e0000 */
[----:B---3--:R-:W-:Y:S02]  /*21020*/  SEL R36, R37, R80, P0 ;  /* 0x0000005025247207 */ /* 0x008fe40000000000 */
[----:B------:R-:W-:Y:S01]  /*21030*/  SEL R54, R57, R54, P0 ;  /* 0x0000003639367207 */ /* 0x000fe20000000000 */
[----:B------:R-:W-:Y:S01]  /*21040*/  SHFL.IDX PT, R72, R26, R5, 0x1c1f ;  /* 0x001c1f051a487589 */ /* 0x000fe200000e0000 */
[----:B-1----:R-:W-:Y:S02]  /*21050*/  SEL R38, R39, R82, P0 ;  /* 0x0000005227267207 */ /* 0x002fe40000000000 */
[----:B------:R-:W-:Y:S01]  /*21060*/  SEL R75, R20, R75, P0 ;  /* 0x0000004b144b7207 */ /* 0x000fe20000000000 */
[----:B------:R-:W-:Y:S01]  /*21070*/  SHFL.IDX PT, R70, R24, R5, 0x1c1f ;  /* 0x001c1f0518467589 */ /* 0x000fe200000e0000 */
[----:B----4-:R-:W-:-:S02]  /*21080*/  SEL R40, R41, R84, P0 ;  /* 0x0000005429287207 */ /* 0x010fc40000000000 */
        /* <DEDUP_REMOVED lines=10> */
[----:B------:R-:W0:Y:S01]  /*21130*/  SHFL.IDX PT, R34, R115, R6, 0x1c1f ;  /* 0x001c1f0673227589 */ /* 0x000e2200000e0000 */
[----:B------:R-:W-:Y:S02]  /*21140*/  SEL R80, R81, R114, P0 ;  /* 0x0000007251507207 */ /* 0x000fe40000000000 */
[----:B------:R-:W-:Y:S01]  /*21150*/  SEL R64, R97, R64, P0 ;  /* 0x0000004061407207 */ /* 0x000fe20000000000 */
[----:B------:R-:W1:Y:S01]  /*21160*/  SHFL.IDX PT, R32, R121, R6, 0x1c1f ;  /* 0x001c1f0679207589 */ /* 0x000e6200000e0000 */
[----:B------:R-:W-:Y:S01]  /*21170*/  SEL R43, R60, R43, P0 ;  /* 0x0000002b3c2b7207 */ /* 0x000fe20000000000 */
[----:B------:R-:W-:Y:S01]  /*21180*/  IMAD.MOV.U32 R97, RZ, RZ, RZ ;  /* 0x000000ffff617224 */ /* 0x000fe200078e00ff */
[----:B------:R-:W-:Y:S01]  /*21190*/  SEL R81, R114, R81, P0 ;  /* 0x0000005172517207 */ /* 0x000fe20000000000 */
[----:B------:R-:W2:Y:S04]  /*211a0*/  SHFL.IDX PT, R108, R93, R6, 0x1c1f ;  /* 0x001c1f065d6c7589 */ /* 0x000ea800000e0000 */
[----:B------:R-:W3:Y:S04]  /*211b0*/  SHFL.IDX PT, R112, R87, R6, 0x1c1f ;  /* 0x001c1f0657707589 */ /* 0x000ee800000e0000 */
[----:B------:R-:W4:Y:S04]  /*211c0*/  SHFL.IDX PT, R116, R71, R6, 0x1c1f ;  /* 0x001c1f0647747589 */ /* 0x000f2800000e0000 */
[----:B------:R-:W4:Y:S04]  /*211d0*/  SHFL.IDX PT, R118, R69, R6, 0x1c1f ;  /* 0x001c1f0645767589 */ /* 0x000f2800000e0000 */
[----:B------:R-:W4:Y:S01]  /*211e0*/  SHFL.IDX PT, R63, R63, R6, 0x1c1f ;  /* 0x001c1f063f3f7589 */ /* 0x000f2200000e0000 */
[----:B0-----:R-:W-:-:S02]  /*211f0*/  SEL R76, R77, R34, P0 ;  /* 0x000000224d4c7207 */ /* 0x001fc40000000000 */
[----:B------:R-:W-:Y:S01]  /*21200*/  SEL R77, R34, R77, P0 ;  /* 0x0000004d224d7207 */ /* 0x000fe20000000000 */
[----:B------:R-:W0:Y:S01]  /*21210*/  SHFL.IDX PT, R61, R61, R6, 0x1c1f ;  /* 0x001c1f063d3d7589 */ /* 0x000e2200000e0000 */
[----:B-1----:R-:W-:Y:S02]  /*21220*/  SEL R20, R21, R32, P0 ;  /* 0x0000002015147207 */ /* 0x002fe40000000000 */
[----:B------:R-:W-:Y:S01]  /*21230*/  SEL R21, R32, R21, P0 ;  /* 0x0000001520157207 */ /* 0x000fe20000000000 */
[----:B------:R1:W-:Y:S01]  /*21240*/  SHFL.IDX PT, R109, R49, R6, 0x1c1f ;  /* 0x001c1f06316d7589 */ /* 0x0003e200000e0000 */
[----:B--2---:R-:W-:Y:S02]  /*21250*/  SEL R44, R45, R108, P0 ;  /* 0x0000006c2d2c7207 */ /* 0x004fe40000000000 */
[----:B------:R-:W-:Y:S01]  /*21260*/  SEL R45, R108, R45, P0 ;  /* 0x0000002d6c2d7207 */ /* 0x000fe20000000000 */
[----:B------:R-:W2:Y:S01]  /*21270*/  SHFL.IDX PT, R29, R29, R6, 0x1c1f ;  /* 0x001c1f061d1d7589 */ /* 0x000ea200000e0000 */
[----:B---3--:R-:W-:-:S02]  /*21280*/  SEL R48, R79, R112, P0 ;  /* 0x000000704f307207 */ /* 0x008fc40000000000 */
[----:B------:R-:W-:Y:S01]  /*21290*/  SEL R79, R112, R79, P0 ;  /* 0x0000004f704f7207 */ /* 0x000fe20000000000 */
[----:B------:R-:W3:Y:S01]  /*212a0*/  SHFL.IDX PT, R27, R27, R6, 0x1c1f ;  /* 0x001c1f061b1b7589 */ /* 0x000ee200000e0000 */
[----:B----4-:R-:W-:Y:S02]  /*212b0*/  SEL R82, R83, R116, P0 ;  /* 0x0000007453527207 */ /* 0x010fe40000000000 */
[----:B------:R-:W-:Y:S01]  /*212c0*/  SEL R83, R116, R83, P0 ;  /* 0x0000005374537207 */ /* 0x000fe20000000000 */
[----:B------:R-:W4:Y:S01]  /*212d0*/  SHFL.IDX PT, R33, R33, R6, 0x1c1f ;  /* 0x001c1f0621217589 */ /* 0x000f2200000e0000 */
[----:B------:R-:W-:Y:S02]  /*212e0*/  SEL R84, R85, R118, P0 ;  /* 0x0000007655547207 */ /* 0x000fe40000000000 */
[----:B------:R-:W-:Y:S01]  /*212f0*/  SEL R85, R118, R85, P0 ;  /* 0x0000005576557207 */ /* 0x000fe20000000000 */
[----:B------:R-:W4:Y:S01]  /*21300*/  SHFL.IDX PT, R31, R31, R6, 0x1c1f ;  /* 0x001c1f061f1f7589 */ /* 0x000f2200000e0000 */
[----:B-1----:R-:W-:-:S02]  /*21310*/  SEL R49, R50, R63, P0 ;  /* 0x0000003f32317207 */ /* 0x002fc40000000000 */
[----:B------:R-:W-:Y:S01]  /*21320*/  SEL R50, R63, R50, P0 ;  /* 0x000000323f327207 */ /* 0x000fe20000000000 */
[----:B------:R-:W1:Y:S01]  /*21330*/  SHFL.IDX PT, R35, R35, R6, 0x1c1f ;  /* 0x001c1f0623237589 */ /* 0x000e6200000e0000 */
[----:B0-----:R-:W-:Y:S02]  /*21340*/  SEL R51, R52, R61, P0 ;  /* 0x0000003d34337207 */ /* 0x001fe40000000000 */
[----:B------:R-:W-:Y:S01]  /*21350*/  SEL R52, R61, R52, P0 ;  /* 0x000000343d347207 */ /* 0x000fe20000000000 */
[----:B------:R0:W1:Y:S04]  /*21360*/  SHFL.IDX PT, R111, R55, R6, 0x1c1f ;  /* 0x001c1f06376f7589 */ /* 0x00006800000e0000 */
[----:B------:R-:W1:Y:S01]  /*21370*/  SHFL.IDX PT, R25, R25, R6, 0x1c1f ;  /* 0x001c1f0619197589 */ /* 0x000e6200000e0000 */
[----:B--2---:R-:W-:-:S02]  /*21380*/  SEL R65, R66, R29, P0 ;  /* 0x0000001d42417207 */ /* 0x004fc40000000000 */
[----:B------:R-:W-:Y:S01]  /*21390*/  SEL R66, R29, R66, P0 ;  /* 0x000000421d427207 */ /* 0x000fe20000000000 */
[----:B------:R2:W2:Y:S01]  /*213a0*/  SHFL.IDX PT, R62, R62, R5, 0x1c1f ;  /* 0x001c1f053e3e7589 */ /* 0x0004a200000e0000 */
[----:B---3--:R-:W-:Y:S02]  /*213b0*/  SEL R67, R68, R27, P0 ;  /* 0x0000001b44437207 */ /* 0x008fe40000000000 */
[----:B0-----:R-:W-:Y:S01]  /*213c0*/  SEL R55, R56, R109, P0 ;  /* 0x0000006d38377207 */ /* 0x001fe20000000000 */
[----:B------:R0:W3:Y:S01]  /*213d0*/  SHFL.IDX PT, R4, R4, R5, 0x1c1f ;  /* 0x001c1f0504047589 */ /* 0x0000e200000e0000 */
[----:B----4-:R-:W-:Y:S02]  /*213e0*/  SEL R69, R70, R33, P0 ;  /* 0x0000002146457207 */ /* 0x010fe40000000000 */
[----:B------:R-:W-:Y:S01]  /*213f0*/  SEL R56, R109, R56, P0 ;  /* 0x000000386d387207 */ /* 0x000fe20000000000 */
[----:B------:R0:W4:Y:S01]  /*21400*/  SHFL.IDX PT, R9, R9, R6, 0x1c1f ;  /* 0x001c1f0609097589 */ /* 0x00012200000e0000 */
[----:B------:R-:W-:-:S02]  /*21410*/  SEL R71, R72, R31, P0 ;  /* 0x0000001f48477207 */ /* 0x000fc40000000000 */
[----:B------:R-:W-:Y:S01]  /*21420*/  SEL R68, R27, R68, P0 ;  /* 0x000000441b447207 */ /* 0x000fe20000000000 */
[----:B------:R0:W0:Y:S01]  /*21430*/  SHFL.IDX PT, R14, R7, R6, 0x1c1f ;  /* 0x001c1f06070e7589 */ /* 0x00002200000e0000 */
[----:B-1----:R-:W-:Y:S02]  /*21440*/  SEL R87, R90, R35, P0 ;  /* 0x000000235a577207 */ /* 0x002fe40000000000 */
[----:B------:R-:W-:Y:S02]  /*21450*/  SEL R72, R31, R72, P0 ;  /* 0x000000481f487207 */ /* 0x000fe40000000000 */
[----:B------:R-:W-:Y:S02]  /*21460*/  SEL R91, R92, R111, P0 ;  /* 0x0000006f5c5b7207 */ /* 0x000fe40000000000 */
[----:B------:R-:W-:Y:S02]  /*21470*/  SEL R70, R33, R70, P0 ;  /* 0x0000004621467207 */ /* 0x000fe40000000000 */
[----:B------:R-:W-:-:S02]  /*21480*/  SEL R93, R94, R25, P0 ;  /* 0x000000195e5d7207 */ /* 0x000fc40000000000 */
[----:B------:R-:W-:Y:S02]  /*21490*/  SEL R90, R35, R90, P0 ;  /* 0x0000005a235a7207 */ /* 0x000fe40000000000 */
[----:B------:R-:W-:Y:S02]  /*214a0*/  SEL R94, R25, R94, P0 ;  /* 0x0000005e195e7207 */ /* 0x000fe40000000000 */
[----:B--2---:R-:W-:-:S07]  /*214b0*/  SEL R92, R111, R92, P0 ;  /* 0x0000005c6f5c7207 */ /* 0x004fce0000000000 */
.L_x_885:
[----:B------:R-:W-:Y:S05]  /*214c0*/  WARPSYNC.ALL ;  /* 0x0000000000007948 */ /* 0x000fea0003800000 */
[----:B------:R-:W-:Y:S01]  /*214d0*/  BAR.SYNC.DEFER_BLOCKING 0x1, 0x100 ;  /* 0x0044000000007b1d */ /* 0x000fe20000010000 */
[----:B---34-:R-:W-:Y:S02]  /*214e0*/  SEL R61, R4, R9, P0 ;  /* 0x00000009043d7207 */ /* 0x018fe40000000000 */
[----:B------:R-:W-:Y:S02]  /*214f0*/  SEL R63, R9, R4, P0 ;  /* 0x00000004093f7207 */ /* 0x000fe40000000000 */
[----:B0-----:R-:W-:Y:S01]  /*21500*/  SEL R60, R62, R14, P0 ;  /* 0x0000000e3e3c7207 */ /* 0x001fe20000000000 */
[----:B------:R-:W-:Y:S01]  /*21510*/  ULDC.64 UR6, c[0x0][0xc08] ;  /* 0x0003020000067ab9 */ /* 0x000fe20000000a00 */
[----:B------:R-:W-:Y:S01]  /*21520*/  F2FP.BF16.F32.PACK_AB R4, R98, R99 ;  /* 0x000000636204723e */ /* 0x000fe200000010ff */
[----:B------:R-:W-:Y:S01]  /*21530*/  ULDC.64 UR4, c[0x0][0xc00] ;  /* 0x0003000000047ab9 */ /* 0x000fe20000000a00 */
[----:B------:R-:W-:-:S02]  /*21540*/  F2FP.BF16.F32.PACK_AB R5, R84, R49 ;  /* 0x000000315405723e */ /* 0x000fc400000010ff */
[----:B------:R-:W-:Y:S02]  /*21550*/  F2FP.BF16.F32.PACK_AB R6, R95, R96 ;  /* 0x000000605f06723e */ /* 0x000fe400000010ff */
[----:B------:R-:W-:Y:S02]  /*21560*/  F2FP.BF16.F32.PACK_AB R7, R85, R50 ;  /* 0x000000325507723e */ /* 0x000fe400000010ff */
[----:B------:R-:W-:Y:S02]  /*21570*/  SEL R62, R14, R62, P0 ;  /* 0x0000003e0e3e7207 */ /* 0x000fe40000000000 */
[----:B------:R-:W-:Y:S02]  /*21580*/  F2FP.BF16.F32.PACK_AB R8, R74, R76 ;  /* 0x0000004c4a08723e */ /* 0x000fe400000010ff */
[----:B------:R-:W-:Y:S02]  /*21590*/  F2FP.BF16.F32.PACK_AB R9, R51, R53 ;  /* 0x000000353309723e */ /* 0x000fe400000010ff */
[----:B------:R-:W-:-:S02]  /*215a0*/  F2FP.BF16.F32.PACK_AB R10, R75, R77 ;  /* 0x0000004d4b0a723e */ /* 0x000fc400000010ff */
[----:B------:R-:W-:Y:S01]  /*215b0*/  F2FP.BF16.F32.PACK_AB R11, R52, R54 ;  /* 0x00000036340b723e */ /* 0x000fe200000010ff */
[----:B------:R0:W-:Y:S01]  /*215c0*/  STSM.16.M88.4 [R107], R4 ;  /* 0x000000046b007844 */ /* 0x0001e20000000200 */
        /* <DEDUP_REMOVED lines=10> */
[----:B------:R-:W-:Y:S02]  /*21670*/  F2FP.BF16.F32.PACK_AB R28, R38, R40 ;  /* 0x00000028261c723e */ /* 0x000fe400000010ff */
[----:B------:R-:W-:Y:S01]  /*21680*/  F2FP.BF16.F32.PACK_AB R29, R69, R71 ;  /* 0x00000047451d723e */ /* 0x000fe200000010ff */
[----:B------:R-:W-:Y:S01]  /*21690*/  STSM.16.M88.4 [R106], R24 ;  /* 0x000000186a007844 */ /* 0x000fe20000000200 */
[----:B------:R-:W-:-:S02]  /*216a0*/  F2FP.BF16.F32.PACK_AB R30, R39, R41 ;  /* 0x00000029271e723e */ /* 0x000fc400000010ff */
[----:B------:R-:W-:Y:S02]  /*216b0*/  F2FP.BF16.F32.PACK_AB R31, R70, R72 ;  /* 0x00000048461f723e */ /* 0x000fe400000010ff */
[----:B------:R-:W-:Y:S02]  /*216c0*/  F2FP.BF16.F32.PACK_AB R32, R42, R44 ;  /* 0x0000002c2a20723e */ /* 0x000fe400000010ff */
[----:B------:R-:W-:Y:S01]  /*216d0*/  F2FP.BF16.F32.PACK_AB R33, R73, R87 ;  /* 0x000000574921723e */ /* 0x000fe200000010ff */
[----:B------:R-:W-:Y:S01]  /*216e0*/  STSM.16.M88.4 [R100], R28 ;  /* 0x0000001c64007844 */ /* 0x000fe20000000200 */
[----:B------:R-:W-:Y:S02]  /*216f0*/  F2FP.BF16.F32.PACK_AB R34, R43, R45 ;  /* 0x0000002d2b22723e */ /* 0x000fe400000010ff */
[----:B------:R-:W-:Y:S02]  /*21700*/  F2FP.BF16.F32.PACK_AB R35, R86, R90 ;  /* 0x0000005a5623723e */ /* 0x000fe400000010ff */
[----:B0-----:R-:W-:-:S02]  /*21710*/  F2FP.BF16.F32.PACK_AB R4, R46, R48 ;  /* 0x000000302e04723e */ /* 0x001fc400000010ff */
[----:B------:R-:W-:Y:S01]  /*21720*/  F2FP.BF16.F32.PACK_AB R5, R91, R93 ;  /* 0x0000005d5b05723e */ /* 0x000fe200000010ff */
[----:B------:R0:W-:Y:S01]  /*21730*/  STSM.16.M88.4 [R101], R32 ;  /* 0x0000002065007844 */ /* 0x0001e20000000200 */
[----:B------:R-:W-:Y:S02]  /*21740*/  F2FP.BF16.F32.PACK_AB R6, R47, R79 ;  /* 0x0000004f2f06723e */ /* 0x000fe400000010ff */
[----:B------:R-:W-:Y:S02]  /*21750*/  F2FP.BF16.F32.PACK_AB R7, R92, R94 ;  /* 0x0000005e5c07723e */ /* 0x000fe400000010ff */
[----:B-1----:R-:W-:Y:S02]  /*21760*/  F2FP.BF16.F32.PACK_AB R8, R80, R82 ;  /* 0x000000525008723e */ /* 0x002fe400000010ff */
[----:B------:R-:W-:Y:S01]  /*21770*/  F2FP.BF16.F32.PACK_AB R10, R81, R83 ;  /* 0x00000053510a723e */ /* 0x000fe200000010ff */
[----:B------:R1:W-:Y:S01]  /*21780*/  STSM.16.M88.4 [R102], R4 ;  /* 0x0000000466007844 */ /* 0x0003e20000000200 */
[----:B------:R-:W-:-:S02]  /*21790*/  F2FP.BF16.F32.PACK_AB R9, R61, R60 ;  /* 0x0000003c3d09723e */ /* 0x000fc400000010ff */
[----:B------:R-:W-:Y:S02]  /*217a0*/  F2FP.BF16.F32.PACK_AB R11, R63, R62 ;  /* 0x0000003e3f0b723e */ /* 0x000fe400000010ff */
[----:B------:R-:W-:Y:S02]  /*217b0*/  ISETP.NE.U32.AND P3, PT, RZ, UR6, PT ;  /* 0x00000006ff007c0c */ /* 0x000fe4000bf65070 */
[----:B------:R-:W-:Y:S01]  /*217c0*/  ISETP.NE.U32.AND P0, PT, RZ, UR4, PT ;  /* 0x00000004ff007c0c */ /* 0x000fe2000bf05070 */
[----:B------:R3:W-:Y:S01]  /*217d0*/  STSM.16.M88.4 [R103], R8 ;  /* 0x0000000867007844 */ /* 0x0007e20000000200 */
[----:B------:R-:W-:Y:S01]  /*217e0*/  BAR.SYNC.DEFER_BLOCKING 0x1, 0x100 ;  /* 0x0044000000007b1d */ /* 0x000fe20000010000 */
[----:B------:R-:W-:Y:S02]  /*217f0*/  ISETP.NE.AND.EX P3, PT, RZ, UR7, PT, P3 ;  /* 0x00000007ff007c0c */ /* 0x000fe4000bf65330 */
[----:B--2---:R-:W-:Y:S02]  /*21800*/  IADD3 R12, P1, R220, UR4, RZ ;  /* 0x00000004dc0c7c10 */ /* 0x004fe4000ff3e0ff */
[----:B------:R-:W-:-:S03]  /*21810*/  ISETP.NE.AND.EX P0, PT, RZ, UR5, PT, P0 ;  /* 0x00000005ff007c0c */ /* 0x000fc6000bf05300 */
[----:B0-----:R-:W0:Y:S01]  /*21820*/  LDC R101, c[0x0][0xbe8] ;  /* 0x0002fa00ff657b82 */ /* 0x001e220000000800 */
[----:B------:R-:W-:-:S05]  /*21830*/  IADD3.X R13, R221, UR5, RZ, P1, !PT ;  /* 0x00000005dd0d7c10 */ /* 0x000fca0008ffe4ff */
[----:B------:R-:W-:Y:S01]  /*21840*/  @P3 IADD3 R220, P1, R220, UR6, RZ ;  /* 0x00000006dcdc3c10 */ /* 0x000fe2000ff3e0ff */
[----:B------:R-:W-:Y:S02]  /*21850*/  ULDC UR6, c[0x0][0xa88] ;  /* 0x0002a20000067ab9 */ /* 0x000fe40000000800 */
[----:B------:R-:W-:Y:S01]  /*21860*/  IMAD.U32 R100, RZ, RZ, UR6 ;  /* 0x00000006ff647e24 */ /* 0x000fe2000f8e00ff */
[----:B------:R-:W-:Y:S01]  /*21870*/  @P3 IADD3.X R221, R221, UR7, RZ, P1, !PT ;  /* 0x00000007dddd3c10 */ /* 0x000fe20008ffe4ff */
[----:B------:R2:W5:Y:S04]  /*21880*/  @P0 LDG.E R97, desc[UR50][R12.64] ;  /* 0x000000320c610981 */ /* 0x000568000c1e1900 */
[----:B------:R2:W5:Y:S01]  /*21890*/  @P3 LDG.E R100, desc[UR50][R220.64] ;  /* 0x00000032dc643981 */ /* 0x000562000c1e1900 */
[----:B-1----:R-:W-:Y:S01]  /*218a0*/  IMAD.MOV.U32 R4, RZ, RZ, 0x9b8 ;  /* 0x000009b8ff047424 */ /* 0x002fe200078e00ff */
[----:B------:R-:W-:-:S02]  /*218b0*/  ISETP.GT.AND P2, PT, R219, 0x1, PT ;  /* 0x00000001db00780c */ /* 0x000fc40003f44270 */
[----:B0-----:R-:W-:Y:S02]  /*218c0*/  ISETP.NE.AND P1, PT, R101, 0x1, PT ;  /* 0x000000016500780c */ /* 0x001fe40003f25270 */
[----:B------:R-:W-:-:S04]  /*218d0*/  SEL R4, R4, 0x978, P2 ;  /* 0x0000097804047807 */ /* 0x000fc80001000000 */
[----:B---3--:R2:W0:Y:S08]  /*218e0*/  LDC.64 R10, c[0x0][R4+0x220] ;  /* 0x00008800040a7b82 */ /* 0x0084300000000a00 */
[----:B------:R2:W1:Y:S08]  /*218f0*/  LDC.64 R14, c[0x0][R4+0x218] ;  /* 0x00008600040e7b82 */ /* 0x0004700000000a00 */
[----:B------:R2:W3:Y:S01]  /*21900*/  LDC.64 R8, c[0x0][R4+0x228] ;  /* 0x00008a0004087b82 */ /* 0x0004e20000000a00 */
[----:B------:R-:W-:Y:S05]  /*21910*/  @P3 BRA `(.L_x_605) ;  /* 0x0000000000103947 */ /* 0x000fea0003800000 */
[----:B------:R-:W-:Y:S05]  /*21920*/  @!P0 BRA `(.L_x_605) ;  /* 0x00000000000c8947 */ /* 0x000fea0003800000 */
[----:B------:R-:W4:Y:S04]  /*21930*/  LDG.E R5, desc[UR50][R12.64] ;  /* 0x000000320c057981 */ /* 0x000f28000c1e1900 */
[----:B-----5:R-:W4:Y:S02]  /*21940*/  LDG.E R100, desc[UR50][R12.64+0x4] ;  /* 0x000004320c647981 */ /* 0x020f24000c1e1900 */
[----:B----4-:R-:W-:-:S07]  /*21950*/  IADD3 R100, -R5, R100, RZ ;  /* 0x0000006405647210 */ /* 0x010fce0007ffe1ff */
.L_x_605:
[----:B------:R-:W4:Y:S01]  /*21960*/  LDL R24, [R1+0x50] ;  /* 0x0000500001187983 */ /* 0x000f220000100800 */
[----:B--2---:R-:W2:Y:S01]  /*21970*/  LDC.64 R4, c[0x0][R4+0x210] ;  /* 0x0000840004047b82 */ /* 0x004ea20000000a00 */
[----:B------:R-:W-:Y:S01]  /*21980*/  ISETP.NE.U32.AND P0, PT, RZ, UR4, PT ;  /* 0x00000004ff007c0c */ /* 0x000fe2000bf05070 */
[-C--:B-1----:R-:W-:Y:S01]  /*21990*/  IMAD R27, R15, R169.reuse, RZ ;  /* 0x000000a90f1b7224 */ /* 0x082fe200078e02ff */
[----:B------:R-:W2:Y:S01]  /*219a0*/  LDL R28, [R1+0x48] ;  /* 0x00004800011c7983 */ /* 0x000ea20000100800 */
[----:B------:R-:W-:Y:S01]  /*219b0*/  IMAD.WIDE.U32 R14, R14, R169, RZ ;  /* 0x000000a90e0e7225 */ /* 0x000fe200078e00ff */
[----:B------:R-:W-:-:S03]  /*219c0*/  ISETP.NE.AND.EX P0, PT, RZ, UR5, PT, P0 ;  /* 0x00000005ff007c0c */ /* 0x000fc6000bf05300 */
[----:B------:R-:W1:Y:S01]  /*219d0*/  @P1 LDC R12, c[0x0][0xbec] ;  /* 0x0002fb00ff0c1b82 */ /* 0x000e620000000800 */
[----:B------:R-:W-:-:S07]  /*219e0*/  SEL R13, R214, RZ, !P0 ;  /* 0x000000ffd60d7207 */ /* 0x000fce0004000000 */
[----:B------:R-:W1:Y:S08]  /*219f0*/  @P1 LDC R31, c[0x0][0xbf0] ;  /* 0x0002fc00ff1f1b82 */ /* 0x000e700000000800 */
[----:B------:R-:W1:Y:S01]  /*21a00*/  LDC.64 R6, c[0x0][0xba8] ;  /* 0x0002ea00ff067b82 */ /* 0x000e620000000a00 */
[----:B------:R-:W1:Y:S01]  /*21a10*/  S2R R26, SR_TID.X ;  /* 0x00000000001a7919 */ /* 0x000e620000002100 */
[----:B------:R-:W-:Y:S01]  /*21a20*/  SEL R25, R222, RZ, !P0 ;  /* 0x000000ffde197207 */ /* 0x000fe20004000000 */
[----:B0-----:R-:W-:-:S04]  /*21a30*/  IMAD R11, R11, R13, RZ ;  /* 0x0000000d0b0b7224 */ /* 0x001fc800078e02ff */
[C---:B------:R-:W-:Y:S02]  /*21a40*/  IMAD R29, R10.reuse, R25, R11 ;  /* 0x000000190a1d7224 */ /* 0x040fe400078e020b */
[----:B------:R-:W-:Y:S01]  /*21a50*/  IMAD.WIDE.U32 R10, R10, R13, RZ ;  /* 0x0000000d0a0a7225 */ /* 0x000fe200078e00ff */
[----:B------:R-:W-:-:S03]  /*21a60*/  SEL R25, R226, RZ, P2 ;  /* 0x000000ffe2197207 */ /* 0x000fc60001000000 */
[----:B------:R-:W-:Y:S01]  /*21a70*/  IMAD.IADD R29, R11, 0x1, R29 ;  /* 0x000000010b1d7824 */ /* 0x000fe200078e021d */
[----:B-----5:R-:W-:Y:S01]  /*21a80*/  IADD3 R14, P0, P3, R10, R14, R97 ;  /* 0x0000000e0a0e7210 */ /* 0x020fe20007b1e061 */
[----:B------:R-:W-:Y:S01]  /*21a90*/  IMAD.IADD R27, R15, 0x1, R27 ;  /* 0x000000010f1b7824 */ /* 0x000fe200078e021b */
[----:B------:R-:W-:Y:S01]  /*21aa0*/  SHF.R.S32.HI R10, RZ, 0x1f, R97 ;  /* 0x0000001fff0a7819 */ /* 0x000fe20000011461 */
[-C--:B---3--:R-:W-:Y:S02]  /*21ab0*/  IMAD R15, R9, R25.reuse, RZ ;  /* 0x00000019090f7224 */ /* 0x088fe400078e02ff */
[----:B------:R-:W-:Y:S01]  /*21ac0*/  IMAD.WIDE.U32 R8, R8, R25, RZ ;  /* 0x0000001908087225 */ /* 0x000fe200078e00ff */
[----:B-1----:R-:W0:Y:S03]  /*21ad0*/  @!P2 LDC R6, c[0x0][0xb50] ;  /* 0x0002d400ff06ab82 */ /* 0x002e260000000800 */
[----:B------:R-:W-:-:S05]  /*21ae0*/  IMAD.IADD R15, R9, 0x1, R15 ;  /* 0x00000001090f7824 */ /* 0x000fca00078e020f */
[----:B------:R-:W1:Y:S01]  /*21af0*/  @!P2 LDC R7, c[0x0][0xb54] ;  /* 0x0002d500ff07ab82 */ /* 0x000e620000000800 */
[----:B------:R-:W-:-:S04]  /*21b00*/  IADD3 R30, R26, -0x80, RZ ;  /* 0xffffff801a1e7810 */ /* 0x000fc80007ffe0ff */
[----:B------:R-:W-:-:S04]  /*21b10*/  SHF.R.S32.HI R26, RZ, 0x1f, R30 ;  /* 0x0000001fff1a7819 */ /* 0x000fc8000001141e */
[----:B------:R-:W-:-:S04]  /*21b20*/  LEA.HI R26, R26, R30, RZ, 0x7 ;  /* 0x0000001e1a1a7211 */ /* 0x000fc800078f38ff */
[----:B------:R-:W-:Y:S01]  /*21b30*/  LOP3.LUT R26, R26, 0xffffff80, RZ, 0xc0, !PT ;  /* 0xffffff801a1a7812 */ /* 0x000fe200078ec0ff */
[----:B------:R-:W-:-:S04]  /*21b40*/  IMAD R100, R100, R101, RZ ;  /* 0x0000006564647224 */ /* 0x000fc800078e02ff */
[----:B------:R-:W-:Y:S02]  /*21b50*/  IMAD.IADD R26, R30, 0x1, -R26 ;  /* 0x000000011e1a7824 */ /* 0x000fe400078e0a1a */
[----:B----4-:R-:W-:-:S04]  /*21b60*/  IMAD R33, R223, 0x80, R24 ;  /* 0x00000080df217824 */ /* 0x010fc800078e0218 */
[----:B------:R-:W-:Y:S01]  /*21b70*/  @P1 IMAD.HI.U32 R12, R33, R12, RZ ;  /* 0x0000000c210c1227 */ /* 0x000fe200078e00ff */
[----:B------:R-:W-:-:S04]  /*21b80*/  MOV R11, R33 ;  /* 0x00000021000b7202 */ /* 0x000fc80000000f00 */
[----:B------:R-:W-:Y:S02]  /*21b90*/  @P1 SHF.R.U32.HI R11, RZ, R31, R12 ;  /* 0x0000001fff0b1219 */ /* 0x000fe4000001160c */
[----:B------:R-:W-:-:S03]  /*21ba0*/  IADD3.X R12, R29, R27, R10, P0, P3 ;  /* 0x0000001b1d0c7210 */ /* 0x000fc600007e640a */
[--C-:B------:R-:W-:Y:S01]  /*21bb0*/  IMAD.MOV R24, RZ, RZ, -R11.reuse ;  /* 0x000000ffff187224 */ /* 0x100fe200078e0a0b */
[----:B------:R-:W-:Y:S02]  /*21bc0*/  IADD3 R8, P0, P3, R11, R14, R8 ;  /* 0x0000000e0b087210 */ /* 0x000fe40007b1e008 */
[----:B------:R-:W-:Y:S01]  /*21bd0*/  SHF.R.S32.HI R9, RZ, 0x1f, R11 ;  /* 0x0000001fff097819 */ /* 0x000fe2000001140b */
[----:B------:R-:W-:-:S03]  /*21be0*/  IMAD R11, R101, R24, R33 ;  /* 0x00000018650b7224 */ /* 0x000fc600078e0221 */
[----:B------:R-:W-:Y:S01]  /*21bf0*/  IADD3.X R9, R9, R12, R15, P0, P3 ;  /* 0x0000000c09097210 */ /* 0x000fe200007e640f */
[-C--:B--2---:R-:W-:Y:S01]  /*21c00*/  IMAD R5, R5, R11.reuse, RZ ;  /* 0x0000000b05057224 */ /* 0x084fe200078e02ff */
[----:B------:R-:W-:Y:S01]  /*21c10*/  SHF.R.S32.HI R15, RZ, 0x1f, R11 ;  /* 0x0000001fff0f7819 */ /* 0x000fe2000001140b */
[----:B------:R-:W-:-:S04]  /*21c20*/  IMAD.WIDE.U32 R8, R4, R11, R8 ;  /* 0x0000000b04087225 */ /* 0x000fc800078e0008 */
[----:B------:R-:W-:-:S04]  /*21c30*/  IMAD R5, R4, R15, R5 ;  /* 0x0000000f04057224 */ /* 0x000fc800078e0205 */
[----:B------:R-:W-:Y:S01]  /*21c40*/  IMAD.IADD R4, R9, 0x1, R5 ;  /* 0x0000000109047824 */ /* 0x000fe200078e0205 */
[----:B0-----:R-:W-:-:S04]  /*21c50*/  LEA R9, P0, R8, R6, 0x2 ;  /* 0x0000000608097211 */ /* 0x001fc800078010ff */
[----:B-1----:R-:W-:Y:S01]  /*21c60*/  LEA.HI.X R8, R8, R7, R4, 0x2, P0 ;  /* 0x0000000708087211 */ /* 0x002fe200000f1404 */
[----:B------:R-:W-:Y:S01]  /*21c70*/  SHFL.IDX PT, R6, R9, 0x1, 0x1c1f ;  /* 0x003c1f0009067f89 */ /* 0x000fe200000e0000 */
[----:B------:R-:W-:-:S03]  /*21c80*/  IMAD R35, R223, 0x80, R28 ;  /* 0x00000080df237824 */ /* 0x000fc600078e021c */
[----:B------:R-:W-:Y:S04]  /*21c90*/  SHFL.IDX PT, R4, R9, RZ, 0x1c1f ;  /* 0x001c1fff09047589 */ /* 0x000fe800000e0000 */
[----:B------:R-:W0:Y:S04]  /*21ca0*/  SHFL.IDX PT, R5, R8, RZ, 0x1c1f ;  /* 0x001c1fff08057589 */ /* 0x000e2800000e0000 */
[----:B------:R-:W1:Y:S01]  /*21cb0*/  SHFL.IDX PT, R7, R8, 0x1, 0x1c1f ;  /* 0x003c1f0008077f89 */ /* 0x000e6200000e0000 */
[----:B------:R-:W-:Y:S01]  /*21cc0*/  LOP3.LUT P0, RZ, R26, 0x3, RZ, 0xc0, !PT ;  /* 0x000000031aff7812 */ /* 0x000fe2000780c0ff */
[----:B------:R-:W-:-:S03]  /*21cd0*/  VIADD R27, R35, 0x8 ;  /* 0x00000008231b7836 */ /* 0x000fc60000000000 */
[-C--:B------:R-:W-:Y:S02]  /*21ce0*/  ISETP.GE.OR P3, PT, R35, R100.reuse, P0 ;  /* 0x000000642300720c */ /* 0x080fe40000766670 */
[----:B------:R-:W-:-:S11]  /*21cf0*/  ISETP.GE.OR P0, PT, R27, R100, P0 ;  /* 0x000000641b00720c */ /* 0x000fd60000706670 */
[----:B0-----:R0:W-:Y:S04]  /*21d00*/  @!P3 ST.E desc[UR50][R4.64], R88 ;  /* 0x000000580400b985 */ /* 0x0011e8000c101932 */
[----:B-1----:R0:W-:Y:S01]  /*21d10*/  @!P0 ST.E desc[UR50][R6.64], R89 ;  /* 0x0000005906008985 */ /* 0x0021e2000c101932 */
[----:B------:R-:W-:Y:S05]  /*21d20*/  @P2 BRA `(.L_x_606) ;  /* 0x0000000800c02947 */ /* 0x000fea0003800000 */
[----:B------:R-:W1:Y:S01]  /*21d30*/  S2R R26, SR_TID.X ;  /* 0x00000000001a7919 */ /* 0x000e620000002100 */
[----:B------:R-:W-:Y:S01]  /*21d40*/  IMAD.SHL.U32 R9, R217, 0x8, RZ ;  /* 0x00000008d9097824 */ /* 0x000fe200078e00ff */
[----:B------:R-:W2:Y:S01]  /*21d50*/  @P1 LDC R15, c[0x0][0xbec] ;  /* 0x0002fb00ff0f1b82 */ /* 0x000ea20000000800 */
[----:B------:R-:W-:-:S07]  /*21d60*/  ULDC.64 UR4, c[0x0][0xaa0] ;  /* 0x0002a80000047ab9 */ /* 0x000fce0000000a00 */
[----:B------:R-:W3:Y:S01]  /*21d70*/  @P1 LDC R21, c[0x0][0xbf0] ;  /* 0x0002fc00ff151b82 */ /* 0x000ee20000000800 */
[----:B-1----:R-:W-:-:S04]  /*21d80*/  IADD3 R26, R26, -0x80, RZ ;  /* 0xffffff801a1a7810 */ /* 0x002fc80007ffe0ff */
[----:B------:R-:W-:-:S04]  /*21d90*/  SHF.R.S32.HI R102, RZ, 0x1f, R26 ;  /* 0x0000001fff667819 */ /* 0x000fc8000001141a */
[----:B------:R-:W-:-:S04]  /*21da0*/  LEA.HI R102, R102, R26, RZ, 0x3 ;  /* 0x0000001a66667211 */ /* 0x000fc800078f18ff */
[----:B------:R-:W-:-:S05]  /*21db0*/  SHF.R.S32.HI R102, RZ, 0x3, R102 ;  /* 0x00000003ff667819 */ /* 0x000fca0000011466 */
[----:B------:R-:W-:-:S04]  /*21dc0*/  IMAD R3, R102, 0x40, R9 ;  /* 0x0000004066037824 */ /* 0x000fc800078e0209 */
[----:B------:R-:W-:-:S03]  /*21dd0*/  IMAD.WIDE R58, R3, 0x2, R58 ;  /* 0x00000002033a7825 */ /* 0x000fc600078e023a */
[C---:B------:R-:W-:Y:S02]  /*21de0*/  IADD3 R29, P0, R58.reuse, 0x2000, RZ ;  /* 0x000020003a1d7810 */ /* 0x040fe40007f1e0ff */
[----:B------:R-:W-:Y:S02]  /*21df0*/  IADD3 R25, P5, R58, 0x1000, RZ ;  /* 0x000010003a197810 */ /* 0x000fe40007fbe0ff */
[----:B------:R-:W-:Y:S02]  /*21e00*/  LOP3.LUT R28, R29, 0x380, RZ, 0xc0, !PT ;  /* 0x000003801d1c7812 */ /* 0x000fe400078ec0ff */
[----:B------:R-:W-:Y:S02]  /*21e10*/  LOP3.LUT R24, R25, 0x380, RZ, 0xc0, !PT ;  /* 0x0000038019187812 */ /* 0x000fe400078ec0ff */
[----:B------:R-:W-:Y:S01]  /*21e20*/  SHF.R.U64 R28, R28, 0x3, RZ ;  /* 0x000000031c1c7819 */ /* 0x000fe200000012ff */
[----:B------:R-:W-:Y:S01]  /*21e30*/  IMAD R10, R10, UR4, RZ ;  /* 0x000000040a0a7c24 */ /* 0x000fe2000f8e02ff */
[----:B------:R-:W-:-:S02]  /*21e40*/  SHF.R.U64 R24, R24, 0x3, RZ ;  /* 0x0000000318187819 */ /* 0x000fc400000012ff */
[----:B------:R-:W-:Y:S02]  /*21e50*/  LOP3.LUT R28, R28, R29, RZ, 0x3c, !PT ;  /* 0x0000001d1c1c7212 */ /* 0x000fe400078e3cff */
[----:B------:R-:W-:Y:S02]  /*21e60*/  IADD3.X R29, RZ, R59, RZ, P0, !PT ;  /* 0x0000003bff1d7210 */ /* 0x000fe400007fe4ff */
[----:B------:R-:W-:Y:S01]  /*21e70*/  IADD3 R3, P0, R58, 0x7000, RZ ;  /* 0x000070003a037810 */ /* 0x000fe20007f1e0ff */
[----:B------:R-:W-:Y:S01]  /*21e80*/  IMAD R11, R97, UR5, R10 ;  /* 0x00000005610b7c24 */ /* 0x000fe2000f8e020a */
[----:B------:R-:W-:Y:S01]  /*21e90*/  LOP3.LUT R24, R24, R25, RZ, 0x3c, !PT ;  /* 0x0000001918187212 */ /* 0x000fe200078e3cff */
[--C-:B------:R-:W-:Y:S01]  /*21ea0*/  IMAD.X R25, RZ, RZ, R59.reuse, P5 ;  /* 0x000000ffff197224 */ /* 0x100fe200028e063b */
[----:B------:R-:W-:Y:S01]  /*21eb0*/  LOP3.LUT R0, R3, 0x380, RZ, 0xc0, !PT ;  /* 0x0000038003007812 */ /* 0x000fe200078ec0ff */
[----:B------:R-:W-:Y:S01]  /*21ec0*/  IMAD.X R49, RZ, RZ, R59, P0 ;  /* 0x000000ffff317224 */ /* 0x000fe200000e063b */
[----:B------:R-:W-:Y:S01]  /*21ed0*/  IADD3 R33, P2, R58, 0x3000, RZ ;  /* 0x000030003a217810 */ /* 0x000fe20007f5e0ff */
[----:B------:R-:W5:Y:S01]  /*21ee0*/  LD.E.128 R28, desc[UR50][R28.64] ;  /* 0x000000321c1c7980 */ /* 0x000f62000c101d00 */
[----:B------:R-:W-:-:S02]  /*21ef0*/  SHF.R.U64 R0, R0, 0x3, RZ ;  /* 0x0000000300007819 */ /* 0x000fc400000012ff */
[----:B------:R-:W-:Y:S01]  /*21f00*/  IADD3 R37, P3, R58, 0x4000, RZ ;  /* 0x000040003a257810 */ /* 0x000fe20007f7e0ff */
[----:B------:R-:W5:Y:S01]  /*21f10*/  LD.E.128 R24, desc[UR50][R24.64] ;  /* 0x0000003218187980 */ /* 0x000f62000c101d00 */
[----:B------:R-:W-:Y:S01]  /*21f20*/  LOP3.LUT R48, R0, R3, RZ, 0x3c, !PT ;  /* 0x0000000300307212 */ /* 0x000fe200078e3cff */
[----:B------:R-:W-:Y:S01]  /*21f30*/  IMAD.WIDE.U32 R2, R97, UR4, RZ ;  /* 0x0000000461027c25 */ /* 0x000fe2000f8e00ff */
[C---:B------:R-:W-:Y:S01]  /*21f40*/  IADD3 R41, P4, R58.reuse, 0x5000, RZ ;  /* 0x000050003a297810 */ /* 0x040fe20007f9e0ff */
[----:B------:R-:W-:Y:S01]  /*21f50*/  ULDC.64 UR4, c[0x0][0xae8] ;  /* 0x0002ba0000047ab9 */ /* 0x000fe20000000a00 */
[----:B------:R-:W-:Y:S01]  /*21f60*/  IADD3 R45, P5, R58, 0x6000, RZ ;  /* 0x000060003a2d7810 */ /* 0x000fe20007fbe0ff */
[----:B------:R-:W-:Y:S01]  /*21f70*/  IMAD R0, R217, 0x20, R102 ;  /* 0x00000020d9007824 */ /* 0x000fe200078e0266 */
[----:B------:R-:W-:Y:S01]  /*21f80*/  LOP3.LUT R32, R33, 0x380, RZ, 0xc0, !PT ;  /* 0x0000038021207812 */ /* 0x000fe200078ec0ff */
[----:B------:R-:W-:Y:S01]  /*21f90*/  IMAD.IADD R3, R3, 0x1, R11 ;  /* 0x0000000103037824 */ /* 0x000fe200078e020b */
[----:B------:R-:W-:Y:S01]  /*21fa0*/  LOP3.LUT R36, R37, 0x380, RZ, 0xc0, !PT ;  /* 0x0000038025247812 */ /* 0x000fe200078ec0ff */
[----:B------:R-:W5:Y:S01]  /*21fb0*/  LD.E.128 R48, desc[UR50][R48.64] ;  /* 0x0000003230307980 */ /* 0x000f62000c101d00 */
[----:B------:R-:W-:Y:S01]  /*21fc0*/  LEA R10, R223, R0, 0x7 ;  /* 0x00000000df0a7211 */ /* 0x000fe200078e38ff */
[----:B------:R-:W-:Y:S01]  /*21fd0*/  IMAD.WIDE.U32 R2, R169, UR4, R2 ;  /* 0x00000004a9027c25 */ /* 0x000fe2000f8e0002 */
[----:B------:R-:W-:-:S02]  /*21fe0*/  LOP3.LUT R40, R41, 0x380, RZ, 0xc0, !PT ;  /* 0x0000038029287812 */ /* 0x000fc400078ec0ff */
[----:B------:R-:W-:Y:S01]  /*21ff0*/  LOP3.LUT R44, R45, 0x380, RZ, 0xc0, !PT ;  /* 0x000003802d2c7812 */ /* 0x000fe200078ec0ff */
[----:B--2---:R-:W-:Y:S01]  /*22000*/  @P1 IMAD.HI.U32 R0, R10, R15, RZ ;  /* 0x0000000f0a001227 */ /* 0x004fe200078e00ff */
[----:B0-----:R-:W-:Y:S02]  /*22010*/  LOP3.LUT R5, R58, 0x380, RZ, 0xc0, !PT ;  /* 0x000003803a057812 */ /* 0x001fe400078ec0ff */
[----:B------:R-:W-:Y:S01]  /*22020*/  SHF.R.S32.HI R8, RZ, 0x1f, R13 ;  /* 0x0000001fff087819 */ /* 0x000fe2000001140d */
[----:B------:R-:W-:Y:S01]  /*22030*/  IMAD R3, R169, UR5, R3 ;  /* 0x00000005a9037c24 */ /* 0x000fe2000f8e0203 */
[----:B------:R-:W-:Y:S01]  /*22040*/  SHF.R.U64 R32, R32, 0x3, RZ ;  /* 0x0000000320207819 */ /* 0x000fe200000012ff */
[----:B------:R-:W-:Y:S01]  /*22050*/  ULDC.64 UR4, c[0x0][0xaf0] ;  /* 0x0002bc0000047ab9 */ /* 0x000fe20000000a00 */
[----:B------:R-:W-:Y:S02]  /*22060*/  SHF.R.U64 R36, R36, 0x3, RZ ;  /* 0x0000000324247819 */ /* 0x000fe400000012ff */
[----:B------:R-:W-:-:S02]  /*22070*/  SHF.R.U64 R40, R40, 0x3, RZ ;  /* 0x0000000328287819 */ /* 0x000fc400000012ff */
[----:B------:R-:W-:Y:S01]  /*22080*/  SHF.R.U64 R44, R44, 0x3, RZ ;  /* 0x000000032c2c7819 */ /* 0x000fe200000012ff */
[----:B------:R-:W-:Y:S01]  /*22090*/  IMAD.MOV.U32 R11, RZ, RZ, R10 ;  /* 0x000000ffff0b7224 */ /* 0x000fe200078e000a */
[----:B------:R-:W-:Y:S01]  /*220a0*/  SHF.R.U64 R5, R5, 0x3, RZ ;  /* 0x0000000305057819 */ /* 0x000fe200000012ff */
[----:B------:R-:W-:Y:S01]  /*220b0*/  IMAD R8, R8, UR4, RZ ;  /* 0x0000000408087c24 */ /* 0x000fe2000f8e02ff */
[----:B------:R-:W-:Y:S01]  /*220c0*/  LOP3.LUT R32, R32, R33, RZ, 0x3c, !PT ;  /* 0x0000002120207212 */ /* 0x000fe200078e3cff */
[--C-:B------:R-:W-:Y:S01]  /*220d0*/  IMAD.X R33, RZ, RZ, R59.reuse, P2 ;  /* 0x000000ffff217224 */ /* 0x100fe200010e063b */
[----:B------:R-:W-:Y:S01]  /*220e0*/  LOP3.LUT R36, R36, R37, RZ, 0x3c, !PT ;  /* 0x0000002524247212 */ /* 0x000fe200078e3cff */
[--C-:B------:R-:W-:Y:S01]  /*220f0*/  IMAD.X R37, RZ, RZ, R59.reuse, P3 ;  /* 0x000000ffff257224 */ /* 0x100fe200018e063b */
[----:B------:R-:W-:Y:S01]  /*22100*/  LOP3.LUT R40, R40, R41, RZ, 0x3c, !PT ;  /* 0x0000002928287212 */ /* 0x000fe200078e3cff */
[----:B------:R-:W-:Y:S01]  /*22110*/  IMAD.X R41, RZ, RZ, R59, P4 ;  /* 0x000000ffff297224 */ /* 0x000fe200020e063b */
[----:B------:R-:W-:-:S02]  /*22120*/  LOP3.LUT R44, R44, R45, RZ, 0x3c, !PT ;  /* 0x0000002d2c2c7212 */ /* 0x000fc400078e3cff */
[----:B---3--:R-:W-:Y:S02]  /*22130*/  @P1 SHF.R.U32.HI R11, RZ, R21, R0 ;  /* 0x00000015ff0b1219 */ /* 0x008fe40000011600 */
[----:B------:R-:W-:Y:S01]  /*22140*/  LOP3.LUT R58, R5, R58, RZ, 0x3c, !PT ;  /* 0x0000003a053a7212 */ /* 0x000fe200078e3cff */
[C---:B------:R-:W-:Y:S01]  /*22150*/  IMAD R15, R13.reuse, UR5, R8 ;  /* 0x000000050d0f7c24 */ /* 0x040fe2000f8e0208 */
[----:B------:R-:W-:Y:S01]  /*22160*/  IADD3.X R45, RZ, R59, RZ, P5, !PT ;  /* 0x0000003bff2d7210 */ /* 0x000fe20002ffe4ff */
[--C-:B------:R-:W-:Y:S01]  /*22170*/  IMAD.MOV R8, RZ, RZ, -R11.reuse ;  /* 0x000000ffff087224 */ /* 0x100fe200078e0a0b */
[----:B------:R-:W-:Y:S01]  /*22180*/  SHF.R.S32.HI R0, RZ, 0x1f, R11 ;  /* 0x0000001fff007819 */ /* 0x000fe2000001140b */
[----:B------:R0:W5:Y:S01]  /*22190*/  LD.E.128 R4, desc[UR50][R58.64] ;  /* 0x000000323a047980 */ /* 0x000162000c101d00 */
[----:B------:R-:W-:Y:S01]  /*221a0*/  IMAD.WIDE.U32 R2, R13, UR4, R2 ;  /* 0x000000040d027c25 */ /* 0x000fe2000f8e0002 */
[----:B------:R-:W-:Y:S02]  /*221b0*/  ULDC.64 UR4, c[0x0][0xae0] ;  /* 0x0002b80000047ab9 */ /* 0x000fe40000000a00 */
[----:B------:R-:W5:Y:S01]  /*221c0*/  LD.E.128 R32, desc[UR50][R32.64] ;  /* 0x0000003220207980 */ /* 0x000f62000c101d00 */
[----:B------:R-:W-:-:S03]  /*221d0*/  IMAD R101, R101, R8, R10 ;  /* 0x0000000865657224 */ /* 0x000fc600078e020a */
[----:B------:R-:W5:Y:S04]  /*221e0*/  LD.E.128 R36, desc[UR50][R36.64] ;  /* 0x0000003224247980 */ /* 0x000f68000c101d00 */
[----:B------:R-:W5:Y:S04]  /*221f0*/  LD.E.128 R40, desc[UR50][R40.64] ;  /* 0x0000003228287980 */ /* 0x000f68000c101d00 */
[----:B------:R-:W5:Y:S01]  /*22200*/  LD.E.128 R44, desc[UR50][R44.64] ;  /* 0x000000322c2c7980 */ /* 0x000f62000c101d00 */
[----:B------:R-:W-:Y:S01]  /*22210*/  IMAD.IADD R3, R3, 0x1, R15 ;  /* 0x0000000103037824 */ /* 0x000fe200078e020f */
[----:B------:R-:W-:Y:S01]  /*22220*/  @!PT LDS RZ, [RZ] ;  /* 0x00000000fffff984 */ /* 0x000fe20000000800 */
[----:B------:R-:W-:Y:S01]  /*22230*/  @!PT LDS RZ, [RZ] ;  /* 0x00000000fffff984 */ /* 0x000fe20000000800 */
[----:B------:R-:W-:Y:S01]  /*22240*/  @!PT LDS RZ, [RZ] ;  /* 0x00000000fffff984 */ /* 0x000fe20000000800 */
[----:B------:R-:W-:Y:S01]  /*22250*/  @!PT LDS RZ, [RZ] ;  /* 0x00000000fffff984 */ /* 0x000fe20000000800 */
[----:B------:R1:W-:Y:S06]  /*22260*/  MEMBAR.ALL.CTA ;  /* 0x0000000000007992 */ /* 0x0003ec0000008000 */
[----:B-1----:R-:W1:Y:S01]  /*22270*/  FENCE.VIEW.ASYNC.S ;  /* 0x00000000000073c6 */ /* 0x002e620000000000 */
[----:B------:R-:W-:Y:S01]  /*22280*/  IMAD R10, R0, UR4, RZ ;  /* 0x00000004000a7c24 */ /* 0x000fe2000f8e02ff */
[----:B------:R-:W-:Y:S01]  /*22290*/  SHF.R.S32.HI R8, RZ, 0x1f, R101 ;  /* 0x0000001fff087819 */ /* 0x000fe20000011465 */
[----:B------:R-:W-:-:S04]  /*222a0*/  IMAD.WIDE.U32 R2, R11, UR4, R2 ;  /* 0x000000040b027c25 */ /* 0x000fc8000f8e0002 */
[----:B------:R-:W-:Y:S01]  /*222b0*/  IMAD R13, R11, UR5, R10 ;  /* 0x000000050b0d7c24 */ /* 0x000fe2000f8e020a */
[----:B------:R-:W-:Y:S02]  /*222c0*/  ULDC.64 UR4, c[0x0][0xad8] ;  /* 0x0002b60000047ab9 */ /* 0x000fe40000000a00 */
[----:B------:R-:W-:Y:S02]  /*222d0*/  IMAD R8, R8, UR4, RZ ;  /* 0x0000000408087c24 */ /* 0x000fe4000f8e02ff */
[----:B------:R-:W-:Y:S01]  /*222e0*/  IMAD.IADD R3, R3, 0x1, R13 ;  /* 0x0000000103037824 */ /* 0x000fe200078e020d */
[----:B------:R-:W-:Y:S01]  /*222f0*/  IADD3 R0, R18, 0x29820, RZ ;  /* 0x0002982012007810 */ /* 0x000fe20007ffe0ff */
[C---:B------:R-:W-:Y:S02]  /*22300*/  IMAD R13, R101.reuse, UR5, R8 ;  /* 0x00000005650d7c24 */ /* 0x040fe4000f8e0208 */
[----:B------:R-:W-:Y:S01]  /*22310*/  IMAD.WIDE.U32 R10, R101, UR4, R2 ;  /* 0x00000004650a7c25 */ /* 0x000fe2000f8e0002 */
[----:B------:R-:W-:Y:S01]  /*22320*/  ULDC.64 UR4, c[0x0][0xa80] ;  /* 0x0002a00000047ab9 */ /* 0x000fe20000000a00 */
[----:B------:R-:W-:-:S02]  /*22330*/  PRMT R0, RZ, 0x654, R0 ;  /* 0x00000654ff007816 */ /* 0x000fc40000000000 */
[----:B------:R-:W-:Y:S01]  /*22340*/  IMAD.IADD R3, R11, 0x1, R13 ;  /* 0x000000010b037824 */ /* 0x000fe200078e020d */
[C---:B------:R-:W-:Y:S01]  /*22350*/  LEA R2, P0, R10.reuse, UR4, 0x1 ;  /* 0x000000040a027c11 */ /* 0x040fe2000f8008ff */
[----:B------:R-:W-:Y:S01]  /*22360*/  VIADD R53, R9, 0x40 ;  /* 0x0000004009357836 */ /* 0x000fe20000000000 */
[----:B------:R-:W-:Y:S01]  /*22370*/  UMOV UR4, 0xffffffff ;  /* 0xffffffff00047882 */ /* 0x000fe20000000000 */
[----:B-1----:R0:W-:Y:S01]  /*22380*/  SYNCS.ARRIVE.TRANS64.RED.A1T0 RZ, [R0+URZ], RZ ;  /* 0x000000ff00ff79a7 */ /* 0x0021e2000810043f */
[----:B------:R-:W-:Y:S02]  /*22390*/  LEA.HI.X R3, R10, UR5, R3, 0x1, P0 ;  /* 0x000000050a037c11 */ /* 0x000fe400080f0c03 */
[----:B------:R-:W-:Y:S02]  /*223a0*/  SHF.R.S32.HI R8, RZ, 0x1f, R9 ;  /* 0x0000001fff087819 */ /* 0x000fe40000011409 */
[----:B------:R-:W-:Y:S01]  /*223b0*/  SHF.R.S32.HI R20, RZ, 0x1f, R53 ;  /* 0x0000001fff147819 */ /* 0x000fe20000011435 */
[----:B------:R-:W-:Y:S06]  /*223c0*/  BRA.DIV UR4, `(.L_x_607) ;  /* 0x000000d2049c7947 */ /* 0x000fec000b800000 */
[----:B0-----:R0:W1:Y:S04]  /*223d0*/  SHFL.IDX PT, R0, R3, RZ, 0x181f ;  /* 0x00181fff03007589 */ /* 0x00106800000e0000 */
[----:B------:R0:W2:Y:S02]  /*223e0*/  SHFL.IDX PT, R14, R2, RZ, 0x181f ;  /* 0x00181fff020e7589 */ /* 0x0000a400000e0000 */
.L_x_888:
[----:B------:R-:W-:Y:S01]  /*223f0*/  LEA R21, R223, R102, 0x7 ;  /* 0x00000066df157211 */ /* 0x000fe200078e38ff */
[----:B------:R-:W-:Y:S03]  /*22400*/  BSSY B1, `(.L_x_608) ;  /* 0x000000c000017945 */ /* 0x000fe60003800000 */
[----:B------:R-:W-:-:S13]  /*22410*/  ISETP.GE.AND P0, PT, R21, R100, PT ;  /* 0x000000641500720c */ /* 0x000fda0003f06270 */
[----:B------:R-:W-:Y:S05]  /*22420*/  @P0 BRA `(.L_x_609) ;  /* 0x0000000000240947 */ /* 0x000fea0003800000 */
[----:B------:R-:W-:Y:S02]  /*22430*/  ULDC UR4, c[0x0][0xac8] ;  /* 0x0002b20000047ab9 */ /* 0x000fe40000000800 */
[----:B------:R-:W-:Y:S02]  /*22440*/  ISETP.GE.AND P0, PT, R9, UR4, PT ;  /* 0x0000000409007c0c */ /* 0x000fe4000bf06270 */
[----:B------:R-:W-:-:S11]  /*22450*/  ISETP.GE.AND P1, PT, R53, UR4, PT ;  /* 0x0000000435007c0c */ /* 0x000fd6000bf26270 */
[-C--:B--2---:R-:W-:Y:S02]  /*22460*/  @!P0 LEA R10, P2, R9, R14.reuse, 0x1 ;  /* 0x0000000e090a8211 */ /* 0x084fe400078408ff */
[----:B------:R-:W-:Y:S02]  /*22470*/  @!P1 LEA R14, P3, R53, R14, 0x1 ;  /* 0x0000000e350e9211 */ /* 0x000fe400078608ff */
[-C--:B-1----:R-:W-:Y:S02]  /*22480*/  @!P0 LEA.HI.X R11, R9, R0.reuse, R8, 0x1, P2 ;  /* 0x00000000090b8211 */ /* 0x082fe400010f0c08 */
[----:B------:R-:W-:-:S03]  /*22490*/  @!P1 LEA.HI.X R15, R53, R0, R20, 0x1, P3 ;  /* 0x00000000350f9211 */ /* 0x000fc600018f0c14 */
[----:B-----5:R3:W-:Y:S04]  /*224a0*/  @!P0 ST.E.128 desc[UR50][R10.64], R4 ;  /* 0x000000040a008985 */ /* 0x0207e8000c101d32 */
[----:B------:R3:W-:Y:S02]  /*224b0*/  @!P1 ST.E.128 desc[UR50][R14.64], R36 ;  /* 0x000000240e009985 */ /* 0x0007e4000c101d32 */
.L_x_609:
[----:B------:R-:W-:Y:S05]  /*224c0*/  BSYNC B1 ;  /* 0x0000000000017941 */ /* 0x000fea0003800000 */
.L_x_608:
[----:B------:R-:W-:-:S03]  /*224d0*/  UMOV UR4, 0xffffffff ;  /* 0xffffffff00047882 */ /* 0x000fc60000000000 */
[----:B------:R-:W-:Y:S05]  /*224e0*/  BRA.DIV UR4, `(.L_x_610) ;  /* 0x000000d204887947 */ /* 0x000fea000b800000 */
[----:B-1----:R1:W4:Y:S04]  /*224f0*/  SHFL.IDX PT, R0, R3, 0x1, 0x181f ;  /* 0x00381f0003007f89 */ /* 0x00232800000e0000 */
[----:B--23--:R1:W2:Y:S02]  /*22500*/  SHFL.IDX PT, R14, R2, 0x1, 0x181f ;  /* 0x00381f00020e7f89 */ /* 0x00c2a400000e0000 */
.L_x_892:
[----:B-----5:R-:W-:Y:S01]  /*22510*/  VIADD R5, R21, 0x20 ;  /* 0x0000002015057836 */ /* 0x020fe20000000000 */
[----:B------:R-:W-:Y:S04]  /*22520*/  BSSY B1, `(.L_x_611) ;  /* 0x000000c000017945 */ /* 0x000fe80003800000 */
[----:B------:R-:W-:-:S13]  /*22530*/  ISETP.GE.AND P0, PT, R5, R100, PT ;  /* 0x000000640500720c */ /* 0x000fda0003f06270 */
[----:B------:R-:W-:Y:S05]  /*22540*/  @P0 BRA `(.L_x_612) ;  /* 0x0000000000240947 */ /* 0x000fea0003800000 */
[----:B------:R-:W-:Y:S02]  /*22550*/  ULDC UR4, c[0x0][0xac8] ;  /* 0x0002b20000047ab9 */ /* 0x000fe40000000800 */
[----:B------:R-:W-:Y:S02]  /*22560*/  ISETP.GE.AND P2, PT, R9, UR4, PT ;  /* 0x0000000409007c0c */ /* 0x000fe4000bf46270 */
[----:B------:R-:W-:-:S11]  /*22570*/  ISETP.GE.AND P3, PT, R53, UR4, PT ;  /* 0x0000000435007c0c */ /* 0x000fd6000bf66270 */
[-C--:B--2---:R-:W-:Y:S02]  /*22580*/  @!P2 LEA R4, P0, R9, R14.reuse, 0x1 ;  /* 0x0000000e0904a211 */ /* 0x084fe400078008ff */
[----:B------:R-:W-:Y:S02]  /*22590*/  @!P3 LEA R14, P1, R53, R14, 0x1 ;  /* 0x0000000e350eb211 */ /* 0x000fe400078208ff */
[-C--:B----4-:R-:W-:Y:S02]  /*225a0*/  @!P2 LEA.HI.X R5, R9, R0.reuse, R8, 0x1, P0 ;  /* 0x000000000905a211 */ /* 0x090fe400000f0c08 */
[----:B------:R-:W-:-:S03]  /*225b0*/  @!P3 LEA.HI.X R15, R53, R0, R20, 0x1, P1 ;  /* 0x00000000350fb211 */ /* 0x000fc600008f0c14 */
[----:B------:R3:W-:Y:S04]  /*225c0*/  @!P2 ST.E.128 desc[UR50][R4.64], R24 ;  /* 0x000000180400a985 */ /* 0x0007e8000c101d32 */
[----:B------:R3:W-:Y:S02]  /*225d0*/  @!P3 ST.E.128 desc[UR50][R14.64], R40 ;  /* 0x000000280e00b985 */ /* 0x0007e4000c101d32 */
.L_x_612:
[----:B------:R-:W-:Y:S05]  /*225e0*/  BSYNC B1 ;  /* 0x0000000000017941 */ /* 0x000fea0003800000 */
.L_x_611:
[----:B------:R-:W-:-:S03]  /*225f0*/  UMOV UR4, 0xffffffff ;  /* 0xffffffff00047882 */ /* 0x000fc60000000000 */
[----:B------:R-:W-:Y:S05]  /*22600*/  BRA.DIV UR4, `(.L_x_613) ;  /* 0x000000d204887947 */ /* 0x000fea000b800000 */
[----:B----4-:R4:W0:Y:S04]  /*22610*/  SHFL.IDX PT, R0, R3, 0x2, 0x181f ;  /* 0x00581f0003007f89 */ /* 0x01082800000e0000 */
[----:B--23--:R4:W2:Y:S02]  /*22620*/  SHFL.IDX PT, R14, R2, 0x2, 0x181f ;  /* 0x00581f00020e7f89 */ /* 0x00c8a400000e0000 */
.L_x_896:
[----:B------:R-:W-:Y:S01]  /*22630*/  VIADD R5, R21, 0x40 ;  /* 0x0000004015057836 */ /* 0x000fe20000000000 */
        /* <DEDUP_REMOVED lines=8> */
[-C--:B0-----:R-:W-:Y:S02]  /*226c0*/  @!P2 LEA.HI.X R5, R9, R0.reuse, R8, 0x1, P0 ;  /* 0x000000000905a211 */ /* 0x081fe400000f0c08 */
[----:B------:R-:W-:-:S03]  /*226d0*/  @!P3 LEA.HI.X R15, R53, R0, R20, 0x1, P1 ;  /* 0x00000000350fb211 */ /* 0x000fc600008f0c14 */
[----:B------:R3:W-:Y:S04]  /*226e0*/  @!P2 ST.E.128 desc[UR50][R4.64], R28 ;  /* 0x0000001c0400a985 */ /* 0x0007e8000c101d32 */
[----:B------:R3:W-:Y:S02]  /*226f0*/  @!P3 ST.E.128 desc[UR50][R14.64], R44 ;  /* 0x0000002c0e00b985 */ /* 0x0007e4000c101d32 */
.L_x_615:
[----:B------:R-:W-:Y:S05]  /*22700*/  BSYNC B1 ;  /* 0x0000000000017941 */ /* 0x000fea0003800000 */
.L_x_614:
[----:B------:R-:W-:-:S03]  /*22710*/  UMOV UR4, 0xffffffff ;  /* 0xffffffff00047882 */ /* 0x000fc60000000000 */
[----:B------:R-:W-:Y:S05]  /*22720*/  BRA.DIV UR4, `(.L_x_616) ;  /* 0x000000d204887947 */ /* 0x000fea000b800000 */
[----:B0-----:R0:W0:Y:S04]  /*22730*/  SHFL.IDX PT, R0, R3, 0x3, 0x181f ;  /* 0x00781f0003007f89 */ /* 0x00102800000e0000 */
[----:B--23--:R2:W3:Y:S02]  /*22740*/  SHFL.IDX PT, R14, R2, 0x3, 0x181f ;  /* 0x00781f00020e7f89 */ /* 0x00c4e400000e0000 */
.L_x_900:
[----:B01--4-:R-:W-:-:S05]  /*22750*/  VIADD R3, R21, 0x60 ;  /* 0x0000006015037836 */ /* 0x013fca0000000000 */
[----:B------:R-:W-:-:S13]  /*22760*/  ISETP.GE.AND P0, PT, R3, R100, PT ;  /* 0x000000640300720c */ /* 0x000fda0003f06270 */
[----:B------:R-:W-:Y:S05]  /*22770*/  @P0 BRA `(.L_x_617) ;  /* 0x0000001c00d00947 */ /* 0x000fea0003800000 */
[----:B------:R-:W-:Y:S02]  /*22780*/  ULDC UR4, c[0x0][0xac8] ;  /* 0x0002b20000047ab9 */ /* 0x000fe40000000800 */
[----:B------:R-:W-:-:S13]  /*22790*/  ISETP.GE.AND P1, PT, R9, UR4, PT ;  /* 0x0000000409007c0c */ /* 0x000fda000bf26270 */
[----:B--23--:R-:W-:-:S04]  /*227a0*/  @!P1 LEA R2, P0, R9, R14, 0x1 ;  /* 0x0000000e09029211 */ /* 0x00cfc800078008ff */
[----:B------:R-:W-:Y:S02]  /*227b0*/  @!P1 LEA.HI.X R3, R9, R0, R8, 0x1, P0 ;  /* 0x0000000009039211 */ /* 0x000fe400000f0c08 */
[----:B------:R-:W-:-:S03]  /*227c0*/  ISETP.GE.AND P0, PT, R53, UR4, PT ;  /* 0x0000000435007c0c */ /* 0x000fc6000bf06270 */
[----:B------:R0:W-:Y:S10]  /*227d0*/  @!P1 ST.E.128 desc[UR50][R2.64], R32 ;  /* 0x0000002002009985 */ /* 0x0001f4000c101d32 */
[----:B------:R-:W-:Y:S05]  /*227e0*/  @P0 BRA `(.L_x_617) ;  /* 0x0000001c00b40947 */ /* 0x000fea0003800000 */
[----:B------:R-:W-:-:S04]  /*227f0*/  LEA R14, P0, R53, R14, 0x1 ;  /* 0x0000000e350e7211 */ /* 0x000fc800078008ff */
[----:B------:R-:W-:-:S05]  /*22800*/  LEA.HI.X R15, R53, R0, R20, 0x1, P0 ;  /* 0x00000000350f7211 */ /* 0x000fca00000f0c14 */
[----:B------:R1:W-:Y:S01]  /*22810*/  ST.E.128 desc[UR50][R14.64], R48 ;  /* 0x000000300e007985 */ /* 0x0003e2000c101d32 */
[----:B------:R-:W-:Y:S05]  /*22820*/  BRA `(.L_x_617) ;  /* 0x0000001c00a47947 */ /* 0x000fea0003800000 */
.L_x_606:
[----:B------:R-:W-:Y:S01]  /*22830*/  ULDC.64 UR4, c[0x0][0xb08] ;  /* 0x0002c20000047ab9 */ /* 0x000fe20000000a00 */
[----:B------:R-:W1:Y:S01]  /*22840*/  @P1 LDC R8, c[0x0][0xbec] ;  /* 0x0002fb00ff081b82 */ /* 0x000e620000000800 */
[----:B------:R-:W-:Y:S01]  /*22850*/  IMAD R10, R10, UR4, RZ ;  /* 0x000000040a0a7c24 */ /* 0x000fe2000f8e02ff */
[----:B0-----:R-:W-:Y:S01]  /*22860*/  SHF.R.S32.HI R6, RZ, 0x1f, R13 ;  /* 0x0000001fff067819 */ /* 0x001fe2000001140d */
[----:B------:R-:W-:-:S04]  /*22870*/  IMAD.WIDE.U32 R4, R97, UR4, RZ ;  /* 0x0000000461047c25 */ /* 0x000fc8000f8e00ff */
[----:B------:R-:W-:Y:S01]  /*22880*/  IMAD R97, R97, UR5, R10 ;  /* 0x0000000561617c24 */ /* 0x000fe2000f8e020a */
[----:B------:R-:W0:Y:S01]  /*22890*/  @P1 LDC R11, c[0x0][0xbf0] ;  /* 0x0002fc00ff0b1b82 */ /* 0x000e220000000800 */
[----:B------:R-:W-:Y:S01]  /*228a0*/  ULDC.64 UR4, c[0x0][0xb38] ;  /* 0x0002ce0000047ab9 */ /* 0x000fe20000000a00 */
[----:B------:R-:W-:Y:S02]  /*228b0*/  IMAD.MOV.U32 R7, RZ, RZ, R33 ;  /* 0x000000ffff077224 */ /* 0x000fe400078e0021 */
[----:B------:R-:W-:-:S03]  /*228c0*/  IADD3 R5, R5, R97, RZ ;  /* 0x0000006105057210 */ /* 0x000fc60007ffe0ff */
[----:B------:R-:W-:-:S04]  /*228d0*/  IMAD.WIDE.U32 R4, R169, UR4, R4 ;  /* 0x00000004a9047c25 */ /* 0x000fc8000f8e0004 */
[----:B------:R-:W-:Y:S01]  /*228e0*/  IMAD R5, R169, UR5, R5 ;  /* 0x00000005a9057c24 */ /* 0x000fe2000f8e0205 */
[----:B------:R-:W-:Y:S02]  /*228f0*/  ULDC.64 UR4, c[0x0][0xb40] ;  /* 0x0002d00000047ab9 */ /* 0x000fe40000000a00 */
[----:B------:R-:W-:Y:S02]  /*22900*/  IMAD R6, R6, UR4, RZ ;  /* 0x0000000406067c24 */ /* 0x000fe4000f8e02ff */
[----:B------:R-:W-:-:S04]  /*22910*/  IMAD.WIDE.U32 R4, R13, UR4, R4 ;  /* 0x000000040d047c25 */ /* 0x000fc8000f8e0004 */
[----:B------:R-:W-:Y:S01]  /*22920*/  IMAD R9, R13, UR5, R6 ;  /* 0x000000050d097c24 */ /* 0x000fe2000f8e0206 */
[----:B------:R-:W-:Y:S01]  /*22930*/  ULDC.64 UR4, c[0x0][0xb48] ;  /* 0x0002d20000047ab9 */ /* 0x000fe20000000a00 */
[----:B-1----:R-:W-:-:S04]  /*22940*/  @P1 IMAD.HI.U32 R8, R33, R8, RZ ;  /* 0x0000000821081227 */ /* 0x002fc800078e00ff */
[----:B------:R-:W-:Y:S01]  /*22950*/  IMAD.IADD R5, R5, 0x1, R9 ;  /* 0x0000000105057824 */ /* 0x000fe200078e0209 */
[----:B0-----:R-:W-:Y:S02]  /*22960*/  @P1 SHF.R.U32.HI R7, RZ, R11, R8 ;  /* 0x0000000bff071219 */ /* 0x001fe40000011608 */
[----:B------:R-:W-:Y:S01]  /*22970*/  IADD3 R9, R18, 0x29820, RZ ;  /* 0x0002982012097810 */ /* 0x000fe20007ffe0ff */
[----:B------:R-:W-:Y:S01]  /*22980*/  IMAD.WIDE.U32 R4, R226, UR4, R4 ;  /* 0x00000004e2047c25 */ /* 0x000fe2000f8e0004 */
[----:B------:R-:W-:-:S03]  /*22990*/  SHF.R.S32.HI R6, RZ, 0x1f, R7 ;  /* 0x0000001fff067819 */ /* 0x000fc60000011407 */
[----:B------:R-:W-:Y:S02]  /*229a0*/  IMAD.MOV R8, RZ, RZ, -R7 ;  /* 0x000000ffff087224 */ /* 0x000fe400078e0a07 */
[----:B------:R-:W-:Y:S01]  /*229b0*/  IMAD R5, R226, UR5, R5 ;  /* 0x00000005e2057c24 */ /* 0x000fe2000f8e0205 */
[----:B------:R-:W-:Y:S01]  /*229c0*/  ULDC.64 UR4, c[0x0][0xb30] ;  /* 0x0002cc0000047ab9 */ /* 0x000fe20000000a00 */
[----:B------:R-:W-:Y:S01]  /*229d0*/  IMAD R101, R101, R8, R33 ;  /* 0x0000000865657224 */ /* 0x000fe200078e0221 */
[----:B------:R-:W-:Y:S01]  /*229e0*/  PRMT R8, RZ, 0x654, R9 ;  /* 0x00000654ff087816 */ /* 0x000fe20000000009 */
[----:B------:R-:W-:Y:S02]  /*229f0*/  IMAD R6, R6, UR4, RZ ;  /* 0x0000000406067c24 */ /* 0x000fe4000f8e02ff */
[C---:B------:R-:W-:Y:S01]  /*22a00*/  IMAD.WIDE.U32 R4, R7.reuse, UR4, R4 ;  /* 0x0000000407047c25 */ /* 0x040fe2000f8e0004 */
[----:B------:R0:W-:Y:S03]  /*22a10*/  SYNCS.ARRIVE.TRANS64.RED.A1T0 RZ, [R8+URZ], RZ ;  /* 0x000000ff08ff79a7 */ /* 0x0001e6000810043f */
[----:B------:R-:W-:Y:S01]  /*22a20*/  IMAD R9, R7, UR5, R6 ;  /* 0x0000000507097c24 */ /* 0x000fe2000f8e0206 */
[----:B------:R-:W-:Y:S01]  /*22a30*/  SHF.R.S32.HI R6, RZ, 0x1f, R101 ;  /* 0x0000001fff067819 */ /* 0x000fe20000011465 */
[----:B------:R-:W-:-:S02]  /*22a40*/  ULDC.64 UR4, c[0x0][0xb28] ;  /* 0x0002ca0000047ab9 */ /* 0x000fc40000000a00 */
[----:B------:R-:W-:Y:S02]  /*22a50*/  IMAD.IADD R5, R5, 0x1, R9 ;  /* 0x0000000105057824 */ /* 0x000fe400078e0209 */
[----:B------:R-:W-:Y:S02]  /*22a60*/  IMAD R6, R6, UR4, RZ ;  /* 0x0000000406067c24 */ /* 0x000fe4000f8e02ff */
[----:B------:R-:W-:-:S04]  /*22a70*/  IMAD.WIDE.U32 R4, R101, UR4, R4 ;  /* 0x0000000465047c25 */ /* 0x000fc8000f8e0004 */
[----:B------:R-:W-:Y:S01]  /*22a80*/  IMAD R101, R101, UR5, R6 ;  /* 0x0000000565657c24 */ /* 0x000fe2000f8e0206 */
[----:B------:R-:W-:Y:S02]  /*22a90*/  ULDC.64 UR4, c[0x0][0xb00] ;  /* 0x0002c00000047ab9 */ /* 0x000fe40000000a00 */
[----:B------:R-:W-:Y:S01]  /*22aa0*/  LEA R30, P0, R4, UR4, 0x2 ;  /* 0x00000004041e7c11 */ /* 0x000fe2000f8010ff */
[----:B------:R-:W-:Y:S01]  /*22ab0*/  IMAD.IADD R5, R5, 0x1, R101 ;  /* 0x0000000105057824 */ /* 0x000fe200078e0265 */
[----:B------:R-:W-:-:S04]  /*22ac0*/  UMOV UR4, 0xffffffff ;  /* 0xffffffff00047882 */ /* 0x000fc80000000000 */
[----:B------:R-:W-:Y:S01]  /*22ad0*/  LEA.HI.X R32, R4, UR5, R5, 0x2, P0 ;  /* 0x0000000504207c11 */ /* 0x000fe200080f1405 */
[----:B0-----:R-:W-:Y:S06]  /*22ae0*/  BRA.DIV UR4, `(.L_x_618) ;  /* 0x000000ce04e07947 */ /* 0x001fec000b800000 */
[----:B------:R0:W1:Y:S01]  /*22af0*/  SHFL.IDX PT, R31, R32, RZ, 0x1c1f ;  /* 0x001c1fff201f7589 */ /* 0x00006200000e0000 */
[C---:B------:R-:W-:Y:S01]  /*22b00*/  VIADD R29, R218.reuse, 0x10 ;  /* 0x00000010da1d7836 */ /* 0x040fe20000000000 */
[C---:B------:R-:W-:Y:S01]  /*22b10*/  IADD3 R28, R218.reuse, 0x18, RZ ;  /* 0x00000018da1c7810 */ /* 0x040fe20007ffe0ff */
[C---:B------:R-:W-:Y:S01]  /*22b20*/  VIADD R26, R218.reuse, 0x20 ;  /* 0x00000020da1a7836 */ /* 0x040fe20000000000 */
[----:B------:R0:W2:Y:S01]  /*22b30*/  SHFL.IDX PT, R14, R30, RZ, 0x1c1f ;  /* 0x001c1fff1e0e7589 */ /* 0x0000a200000e0000 */
[C---:B------:R-:W-:Y:S02]  /*22b40*/  VIADD R25, R218.reuse, 0x28 ;  /* 0x00000028da197836 */ /* 0x040fe40000000000 */
[----:B------:R-:W-:-:S07]  /*22b50*/  VIADD R24, R218, 0x30 ;  /* 0x00000030da187836 */ /* 0x000fce0000000000 */
.L_x_903:
[----:B------:R-:W-:Y:S01]  /*22b60*/  ISETP.GE.AND P0, PT, R35, R100, PT ;  /* 0x000000642300720c */ /* 0x000fe20003f06270 */
[----:B------:R-:W-:-:S12]  /*22b70*/  BSSY B1, `(.L_x_619) ;  /* 0x0000079000017945 */ /* 0x000fd80003800000 */
[----:B------:R-:W-:Y:S05]  /*22b80*/  @P0 BRA `(.L_x_620) ;  /* 0x0000000400dc0947 */ /* 0x000fea0003800000 */
[----:B------:R-:W-:Y:S01]  /*22b90*/  ULDC UR4, c[0x0][0xac8] ;  /* 0x0002b20000047ab9 */ /* 0x000fe20000000800 */
[----:B------:R-:W-:Y:S01]  /*22ba0*/  SHF.R.S32.HI R8, RZ, 0x1f, R29 ;  /* 0x0000001fff087819 */ /* 0x000fe2000001141d */
[C---:B------:R-:W-:Y:S01]  /*22bb0*/  VIADD R34, R218.reuse, 0x48 ;  /* 0x00000048da227836 */ /* 0x040fe20000000000 */
[C---:B------:R-:W-:Y:S01]  /*22bc0*/  ISETP.GE.AND P0, PT, R218.reuse, UR4, PT ;  /* 0x00000004da007c0c */ /* 0x040fe2000bf06270 */
[C---:B------:R-:W-:Y:S01]  /*22bd0*/  VIADD R58, R218.reuse, 0x40 ;  /* 0x00000040da3a7836 */ /* 0x040fe20000000000 */
[----:B------:R-:W-:Y:S01]  /*22be0*/  ISETP.GE.AND P4, PT, R29, UR4, PT ;  /* 0x000000041d007c0c */ /* 0x000fe2000bf86270 */
[----:B------:R-:W-:Y:S01]  /*22bf0*/  VIADD R33, R218, 0x58 ;  /* 0x00000058da217836 */ /* 0x000fe20000000000 */
[----:B------:R-:W-:Y:S02]  /*22c00*/  ISETP.GE.AND P2, PT, R225, UR4, PT ;  /* 0x00000004e1007c0c */ /* 0x000fe4000bf46270 */
[----:B------:R-:W-:Y:S02]  /*22c10*/  SHF.R.S32.HI R10, RZ, 0x1f, R225 ;  /* 0x0000001fff0a7819 */ /* 0x000fe400000114e1 */
[----:B------:R-:W-:-:S02]  /*22c20*/  ISETP.GE.AND P3, PT, R28, UR4, PT ;  /* 0x000000041c007c0c */ /* 0x000fc4000bf66270 */
[----:B------:R-:W-:Y:S02]  /*22c30*/  ISETP.GE.AND P1, PT, R25, UR4, PT ;  /* 0x0000000419007c0c */ /* 0x000fe4000bf26270 */
[----:B------:R-:W-:Y:S01]  /*22c40*/  SHF.R.S32.HI R11, RZ, 0x1f, R26 ;  /* 0x0000001fff0b7819 */ /* 0x000fe2000001141a */
[----:B-1----:R-:W-:Y:S01]  /*22c50*/  @!P0 IMAD.MOV.U32 R5, RZ, RZ, R31 ;  /* 0x000000ffff058224 */ /* 0x002fe200078e001f */
[----:B--2---:R-:W-:Y:S01]  /*22c60*/  @!P0 MOV R4, R14 ;  /* 0x0000000e00048202 */ /* 0x004fe20000000f00 */
[----:B------:R-:W-:Y:S01]  /*22c70*/  @!P0 IMAD.MOV.U32 R6, RZ, RZ, R99 ;  /* 0x000000ffff068224 */ /* 0x000fe200078e0063 */
[----:B------:R-:W-:Y:S01]  /*22c80*/  SHF.R.S32.HI R12, RZ, 0x1f, R25 ;  /* 0x0000001fff0c7819 */ /* 0x000fe20000011419 */
[----:B------:R-:W-:Y:S01]  /*22c90*/  @!P0 IMAD.MOV.U32 R7, RZ, RZ, R98 ;  /* 0x000000ffff078224 */ /* 0x000fe200078e0062 */
[C---:B------:R-:W-:Y:S01]  /*22ca0*/  IADD3 R13, R218.reuse, 0x40, RZ ;  /* 0x00000040da0d7810 */ /* 0x040fe20007ffe0ff */
[----:B------:R-:W-:Y:S01]  /*22cb0*/  @!P0 IMAD.WIDE R4, R218, 0x4, R4 ;  /* 0x00000004da048825 */ /* 0x000fe200078e0204 */
[----:B------:R-:W-:-:S02]  /*22cc0*/  SHF.R.S32.HI R58, RZ, 0x1f, R58 ;  /* 0x0000001fff3a7819 */ /* 0x000fc4000001143a */
[----:B------:R-:W-:Y:S01]  /*22cd0*/  IADD3 R15, R218, 0x50, RZ ;  /* 0x00000050da0f7810 */ /* 0x000fe20007ffe0ff */
[----:B------:R-:W-:Y:S01]  /*22ce0*/  @!P2 IMAD.MOV.U32 R9, RZ, RZ, R95 ;  /* 0x000000ffff09a224 */ /* 0x000fe200078e005f */
[----:B------:R1:W-:Y:S02]  /*22cf0*/  @!P0 ST.E.64 desc[UR50][R4.64], R6 ;  /* 0x0000000604008985 */ /* 0x0003e4000c101b32 */
[-C--:B-1----:R-:W-:Y:S02]  /*22d00*/  @!P4 LEA R6, P5, R29, R14.reuse, 0x2 ;  /* 0x0000000e1d06c211 */ /* 0x082fe400078a10ff */
[----:B------:R-:W-:Y:S02]  /*22d10*/  @!P2 LEA R4, P0, R225, R14, 0x2 ;  /* 0x0000000ee104a211 */ /* 0x000fe400078010ff */
[-C--:B------:R-:W-:Y:S02]  /*22d20*/  @!P4 LEA.HI.X R7, R29, R31.reuse, R8, 0x2, P5 ;  /* 0x0000001f1d07c211 */ /* 0x080fe400028f1408 */
[----:B------:R-:W-:-:S02]  /*22d30*/  @!P2 LEA.HI.X R5, R225, R31, R10, 0x2, P0 ;  /* 0x0000001fe105a211 */ /* 0x000fc400000f140a */
[----:B------:R-:W-:Y:S02]  /*22d40*/  @!P2 MOV R8, R96 ;  /* 0x000000600008a202 */ /* 0x000fe40000000f00 */
[----:B------:R-:W-:Y:S02]  /*22d50*/  ISETP.GE.AND P0, PT, R26, UR4, PT ;  /* 0x000000041a007c0c */ /* 0x000fe4000bf06270 */
[----:B------:R-:W-:Y:S01]  /*22d60*/  SHF.R.S32.HI R10, RZ, 0x1f, R28 ;  /* 0x0000001fff0a7819 */ /* 0x000fe2000001141c */
[----:B------:R1:W-:Y:S02]  /*22d70*/  @!P2 ST.E.64 desc[UR50][R4.64], R8 ;  /* 0x000000080400a985 */ /* 0x0003e4000c101b32 */
[----:B-1----:R-:W-:Y:S01]  /*22d80*/  @!P4 IMAD.MOV.U32 R4, RZ, RZ, R76 ;  /* 0x000000ffff04c224 */ /* 0x002fe200078e004c */
[----:B------:R-:W-:Y:S01]  /*22d90*/  @!P3 MOV R8, R77 ;  /* 0x0000004d0008b202 */ /* 0x000fe20000000f00 */
[----:B------:R-:W-:Y:S02]  /*22da0*/  @!P4 IMAD.MOV.U32 R5, RZ, RZ, R74 ;  /* 0x000000ffff05c224 */ /* 0x000fe400078e004a */
[----:B------:R-:W-:-:S03]  /*22db0*/  @!P3 IMAD.MOV.U32 R9, RZ, RZ, R75 ;  /* 0x000000ffff09b224 */ /* 0x000fc600078e004b */
[----:B------:R1:W-:Y:S02]  /*22dc0*/  @!P4 ST.E.64 desc[UR50][R6.64], R4 ;  /* 0x000000040600c985 */ /* 0x0003e4000c101b32 */
[-C--:B-1----:R-:W-:Y:S02]  /*22dd0*/  @!P3 LEA R6, P2, R28, R14.reuse, 0x2 ;  /* 0x0000000e1c06b211 */ /* 0x082fe400078410ff */
[-C--:B------:R-:W-:Y:S02]  /*22de0*/  @!P0 LEA R4, P5, R26, R14.reuse, 0x2 ;  /* 0x0000000e1a048211 */ /* 0x080fe400078a10ff */
[-C--:B------:R-:W-:Y:S02]  /*22df0*/  @!P3 LEA.HI.X R7, R28, R31.reuse, R10, 0x2, P2 ;  /* 0x0000001f1c07b211 */ /* 0x080fe400010f140a */
[----:B------:R-:W-:Y:S02]  /*22e00*/  ISETP.GE.AND P2, PT, R24, UR4, PT ;  /* 0x0000000418007c0c */ /* 0x000fe4000bf46270 */
[----:B------:R-:W-:Y:S01]  /*22e10*/  @!P1 LEA R10, P4, R25, R14, 0x2 ;  /* 0x0000000e190a9211 */ /* 0x000fe200078810ff */
[----:B------:R1:W-:Y:S01]  /*22e20*/  @!P3 ST.E.64 desc[UR50][R6.64], R8 ;  /* 0x000000080600b985 */ /* 0x0003e2000c101b32 */
[----:B------:R-:W-:-:S02]  /*22e30*/  @!P0 LEA.HI.X R5, R26, R31, R11, 0x2, P5 ;  /* 0x0000001f1a058211 */ /* 0x000fc400028f140b */
[----:B------:R-:W-:Y:S02]  /*22e40*/  @!P1 LEA.HI.X R11, R25, R31, R12, 0x2, P4 ;  /* 0x0000001f190b9211 */ /* 0x000fe400020f140c */
[----:B------:R-:W-:Y:S02]  /*22e50*/  ISETP.GE.AND P3, PT, R224, UR4, PT ;  /* 0x00000004e0007c0c */ /* 0x000fe4000bf66270 */
[----:B------:R-:W-:Y:S02]  /*22e60*/  ISETP.GE.AND P4, PT, R13, UR4, PT ;  /* 0x000000040d007c0c */ /* 0x000fe4000bf86270 */
[----:B------:R-:W-:Y:S01]  /*22e70*/  SHF.R.S32.HI R12, RZ, 0x1f, R224 ;  /* 0x0000001fff0c7819 */ /* 0x000fe200000114e0 */
[----:B-1----:R-:W-:Y:S02]  /*22e80*/  @!P0 IMAD.MOV.U32 R6, RZ, RZ, R2 ;  /* 0x000000ffff068224 */ /* 0x002fe400078e0002 */
[----:B------:R-:W-:Y:S02]  /*22e90*/  @!P0 IMAD.MOV.U32 R7, RZ, RZ, R78 ;  /* 0x000000ffff078224 */ /* 0x000fe400078e004e */
[----:B------:R-:W-:-:S02]  /*22ea0*/  @!P1 IMAD.MOV.U32 R2, RZ, RZ, R3 ;  /* 0x000000ffff029224 */ /* 0x000fc400078e0003 */
[----:B------:R-:W-:Y:S01]  /*22eb0*/  @!P1 IMAD.MOV.U32 R3, RZ, RZ, R0 ;  /* 0x000000ffff039224 */ /* 0x000fe200078e0000 */
[----:B------:R1:W-:Y:S01]  /*22ec0*/  @!P0 ST.E.64 desc[UR50][R4.64], R6 ;  /* 0x0000000604008985 */ /* 0x0003e2000c101b32 */
[----:B------:R-:W-:-:S03]  /*22ed0*/  SHF.R.S32.HI R0, RZ, 0x1f, R24 ;  /* 0x0000001fff007819 */ /* 0x000fc60000011418 */
[----:B------:R2:W-:Y:S01]  /*22ee0*/  @!P1 ST.E.64 desc[UR50][R10.64], R2 ;  /* 0x000000020a009985 */ /* 0x0005e2000c101b32 */
[----:B------:R-:W-:Y:S01]  /*22ef0*/  ISETP.GE.AND P1, PT, R34, UR4, PT ;  /* 0x0000000422007c0c */ /* 0x000fe2000bf26270 */
[----:B-1----:R-:W-:Y:S01]  /*22f00*/  @!P2 IMAD.MOV.U32 R6, RZ, RZ, R36 ;  /* 0x000000ffff06a224 */ /* 0x002fe200078e0024 */
[-C--:B------:R-:W-:Y:S01]  /*22f10*/  @!P3 LEA R4, P5, R224, R14.reuse, 0x2 ;  /* 0x0000000ee004b211 */ /* 0x080fe200078a10ff */
[----:B------:R-:W-:Y:S01]  /*22f20*/  @!P2 IMAD.MOV.U32 R7, RZ, RZ, R20 ;  /* 0x000000ffff07a224 */ /* 0x000fe200078e0014 */
[----:B--2---:R-:W-:Y:S02]  /*22f30*/  @!P2 LEA R2, P0, R24, R14, 0x2 ;  /* 0x0000000e1802a211 */ /* 0x004fe400078010ff */
[-C--:B------:R-:W-:Y:S02]  /*22f40*/  @!P3 LEA.HI.X R5, R224, R31.reuse, R12, 0x2, P5 ;  /* 0x0000001fe005b211 */ /* 0x080fe400028f140c */
[----:B------:R-:W-:Y:S02]  /*22f50*/  @!P2 LEA.HI.X R3, R24, R31, R0, 0x2, P0 ;  /* 0x0000001f1803a211 */ /* 0x000fe400000f1400 */
[----:B------:R-:W-:-:S03]  /*22f60*/  ISETP.GE.AND P0, PT, R15, UR4, PT ;  /* 0x000000040f007c0c */ /* 0x000fc6000bf06270 */
[----:B------:R1:W-:Y:S10]  /*22f70*/  @!P2 ST.E.64 desc[UR50][R2.64], R6 ;  /* 0x000000060200a985 */ /* 0x0003f4000c101b32 */
[----:B------:R-:W-:-:S02]  /*22f80*/  @!P0 LEA R8, P5, R15, R14, 0x2 ;  /* 0x0000000e0f088211 */ /* 0x000fc400078a10ff */
[C---:B-1----:R-:W-:Y:S01]  /*22f90*/  @!P4 LEA R6, P2, R13.reuse, R14, 0x2 ;  /* 0x0000000e0d06c211 */ /* 0x042fe200078410ff */
[----:B------:R-:W-:Y:S01]  /*22fa0*/  @!P3 IMAD.MOV.U32 R2, RZ, RZ, R37 ;  /* 0x000000ffff02b224 */ /* 0x000fe200078e0025 */
[----:B------:R-:W-:Y:S02]  /*22fb0*/  @!P3 MOV R3, R21 ;  /* 0x000000150003b202 */ /* 0x000fe40000000f00 */
[----:B------:R-:W-:Y:S01]  /*22fc0*/  @!P4 LEA.HI.X R7, R13, R31, R58, 0x2, P2 ;  /* 0x0000001f0d07c211 */ /* 0x000fe200010f143a */
[C---:B------:R-:W-:Y:S01]  /*22fd0*/  VIADD R58, R218.reuse, 0x48 ;  /* 0x00000048da3a7836 */ /* 0x040fe20000000000 */
[----:B------:R-:W-:Y:S01]  /*22fe0*/  ISETP.GE.AND P2, PT, R33, UR4, PT ;  /* 0x0000000421007c0c */ /* 0x000fe2000bf46270 */
[----:B------:R1:W-:Y:S01]  /*22ff0*/  @!P3 ST.E.64 desc[UR50][R4.64], R2 ;  /* 0x000000020400b985 */ /* 0x0003e2000c101b32 */
[----:B------:R-:W-:Y:S02]  /*23000*/  VIADD R13, R218, 0x60 ;  /* 0x00000060da0d7836 */ /* 0x000fe40000000000 */
[----:B------:R-:W-:-:S02]  /*23010*/  SHF.R.S32.HI R58, RZ, 0x1f, R58 ;  /* 0x0000001fff3a7819 */ /* 0x000fc4000001143a */
[C---:B-1----:R-:W-:Y:S01]  /*23020*/  @!P1 LEA R2, P3, R34.reuse, R14, 0x2 ;  /* 0x0000000e22029211 */ /* 0x042fe200078610ff */
[----:B------:R-:W-:Y:S01]  /*23030*/  @!P4 IMAD.MOV.U32 R5, RZ, RZ, R38 ;  /* 0x000000ffff05c224 */ /* 0x000fe200078e0026 */
[----:B------:R-:W-:Y:S02]  /*23040*/  @!P4 MOV R4, R40 ;  /* 0x000000280004c202 */ /* 0x000fe40000000f00 */
[----:B------:R-:W-:Y:S01]  /*23050*/  @!P1 LEA.HI.X R3, R34, R31, R58, 0x2, P3 ;  /* 0x0000001f22039211 */ /* 0x000fe200018f143a */
[----:B------:R-:W-:Y:S01]  /*23060*/  VIADD R34, R218, 0x50 ;  /* 0x00000050da227836 */ /* 0x000fe20000000000 */
[----:B------:R-:W-:Y:S01]  /*23070*/  @!P1 MOV R38, R41 ;  /* 0x0000002900269202 */ /* 0x000fe20000000f00 */
[----:B------:R-:W-:Y:S01]  /*23080*/  @!P4 ST.E.64 desc[UR50][R6.64], R4 ;  /* 0x000000040600c985 */ /* 0x000fe2000c101b32 */
[----:B------:R-:W-:Y:S02]  /*23090*/  ISETP.GE.AND P3, PT, R13, UR4, PT ;  /* 0x000000040d007c0c */ /* 0x000fe4000bf66270 */
[----:B------:R-:W-:Y:S01]  /*230a0*/  SHF.R.S32.HI R34, RZ, 0x1f, R34 ;  /* 0x0000001fff227819 */ /* 0x000fe20000011422 */
[----:B------:R1:W-:Y:S01]  /*230b0*/  @!P1 ST.E.64 desc[UR50][R2.64], R38 ;  /* 0x0000002602009985 */ /* 0x0003e2000c101b32 */
[----:B------:R-:W-:-:S02]  /*230c0*/  ISETP.GE.AND P4, PT, R229, UR4, PT ;  /* 0x00000004e5007c0c */ /* 0x000fc4000bf86270 */
[-C--:B------:R-:W-:Y:S01]  /*230d0*/  @!P0 LEA.HI.X R9, R15, R31.reuse, R34, 0x2, P5 ;  /* 0x0000001f0f098211 */ /* 0x080fe200028f1422 */
[----:B------:R-:W-:Y:S01]  /*230e0*/  VIADD R34, R218, 0x58 ;  /* 0x00000058da227836 */ /* 0x000fe20000000000 */
[CC--:B------:R-:W-:Y:S02]  /*230f0*/  @!P2 LEA R10, P1, R33.reuse, R14.reuse, 0x2 ;  /* 0x0000000e210aa211 */ /* 0x0c0fe400078210ff */
[----:B------:R-:W-:Y:S02]  /*23100*/  ISETP.GE.AND P5, PT, R228, UR4, PT ;  /* 0x00000004e4007c0c */ /* 0x000fe4000bfa6270 */
[----:B------:R-:W-:Y:S02]  /*23110*/  SHF.R.S32.HI R34, RZ, 0x1f, R34 ;  /* 0x0000001fff227819 */ /* 0x000fe40000011422 */
[----:B------:R-:W-:Y:S02]  /*23120*/  IADD3 R15, R218, 0x60, RZ ;  /* 0x00000060da0f7810 */ /* 0x000fe40007ffe0ff */
[----:B------:R-:W-:Y:S01]  /*23130*/  @!P2 LEA.HI.X R11, R33, R31, R34, 0x2, P1 ;  /* 0x0000001f210ba211 */ /* 0x000fe200008f1422 */
[----:B-1----:R-:W-:Y:S01]  /*23140*/  @!P0 IMAD.MOV.U32 R2, RZ, RZ, R44 ;  /* 0x000000ffff028224 */ /* 0x002fe200078e002c */
[----:B------:R-:W-:Y:S01]  /*23150*/  SHF.R.S32.HI R15, RZ, 0x1f, R15 ;  /* 0x0000001fff0f7819 */ /* 0x000fe2000001140f */
[----:B------:R-:W-:Y:S01]  /*23160*/  @!P0 IMAD.MOV.U32 R3, RZ, RZ, R42 ;  /* 0x000000ffff038224 */ /* 0x000fe200078e002a */
[----:B------:R-:W-:Y:S01]  /*23170*/  @!P3 LEA R4, P1, R13, R14, 0x2 ;  /* 0x0000000e0d04b211 */ /* 0x000fe200078210ff */
[----:B------:R-:W-:Y:S01]  /*23180*/  @!P2 IMAD.MOV.U32 R42, RZ, RZ, R45 ;  /* 0x000000ffff2aa224 */ /* 0x000fe200078e002d */
[----:B------:R-:W-:-:S02]  /*23190*/  SHF.R.S32.HI R34, RZ, 0x1f, R229 ;  /* 0x0000001fff227819 */ /* 0x000fc400000114e5 */
[----:B------:R1:W-:Y:S01]  /*231a0*/  @!P0 ST.E.64 desc[UR50][R8.64], R2 ;  /* 0x0000000208008985 */ /* 0x0003e2000c101b32 */
[----:B------:R-:W-:Y:S02]  /*231b0*/  ISETP.GE.AND P0, PT, R227, UR4, PT ;  /* 0x00000004e3007c0c */ /* 0x000fe4000bf06270 */
[-C--:B------:R-:W-:Y:S01]  /*231c0*/  @!P3 LEA.HI.X R5, R13, R31.reuse, R15, 0x2, P1 ;  /* 0x0000001f0d05b211 */ /* 0x080fe200008f140f */
[----:B------:R-:W-:Y:S01]  /*231d0*/  @!P2 ST.E.64 desc[UR50][R10.64], R42 ;  /* 0x0000002a0a00a985 */ /* 0x000fe2000c101b32 */
[CC--:B------:R-:W-:Y:S02]  /*231e0*/  @!P4 LEA R6, P1, R229.reuse, R14.reuse, 0x2 ;  /* 0x0000000ee506c211 */ /* 0x0c0fe400078210ff */
[----:B------:R-:W-:Y:S02]  /*231f0*/  SHF.R.S32.HI R33, RZ, 0x1f, R228 ;  /* 0x0000001fff217819 */ /* 0x000fe400000114e4 */
[----:B------:R-:W-:Y:S02]  /*23200*/  SHF.R.S32.HI R15, RZ, 0x1f, R227 ;  /* 0x0000001fff0f7819 */ /* 0x000fe400000114e3 */
[----:B------:R-:W-:Y:S01]  /*23210*/  @!P4 LEA.HI.X R7, R229, R31, R34, 0x2, P1 ;  /* 0x0000001fe507c211 */ /* 0x000fe200008f1422 */
[----:B-1----:R-:W-:Y:S01]  /*23220*/  @!P3 IMAD.MOV.U32 R2, RZ, RZ, R48 ;  /* 0x000000ffff02b224 */ /* 0x002fe200078e0030 */
[----:B------:R-:W-:Y:S01]  /*23230*/  @!P5 LEA R8, P2, R228, R14, 0x2 ;  /* 0x0000000ee408d211 */ /* 0x000fe200078410ff */
[----:B------:R-:W-:Y:S01]  /*23240*/  @!P3 IMAD.MOV.U32 R3, RZ, RZ, R46 ;  /* 0x000000ffff03b224 */ /* 0x000fe200078e002e */
[----:B------:R-:W-:-:S02]  /*23250*/  @!P4 MOV R46, R79 ;  /* 0x0000004f002ec202 */ /* 0x000fc40000000f00 */
[----:B------:R-:W-:Y:S02]  /*23260*/  @!P5 LEA.HI.X R9, R228, R31, R33, 0x2, P2 ;  /* 0x0000001fe409d211 */ /* 0x000fe400010f1421 */
[----:B------:R1:W-:Y:S01]  /*23270*/  @!P3 ST.E.64 desc[UR50][R4.64], R2 ;  /* 0x000000020400b985 */ /* 0x0003e2000c101b32 */
[----:B------:R-:W-:-:S03]  /*23280*/  @!P0 LEA R12, P3, R227, R14, 0x2 ;  /* 0x0000000ee30c8211 */ /* 0x000fc600078610ff */
[----:B------:R3:W-:Y:S01]  /*23290*/  @!P4 ST.E.64 desc[UR50][R6.64], R46 ;  /* 0x0000002e0600c985 */ /* 0x0007e2000c101b32 */
[----:B------:R-:W-:Y:S01]  /*232a0*/  @!P0 LEA.HI.X R13, R227, R31, R15, 0x2, P3 ;  /* 0x0000001fe30d8211 */ /* 0x000fe200018f140f */
[----:B-1----:R-:W-:Y:S02]  /*232b0*/  @!P5 IMAD.MOV.U32 R2, RZ, RZ, R82 ;  /* 0x000000ffff02d224 */ /* 0x002fe400078e0052 */
[----:B------:R-:W-:Y:S02]  /*232c0*/  @!P5 IMAD.MOV.U32 R3, RZ, RZ, R80 ;  /* 0x000000ffff03d224 */ /* 0x000fe400078e0050 */
[----:B------:R-:W-:-:S03]  /*232d0*/  @!P0 IMAD.MOV.U32 R80, RZ, RZ, R83 ;  /* 0x000000ffff508224 */ /* 0x000fc600078e0053 */
[----:B------:R3:W-:Y:S04]  /*232e0*/  @!P5 ST.E.64 desc[UR50][R8.64], R2 ;  /* 0x000000020800d985 */ /* 0x0007e8000c101b32 */
[----:B------:R3:W-:Y:S02]  /*232f0*/  @!P0 ST.E.64 desc[UR50][R12.64], R80 ;  /* 0x000000500c008985 */ /* 0x0007e4000c101b32 */
.L_x_620:
[----:B------:R-:W-:Y:S05]  /*23300*/  BSYNC B1 ;  /* 0x0000000000017941 */ /* 0x000fea0003800000 */
.L_x_619:
[----:B------:R-:W-:-:S03]  /*23310*/  UMOV UR4, 0xffffffff ;  /* 0xffffffff00047882 */ /* 0x000fc60000000000 */
[----:B------:R-:W-:Y:S05]  /*23320*/  BRA.DIV UR4, `(.L_x_621) ;  /* 0x000000ca04187947 */ /* 0x000fea000b800000 */
[----:B---3--:R3:W4:Y:S04]  /*23330*/  SHFL.IDX PT, R3, R32, 0x1, 0x1c1f ;  /* 0x003c1f0020037f89 */ /* 0x00872800000e0000 */
[----:B--2---:R3:W2:Y:S02]  /*23340*/  SHFL.IDX PT, R14, R30, 0x1, 0x1c1f ;  /* 0x003c1f001e0e7f89 */ /* 0x0046a400000e0000 */
.L_x_907:
[----:B------:R-:W-:-:S13]  /*23350*/  ISETP.GE.AND P0, PT, R27, R100, PT ;  /* 0x000000641b00720c */ /* 0x000fda0003f06270 */
[----:B------:R-:W-:Y:S05]  /*23360*/  @P0 BRA `(.L_x_617) ;  /* 0x0000001000d40947 */ /* 0x000fea0003800000 */
[----:B------:R-:W-:Y:S01]  /*23370*/  ULDC UR4, c[0x0][0xac8] ;  /* 0x0002b20000047ab9 */ /* 0x000fe20000000800 */
[----:B------:R-:W-:Y:S01]  /*23380*/  SHF.R.S32.HI R20, RZ, 0x1f, R29 ;  /* 0x0000001fff147819 */ /* 0x000fe2000001141d */
[C---:B-1----:R-:W-:Y:S01]  /*23390*/  VIADD R31, R218.reuse, 0x40 ;  /* 0x00000040da1f7836 */ /* 0x042fe20000000000 */
[C---:B------:R-:W-:Y:S01]  /*233a0*/  ISETP.GE.AND P2, PT, R218.reuse, UR4, PT ;  /* 0x00000004da007c0c */ /* 0x040fe2000bf46270 */
[C---:B------:R-:W-:Y:S01]  /*233b0*/  VIADD R33, R218.reuse, 0x40 ;  /* 0x00000040da217836 */ /* 0x040fe20000000000 */
[----:B------:R-:W-:Y:S01]  /*233c0*/  ISETP.GE.AND P3, PT, R225, UR4, PT ;  /* 0x00000004e1007c0c */ /* 0x000fe2000bf66270 */
[C---:B0--3--:R-:W-:Y:S01]  /*233d0*/  VIADD R32, R218.reuse, 0x50 ;  /* 0x00000050da207836 */ /* 0x049fe20000000000 */
[----:B------:R-:W-:Y:S01]  /*233e0*/  ISETP.GE.AND P1, PT, R29, UR4, PT ;  /* 0x000000041d007c0c */ /* 0x000fe2000bf26270 */
[----:B------:R-:W-:Y:S01]  /*233f0*/  VIADD R15, R218, 0x58 ;  /* 0x00000058da0f7836 */ /* 0x000fe20000000000 */
[----:B------:R-:W-:Y:S02]  /*23400*/  ISETP.GE.AND P0, PT, R28, UR4, PT ;  /* 0x000000041c007c0c */ /* 0x000fe4000bf06270 */
[----:B------:R-:W-:-:S02]  /*23410*/  ISETP.GE.AND P4, PT, R26, UR4, PT ;  /* 0x000000041a007c0c */ /* 0x000fc4000bf86270 */
[----:B------:R-:W-:Y:S02]  /*23420*/  SHF.R.S32.HI R0, RZ, 0x1f, R28 ;  /* 0x0000001fff007819 */ /* 0x000fe4000001141c */
[C---:B------:R-:W-:Y:S01]  /*23430*/  IADD3 R30, R218.reuse, 0x48, RZ ;  /* 0x00000048da1e7810 */ /* 0x040fe20007ffe0ff */
[----:B------:R-:W-:Y:S01]  /*23440*/  @!P2 IMAD.MOV.U32 R10, RZ, RZ, R49 ;  /* 0x000000ffff0aa224 */ /* 0x000fe200078e0031 */
[-C--:B--2---:R-:W-:Y:S01]  /*23450*/  @!P2 MOV R2, R14.reuse ;  /* 0x0000000e0002a202 */ /* 0x084fe20000000f00 */
[----:B------:R-:W-:Y:S01]  /*23460*/  @!P2 IMAD.MOV.U32 R11, RZ, RZ, R84 ;  /* 0x000000ffff0ba224 */ /* 0x000fe200078e0054 */
[----:B------:R-:W-:Y:S01]  /*23470*/  @!P3 LEA R12, P5, R225, R14, 0x2 ;  /* 0x0000000ee10cb211 */ /* 0x000fe200078a10ff */
[----:B------:R-:W-:Y:S01]  /*23480*/  @!P3 IMAD.MOV.U32 R84, RZ, RZ, R50 ;  /* 0x000000ffff54b224 */ /* 0x000fe200078e0032 */
[----:B------:R-:W-:Y:S01]  /*23490*/  @!P1 MOV R50, R53 ;  /* 0x0000003500329202 */ /* 0x000fe20000000f00 */
[----:B----4-:R-:W-:Y:S01]  /*234a0*/  @!P2 IMAD.WIDE R8, R218, 0x4, R2 ;  /* 0x00000004da08a825 */ /* 0x010fe200078e0202 */
[----:B------:R-:W-:-:S02]  /*234b0*/  SHF.R.S32.HI R2, RZ, 0x1f, R225 ;  /* 0x0000001fff027819 */ /* 0x000fc400000114e1 */
[----:B------:R-:W-:Y:S01]  /*234c0*/  SHF.R.S32.HI R33, RZ, 0x1f, R33 ;  /* 0x0000001fff217819 */ /* 0x000fe20000011421 */
[----:B------:R-:W-:Y:S01]  /*234d0*/  @!P0 IMAD.MOV.U32 R53, RZ, RZ, R52 ;  /* 0x000000ffff358224 */ /* 0x000fe200078e0034 */
[----:B------:R0:W-:Y:S01]  /*234e0*/  @!P2 ST.E.64 desc[UR50][R8.64], R10 ;  /* 0x0000000a0800a985 */ /* 0x0001e2000c101b32 */
[-C--:B------:R-:W-:Y:S01]  /*234f0*/  @!P1 LEA R6, P2, R29, R14.reuse, 0x2 ;  /* 0x0000000e1d069211 */ /* 0x080fe200078410ff */
[----:B------:R-:W-:Y:S01]  /*23500*/  @!P0 IMAD.MOV.U32 R52, RZ, RZ, R54 ;  /* 0x000000ffff348224 */ /* 0x000fe200078e0036 */
[-C--:B------:R-:W-:Y:S01]  /*23510*/  @!P3 LEA.HI.X R13, R225, R3.reuse, R2, 0x2, P5 ;  /* 0x00000003e10db211 */ /* 0x080fe200028f1402 */
[----:B------:R-:W-:Y:S01]  /*23520*/  @!P4 IMAD.MOV.U32 R54, RZ, RZ, R57 ;  /* 0x000000ffff36c224 */ /* 0x000fe200078e0039 */
[----:B------:R-:W-:Y:S02]  /*23530*/  @!P1 LEA.HI.X R7, R29, R3, R20, 0x2, P2 ;  /* 0x000000031d079211 */ /* 0x000fe400010f1414 */
[----:B------:R-:W-:Y:S01]  /*23540*/  @!P0 LEA R4, P5, R28, R14, 0x2 ;  /* 0x0000000e1c048211 */ /* 0x000fe200078a10ff */
[----:B------:R-:W-:Y:S01]  /*23550*/  @!P3 ST.E.64 desc[UR50][R12.64], R84 ;  /* 0x000000540c00b985 */ /* 0x000fe2000c101b32 */
[----:B------:R-:W-:-:S02]  /*23560*/  ISETP.GE.AND P2, PT, R25, UR4, PT ;  /* 0x0000000419007c0c */ /* 0x000fc4000bf46270 */
[-C--:B------:R-:W-:Y:S01]  /*23570*/  @!P0 LEA.HI.X R5, R28, R3.reuse, R0, 0x2, P5 ;  /* 0x000000031c058211 */ /* 0x080fe200028f1400 */
[----:B------:R1:W-:Y:S01]  /*23580*/  @!P1 ST.E.64 desc[UR50][R6.64], R50 ;  /* 0x0000003206009985 */ /* 0x0003e2000c101b32 */
[----:B------:R-:W-:Y:S02]  /*23590*/  ISETP.GE.AND P3, PT, R24, UR4, PT ;  /* 0x0000000418007c0c */ /* 0x000fe4000bf66270 */
[----:B------:R-:W-:Y:S01]  /*235a0*/  SHF.R.S32.HI R0, RZ, 0x1f, R26 ;  /* 0x0000001fff007819 */ /* 0x000fe2000001141a */
[----:B------:R2:W-:Y:S01]  /*235b0*/  @!P0 ST.E.64 desc[UR50][R4.64], R52 ;  /* 0x0000003404008985 */ /* 0x0005e2000c101b32 */
[CC--:B0-----:R-:W-:Y:S02]  /*235c0*/  @!P4 LEA R8, P5, R26.reuse, R14.reuse, 0x2 ;  /* 0x0000000e1a08c211 */ /* 0x0c1fe400078a10ff */
[----:B------:R-:W-:Y:S02]  /*235d0*/  ISETP.GE.AND P0, PT, R31, UR4, PT ;  /* 0x000000041f007c0c */ /* 0x000fe4000bf06270 */
[----:B------:R-:W-:Y:S01]  /*235e0*/  @!P4 LEA.HI.X R9, R26, R3, R0, 0x2, P5 ;  /* 0x000000031a09c211 */ /* 0x000fe200028f1400 */
[----:B------:R-:W-:Y:S01]  /*235f0*/  @!P2 IMAD.MOV.U32 R57, RZ, RZ, R56 ;  /* 0x000000ffff39a224 */ /* 0x000fe200078e0038 */
[----:B------:R-:W-:Y:S01]  /*23600*/  ISETP.GE.AND P1, PT, R224, UR4, PT ;  /* 0x00000004e0007c0c */ /* 0x000fe2000bf26270 */
[----:B------:R-:W-:Y:S01]  /*23610*/  @!P2 IMAD.MOV.U32 R56, RZ, RZ, R64 ;  /* 0x000000ffff38a224 */ /* 0x000fe200078e0040 */
[----:B------:R-:W-:Y:S01]  /*23620*/  SHF.R.S32.HI R0, RZ, 0x1f, R25 ;  /* 0x0000001fff007819 */ /* 0x000fe20000011419 */
[----:B------:R0:W-:Y:S01]  /*23630*/  @!P4 ST.E.64 desc[UR50][R8.64], R54 ;  /* 0x000000360800c985 */ /* 0x0001e2000c101b32 */
[----:B------:R-:W-:-:S02]  /*23640*/  @!P2 LEA R10, P5, R25, R14, 0x2 ;  /* 0x0000000e190aa211 */ /* 0x000fc400078a10ff */
[----:B------:R-:W-:Y:S02]  /*23650*/  ISETP.GE.AND P4, PT, R30, UR4, PT ;  /* 0x000000041e007c0c */ /* 0x000fe4000bf86270 */
[-C--:B------:R-:W-:Y:S02]  /*23660*/  @!P2 LEA.HI.X R11, R25, R3.reuse, R0, 0x2, P5 ;  /* 0x00000003190ba211 */ /* 0x080fe400028f1400 */
[----:B------:R-:W-:Y:S02]  /*23670*/  SHF.R.S32.HI R0, RZ, 0x1f, R24 ;  /* 0x0000001fff007819 */ /* 0x000fe40000011418 */
[-C--:B------:R-:W-:Y:S01]  /*23680*/  @!P3 LEA R20, P5, R24, R14.reuse, 0x2 ;  /* 0x0000000e1814b211 */ /* 0x080fe200078a10ff */
[----:B------:R3:W-:Y:S01]  /*23690*/  @!P2 ST.E.64 desc[UR50][R10.64], R56 ;  /* 0x000000380a00a985 */ /* 0x0007e2000c101b32 */
[----:B-1----:R-:W-:Y:S02]  /*236a0*/  @!P1 LEA R6, P2, R224, R14, 0x2 ;  /* 0x0000000ee0069211 */ /* 0x002fe400078410ff */
[----:B------:R-:W-:-:S02]  /*236b0*/  @!P3 LEA.HI.X R21, R24, R3, R0, 0x2, P5 ;  /* 0x000000031815b211 */ /* 0x000fc400028f1400 */
[C---:B--2---:R-:W-:Y:S02]  /*236c0*/  @!P0 LEA R4, P5, R31.reuse, R14, 0x2 ;  /* 0x0000000e1f048211 */ /* 0x044fe400078a10ff */
[----:B------:R-:W-:Y:S02]  /*236d0*/  SHF.R.S32.HI R0, RZ, 0x1f, R224 ;  /* 0x0000001fff007819 */ /* 0x000fe400000114e0 */
[----:B------:R-:W-:Y:S01]  /*236e0*/  @!P3 MOV R64, R67 ;  /* 0x000000430040b202 */ /* 0x000fe20000000f00 */
[----:B------:R-:W-:Y:S01]  /*236f0*/  @!P1 IMAD.MOV.U32 R67, RZ, RZ, R66 ;  /* 0x000000ffff439224 */ /* 0x000fe200078e0042 */
[-C--:B------:R-:W-:Y:S01]  /*23700*/  @!P0 LEA.HI.X R5, R31, R3.reuse, R33, 0x2, P5 ;  /* 0x000000031f058211 */ /* 0x080fe200028f1421 */
[----:B------:R-:W-:Y:S01]  /*23710*/  VIADD R33, R218, 0x48 ;  /* 0x00000048da217836 */ /* 0x000fe20000000000 */
[----:B------:R-:W-:Y:S01]  /*23720*/  @!P1 LEA.HI.X R7, R224, R3, R0, 0x2, P2 ;  /* 0x00000003e0079211 */ /* 0x000fe200010f1400 */
[----:B------:R-:W-:Y:S01]  /*23730*/  @!P3 ST.E.64 desc[UR50][R20.64], R64 ;  /* 0x000000401400b985 */ /* 0x000fe2000c101b32 */
[----:B------:R-:W-:Y:S01]  /*23740*/  @!P1 MOV R66, R68 ;  /* 0x0000004400429202 */ /* 0x000fe20000000f00 */
[----:B------:R-:W-:Y:S01]  /*23750*/  VIADD R31, R218, 0x60 ;  /* 0x00000060da1f7836 */ /* 0x000fe20000000000 */
[----:B------:R-:W-:-:S02]  /*23760*/  ISETP.GE.AND P2, PT, R32, UR4, PT ;  /* 0x0000000420007c0c */ /* 0x000fc4000bf46270 */
[CC--:B0-----:R-:W-:Y:S01]  /*23770*/  @!P4 LEA R8, P3, R30.reuse, R14.reuse, 0x2 ;  /* 0x0000000e1e08c211 */ /* 0x0c1fe200078610ff */
[----:B------:R0:W-:Y:S01]  /*23780*/  @!P1 ST.E.64 desc[UR50][R6.64], R66 ;  /* 0x0000004206009985 */ /* 0x0001e2000c101b32 */
[----:B------:R-:W-:Y:S02]  /*23790*/  SHF.R.S32.HI R33, RZ, 0x1f, R33 ;  /* 0x0000001fff217819 */ /* 0x000fe40000011421 */
[----:B------:R-:W-:Y:S02]  /*237a0*/  ISETP.GE.AND P1, PT, R15, UR4, PT ;  /* 0x000000040f007c0c */ /* 0x000fe4000bf26270 */
[----:B------:R-:W-:Y:S01]  /*237b0*/  @!P0 MOV R68, R71 ;  /* 0x0000004700448202 */ /* 0x000fe20000000f00 */
[----:B------:R-:W-:Y:S01]  /*237c0*/  @!P4 IMAD.MOV.U32 R71, RZ, RZ, R70 ;  /* 0x000000ffff47c224 */ /* 0x000fe200078e0046 */
[----:B------:R-:W-:Y:S01]  /*237d0*/  @!P4 LEA.HI.X R9, R30, R3, R33, 0x2, P3 ;  /* 0x000000031e09c211 */ /* 0x000fe200018f1421 */
[----:B------:R-:W-:Y:S01]  /*237e0*/  VIADD R33, R218, 0x50 ;  /* 0x00000050da217836 */ /* 0x000fe20000000000 */
[----:B------:R-:W-:Y:S01]  /*237f0*/  ISETP.GE.AND P3, PT, R31, UR4, PT ;  /* 0x000000041f007c0c */ /* 0x000fe2000bf66270 */
[----:B------:R-:W-:Y:S01]  /*23800*/  @!P4 IMAD.MOV.U32 R70, RZ, RZ, R72 ;  /* 0x000000ffff46c224 */ /* 0x000fe200078e0048 */
[----:B------:R1:W-:Y:S01]  /*23810*/  @!P0 ST.E.64 desc[UR50][R4.64], R68 ;  /* 0x0000004404008985 */ /* 0x0003e2000c101b32 */
[----:B---3--:R-:W-:Y:S01]  /*23820*/  @!P2 LEA R10, P0, R32, R14, 0x2 ;  /* 0x0000000e200aa211 */ /* 0x008fe200078010ff */
[----:B------:R-:W-:Y:S01]  /*23830*/  @!P2 IMAD.MOV.U32 R72, RZ, RZ, R87 ;  /* 0x000000ffff48a224 */ /* 0x000fe200078e0057 */
[----:B------:R-:W-:Y:S01]  /*23840*/  SHF.R.S32.HI R33, RZ, 0x1f, R33 ;  /* 0x0000001fff217819 */ /* 0x000fe20000011421 */
[----:B------:R2:W-:Y:S01]  /*23850*/  @!P4 ST.E.64 desc[UR50][R8.64], R70 ;  /* 0x000000460800c985 */ /* 0x0005e2000c101b32 */
[----:B------:R-:W-:Y:S01]  /*23860*/  IADD3 R30, R218, 0x58, RZ ;  /* 0x00000058da1e7810 */ /* 0x000fe20007ffe0ff */
[----:B------:R-:W-:Y:S01]  /*23870*/  @!P1 IMAD.MOV.U32 R87, RZ, RZ, R86 ;  /* 0x000000ffff579224 */ /* 0x000fe200078e0056 */
[----:B------:R-:W-:Y:S01]  /*23880*/  ISETP.GE.AND P5, PT, R229, UR4, PT ;  /* 0x00000004e5007c0c */ /* 0x000fe2000bfa6270 */
[----:B------:R-:W-:Y:S01]  /*23890*/  @!P1 IMAD.MOV.U32 R86, RZ, RZ, R90 ;  /* 0x000000ffff569224 */ /* 0x000fe200078e005a */
[----:B------:R-:W-:-:S02]  /*238a0*/  ISETP.GE.AND P4, PT, R228, UR4, PT ;  /* 0x00000004e4007c0c */ /* 0x000fc4000bf86270 */
[-C--:B------:R-:W-:Y:S01]  /*238b0*/  @!P2 LEA.HI.X R11, R32, R3.reuse, R33, 0x2, P0 ;  /* 0x00000003200ba211 */ /* 0x080fe200000f1421 */
[----:B------:R-:W-:Y:S01]  /*238c0*/  @!P3 IMAD.MOV.U32 R90, RZ, RZ, R93 ;  /* 0x000000ffff5ab224 */ /* 0x000fe200078e005d */
[----:B------:R-:W-:Y:S02]  /*238d0*/  SHF.R.S32.HI R30, RZ, 0x1f, R30 ;  /* 0x0000001fff1e7819 */ /* 0x000fe4000001141e */
[CC--:B0-----:R-:W-:Y:S01]  /*238e0*/  @!P1 LEA R6, P0, R15.reuse, R14.reuse, 0x2 ;  /* 0x0000000e0f069211 */ /* 0x0c1fe200078010ff */
[----:B------:R0:W-:Y:S01]  /*238f0*/  @!P2 ST.E.64 desc[UR50][R10.64], R72 ;  /* 0x000000480a00a985 */ /* 0x0001e2000c101b32 */
[----:B------:R-:W-:Y:S02]  /*23900*/  IADD3 R32, R218, 0x60, RZ ;  /* 0x00000060da207810 */ /* 0x000fe40007ffe0ff */
[----:B------:R-:W-:Y:S01]  /*23910*/  @!P1 LEA.HI.X R7, R15, R3, R30, 0x2, P0 ;  /* 0x000000030f079211 */ /* 0x000fe200000f141e */
[----:B------:R-:W-:Y:S01]  /*23920*/  @!P5 IMAD.MOV.U32 R95, RZ, RZ, R92 ;  /* 0x000000ffff5fd224 */ /* 0x000fe200078e005c */
[----:B-1----:R-:W-:-:S02]  /*23930*/  @!P3 LEA R4, P0, R31, R14, 0x2 ;  /* 0x0000000e1f04b211 */ /* 0x002fc400078010ff */
[----:B------:R-:W-:Y:S01]  /*23940*/  SHF.R.S32.HI R32, RZ, 0x1f, R32 ;  /* 0x0000001fff207819 */ /* 0x000fe20000011420 */
[----:B------:R0:W-:Y:S01]  /*23950*/  @!P1 ST.E.64 desc[UR50][R6.64], R86 ;  /* 0x0000005606009985 */ /* 0x0001e2000c101b32 */
[-C--:B--2---:R-:W-:Y:S02]  /*23960*/  @!P5 LEA R8, P1, R229, R14.reuse, 0x2 ;  /* 0x0000000ee508d211 */ /* 0x084fe400078210ff */
[----:B------:R-:W-:Y:S02]  /*23970*/  SHF.R.S32.HI R30, RZ, 0x1f, R229 ;  /* 0x0000001fff1e7819 */ /* 0x000fe400000114e5 */
[----:B------:R-:W-:Y:S02]  /*23980*/  @!P4 LEA R12, P2, R228, R14, 0x2 ;  /* 0x0000000ee40cc211 */ /* 0x000fe400078410ff */
[----:B------:R-:W-:Y:S02]  /*23990*/  SHF.R.S32.HI R15, RZ, 0x1f, R228 ;  /* 0x0000001fff0f7819 */ /* 0x000fe400000114e4 */
[----:B------:R-:W-:-:S02]  /*239a0*/  @!P3 LEA.HI.X R5, R31, R3, R32, 0x2, P0 ;  /* 0x000000031f05b211 */ /* 0x000fc400000f1420 */
[-C--:B------:R-:W-:Y:S02]  /*239b0*/  @!P5 LEA.HI.X R9, R229, R3.reuse, R30, 0x2, P1 ;  /* 0x00000003e509d211 */ /* 0x080fe400008f141e */
[----:B------:R-:W-:Y:S01]  /*239c0*/  @!P4 LEA.HI.X R13, R228, R3, R15, 0x2, P2 ;  /* 0x00000003e40dc211 */ /* 0x000fe200010f140f */
[----:B------:R0:W-:Y:S01]  /*239d0*/  @!P3 ST.E.64 desc[UR50][R4.64], R90 ;  /* 0x0000005a0400b985 */ /* 0x0001e2000c101b32 */
[----:B------:R-:W-:-:S03]  /*239e0*/  ISETP.GE.AND P0, PT, R227, UR4, PT ;  /* 0x00000004e3007c0c */ /* 0x000fc6000bf06270 */
[----:B------:R0:W-:Y:S04]  /*239f0*/  @!P5 ST.E.64 desc[UR50][R8.64], R94 ;  /* 0x0000005e0800d985 */ /* 0x0001e8000c101b32 */
[----:B------:R0:W-:Y:S06]  /*23a00*/  @!P4 ST.E.64 desc[UR50][R12.64], R60 ;  /* 0x0000003c0c00c985 */ /* 0x0001ec000c101b32 */
[----:B------:R-:W-:Y:S05]  /*23a10*/  @P0 BRA `(.L_x_617) ;  /* 0x0000000c00280947 */ /* 0x000fea0003800000 */
[----:B------:R-:W-:Y:S02]  /*23a20*/  SHF.R.S32.HI R30, RZ, 0x1f, R227 ;  /* 0x0000001fff1e7819 */ /* 0x000fe400000114e3 */
[----:B------:R-:W-:-:S04]  /*23a30*/  LEA R14, P0, R227, R14, 0x2 ;  /* 0x0000000ee30e7211 */ /* 0x000fc800078010ff */
[----:B------:R-:W-:-:S05]  /*23a40*/  LEA.HI.X R15, R227, R3, R30, 0x2, P0 ;  /* 0x00000003e30f7211 */ /* 0x000fca00000f141e */
[----:B------:R1:W-:Y:S01]  /*23a50*/  ST.E.64 desc[UR50][R14.64], R62 ;  /* 0x0000003e0e007985 */ /* 0x0003e2000c101b32 */
[----:B------:R-:W-:Y:S05]  /*23a60*/  BRA `(.L_x_617) ;  /* 0x0000000c00147947 */ /* 0x000fea0003800000 */
.L_x_603:
[----:B------:R-:W-:Y:S01]  /*23a70*/  ULDC.64 UR6, c[0x0][0xc08] ;  /* 0x0003020000067ab9 */ /* 0x000fe20000000a00 */
[----:B------:R-:W-:Y:S01]  /*23a80*/  ULDC.64 UR4, c[0x0][0xc00] ;  /* 0x0003000000047ab9 */ /* 0x000fe20000000a00 */
[----:B------:R-:W-:Y:S01]  /*23a90*/  ISETP.NE.U32.AND P1, PT, RZ, UR6, PT ;  /* 0x00000006ff007c0c */ /* 0x000fe2000bf25070 */
[----:B------:R-:W-:Y:S01]  /*23aa0*/  IMAD.MOV.U32 R13, RZ, RZ, RZ ;  /* 0x000000ffff0d7224 */ /* 0x000fe200078e00ff */
[----:B------:R-:W-:Y:S01]  /*23ab0*/  ISETP.NE.U32.AND P0, PT, RZ, UR4, PT ;  /* 0x00000004ff007c0c */ /* 0x000fe2000bf05070 */
[----:B------:R-:W4:Y:S01]  /*23ac0*/  S2R R0, SR_TID.X ;  /* 0x0000000000007919 */ /* 0x000f220000002100 */
[----:B------:R-:W-:Y:S02]  /*23ad0*/  ISETP.NE.AND.EX P1, PT, RZ, UR7, PT, P1 ;  /* 0x00000007ff007c0c */ /* 0x000fe4000bf25310 */
[----:B------:R-:W-:Y:S02]  /*23ae0*/  IADD3 R2, P2, R220, UR4, RZ ;  /* 0x00000004dc027c10 */ /* 0x000fe4000ff5e0ff */
[----:B------:R-:W-:-:S02]  /*23af0*/  ISETP.NE.AND.EX P0, PT, RZ, UR5, PT, P0 ;  /* 0x00000005ff007c0c */ /* 0x000fc4000bf05300 */
[----:B------:R-:W-:Y:S01]  /*23b00*/  IADD3.X R3, R221, UR5, RZ, P2, !PT ;  /* 0x00000005dd037c10 */ /* 0x000fe200097fe4ff */
[----:B------:R-:W-:Y:S02]  /*23b10*/  ULDC UR4, c[0x0][0xa88] ;  /* 0x0002a20000047ab9 */ /* 0x000fe40000000800 */
[----:B------:R-:W-:-:S04]  /*23b20*/  IMAD.U32 R20, RZ, RZ, UR4 ;  /* 0x00000004ff147e24 */ /* 0x000fc8000f8e00ff */
[----:B------:R-:W-:-:S04]  /*23b30*/  @P1 IADD3 R220, P2, R220, UR6, RZ ;  /* 0x00000006dcdc1c10 */ /* 0x000fc8000ff5e0ff */
[----:B------:R-:W-:Y:S01]  /*23b40*/  @P1 IADD3.X R221, R221, UR7, RZ, P2, !PT ;  /* 0x00000007dddd1c10 */ /* 0x000fe200097fe4ff */
[----:B------:R0:W5:Y:S04]  /*23b50*/  @P0 LDG.E R13, desc[UR50][R2.64] ;  /* 0x00000032020d0981 */ /* 0x000168000c1e1900 */
[----:B------:R0:W5:Y:S01]  /*23b60*/  @P1 LDG.E R20, desc[UR50][R220.64] ;  /* 0x00000032dc141981 */ /* 0x000162000c1e1900 */
[----:B-1----:R-:W-:Y:S02]  /*23b70*/  ISETP.GT.AND P2, PT, R219, 0x1, PT ;  /* 0x00000001db00780c */ /* 0x002fe40003f44270 */
[----:B----4-:R-:W-:-:S04]  /*23b80*/  IADD3 R24, R0, -0x80, RZ ;  /* 0xffffff8000187810 */ /* 0x010fc80007ffe0ff */
[----:B------:R-:W-:Y:S01]  /*23b90*/  ISETP.GT.AND P3, PT, R24, 0x7f, PT ;  /* 0x0000007f1800780c */ /* 0x000fe20003f64270 */
[----:B0-----:R-:W-:-:S12]  /*23ba0*/  @P1 BRA `(.L_x_622) ;  /* 0x0000000000101947 */ /* 0x001fd80003800000 */
[----:B------:R-:W-:Y:S05]  /*23bb0*/  @!P0 BRA `(.L_x_622) ;  /* 0x00000000000c8947 */ /* 0x000fea0003800000 */
[----:B------:R-:W4:Y:S04]  /*23bc0*/  LDG.E R5, desc[UR50][R2.64] ;  /* 0x0000003202057981 */ /* 0x000f28000c1e1900 */
[----:B-----5:R-:W4:Y:S02]  /*23bd0*/  LDG.E R20, desc[UR50][R2.64+0x4] ;  /* 0x0000043202147981 */ /* 0x020f24000c1e1900 */
[----:B----4-:R-:W-:-:S07]  /*23be0*/  IMAD.IADD R20, R20, 0x1, -R5 ;  /* 0x0000000114147824 */ /* 0x010fce00078e0a05 */
.L_x_622:
[----:B------:R-:W-:Y:S01]  /*23bf0*/  BSSY B1, `(.L_x_623) ;  /* 0x0000036000017945 */ /* 0x000fe20003800000 */
[----:B------:R-:W-:Y:S02]  /*23c00*/  SEL R21, R214, RZ, !P0 ;  /* 0x000000ffd6157207 */ /* 0x000fe40004000000 */
[----:B------:R-:W-:Y:S02]  /*23c10*/  SEL R222, R222, RZ, !P0 ;  /* 0x000000ffdede7207 */ /* 0x000fe40004000000 */
[----:B-----5:R-:W-:Y:S01]  /*23c20*/  SHF.R.S32.HI R12, RZ, 0x1f, R13 ;  /* 0x0000001fff0c7819 */ /* 0x020fe2000001140d */
[----:B------:R-:W-:Y:S06]  /*23c30*/  @P3 BRA `(.L_x_624) ;  /* 0x0000000000c43947 */ /* 0x000fec0003800000 */
[----:B------:R-:W0:Y:S01]  /*23c40*/  LDC R27, c[0x0][0xbe8] ;  /* 0x0002fa00ff1b7b82 */ /* 0x000e220000000800 */
[----:B------:R-:W-:-:S05]  /*23c50*/  IMAD R0, R223, 0x80, R0 ;  /* 0x00000080df007824 */ /* 0x000fca00078e0200 */
[----:B------:R-:W-:Y:S01]  /*23c60*/  IADD3 R25, R0, -0x80, RZ ;  /* 0xffffff8000197810 */ /* 0x000fe20007ffe0ff */
[----:B0-----:R-:W-:-:S05]  /*23c70*/  IMAD R2, R20, R27, RZ ;  /* 0x0000001b14027224 */ /* 0x001fca00078e02ff */
[----:B------:R-:W-:-:S13]  /*23c80*/  ISETP.GE.AND P0, PT, R25, R2, PT ;  /* 0x000000021900720c */ /* 0x000fda0003f06270 */
[----:B------:R-:W-:Y:S05]  /*23c90*/  @P0 BRA `(.L_x_624) ;  /* 0x0000000000ac0947 */ /* 0x000fea0003800000 */
[----:B------:R-:W-:Y:S01]  /*23ca0*/  IMAD.MOV.U32 R0, RZ, RZ, 0x9b8 ;  /* 0x000009b8ff007424 */ /* 0x000fe200078e00ff */
[----:B------:R-:W-:Y:S01]  /*23cb0*/  ISETP.GT.AND P3, PT, R219, 0x1, PT ;  /* 0x00000001db00780c */ /* 0x000fe20003f64270 */
[----:B------:R-:W0:Y:S01]  /*23cc0*/  LDC.64 R28, c[0x0][0xba8] ;  /* 0x0002ea00ff1c7b82 */ /* 0x000e220000000a00 */
[----:B------:R-:W-:Y:S01]  /*23cd0*/  ISETP.NE.AND P0, PT, R27, 0x1, PT ;  /* 0x000000011b00780c */ /* 0x000fe20003f05270 */
[----:B------:R-:W-:Y:S01]  /*23ce0*/  IMAD.MOV.U32 R15, RZ, RZ, R25 ;  /* 0x000000ffff0f7224 */ /* 0x000fe200078e0019 */
[----:B------:R-:W-:-:S05]  /*23cf0*/  SEL R14, R0, 0x978, P3 ;  /* 0x00000978000e7807 */ /* 0x000fca0001800000 */
[----:B------:R-:W1:Y:S08]  /*23d00*/  LDC.64 R6, c[0x0][R14+0x220] ;  /* 0x000088000e067b82 */ /* 0x000e700000000a00 */
[----:B------:R-:W4:Y:S08]  /*23d10*/  LDC.64 R2, c[0x0][R14+0x218] ;  /* 0x000086000e027b82 */ /* 0x000f300000000a00 */
[----:B------:R-:W5:Y:S08]  /*23d20*/  LDC.64 R8, c[0x0][R14+0x228] ;  /* 0x00008a000e087b82 */ /* 0x000f700000000a00 */
[----:B------:R-:W2:Y:S08]  /*23d30*/  LDC.64 R4, c[0x0][R14+0x210] ;  /* 0x000084000e047b82 */ /* 0x000eb00000000a00 */
[----:B------:R-:W3:Y:S08]  /*23d40*/  @P0 LDC R0, c[0x0][0xbec] ;  /* 0x0002fb00ff000b82 */ /* 0x000ef00000000800 */
[----:B------:R-:W5:Y:S01]  /*23d50*/  @P0 LDC R33, c[0x0][0xbf0] ;  /* 0x0002fc00ff210b82 */ /* 0x000f620000000800 */
[----:B-1----:R-:W-:-:S07]  /*23d60*/  IMAD R7, R7, R21, RZ ;  /* 0x0000001507077224 */ /* 0x002fce00078e02ff */
[----:B0-----:R-:W0:Y:S01]  /*23d70*/  @!P3 LDC R28, c[0x0][0xb50] ;  /* 0x0002d400ff1cbb82 */ /* 0x001e220000000800 */
[----:B------:R-:W-:Y:S02]  /*23d80*/  IMAD R7, R6, R222, R7 ;  /* 0x000000de06077224 */ /* 0x000fe400078e0207 */
[----:B---3--:R-:W-:-:S05]  /*23d90*/  @P0 IMAD.HI.U32 R0, R25, R0, RZ ;  /* 0x0000000019000227 */ /* 0x008fca00078e00ff */
[----:B------:R-:W1:Y:S01]  /*23da0*/  @!P3 LDC R29, c[0x0][0xb54] ;  /* 0x0002d500ff1dbb82 */ /* 0x000e620000000800 */
[-C--:B----4-:R-:W-:Y:S02]  /*23db0*/  IMAD R31, R3, R169.reuse, RZ ;  /* 0x000000a9031f7224 */ /* 0x090fe400078e02ff */
[----:B------:R-:W-:Y:S01]  /*23dc0*/  IMAD.WIDE.U32 R10, R2, R169, RZ ;  /* 0x000000a9020a7225 */ /* 0x000fe200078e00ff */
[----:B-----5:R-:W-:-:S03]  /*23dd0*/  @P0 SHF.R.U32.HI R15, RZ, R33, R0 ;  /* 0x00000021ff0f0219 */ /* 0x020fc60000011600 */
[----:B------:R-:W-:Y:S01]  /*23de0*/  IMAD.WIDE.U32 R2, R6, R21, RZ ;  /* 0x0000001506027225 */ /* 0x000fe200078e00ff */
[----:B------:R-:W-:Y:S02]  /*23df0*/  SEL R33, R226, RZ, P3 ;  /* 0x000000ffe2217207 */ /* 0x000fe40001800000 */
[----:B------:R-:W-:Y:S01]  /*23e00*/  IADD3 R0, -R15, RZ, RZ ;  /* 0x000000ff0f007210 */ /* 0x000fe20007ffe1ff */
[----:B------:R-:W-:Y:S01]  /*23e10*/  IMAD.IADD R11, R31, 0x1, R11 ;  /* 0x000000011f0b7824 */ /* 0x000fe200078e020b */
[----:B------:R-:W-:Y:S01]  /*23e20*/  IADD3 R10, P0, P1, R2, R10, R13 ;  /* 0x0000000a020a7210 */ /* 0x000fe2000791e00d */
[----:B------:R-:W-:Y:S02]  /*23e30*/  IMAD.IADD R6, R3, 0x1, R7 ;  /* 0x0000000103067824 */ /* 0x000fe400078e0207 */
[----:B------:R-:W-:-:S04]  /*23e40*/  IMAD.WIDE.U32 R2, R8, R33, RZ ;  /* 0x0000002108027225 */ /* 0x000fc800078e00ff */
[----:B------:R-:W-:Y:S02]  /*23e50*/  IMAD R9, R9, R33, RZ ;  /* 0x0000002109097224 */ /* 0x000fe400078e02ff */
[----:B------:R-:W-:Y:S01]  /*23e60*/  IMAD R7, R27, R0, R25 ;  /* 0x000000001b077224 */ /* 0x000fe200078e0219 */
[----:B------:R-:W-:Y:S01]  /*23e70*/  IADD3.X R0, R6, R11, R12, P0, P1 ;  /* 0x0000000b06007210 */ /* 0x000fe200007e240c */
[----:B------:R-:W-:Y:S01]  /*23e80*/  IMAD.IADD R3, R9, 0x1, R3 ;  /* 0x0000000109037824 */ /* 0x000fe200078e0203 */
[----:B------:R-:W-:Y:S02]  /*23e90*/  IADD3 R2, P0, P1, R15, R10, R2 ;  /* 0x0000000a0f027210 */ /* 0x000fe4000791e002 */
[----:B------:R-:W-:Y:S02]  /*23ea0*/  SHF.R.S32.HI R15, RZ, 0x1f, R15 ;  /* 0x0000001fff0f7819 */ /* 0x000fe4000001140f */
[----:B------:R-:W-:Y:S02]  /*23eb0*/  SHF.R.S32.HI R9, RZ, 0x1f, R7 ;  /* 0x0000001fff097819 */ /* 0x000fe40000011407 */
[----:B------:R-:W-:Y:S01]  /*23ec0*/  IADD3.X R3, R15, R0, R3, P0, P1 ;  /* 0x000000000f037210 */ /* 0x000fe200007e2403 */
[----:B--2---:R-:W-:-:S04]  /*23ed0*/  IMAD R0, R5, R7, RZ ;  /* 0x0000000705007224 */ /* 0x004fc800078e02ff */
[C---:B------:R-:W-:Y:S02]  /*23ee0*/  IMAD R9, R4.reuse, R9, R0 ;  /* 0x0000000904097224 */ /* 0x040fe400078e0200 */
[----:B------:R-:W-:-:S04]  /*23ef0*/  IMAD.WIDE.U32 R2, R4, R7, R2 ;  /* 0x0000000704027225 */ /* 0x000fc800078e0002 */
[----:B------:R-:W-:Y:S01]  /*23f00*/  IMAD.IADD R0, R3, 0x1, R9 ;  /* 0x0000000103007824 */ /* 0x000fe200078e0209 */
[C---:B0-----:R-:W-:Y:S02]  /*23f10*/  LEA R4, P0, R2.reuse, R28, 0x2 ;  /* 0x0000001c02047211 */ /* 0x041fe400078010ff */
[----:B------:R-:W-:Y:S02]  /*23f20*/  MOV R3, 0xff800000 ;  /* 0xff80000000037802 */ /* 0x000fe40000000f00 */
[----:B-1----:R-:W-:-:S05]  /*23f30*/  LEA.HI.X R5, R2, R29, R0, 0x2, P0 ;  /* 0x0000001d02057211 */ /* 0x002fca00000f1400 */
[----:B------:R0:W-:Y:S04]  /*23f40*/  STG.E desc[UR50][R4.64], R3 ;  /* 0x0000000304007986 */ /* 0x0001e8000c101932 */
.L_x_624:
[----:B------:R-:W-:Y:S05]  /*23f50*/  BSYNC B1 ;  /* 0x0000000000017941 */ /* 0x000fea0003800000 */
.L_x_623:
[----:B------:R-:W-:Y:S05]  /*23f60*/  @P2 BRA `(.L_x_617) ;  /* 0x0000000400d42947 */ /* 0x000fea0003800000 */
[----:B------:R-:W1:Y:S01]  /*23f70*/  LDC R25, c[0x0][0xbe8] ;  /* 0x0002fa00ff197b82 */ /* 0x000e620000000800 */
[----:B------:R-:W-:Y:S01]  /*23f80*/  SHF.R.S32.HI R6, RZ, 0x1f, R24 ;  /* 0x0000001fff067819 */ /* 0x000fe20000011418 */
[----:B------:R-:W-:Y:S01]  /*23f90*/  ULDC.64 UR4, c[0x0][0xaa0] ;  /* 0x0002a80000047ab9 */ /* 0x000fe20000000a00 */
[----:B------:R-:W-:Y:S01]  /*23fa0*/  ULDC.64 UR6, c[0x0][0xaf0] ;  /* 0x0002bc0000067ab9 */ /* 0x000fe20000000a00 */
[----:B------:R-:W-:Y:S01]  /*23fb0*/  IMAD R0, R12, UR4, RZ ;  /* 0x000000040c007c24 */ /* 0x000fe2000f8e02ff */
[----:B------:R-:W-:Y:S01]  /*23fc0*/  LEA.HI R6, R6, R24, RZ, 0x3 ;  /* 0x0000001806067211 */ /* 0x000fe200078f18ff */
[----:B0-----:R-:W-:-:S03]  /*23fd0*/  IMAD.WIDE.U32 R2, R13, UR4, RZ ;  /* 0x000000040d027c25 */ /* 0x001fc6000f8e00ff */
[----:B------:R-:W-:Y:S01]  /*23fe0*/  SHF.R.S32.HI R6, RZ, 0x3, R6 ;  /* 0x00000003ff067819 */ /* 0x000fe20000011406 */
[----:B------:R-:W-:Y:S01]  /*23ff0*/  IMAD R5, R13, UR5, R0 ;  /* 0x000000050d057c24 */ /* 0x000fe2000f8e0200 */
[----:B------:R-:W-:-:S03]  /*24000*/  ULDC.64 UR4, c[0x0][0xae8] ;  /* 0x0002ba0000047ab9 */ /* 0x000fc60000000a00 */
[----:B------:R-:W-:Y:S02]  /*24010*/  IMAD R0, R217, 0x20, R6 ;  /* 0x00000020d9007824 */ /* 0x000fe400078e0206 */
[----:B------:R-:W-:Y:S02]  /*24020*/  IMAD.IADD R3, R3, 0x1, R5 ;  /* 0x0000000103037824 */ /* 0x000fe400078e0205 */
[----:B------:R-:W-:Y:S02]  /*24030*/  IMAD R9, R223, 0x80, R0 ;  /* 0x00000080df097824 */ /* 0x000fe400078e0200 */
[----:B------:R-:W-:-:S03]  /*24040*/  IMAD.WIDE.U32 R2, R169, UR4, R2 ;  /* 0x00000004a9027c25 */ /* 0x000fc6000f8e0002 */
[----:B------:R-:W-:Y:S01]  /*24050*/  MOV R5, R9 ;  /* 0x0000000900057202 */ /* 0x000fe20000000f00 */
[----:B------:R-:W-:Y:S01]  /*24060*/  IMAD R3, R169, UR5, R3 ;  /* 0x00000005a9037c24 */ /* 0x000fe2000f8e0203 */
[----:B-1----:R-:W-:Y:S01]  /*24070*/  ISETP.NE.AND P0, PT, R25, 0x1, PT ;  /* 0x000000011900780c */ /* 0x002fe20003f05270 */
[----:B------:R-:W-:Y:S01]  /*24080*/  ULDC.64 UR4, c[0x0][0xae0] ;  /* 0x0002b80000047ab9 */ /* 0x000fe20000000a00 */
[----:B------:R-:W-:-:S11]  /*24090*/  IMAD.WIDE.U32 R2, R21, UR6, R2 ;  /* 0x0000000615027c25 */ /* 0x000fd6000f8e0002 */
[----:B------:R-:W0:Y:S08]  /*240a0*/  @P0 LDC R4, c[0x0][0xbec] ;  /* 0x0002fb00ff040b82 */ /* 0x000e300000000800 */
[----:B------:R-:W1:Y:S01]  /*240b0*/  @P0 LDC R7, c[0x0][0xbf0] ;  /* 0x0002fc00ff070b82 */ /* 0x000e620000000800 */
[----:B0-----:R-:W-:-:S04]  /*240c0*/  @P0 IMAD.HI.U32 R0, R9, R4, RZ ;  /* 0x0000000409000227 */ /* 0x001fc800078e00ff */
[----:B------:R-:W-:Y:S01]  /*240d0*/  IMAD R4, R222, UR6, RZ ;  /* 0x00000006de047c24 */ /* 0x000fe2000f8e02ff */
[----:B-1----:R-:W-:-:S03]  /*240e0*/  @P0 SHF.R.U32.HI R5, RZ, R7, R0 ;  /* 0x00000007ff050219 */ /* 0x002fc60000011600 */
[----:B------:R-:W-:Y:S01]  /*240f0*/  IMAD R7, R21, UR7, R4 ;  /* 0x0000000715077c24 */ /* 0x000fe2000f8e0204 */
[--C-:B------:R-:W-:Y:S01]  /*24100*/  SHF.R.S32.HI R0, RZ, 0x1f, R5.reuse ;  /* 0x0000001fff007819 */ /* 0x100fe20000011405 */
[----:B------:R-:W-:Y:S02]  /*24110*/  IMAD.MOV R4, RZ, RZ, -R5 ;  /* 0x000000ffff047224 */ /* 0x000fe400078e0a05 */
[----:B------:R-:W-:Y:S02]  /*24120*/  IMAD.IADD R3, R3, 0x1, R7 ;  /* 0x0000000103037824 */ /* 0x000fe400078e0207 */
[----:B------:R-:W-:Y:S02]  /*24130*/  IMAD R0, R0, UR4, RZ ;  /* 0x0000000400007c24 */ /* 0x000fe4000f8e02ff */
[----:B------:R-:W-:Y:S02]  /*24140*/  IMAD R7, R25, R4, R9 ;  /* 0x0000000419077224 */ /* 0x000fe400078e0209 */
[----:B------:R-:W-:-:S02]  /*24150*/  IMAD R9, R5, UR5, R0 ;  /* 0x0000000505097c24 */ /* 0x000fc4000f8e0200 */
[----:B------:R-:W-:Y:S01]  /*24160*/  IMAD.WIDE.U32 R2, R5, UR4, R2 ;  /* 0x0000000405027c25 */ /* 0x000fe2000f8e0002 */
[----:B------:R-:W-:Y:S01]  /*24170*/  SHF.R.S32.HI R0, RZ, 0x1f, R7 ;  /* 0x0000001fff007819 */ /* 0x000fe20000011407 */
[----:B------:R-:W-:Y:S02]  /*24180*/  ULDC.64 UR4, c[0x0][0xad8] ;  /* 0x0002b60000047ab9 */ /* 0x000fe40000000a00 */
[----:B------:R-:W-:Y:S01]  /*24190*/  IMAD.IADD R3, R3, 0x1, R9 ;  /* 0x0000000103037824 */ /* 0x000fe200078e0209 */
[----:B------:R-:W-:Y:S01]  /*241a0*/  SHF.L.U32 R9, R217, 0x3, RZ ;  /* 0x00000003d9097819 */ /* 0x000fe200000006ff */
[----:B------:R-:W-:Y:S02]  /*241b0*/  IMAD R0, R0, UR4, RZ ;  /* 0x0000000400007c24 */ /* 0x000fe4000f8e02ff */
[----:B------:R-:W-:-:S04]  /*241c0*/  IMAD.WIDE.U32 R4, R7, UR4, R2 ;  /* 0x0000000407047c25 */ /* 0x000fc8000f8e0002 */
[----:B------:R-:W-:Y:S01]  /*241d0*/  IMAD R3, R7, UR5, R0 ;  /* 0x0000000507037c24 */ /* 0x000fe2000f8e0200 */
[----:B------:R-:W-:Y:S01]  /*241e0*/  ULDC.64 UR4, c[0x0][0xa80] ;  /* 0x0002a00000047ab9 */ /* 0x000fe20000000a00 */
[----:B------:R-:W-:Y:S01]  /*241f0*/  VIADD R7, R9, 0x40 ;  /* 0x0000004009077836 */ /* 0x000fe20000000000 */
[C---:B------:R-:W-:Y:S01]  /*24200*/  LEA R2, P0, R4.reuse, UR4, 0x1 ;  /* 0x0000000404027c11 */ /* 0x040fe2000f8008ff */
[----:B------:R-:W-:Y:S01]  /*24210*/  IMAD.IADD R3, R5, 0x1, R3 ;  /* 0x0000000105037824 */ /* 0x000fe200078e0203 */
[----:B------:R-:W-:Y:S01]  /*24220*/  UMOV UR4, 0xffffffff ;  /* 0xffffffff00047882 */ /* 0x000fe20000000000 */
[----:B------:R-:W-:Y:S02]  /*24230*/  SHF.R.S32.HI R5, RZ, 0x1f, R9 ;  /* 0x0000001fff057819 */ /* 0x000fe40000011409 */
[----:B------:R-:W-:Y:S02]  /*24240*/  SHF.R.S32.HI R8, RZ, 0x1f, R7 ;  /* 0x0000001fff087819 */ /* 0x000fe40000011407 */
[----:B------:R-:W-:Y:S01]  /*24250*/  LEA.HI.X R3, R4, UR5, R3, 0x1, P0 ;  /* 0x0000000504037c11 */ /* 0x000fe200080f0c03 */
[----:B------:R-:W-:Y:S06]  /*24260*/  BRA.DIV UR4, `(.L_x_625) ;  /* 0x000000ba04907947 */ /* 0x000fec000b800000 */
[----:B------:R0:W1:Y:S04]  /*24270*/  SHFL.IDX PT, R0, R3, RZ, 0x181f ;  /* 0x00181fff03007589 */ /* 0x00006800000e0000 */
[----:B------:R0:W4:Y:S02]  /*24280*/  SHFL.IDX PT, R14, R2, RZ, 0x181f ;  /* 0x00181fff020e7589 */ /* 0x00012400000e0000 */
.L_x_910:
[----:B------:R-:W-:Y:S01]  /*24290*/  IMAD R25, R20, R25, RZ ;  /* 0x0000001914197224 */ /* 0x000fe200078e02ff */
[----:B------:R-:W-:Y:S01]  /*242a0*/  BSSY B1, `(.L_x_626) ;  /* 0x000000d000017945 */ /* 0x000fe20003800000 */
[----:B------:R-:W-:-:S05]  /*242b0*/  IMAD R6, R223, 0x80, R6 ;  /* 0x00000080df067824 */ /* 0x000fca00078e0206 */
[----:B------:R-:W-:-:S13]  /*242c0*/  ISETP.GE.AND P0, PT, R6, R25, PT ;  /* 0x000000190600720c */ /* 0x000fda0003f06270 */
[----:B------:R-:W-:Y:S05]  /*242d0*/  @P0 BRA `(.L_x_627) ;  /* 0x0000000000240947 */ /* 0x000fea0003800000 */
[----:B------:R-:W-:Y:S02]  /*242e0*/  ULDC UR4, c[0x0][0xac8] ;  /* 0x0002b20000047ab9 */ /* 0x000fe40000000800 */
[----:B------:R-:W-:Y:S02]  /*242f0*/  ISETP.GE.AND P2, PT, R9, UR4, PT ;  /* 0x0000000409007c0c */ /* 0x000fe4000bf46270 */
[----:B------:R-:W-:-:S11]  /*24300*/  ISETP.GE.AND P3, PT, R7, UR4, PT ;  /* 0x0000000407007c0c */ /* 0x000fd6000bf66270 */
[-C--:B----4-:R-:W-:Y:S02]  /*24310*/  @!P2 LEA R10, P0, R9, R14.reuse, 0x1 ;  /* 0x0000000e090aa211 */ /* 0x090fe400078008ff */
[----:B------:R-:W-:Y:S02]  /*24320*/  @!P3 LEA R14, P1, R7, R14, 0x1 ;  /* 0x0000000e070eb211 */ /* 0x000fe400078208ff */
[-C--:B-1----:R-:W-:Y:S02]  /*24330*/  @!P2 LEA.HI.X R11, R9, R0.reuse, R5, 0x1, P0 ;  /* 0x00000000090ba211 */ /* 0x082fe400000f0c05 */
[----:B------:R-:W-:-:S03]  /*24340*/  @!P3 LEA.HI.X R15, R7, R0, R8, 0x1, P1 ;  /* 0x00000000070fb211 */ /* 0x000fc600008f0c08 */
[----:B------:R1:W-:Y:S04]  /*24350*/  @!P2 ST.E.128 desc[UR50][R10.64], RZ ;  /* 0x000000ff0a00a985 */ /* 0x0003e8000c101d32 */
[----:B------:R1:W-:Y:S02]  /*24360*/  @!P3 ST.E.128 desc[UR50][R14.64], RZ ;  /* 0x000000ff0e00b985 */ /* 0x0003e4000c101d32 */
.L_x_627:
[----:B------:R-:W-:Y:S05]  /*24370*/  BSYNC B1 ;  /* 0x0000000000017941 */ /* 0x000fea0003800000 */
.L_x_626:
[----:B------:R-:W-:-:S03]  /*24380*/  UMOV UR4, 0xffffffff ;  /* 0xffffffff00047882 */ /* 0x000fc60000000000 */
[----:B------:R-:W-:Y:S05]  /*24390*/  BRA.DIV UR4, `(.L_x_628) ;  /* 0x000000ba04787947 */ /* 0x000fea000b800000 */
[----:B-1----:R1:W0:Y:S04]  /*243a0*/  SHFL.IDX PT, R0, R3, 0x1, 0x181f ;  /* 0x00381f0003007f89 */ /* 0x00222800000e0000 */
[----:B----4-:R1:W4:Y:S02]  /*243b0*/  SHFL.IDX PT, R14, R2, 0x1, 0x181f ;  /* 0x00381f00020e7f89 */ /* 0x01032400000e0000 */
.L_x_914:
[----:B------:R-:W-:Y:S01]  /*243c0*/  IADD3 R4, R6, 0x20, RZ ;  /* 0x0000002006047810 */ /* 0x000fe20007ffe0ff */
[----:B------:R-:W-:Y:S03]  /*243d0*/  BSSY B1, `(.L_x_629) ;  /* 0x000000c000017945 */ /* 0x000fe60003800000 */
[----:B------:R-:W-:-:S13]  /*243e0*/  ISETP.GE.AND P0, PT, R4, R25, PT ;  /* 0x000000190400720c */ /* 0x000fda0003f06270 */
[----:B------:R-:W-:Y:S05]  /*243f0*/  @P0 BRA `(.L_x_630) ;  /* 0x0000000000240947 */ /* 0x000fea0003800000 */
[----:B------:R-:W-:Y:S02]  /*24400*/  ULDC UR4, c[0x0][0xac8] ;  /* 0x0002b20000047ab9 */ /* 0x000fe40000000800 */
[----:B------:R-:W-:Y:S02]  /*24410*/  ISETP.GE.AND P2, PT, R9, UR4, PT ;  /* 0x0000000409007c0c */ /* 0x000fe4000bf46270 */
[----:B------:R-:W-:-:S11]  /*24420*/  ISETP.GE.AND P3, PT, R7, UR4, PT ;  /* 0x0000000407007c0c */ /* 0x000fd6000bf66270 */
[-C--:B----4-:R-:W-:Y:S02]  /*24430*/  @!P2 LEA R10, P0, R9, R14.reuse, 0x1 ;  /* 0x0000000e090aa211 */ /* 0x090fe400078008ff */
[----:B------:R-:W-:Y:S02]  /*24440*/  @!P3 LEA R14, P1, R7, R14, 0x1 ;  /* 0x0000000e070eb211 */ /* 0x000fe400078208ff */
[-C--:B0-----:R-:W-:Y:S02]  /*24450*/  @!P2 LEA.HI.X R11, R9, R0.reuse, R5, 0x1, P0 ;  /* 0x00000000090ba211 */ /* 0x081fe400000f0c05 */
[----:B------:R-:W-:-:S03]  /*24460*/  @!P3 LEA.HI.X R15, R7, R0, R8, 0x1, P1 ;  /* 0x00000000070fb211 */ /* 0x000fc600008f0c08 */
[----:B------:R0:W-:Y:S04]  /*24470*/  @!P2 ST.E.128 desc[UR50][R10.64], RZ ;  /* 0x000000ff0a00a985 */ /* 0x0001e8000c101d32 */
[----:B------:R0:W-:Y:S02]  /*24480*/  @!P3 ST.E.128 desc[UR50][R14.64], RZ ;  /* 0x000000ff0e00b985 */ /* 0x0001e4000c101d32 */
.L_x_630:
[----:B------:R-:W-:Y:S05]  /*24490*/  BSYNC B1 ;  /* 0x0000000000017941 */ /* 0x000fea0003800000 */
.L_x_629:
[----:B------:R-:W-:-:S03]  /*244a0*/  UMOV UR4, 0xffffffff ;  /* 0xffffffff00047882 */ /* 0x000fc60000000000 */
[----:B------:R-:W-:Y:S05]  /*244b0*/  BRA.DIV UR4, `(.L_x_631) ;  /* 0x000000ba04787947 */ /* 0x000fea000b800000 */
[----:B0-----:R0:W0:Y:S04]  /*244c0*/  SHFL.IDX PT, R0, R3, 0x2, 0x181f ;  /* 0x00581f0003007f89 */ /* 0x00102800000e0000 */
[----:B----4-:R4:W0:Y:S02]  /*244d0*/  SHFL.IDX PT, R14, R2, 0x2, 0x181f ;  /* 0x00581f00020e7f89 */ /* 0x01082400000e0000 */
.L_x_918:
[----:B------:R-:W-:Y:S01]  /*244e0*/  VIADD R4, R6, 0x40 ;  /* 0x0000004006047836 */ /* 0x000fe20000000000 */
[----:B------:R-:W-:Y:S04]  /*244f0*/  BSSY B1, `(.L_x_632) ;  /* 0x000000c000017945 */ /* 0x000fe80003800000 */
[----:B------:R-:W-:-:S13]  /*24500*/  ISETP.GE.AND P0, PT, R4, R25, PT ;  /* 0x000000190400720c */ /* 0x000fda0003f06270 */
[----:B------:R-:W-:Y:S05]  /*24510*/  @P0 BRA `(.L_x_633) ;  /* 0x0000000000240947 */ /* 0x000fea0003800000 */
[----:B------:R-:W-:Y:S02]  /*24520*/  ULDC UR4, c[0x0][0xac8] ;  /* 0x0002b20000047ab9 */ /* 0x000fe40000000800 */
[----:B------:R-:W-:Y:S02]  /*24530*/  ISETP.GE.AND P2, PT, R9, UR4, PT ;  /* 0x0000000409007c0c */ /* 0x000fe4000bf46270 */
[----:B------:R-:W-:-:S11]  /*24540*/  ISETP.GE.AND P3, PT, R7, UR4, PT ;  /* 0x0000000407007c0c */ /* 0x000fd6000bf66270 */
[-C--:B0-----:R-:W-:Y:S02]  /*24550*/  @!P2 LEA R10, P0, R9, R14.reuse, 0x1 ;  /* 0x0000000e090aa211 */ /* 0x081fe400078008ff */
[----:B------:R-:W-:Y:S02]  /*24560*/  @!P3 LEA R14, P1, R7, R14, 0x1 ;  /* 0x0000000e070eb211 */ /* 0x000fe400078208ff */
[-C--:B------:R-:W-:Y:S02]  /*24570*/  @!P2 LEA.HI.X R11, R9, R0.reuse, R5, 0x1, P0 ;  /* 0x00000000090ba211 */ /* 0x080fe400000f0c05 */
[----:B------:R-:W-:-:S03]  /*24580*/  @!P3 LEA.HI.X R15, R7, R0, R8, 0x1, P1 ;  /* 0x00000000070fb211 */ /* 0x000fc600008f0c08 */
[----:B------:R0:W-:Y:S04]  /*24590*/  @!P2 ST.E.128 desc[UR50][R10.64], RZ ;  /* 0x000000ff0a00a985 */ /* 0x0001e8000c101d32 */
[----:B------:R0:W-:Y:S02]  /*245a0*/  @!P3 ST.E.128 desc[UR50][R14.64], RZ ;  /* 0x000000ff0e00b985 */ /* 0x0001e4000c101d32 */
.L_x_633:
[----:B------:R-:W-:Y:S05]  /*245b0*/  BSYNC B1 ;  /* 0x0000000000017941 */ /* 0x000fea0003800000 */
.L_x_632:
[----:B------:R-:W-:-:S03]  /*245c0*/  UMOV UR4, 0xffffffff ;  /* 0xffffffff00047882 */ /* 0x000fc60000000000 */
[----:B------:R-:W-:Y:S05]  /*245d0*/  BRA.DIV UR4, `(.L_x_634) ;  /* 0x000000ba04787947 */ /* 0x000fea000b800000 */
[----:B0-----:R0:W0:Y:S04]  /*245e0*/  SHFL.IDX PT, R0, R3, 0x3, 0x181f ;  /* 0x00781f0003007f89 */ /* 0x00102800000e0000 */
[----:B------:R0:W0:Y:S02]  /*245f0*/  SHFL.IDX PT, R14, R2, 0x3, 0x181f ;  /* 0x00781f00020e7f89 */ /* 0x00002400000e0000 */
.L_x_922:
[----:B01--4-:R-:W-:-:S05]  /*24600*/  VIADD R2, R6, 0x60 ;  /* 0x0000006006027836 */ /* 0x013fca0000000000 */
[----:B------:R-:W-:-:S13]  /*24610*/  ISETP.GE.AND P0, PT, R2, R25, PT ;  /* 0x000000190200720c */ /* 0x000fda0003f06270 */
[----:B------:R-:W-:Y:S05]  /*24620*/  @P0 BRA `(.L_x_617) ;  /* 0x0000000000240947 */ /* 0x000fea0003800000 */
[----:B------:R-:W-:Y:S02]  /*24630*/  ULDC UR4, c[0x0][0xac8] ;  /* 0x0002b20000047ab9 */ /* 0x000fe40000000800 */
[----:B------:R-:W-:Y:S02]  /*24640*/  ISETP.GE.AND P2, PT, R9, UR4, PT ;  /* 0x0000000409007c0c */ /* 0x000fe4000bf46270 */
[----:B------:R-:W-:-:S11]  /*24650*/  ISETP.GE.AND P3, PT, R7, UR4, PT ;  /* 0x0000000407007c0c */ /* 0x000fd6000bf66270 */
[-C--:B------:R-:W-:Y:S02]  /*24660*/  @!P2 LEA R2, P0, R9, R14.reuse, 0x1 ;  /* 0x0000000e0902a211 */ /* 0x080fe400078008ff */
[----:B------:R-:W-:Y:S02]  /*24670*/  @!P3 LEA R14, P1, R7, R14, 0x1 ;  /* 0x0000000e070eb211 */ /* 0x000fe400078208ff */
[-C--:B------:R-:W-:Y:S02]  /*24680*/  @!P2 LEA.HI.X R3, R9, R0.reuse, R5, 0x1, P0 ;  /* 0x000000000903a211 */ /* 0x080fe400000f0c05 */
[----:B------:R-:W-:-:S03]  /*24690*/  @!P3 LEA.HI.X R15, R7, R0, R8, 0x1, P1 ;  /* 0x00000000070fb211 */ /* 0x000fc600008f0c08 */
[----:B------:R0:W-:Y:S04]  /*246a0*/  @!P2 ST.E.128 desc[UR50][R2.64], RZ ;  /* 0x000000ff0200a985 */ /* 0x0001e8000c101d32 */
[----:B------:R0:W-:Y:S02]  /*246b0*/  @!P3 ST.E.128 desc[UR50][R14.64], RZ ;  /* 0x000000ff0e00b985 */ /* 0x0001e4000c101d32 */
.L_x_617:
[----:B------:R-:W-:Y:S05]  /*246c0*/  BSYNC B0 ;  /* 0x0000000000007941 */ /* 0x000fea0003800000 */
.L_x_602:
[----:B------:R-:W-:Y:S02]  /*246d0*/  ULDC UR4, c[0x0][0xc3c] ;  /* 0x00030f0000047ab9 */ /* 0x000fe40000000800 */
[----:B--2---:R-:W-:-:S13]  /*246e0*/  ISETP.GE.AND P0, PT, R139, UR4, PT ;  /* 0x000000048b007c0c */ /* 0x004fda000bf06270 */
[----:B------:R-:W-:Y:S05]  /*246f0*/  @!P0 BRA `(.L_x_635) ;  /* 0xfffffdcc009c8947 */ /* 0x000fea000383ffff */
[----:B------:R-:W-:Y:S05]  /*24700*/  BRA `(.L_x_423) ;  /* 0x0000008000a47947 */ /* 0x000fea0003800000 */
.L_x_421:
[----:B------:R-:W-:-:S08]  /*24710*/  NOP ;  /* 0x0000000000007918 */ /* 0x000fd00000000000 */
[----:B------:R-:W0:-:S00]  /*24720*/  USETMAXREG.DEALLOC.CTAPOOL 0x28 ;  /* 0x00000028000079c8 */ /* 0x000e0000080e0500 */
[----:B0-----:R-:W2:Y:S01]  /*24730*/  LDL.LU R3, [R1] ;  /* 0x0000000001037983 */ /* 0x001ea20000300800 */
[----:B------:R-:W-:-:S06]  /*24740*/  LOP3.LUT R0, R0, 0x3, RZ, 0xc0, !PT ;  /* 0x0000000300007812 */ /* 0x000fcc00078ec0ff */
[----:B------:R-:W0:Y:S02]  /*24750*/  SHFL.IDX PT, R0, R0, RZ, 0x1f ;  /* 0x00001fff00007589 */ /* 0x000e2400000e0000 */
[----:B0-----:R-:W-:-:S13]  /*24760*/  ISETP.NE.AND P0, PT, R0, RZ, PT ;  /* 0x000000ff0000720c */ /* 0x001fda0003f05270 */
[----:B------:R-:W-:Y:S01]  /*24770*/  @P0 BAR.SYNC.DEFER_BLOCKING 0x5, 0x180 ;  /* 0x0146000000000b1d */ /* 0x000fe20000010000 */
[----:B--2---:R-:W-:-:S04]  /*24780*/  LOP3.LUT R3, R3, 0xfffffeff, RZ, 0xc0, !PT ;  /* 0xfffffeff03037812 */ /* 0x004fc800078ec0ff */
[----:B------:R-:W-:-:S05]  /*24790*/  @P0 LOP3.LUT R3, R3, 0x100, RZ, 0xfc, !PT ;  /* 0x0000010003030812 */ /* 0x000fca00078efcff */
[----:B------:R0:W-:Y:S02]  /*247a0*/  STL [R1], R3 ;  /* 0x0000000301007387 */ /* 0x0001e40000100800 */
[----:B0-----:R-:W-:-:S04]  /*247b0*/  @P0 MOV R3, 0x400 ;  /* 0x0000040000030802 */ /* 0x001fc80000000f00 */
[----:B------:R-:W-:-:S05]  /*247c0*/  @P0 LEA R2, R2, R3, 0x18 ;  /* 0x0000000302020211 */ /* 0x000fca00078ec0ff */
[----:B------:R0:W1:Y:S01]  /*247d0*/  @P0 LDS.128 R16, [R2+0x298d0] ;  /* 0x0298d00002100984 */ /* 0x0000620000000c00 */
[----:B------:R-:W-:Y:S06]  /*247e0*/  @P0 BAR.ARV 0x4, 0x180 ;  /* 0x0106000000000b1d */ /* 0x000fec0000002000 */
[----:B------:R-:W-:Y:S05]  /*247f0*/  @P0 BRA `(.L_x_636) ;  /* 0x0000000800980947 */ /* 0x000fea0003800000 */
[----:B------:R-:W2:Y:S01]  /*24800*/  S2R R4, SR_TID.X ;  /* 0x0000000000047919 */ /* 0x000ea20000002100 */
[----:B------:R-:W-:Y:S01]  /*24810*/  ULDC UR4, c[0x0][0xc3c] ;  /* 0x00030f0000047ab9 */ /* 0x000fe20000000800 */
[----:B------:R-:W-:Y:S01]  /*24820*/  IMAD.MOV.U32 R0, RZ, RZ, RZ ;  /* 0x000000ffff007224 */ /* 0x000fe200078e00ff */
[----:B------:R-:W-:Y:S01]  /*24830*/  MOV R9, RZ ;  /* 0x000000ff00097202 */ /* 0x000fe20000000f00 */
[----:B------:R-:W3:Y:S01]  /*24840*/  S2UR UR6, SR_CTAID.X ;  /* 0x00000000000679c3 */ /* 0x000ee20000002500 */
[----:B------:R-:W-:Y:S01]  /*24850*/  ULDC UR5, c[0x0][0xc38] ;  /* 0x00030e0000057ab9 */ /* 0x000fe20000000800 */
[----:B--2---:R-:W-:-:S04]  /*24860*/  LOP3.LUT R7, R4, 0x1f, RZ, 0xc0, !PT ;  /* 0x0000001f04077812 */ /* 0x004fc800078ec0ff */
[----:B------:R-:W-:-:S04]  /*24870*/  ISETP.NE.AND P0, PT, R7, 0x1f, PT ;  /* 0x0000001f0700780c */ /* 0x000fc80003f05270 */
[----:B------:R-:W-:-:S13]  /*24880*/  ISETP.GE.OR P1, PT, R7, UR4, !P0 ;  /* 0x0000000407007c0c */ /* 0x000fda000c726670 */
[----:B------:R-:W2:Y:S08]  /*24890*/  @!P1 LDC.64 R4, c[0x0][0xc80] ;  /* 0x00032000ff049b82 */ /* 0x000eb00000000a00 */
[----:B0-----:R-:W0:Y:S01]  /*248a0*/  @!P1 LDC.64 R2, c[0x0][0xc78] ;  /* 0x00031e00ff029b82 */ /* 0x001e220000000a00 */
[----:B--2---:R-:W-:-:S05]  /*248b0*/  @!P1 IMAD.WIDE.U32 R4, R7, 0x4, R4 ;  /* 0x0000000407049825 */ /* 0x004fca00078e0004 */
[----:B------:R-:W2:Y:S01]  /*248c0*/  @!P1 LDG.E R0, desc[UR50][R4.64] ;  /* 0x0000003204009981 */ /* 0x000ea2000c1e1900 */
[----:B0-----:R-:W-:-:S05]  /*248d0*/  @!P1 IMAD.WIDE.U32 R2, R7, 0x4, R2 ;  /* 0x0000000407029825 */ /* 0x001fca00078e0002 */
[----:B------:R-:W2:Y:S01]  /*248e0*/  @!P1 LDG.E R9, desc[UR50][R2.64] ;  /* 0x0000003202099981 */ /* 0x000ea2000c1e1900 */
[C---:B------:R-:W-:Y:S02]  /*248f0*/  ISETP.NE.AND P1, PT, R7.reuse, RZ, PT ;  /* 0x000000ff0700720c */ /* 0x040fe40003f25270 */
[C---:B------:R-:W-:Y:S02]  /*24900*/  ISETP.GE.U32.AND P2, PT, R7.reuse, 0x2, PT ;  /* 0x000000020700780c */ /* 0x040fe40003f46070 */
[C---:B------:R-:W-:Y:S02]  /*24910*/  ISETP.GE.U32.AND P3, PT, R7.reuse, 0x4, PT ;  /* 0x000000040700780c */ /* 0x040fe40003f66070 */
[C---:B------:R-:W-:Y:S02]  /*24920*/  ISETP.GE.U32.AND P4, PT, R7.reuse, 0x8, PT ;  /* 0x000000080700780c */ /* 0x040fe40003f86070 */
[----:B------:R-:W-:Y:S01]  /*24930*/  ISETP.GE.U32.AND P5, PT, R7, 0x10, PT ;  /* 0x000000100700780c */ /* 0x000fe20003fa6070 */
[----:B------:R-:W-:Y:S01]  /*24940*/  UMOV UR4, URZ ;  /* 0x0000003f00047c82 */ /* 0x000fe20008000000 */
        /* <DEDUP_REMOVED lines=11> */
[----:B0-----:R-:W-:-:S04]  /*24a00*/  SEL R2, R2, RZ, P4 ;  /* 0x000000ff02027207 */ /* 0x001fc80002000000 */
[----:B------:R-:W-:-:S05]  /*24a10*/  IADD3 R2, R3, R2, RZ ;  /* 0x0000000203027210 */ /* 0x000fca0007ffe0ff */
[----:B------:R-:W0:Y:S02]  /*24a20*/  SHFL.UP PT, R4, R2, 0x10, RZ ;  /* 0x0600000002047989 */ /* 0x000e2400000e00ff */
[----:B0-----:R-:W-:-:S05]  /*24a30*/  SEL R5, R4, RZ, P5 ;  /* 0x000000ff04057207 */ /* 0x001fca0002800000 */
[----:B------:R-:W-:-:S05]  /*24a40*/  IMAD.IADD R5, R2, 0x1, R5 ;  /* 0x0000000102057824 */ /* 0x000fca00078e0205 */
[----:B------:R-:W0:Y:S02]  /*24a50*/  SHFL.IDX PT, R6, R5, 0x1f, 0x1f ;  /* 0x03e01f0005067f89 */ /* 0x000e2400000e0000 */
[----:B0-----:R-:W-:-:S05]  /*24a60*/  IMAD R6, R6, UR5, RZ ;  /* 0x0000000506067c24 */ /* 0x001fca000f8e02ff */
[----:B---3--:R-:W-:Y:S01]  /*24a70*/  ISETP.GT.AND P6, PT, R6, UR6, PT ;  /* 0x0000000606007c0c */ /* 0x008fe2000bfc4270 */
[----:B------:R-:W-:-:S12]  /*24a80*/  IMAD.MOV.U32 R3, RZ, RZ, R6 ;  /* 0x000000ffff037224 */ /* 0x000fd800078e0006 */
[----:B------:R-:W-:Y:S05]  /*24a90*/  @P6 BRA `(.L_x_637) ;  /* 0x0000000000a06947 */ /* 0x000fea0003800000 */
[----:B------:R-:W-:Y:S01]  /*24aa0*/  IMAD.MOV.U32 R6, RZ, RZ, R3 ;  /* 0x000000ffff067224 */ /* 0x000fe200078e0003 */
[----:B------:R-:W-:Y:S01]  /*24ab0*/  UMOV UR4, URZ ;  /* 0x0000003f00047c82 */ /* 0x000fe20008000000 */
[----:B------:R-:W-:-:S05]  /*24ac0*/  ULDC UR5, c[0x0][0xc38] ;  /* 0x00030e0000057ab9 */ /* 0x000fca0000000800 */
.L_x_639:
[----:B------:R-:W0:Y:S01]  /*24ad0*/  LDC R0, c[0x0][0xc3c] ;  /* 0x00030f00ff007b82 */ /* 0x000e220000000800 */
[----:B------:R-:W-:Y:S01]  /*24ae0*/  UIADD3 UR4, UR4, 0x1f, URZ ;  /* 0x0000001f04047890 */ /* 0x000fe2000fffe03f */
[----:B------:R-:W-:Y:S02]  /*24af0*/  ULDC UR7, c[0x0][0xc3c] ;  /* 0x00030f0000077ab9 */ /* 0x000fe40000000800 */
[----:B-1----:R-:W-:-:S03]  /*24b00*/  MOV R19, UR7 ;  /* 0x0000000700137c02 */ /* 0x002fc60008000f00 */
[----:B0-----:R-:W-:-:S13]  /*24b10*/  ISETP.LE.AND P6, PT, R0, UR4, PT ;  /* 0x0000000400007c0c */ /* 0x001fda000bfc3270 */
[----:B------:R-:W-:Y:S05]  /*24b20*/  @P6 BRA `(.L_x_638) ;  /* 0x0000000400a86947 */ /* 0x000fea0003800000 */
[----:B------:R-:W-:-:S05]  /*24b30*/  VIADD R9, R7, UR4 ;  /* 0x0000000407097c36 */ /* 0x000fca0008000000 */
[----:B------:R-:W-:Y:S01]  /*24b40*/  ISETP.GE.OR P6, PT, R9, R0, !P0 ;  /* 0x000000000900720c */ /* 0x000fe200047c6670 */
[----:B------:R-:W-:-:S12]  /*24b50*/  IMAD.MOV.U32 R0, RZ, RZ, RZ ;  /* 0x000000ffff007224 */ /* 0x000fd800078e00ff */
[----:B------:R-:W0:Y:S08]  /*24b60*/  @!P6 LDC.64 R4, c[0x0][0xc80] ;  /* 0x00032000ff04eb82 */ /* 0x000e300000000a00 */
[----:B------:R-:W1:Y:S01]  /*24b70*/  @!P6 LDC.64 R2, c[0x0][0xc78] ;  /* 0x00031e00ff02eb82 */ /* 0x000e620000000a00 */
[----:B0-----:R-:W-:-:S05]  /*24b80*/  @!P6 IMAD.WIDE R4, R9, 0x4, R4 ;  /* 0x000000040904e825 */ /* 0x001fca00078e0204 */
[----:B------:R-:W2:Y:S01]  /*24b90*/  @!P6 LDG.E R0, desc[UR50][R4.64] ;  /* 0x000000320400e981 */ /* 0x000ea2000c1e1900 */
[----:B-1----:R-:W-:-:S04]  /*24ba0*/  @!P6 IMAD.WIDE R2, R9, 0x4, R2 ;  /* 0x000000040902e825 */ /* 0x002fc800078e0202 */
[----:B------:R-:W-:-:S06]  /*24bb0*/  IMAD.MOV.U32 R9, RZ, RZ, RZ ;  /* 0x000000ffff097224 */ /* 0x000fcc00078e00ff */
[----:B------:R-:W2:Y:S02]  /*24bc0*/  @!P6 LDG.E R9, desc[UR50][R2.64] ;  /* 0x000000320209e981 */ /* 0x000ea4000c1e1900 */
[----:B--2---:R-:W-:-:S05]  /*24bd0*/  IMAD R13, R0, R9, RZ ;  /* 0x00000009000d7224 */ /* 0x004fca00078e02ff */
[----:B------:R-:W0:Y:S02]  /*24be0*/  SHFL.UP PT, R8, R13, 0x1, RZ ;  /* 0x042000000d087989 */ /* 0x000e2400000e00ff */
[----:B0-----:R-:W-:-:S04]  /*24bf0*/  SEL R8, R8, RZ, P1 ;  /* 0x000000ff08087207 */ /* 0x001fc80000800000 */
[----:B------:R-:W-:-:S05]  /*24c00*/  IADD3 R8, R13, R8, RZ ;  /* 0x000000080d087210 */ /* 0x000fca0007ffe0ff */
        /* <DEDUP_REMOVED lines=12> */
[----:B------:R-:W0:Y:S02]  /*24cd0*/  SHFL.IDX PT, R2, R5, 0x1f, 0x1f ;  /* 0x03e01f0005027f89 */ /* 0x000e2400000e0000 */
[----:B0-----:R-:W-:-:S04]  /*24ce0*/  IMAD R3, R2, UR5, RZ ;  /* 0x0000000502037c24 */ /* 0x001fc8000f8e02ff */
[----:B------:R-:W-:-:S05]  /*24cf0*/  IMAD.IADD R6, R3, 0x1, R6 ;  /* 0x0000000103067824 */ /* 0x000fca00078e0206 */
[----:B------:R-:W-:-:S13]  /*24d00*/  ISETP.GT.AND P6, PT, R6, UR6, PT ;  /* 0x0000000606007c0c */ /* 0x000fda000bfc4270 */
[----:B------:R-:W-:Y:S05]  /*24d10*/  @!P6 BRA `(.L_x_639) ;  /* 0xfffffffc006ce947 */ /* 0x000fea000383ffff */
.L_x_637:
[----:B------:R-:W-:Y:S02]  /*24d20*/  IMAD.IADD R10, R6, 0x1, -R3 ;  /* 0x00000001060a7824 */ /* 0x000fe400078e0a03 */
[----:B-1----:R-:W-:Y:S02]  /*24d30*/  IMAD.MOV.U32 R16, RZ, RZ, RZ ;  /* 0x000000ffff107224 */ /* 0x002fe400078e00ff */
[----:B------:R-:W-:-:S05]  /*24d40*/  IMAD R2, R5, UR5, R10 ;  /* 0x0000000505027c24 */ /* 0x000fca000f8e020a */
[----:B------:R-:W-:-:S13]  /*24d50*/  ISETP.GT.AND P0, PT, R2, UR6, PT ;  /* 0x0000000602007c0c */ /* 0x000fda000bf04270 */
[----:B------:R-:W-:-:S04]  /*24d60*/  VOTE.ANY R6, PT, !P0 ;  /* 0x0000000000067806 */ /* 0x000fc800040e0100 */
[----:B------:R-:W0:Y:S01]  /*24d70*/  POPC R19, R6 ;  /* 0x0000000600137309 */ /* 0x000e220000000000 */
[----:B------:R-:W-:Y:S01]  /*24d80*/  ISETP.NE.AND P0, PT, R6, RZ, PT ;  /* 0x000000ff0600720c */ /* 0x000fe20003f05270 */
[----:B0-----:R-:W0:Y:S04]  /*24d90*/  SHFL.IDX PT, R0, R0, R19, 0x1f ;  /* 0x00001f1300007589 */ /* 0x001e2800000e0000 */
[----:B------:R1:W2:Y:S01]  /*24da0*/  SHFL.IDX PT, R9, R9, R19, 0x1f ;  /* 0x00001f1309097589 */ /* 0x0002a200000e0000 */
[----:B0-----:R-:W-:-:S04]  /*24db0*/  IABS R4, R0 ;  /* 0x0000000000047213 */ /* 0x001fc80000000000 */
[----:B------:R-:W0:Y:S08]  /*24dc0*/  I2F.RP R8, R4 ;  /* 0x0000000400087306 */ /* 0x000e300000209400 */
[----:B0-----:R-:W0:Y:S02]  /*24dd0*/  MUFU.RCP R8, R8 ;  /* 0x0000000800087308 */ /* 0x001e240000001000 */
[----:B0-----:R-:W-:-:S06]  /*24de0*/  VIADD R2, R8, 0xffffffe ;  /* 0x0ffffffe08027836 */ /* 0x001fcc0000000000 */
[----:B------:R-:W0:Y:S02]  /*24df0*/  F2I.FTZ.U32.TRUNC.NTZ R3, R2 ;  /* 0x0000000200037305 */ /* 0x000e24000021f000 */
[----:B0-----:R-:W-:Y:S01]  /*24e00*/  IADD3 R11, RZ, -R3, RZ ;  /* 0x80000003ff0b7210 */ /* 0x001fe20007ffe0ff */
[----:B-12---:R-:W-:Y:S06]  /*24e10*/  @!P0 BRA `(.L_x_640) ;  /* 0x0000000000088947 */ /* 0x006fec0003800000 */
[----:B------:R-:W-:-:S06]  /*24e20*/  VIADD R16, R19, 0xffffffff ;  /* 0xffffffff13107836 */ /* 0x000fcc0000000000 */
[----:B------:R0:W1:Y:S02]  /*24e30*/  SHFL.IDX PT, R16, R5, R16, 0x1f ;  /* 0x00001f1005107589 */ /* 0x00006400000e0000 */
.L_x_640:
[----:B-1----:R-:W-:Y:S01]  /*24e40*/  IMAD R16, R16, UR5, R10 ;  /* 0x0000000510107c24 */ /* 0x002fe2000f8e020a */
[----:B0-----:R-:W-:Y:S01]  /*24e50*/  IABS R5, R9 ;  /* 0x0000000900057213 */ /* 0x001fe20000000000 */
[----:B------:R-:W-:Y:S01]  /*24e60*/  IMAD R11, R11, R4, RZ ;  /* 0x000000040b0b7224 */ /* 0x000fe200078e02ff */
[----:B------:R-:W-:Y:S01]  /*24e70*/  IABS R10, R0 ;  /* 0x00000000000a7213 */ /* 0x000fe20000000000 */
[----:B------:R-:W-:Y:S01]  /*24e80*/  IMAD.MOV.U32 R2, RZ, RZ, RZ ;  /* 0x000000ffff027224 */ /* 0x000fe200078e00ff */
[----:B------:R-:W-:Y:S01]  /*24e90*/  IADD3 R17, -R16, UR6, RZ ;  /* 0x0000000610117c10 */ /* 0x000fe2000fffe1ff */
[----:B------:R-:W0:Y:S01]  /*24ea0*/  I2F.RP R6, R5 ;  /* 0x0000000500067306 */ /* 0x000e220000209400 */
[----:B------:R-:W-:Y:S01]  /*24eb0*/  IADD3 R10, RZ, -R10, RZ ;  /* 0x8000000aff0a7210 */ /* 0x000fe20007ffe0ff */
[----:B------:R-:W-:Y:S01]  /*24ec0*/  IMAD.HI.U32 R2, R3, R11, R2 ;  /* 0x0000000b03027227 */ /* 0x000fe200078e0002 */
[----:B------:R-:W-:-:S03]  /*24ed0*/  IABS R8, R17 ;  /* 0x0000001100087213 */ /* 0x000fc60000000000 */
[----:B------:R-:W-:Y:S02]  /*24ee0*/  VIADD R19, R19, UR4 ;  /* 0x0000000413137c36 */ /* 0x000fe40008000000 */
[----:B------:R-:W-:Y:S02]  /*24ef0*/  IMAD.MOV.U32 R3, RZ, RZ, R8 ;  /* 0x000000ffff037224 */ /* 0x000fe400078e0008 */
[----:B------:R-:W-:Y:S02]  /*24f00*/  IMAD.MOV.U32 R8, RZ, RZ, R10 ;  /* 0x000000ffff087224 */ /* 0x000fe400078e000a */
[----:B------:R-:W-:Y:S01]  /*24f10*/  IMAD.HI.U32 R2, R2, R3, RZ ;  /* 0x0000000302027227 */ /* 0x000fe200078e00ff */
[----:B0-----:R-:W0:Y:S03]  /*24f20*/  MUFU.RCP R6, R6 ;  /* 0x0000000600067308 */ /* 0x001e260000001000 */
[----:B------:R-:W-:-:S05]  /*24f30*/  IMAD R3, R2, R8, R3 ;  /* 0x0000000802037224 */ /* 0x000fca00078e0203 */
[----:B------:R-:W-:Y:S02]  /*24f40*/  ISETP.GT.U32.AND P1, PT, R4, R3, PT ;  /* 0x000000030400720c */ /* 0x000fe40003f24070 */
[----:B0-----:R-:W-:-:S11]  /*24f50*/  IADD3 R8, R6, 0xffffffe, RZ ;  /* 0x0ffffffe06087810 */ /* 0x001fd60007ffe0ff */
[----:B------:R-:W-:Y:S02]  /*24f60*/  @!P1 IMAD.IADD R3, R3, 0x1, -R4 ;  /* 0x0000000103039824 */ /* 0x000fe400078e0a04 */
[----:B------:R-:W-:Y:S01]  /*24f70*/  @!P1 VIADD R2, R2, 0x1 ;  /* 0x0000000102029836 */ /* 0x000fe20000000000 */
[----:B------:R-:W-:Y:S02]  /*24f80*/  ISETP.NE.AND P1, PT, R0, RZ, PT ;  /* 0x000000ff0000720c */ /* 0x000fe40003f25270 */
[----:B------:R-:W-:Y:S02]  /*24f90*/  ISETP.GE.U32.AND P0, PT, R3, R4, PT ;  /* 0x000000040300720c */ /* 0x000fe40003f06070 */
[----:B------:R0:W1:Y:S01]  /*24fa0*/  F2I.FTZ.U32.TRUNC.NTZ R3, R8 ;  /* 0x0000000800037305 */ /* 0x000062000021f000 */
[----:B------:R-:W-:-:S04]  /*24fb0*/  LOP3.LUT R4, R17, R0, RZ, 0x3c, !PT ;  /* 0x0000000011047212 */ /* 0x000fc800078e3cff */
[----:B------:R-:W-:Y:S02]  /*24fc0*/  ISETP.GE.AND P2, PT, R4, RZ, PT ;  /* 0x000000ff0400720c */ /* 0x000fe40003f46270 */
[----:B0-----:R-:W-:-:S04]  /*24fd0*/  IABS R8, R9 ;  /* 0x0000000900087213 */ /* 0x001fc80000000000 */
[----:B------:R-:W-:Y:S02]  /*24fe0*/  @P0 VIADD R2, R2, 0x1 ;  /* 0x0000000102020836 */ /* 0x000fe40000000000 */
[----:B------:R-:W-:Y:S02]  /*24ff0*/  IMAD.MOV R8, RZ, RZ, -R8 ;  /* 0x000000ffff087224 */ /* 0x000fe400078e0a08 */
[----:B------:R-:W-:Y:S01]  /*25000*/  IMAD.MOV.U32 R6, RZ, RZ, R2 ;  /* 0x000000ffff067224 */ /* 0x000fe200078e0002 */
[----:B-1----:R-:W-:-:S03]  /*25010*/  IADD3 R2, RZ, -R3, RZ ;  /* 0x80000003ff027210 */ /* 0x002fc60007ffe0ff */
[----:B------:R-:W-:Y:S01]  /*25020*/  @!P2 IMAD.MOV R6, RZ, RZ, -R6 ;  /* 0x000000ffff06a224 */ /* 0x000fe200078e0a06 */
[----:B------:R-:W-:Y:S01]  /*25030*/  @!P1 LOP3.LUT R6, RZ, R0, RZ, 0x33, !PT ;  /* 0x00000000ff069212 */ /* 0x000fe200078e33ff */
[----:B------:R-:W-:Y:S02]  /*25040*/  IMAD R11, R2, R5, RZ ;  /* 0x00000005020b7224 */ /* 0x000fe400078e02ff */
[----:B------:R-:W-:Y:S01]  /*25050*/  IMAD.MOV.U32 R2, RZ, RZ, RZ ;  /* 0x000000ffff027224 */ /* 0x000fe200078e00ff */
[-C--:B------:R-:W-:Y:S01]  /*25060*/  IABS R4, R6.reuse ;  /* 0x0000000600047213 */ /* 0x080fe20000000000 */
[----:B------:R-:W-:Y:S02]  /*25070*/  IMAD R0, R0, R6, RZ ;  /* 0x0000000600007224 */ /* 0x000fe400078e02ff */
[----:B------:R-:W-:Y:S01]  /*25080*/  IMAD.HI.U32 R2, R3, R11, R2 ;  /* 0x0000000b03027227 */ /* 0x000fe200078e0002 */
[----:B------:R-:W-:Y:S02]  /*25090*/  MOV R3, R4 ;  /* 0x0000000400037202 */ /* 0x000fe40000000f00 */
[----:B------:R-:W-:Y:S01]  /*250a0*/  IADD3 R17, R17, -R0, RZ ;  /* 0x8000000011117210 */ /* 0x000fe20007ffe0ff */
[----:B------:R-:W-:-:S02]  /*250b0*/  IMAD.MOV.U32 R4, RZ, RZ, R8 ;  /* 0x000000ffff047224 */ /* 0x000fc400078e0008 */
[----:B------:R-:W-:-:S04]  /*250c0*/  IMAD.HI.U32 R2, R2, R3, RZ ;  /* 0x0000000302027227 */ /* 0x000fc800078e00ff */
[----:B------:R-:W-:Y:S01]  /*250d0*/  IMAD R4, R2, R4, R3 ;  /* 0x0000000402047224 */ /* 0x000fe200078e0203 */
[----:B------:R-:W-:-:S04]  /*250e0*/  LOP3.LUT R3, R6, R9, RZ, 0x3c, !PT ;  /* 0x0000000906037212 */ /* 0x000fc800078e3cff */
[----:B------:R-:W-:Y:S02]  /*250f0*/  ISETP.GT.U32.AND P1, PT, R5, R4, PT ;  /* 0x000000040500720c */ /* 0x000fe40003f24070 */
[----:B------:R-:W-:-:S11]  /*25100*/  ISETP.GE.AND P2, PT, R3, RZ, PT ;  /* 0x000000ff0300720c */ /* 0x000fd60003f46270 */
[----:B------:R-:W-:Y:S02]  /*25110*/  @!P1 IMAD.IADD R4, R4, 0x1, -R5 ;  /* 0x0000000104049824 */ /* 0x000fe400078e0a05 */
[----:B------:R-:W-:Y:S01]  /*25120*/  @!P1 VIADD R2, R2, 0x1 ;  /* 0x0000000102029836 */ /* 0x000fe20000000000 */
[----:B------:R-:W-:Y:S02]  /*25130*/  ISETP.NE.AND P1, PT, R9, RZ, PT ;  /* 0x000000ff0900720c */ /* 0x000fe40003f25270 */
[----:B------:R-:W-:-:S13]  /*25140*/  ISETP.GE.U32.AND P0, PT, R4, R5, PT ;  /* 0x000000050400720c */ /* 0x000fda0003f06070 */
[----:B------:R-:W-:-:S05]  /*25150*/  @P0 IADD3 R2, R2, 0x1, RZ ;  /* 0x0000000102020810 */ /* 0x000fca0007ffe0ff */
[----:B------:R-:W-:Y:S01]  /*25160*/  @!P2 IMAD.MOV R2, RZ, RZ, -R2 ;  /* 0x000000ffff02a224 */ /* 0x000fe200078e0a02 */
[----:B------:R-:W-:-:S05]  /*25170*/  @!P1 LOP3.LUT R2, RZ, R9, RZ, 0x33, !PT ;  /* 0x00000009ff029212 */ /* 0x000fca00078e33ff */
[----:B------:R-:W-:-:S04]  /*25180*/  IMAD.MOV R18, RZ, RZ, -R2 ;  /* 0x000000ffff127224 */ /* 0x000fc800078e0a02 */
[C---:B------:R-:W-:Y:S02]  /*25190*/  IMAD R18, R9.reuse, R18, R6 ;  /* 0x0000001209127224 */ /* 0x040fe400078e0206 */
[----:B------:R-:W-:-:S04]  /*251a0*/  IMAD R9, R9, 0x1000000, R2 ;  /* 0x0100000009097824 */ /* 0x000fc800078e0202 */
[----:B------:R-:W-:Y:S01]  /*251b0*/  IMAD R18, R18, 0x10000, R9 ;  /* 0x0001000012127824 */ /* 0x000fe200078e0209 */
[----:B------:R-:W-:Y:S06]  /*251c0*/  BRA `(.L_x_641) ;  /* 0x00000000000c7947 */ /* 0x000fec0003800000 */
.L_x_638:
[----:B------:R-:W-:Y:S01]  /*251d0*/  IMAD.MOV.U32 R17, RZ, RZ, RZ ;  /* 0x000000ffff117224 */ /* 0x000fe200078e00ff */
[----:B------:R-:W-:Y:S01]  /*251e0*/  MOV R16, UR6 ;  /* 0x0000000600107c02 */ /* 0x000fe20008000f00 */
[----:B------:R-:W-:-:S07]  /*251f0*/  IMAD.MOV.U32 R18, RZ, RZ, RZ ;  /* 0x000000ffff127224 */ /* 0x000fce00078e00ff */
.L_x_641:
[----:B------:R-:W-:-:S13]  /*25200*/  ISETP.NE.AND P0, PT, R7, RZ, PT ;  /* 0x000000ff0700720c */ /* 0x000fda0003f05270 */
[----:B------:R-:W0:Y:S01]  /*25210*/  @!P0 S2R R3, SR_CgaCtaId ;  /* 0x0000000000038919 */ /* 0x000e220000008800 */
[----:B------:R-:W-:-:S04]  /*25220*/  @!P0 MOV R0, 0x400 ;  /* 0x0000040000008802 */ /* 0x000fc80000000f00 */
[----:B0-----:R-:W-:-:S05]  /*25230*/  @!P0 LEA R0, R3, R0, 0x18 ;  /* 0x0000000003008211 */ /* 0x001fca00078ec0ff */
[----:B------:R2:W-:Y:S01]  /*25240*/  @!P0 STS.128 [R0+0x298d0], R16 ;  /* 0x0298d01000008388 */ /* 0x0005e20000000c00 */
[----:B------:R-:W-:Y:S06]  /*25250*/  BAR.ARV 0x5, 0x180 ;  /* 0x0146000000007b1d */ /* 0x000fec0000002000 */
.L_x_636:
[----:B------:R3:W-:Y:S01]  /*25260*/  STL [R1+0x38], RZ ;  /* 0x000038ff01007387 */ /* 0x0007e20000100800 */
[----:B------:R-:W-:Y:S01]  /*25270*/  ULDC UR4, c[0x0][0xc3c] ;  /* 0x00030f0000047ab9 */ /* 0x000fe20000000800 */
[----:B------:R-:W-:Y:S01]  /*25280*/  IMAD.MOV.U32 R34, RZ, RZ, 0x1 ;  /* 0x00000001ff227424 */ /* 0x000fe200078e00ff */
[----:B-1----:R-:W-:Y:S01]  /*25290*/  ISETP.GE.AND P0, PT, R19, UR4, PT ;  /* 0x0000000413007c0c */ /* 0x002fe2000bf06270 */
[----:B------:R-:W-:-:S12]  /*252a0*/  IMAD.MOV.U32 R23, RZ, RZ, RZ ;  /* 0x000000ffff177224 */ /* 0x000fd800078e00ff */
[----:B---3--:R-:W-:Y:S05]  /*252b0*/  @P0 BRA `(.L_x_642) ;  /* 0x0000007000bc0947 */ /* 0x008fea0003800000 */
[----:B------:R-:W1:Y:S01]  /*252c0*/  S2R R12, SR_TID.X ;  /* 0x00000000000c7919 */ /* 0x000e620000002100 */
[----:B------:R-:W3:Y:S01]  /*252d0*/  S2UR UR4, SR_CgaCtaId ;  /* 0x00000000000479c3 */ /* 0x000ee20000008800 */
[----:B------:R-:W-:Y:S01]  /*252e0*/  IMAD.MOV.U32 R37, RZ, RZ, 0x40 ;  /* 0x00000040ff257424 */ /* 0x000fe200078e00ff */
[----:B------:R-:W-:Y:S01]  /*252f0*/  MOV R22, 0x400 ;  /* 0x0000040000167802 */ /* 0x000fe20000000f00 */
[----:B------:R-:W-:Y:S01]  /*25300*/  BSSY B7, `(.L_x_642) ;  /* 0x000072a000077945 */ /* 0x000fe20003800000 */
[----:B------:R-:W-:Y:S01]  /*25310*/  IMAD.MOV.U32 R35, RZ, RZ, 0x1 ;  /* 0x00000001ff237424 */ /* 0x000fe200078e00ff */
[----:B------:R-:W-:Y:S01]  /*25320*/  MOV R34, 0x1 ;  /* 0x0000000100227802 */ /* 0x000fe20000000f00 */
[----:B------:R-:W-:Y:S01]  /*25330*/  IMAD.MOV.U32 R28, RZ, RZ, RZ ;  /* 0x000000ffff1c7224 */ /* 0x000fe200078e00ff */
[----:B------:R-:W-:Y:S01]  /*25340*/  ULDC.64 UR40, c[0x0][0x198] ;  /* 0x0000660000287ab9 */ /* 0x000fe20000000a00 */
[----:B------:R-:W-:Y:S01]  /*25350*/  IMAD.MOV.U32 R23, RZ, RZ, RZ ;  /* 0x000000ffff177224 */ /* 0x000fe200078e00ff */
[----:B------:R-:W-:-:S02]  /*25360*/  ULOP3.LUT UR39, UR36, 0x2, URZ, 0xfc, !UPT ;  /* 0x0000000224277892 */ /* 0x000fc4000f8efc3f */
[----:B------:R-:W-:Y:S01]  /*25370*/  ULOP3.LUT UR37, UR36, 0x1, URZ, 0xfc, !UPT ;  /* 0x0000000124257892 */ /* 0x000fe2000f8efc3f */
[----:B------:R-:W-:Y:S01]  /*25380*/  ULDC UR38, c[0x0][0xc] ;  /* 0x0000030000267ab9 */ /* 0x000fe20000000800 */
[C---:B-1----:R-:W-:Y:S01]  /*25390*/  LOP3.LUT R10, R12.reuse, 0x7f, RZ, 0xc0, !PT ;  /* 0x0000007f0c0a7812 */ /* 0x042fe200078ec0ff */
[C---:B------:R-:W-:Y:S01]  /*253a0*/  IMAD.SHL.U32 R3, R12.reuse, 0x80, RZ ;  /* 0x000000800c037824 */ /* 0x040fe200078e00ff */
[C---:B0-----:R-:W-:Y:S01]  /*253b0*/  SHF.L.U32 R2, R12.reuse, 0x4, RZ ;  /* 0x000000040c027819 */ /* 0x041fe200000006ff */
[C---:B------:R-:W-:Y:S01]  /*253c0*/  IMAD.SHL.U32 R11, R12.reuse, 0x2, RZ ;  /* 0x000000020c0b7824 */ /* 0x040fe200078e00ff */
[----:B------:R-:W-:Y:S01]  /*253d0*/  SHF.R.U32.HI R7, RZ, 0x5, R10 ;  /* 0x00000005ff077819 */ /* 0x000fe2000001160a */
[----:B------:R-:W-:Y:S01]  /*253e0*/  IMAD.SHL.U32 R36, R12, 0x4, RZ ;  /* 0x000000040c247824 */ /* 0x000fe200078e00ff */
[----:B--2---:R-:W-:Y:S02]  /*253f0*/  LOP3.LUT R0, R2, 0x1b0, RZ, 0xc0, !PT ;  /* 0x000001b002007812 */ /* 0x004fe400078ec0ff */
[----:B------:R-:W-:Y:S01]  /*25400*/  SHF.R.U32.HI R5, RZ, 0x1, R12 ;  /* 0x00000001ff057819 */ /* 0x000fe2000001160c */
[----:B------:R-:W-:Y:S01]  /*25410*/  IMAD.SHL.U32 R9, R7, 0x200, RZ ;  /* 0x0000020007097824 */ /* 0x000fe200078e00ff */
[----:B------:R-:W-:-:S02]  /*25420*/  LOP3.LUT R4, R3, 0x380, RZ, 0xc0, !PT ;  /* 0x0000038003047812 */ /* 0x000fc400078ec0ff */
[----:B------:R-:W-:Y:S02]  /*25430*/  LOP3.LUT R11, R0, 0x30, R11, 0x78, !PT ;  /* 0x00000030000b7812 */ /* 0x000fe400078e780b */
[----:B------:R-:W-:Y:S02]  /*25440*/  SHF.L.U32 R0, R12, 0x5, RZ ;  /* 0x000000050c007819 */ /* 0x000fe400000006ff */
[----:B------:R-:W-:Y:S02]  /*25450*/  LOP3.LUT R6, R9, 0x40, R2, 0xf8, !PT ;  /* 0x0000004009067812 */ /* 0x000fe400078ef802 */
[----:B------:R-:W-:Y:S02]  /*25460*/  LOP3.LUT R5, R4, 0x30, R5, 0xf8, !PT ;  /* 0x0000003004057812 */ /* 0x000fe400078ef805 */
[----:B------:R-:W-:Y:S02]  /*25470*/  LOP3.LUT R4, R0, 0x80, RZ, 0xc0, !PT ;  /* 0x0000008000047812 */ /* 0x000fe400078ec0ff */
[----:B------:R-:W-:-:S02]  /*25480*/  LOP3.LUT R8, R6, R11, RZ, 0xfc, !PT ;  /* 0x0000000b06087212 */ /* 0x000fc400078efcff */
[----:B------:R-:W-:Y:S02]  /*25490*/  LOP3.LUT R6, R4, 0x10, R12, 0xf8, !PT ;  /* 0x0000001004067812 */ /* 0x000fe400078ef80c */
[----:B------:R-:W-:Y:S01]  /*254a0*/  LOP3.LUT R9, R9, 0x60, R0, 0xf8, !PT ;  /* 0x0000006009097812 */ /* 0x000fe200078ef800 */
[----:B------:R-:W-:Y:S01]  /*254b0*/  STL [R1+0x14], R8 ;  /* 0x0000140801007387 */ /* 0x000fe20000100800 */
[----:B------:R-:W-:Y:S01]  /*254c0*/  LOP3.LUT R4, R5, 0x70, R2, 0x78, !PT ;  /* 0x0000007005047812 */ /* 0x000fe200078e7802 */
[----:B------:R-:W-:Y:S01]  /*254d0*/  IMAD.SHL.U32 R5, R7, 0x400, RZ ;  /* 0x0000040007057824 */ /* 0x000fe200078e00ff */
[----:B------:R-:W-:Y:S02]  /*254e0*/  LOP3.LUT R6, R6, 0x10, R36, 0x78, !PT ;  /* 0x0000001006067812 */ /* 0x000fe400078e7824 */
[----:B------:R-:W-:Y:S02]  /*254f0*/  LOP3.LUT R9, R9, 0x100, R0, 0xf8, !PT ;  /* 0x0000010009097812 */ /* 0x000fe400078ef800 */
[----:B------:R-:W-:-:S02]  /*25500*/  LOP3.LUT R4, R4, 0xc00, R3, 0xf8, !PT ;  /* 0x00000c0004047812 */ /* 0x000fc400078ef803 */
[----:B------:R-:W-:Y:S02]  /*25510*/  LOP3.LUT R3, R9, R6, RZ, 0xfc, !PT ;  /* 0x0000000609037212 */ /* 0x000fe400078efcff */
[----:B------:R-:W-:Y:S01]  /*25520*/  R2P PR, R12, 0x14 ;  /* 0x000000140c007804 */ /* 0x000fe20000000000 */
[----:B------:R0:W-:Y:S01]  /*25530*/  STL [R1+0x1c], R4 ;  /* 0x00001c0401007387 */ /* 0x0001e20000100800 */
[----:B------:R-:W-:-:S03]  /*25540*/  LOP3.LUT R11, R0, 0x380, RZ, 0xc0, !PT ;  /* 0x00000380000b7812 */ /* 0x000fc600078ec0ff */
[----:B------:R3:W-:Y:S01]  /*25550*/  STL [R1+0x18], R3 ;  /* 0x0000180301007387 */ /* 0x0007e20000100800 */
[----:B------:R-:W-:Y:S02]  /*25560*/  SEL R5, R37, 0xffffffc0, !P2 ;  /* 0xffffffc025057807 */ /* 0x000fe40005000000 */
[----:B------:R-:W-:Y:S02]  /*25570*/  LOP3.LUT R11, R11, 0x30, R2, 0xf8, !PT ;  /* 0x000000300b0b7812 */ /* 0x000fe400078ef802 */
[----:B------:R-:W-:Y:S01]  /*25580*/  LOP3.LUT R2, R2, 0x30, RZ, 0xc0, !PT ;  /* 0x0000003002027812 */ /* 0x000fe200078ec0ff */
[----:B------:R-:W-:Y:S01]  /*25590*/  STL [R1+0x20], R5 ;  /* 0x0000200501007387 */ /* 0x000fe20000100800 */
[----:B0-----:R-:W-:Y:S02]  /*255a0*/  SHF.R.U32.HI R4, RZ, 0x2, R10 ;  /* 0x00000002ff047819 */ /* 0x001fe4000001160a */
[----:B------:R-:W-:Y:S02]  /*255b0*/  LOP3.LUT R36, R11, 0x70, R36, 0x78, !PT ;  /* 0x000000700b247812 */ /* 0x000fe400078e7824 */
[----:B---3--:R-:W-:-:S02]  /*255c0*/  MOV R3, UR4 ;  /* 0x0000000400037c02 */ /* 0x008fc40008000f00 */
[----:B------:R-:W-:Y:S02]  /*255d0*/  LOP3.LUT R0, R4, 0x60, R0, 0xf8, !PT ;  /* 0x0000006004007812 */ /* 0x000fe400078ef800 */
[----:B------:R-:W-:Y:S01]  /*255e0*/  LEA R22, R3, R22, 0x18 ;  /* 0x0000001603167211 */ /* 0x000fe200078ec0ff */
[----:B------:R0:W-:Y:S01]  /*255f0*/  STL [R1+0x10], R3 ;  /* 0x0000100301007387 */ /* 0x0001e20000100800 */
[C---:B------:R-:W-:Y:S02]  /*25600*/  LOP3.LUT R4, R2.reuse, 0x40, RZ, 0xfc, !PT ;  /* 0x0000004002047812 */ /* 0x040fe400078efcff */
[----:B------:R-:W-:Y:S01]  /*25610*/  SEL R37, R37, 0xffffffc0, !P4 ;  /* 0xffffffc025257807 */ /* 0x000fe20006000000 */
[----:B------:R1:W-:Y:S01]  /*25620*/  STL [R1+0x38], RZ ;  /* 0x000038ff01007387 */ /* 0x0003e20000100800 */
[----:B0-----:R-:W-:Y:S02]  /*25630*/  LOP3.LUT R3, R2, 0x80, RZ, 0xfc, !PT ;  /* 0x0000008002037812 */ /* 0x001fe400078efcff */
[----:B------:R-:W-:Y:S01]  /*25640*/  LOP3.LUT R2, R0, 0x80, RZ, 0xfc, !PT ;  /* 0x0000008000027812 */ /* 0x000fe200078efcff */
[----:B------:R-:W-:-:S05]  /*25650*/  IMAD.IADD R0, R22, 0x1, R8 ;  /* 0x0000000116007824 */ /* 0x000fca00078e0208 */
[----:B------:R1:W-:Y:S02]  /*25660*/  STL [R1+0x24], R0 ;  /* 0x0000240001007387 */ /* 0x0003e40000100800 */
.L_x_760:
[----:B0-----:R-:W0:Y:S02]  /*25670*/  LDC.64 R24, c[0x0][0xc88] ;  /* 0x00032200ff187b82 */ /* 0x001e240000000a00 */
[----:B0-----:R-:W-:-:S06]  /*25680*/  IMAD.WIDE R24, R19, 0x4, R24 ;  /* 0x0000000413187825 */ /* 0x001fcc00078e0218 */
[----:B-1----:R-:W1:Y:S01]  /*25690*/  LDG.E R24, desc[UR50][R24.64] ;  /* 0x0000003218187981 */ /* 0x002e62000c1e1900 */
[----:B------:R-:W-:Y:S05]  /*256a0*/  YIELD ;  /* 0x0000000000007946 */ /* 0x000fea0003800000 */
[----:B------:R-:W-:Y:S01]  /*256b0*/  ULDC.64 UR4, c[0x0][0xa28] ;  /* 0x00028a0000047ab9 */ /* 0x000fe20000000a00 */
[----:B------:R-:W-:Y:S01]  /*256c0*/  ULDC.64 UR8, c[0x0][0xa18] ;  /* 0x0002860000087ab9 */ /* 0x000fe20000000a00 */
[----:B------:R-:W-:Y:S01]  /*256d0*/  ISETP.NE.U32.AND P0, PT, RZ, UR4, PT ;  /* 0x00000004ff007c0c */ /* 0x000fe2000bf05070 */
[----:B------:R-:W-:Y:S01]  /*256e0*/  IMAD.MOV.U32 R9, RZ, RZ, RZ ;  /* 0x000000ffff097224 */ /* 0x000fe200078e00ff */
[----:B------:R-:W-:-:S02]  /*256f0*/  ULDC.64 UR6, c[0x0][0xa10] ;  /* 0x0002840000067ab9 */ /* 0x000fc40000000a00 */
[----:B------:R-:W-:Y:S02]  /*25700*/  ISETP.NE.AND.EX P0, PT, RZ, UR5, PT, P0 ;  /* 0x00000005ff007c0c */ /* 0x000fe4000bf05300 */
[----:B------:R-:W-:-:S04]  /*25710*/  ISETP.NE.U32.AND P2, PT, RZ, UR6, PT ;  /* 0x00000006ff007c0c */ /* 0x000fc8000bf45070 */
[----:B------:R-:W-:Y:S02]  /*25720*/  ISETP.NE.AND.EX P2, PT, RZ, UR7, PT, P2 ;  /* 0x00000007ff007c0c */ /* 0x000fe4000bf45320 */
[----:B------:R-:W-:Y:S02]  /*25730*/  MOV R30, RZ ;  /* 0x000000ff001e7202 */ /* 0x000fe40000000f00 */
[----:B-1-3--:R-:W-:-:S03]  /*25740*/  SHF.R.S32.HI R0, RZ, 0x1f, R24 ;  /* 0x0000001fff007819 */ /* 0x00afc60000011418 */
[C---:B--2---:R-:W-:Y:S01]  /*25750*/  @P0 LEA R2, P1, R24.reuse, UR4, 0x2 ;  /* 0x0000000418020c11 */ /* 0x044fe2000f8210ff */
[C---:B------:R-:W-:Y:S01]  /*25760*/  IMAD.SHL.U32 R25, R24.reuse, 0x4, RZ ;  /* 0x0000000418197824 */ /* 0x040fe200078e00ff */
[C-C-:B------:R-:W-:Y:S01]  /*25770*/  SHF.L.U64.HI R26, R24.reuse, 0x2, R0.reuse ;  /* 0x00000002181a7819 */ /* 0x140fe20000010200 */
[----:B------:R0:W-:Y:S01]  /*25780*/  STL [R1+0x30], R0 ;  /* 0x0000300001007387 */ /* 0x0001e20000100800 */
[----:B------:R-:W-:Y:S01]  /*25790*/  @P0 LEA.HI.X R3, R24, UR5, R0, 0x2, P1 ;  /* 0x0000000518030c11 */ /* 0x000fe200088f1400 */
[----:B------:R-:W-:Y:S01]  /*257a0*/  ULDC.64 UR4, c[0x0][0xa00] ;  /* 0x0002800000047ab9 */ /* 0x000fe20000000a00 */
[----:B------:R-:W-:-:S03]  /*257b0*/  ISETP.NE.U32.AND P1, PT, RZ, UR8, PT ;  /* 0x00000008ff007c0c */ /* 0x000fc6000bf25070 */
[----:B------:R1:W2:Y:S01]  /*257c0*/  @P0 LDG.E R9, desc[UR50][R2.64] ;  /* 0x0000003202090981 */ /* 0x0002a2000c1e1900 */
[----:B------:R-:W-:Y:S02]  /*257d0*/  ISETP.NE.AND.EX P1, PT, RZ, UR9, PT, P1 ;  /* 0x00000009ff007c0c */ /* 0x000fe4000bf25310 */
[----:B------:R-:W-:Y:S01]  /*257e0*/  ISETP.NE.U32.AND P0, PT, RZ, UR4, PT ;  /* 0x00000004ff007c0c */ /* 0x000fe2000bf05070 */
[----:B0-----:R-:W-:Y:S01]  /*257f0*/  IMAD.MOV.U32 R0, RZ, RZ, RZ ;  /* 0x000000ffff007224 */ /* 0x001fe200078e00ff */
[C---:B------:R-:W-:Y:S02]  /*25800*/  IADD3 R4, P4, R25.reuse, UR6, RZ ;  /* 0x0000000619047c10 */ /* 0x040fe4000ff9e0ff */
[----:B------:R-:W-:Y:S02]  /*25810*/  ISETP.NE.AND.EX P0, PT, RZ, UR5, PT, P0 ;  /* 0x00000005ff007c0c */ /* 0x000fe4000bf05300 */
[----:B------:R-:W-:Y:S02]  /*25820*/  IADD3.X R5, R26, UR7, RZ, P4, !PT ;  /* 0x000000071a057c10 */ /* 0x000fe4000a7fe4ff */
[----:B-1----:R-:W-:Y:S01]  /*25830*/  IADD3 R2, P3, R25, UR4, RZ ;  /* 0x0000000419027c10 */ /* 0x002fe2000ff7e0ff */
[----:B------:R-:W-:-:S02]  /*25840*/  ULDC UR4, c[0x0][0x288] ;  /* 0x0000a20000047ab9 */ /* 0x000fc40000000800 */
[----:B------:R-:W5:Y:S01]  /*25850*/  @P2 LDG.E R0, desc[UR50][R4.64] ;  /* 0x0000003204002981 */ /* 0x000f62000c1e1900 */
[C---:B------:R-:W-:Y:S02]  /*25860*/  IADD3.X R3, R26.reuse, UR5, RZ, P3, !PT ;  /* 0x000000051a037c10 */ /* 0x040fe40009ffe4ff */
[----:B------:R-:W-:Y:S01]  /*25870*/  @P1 IADD3 R6, P3, R25, UR8, RZ ;  /* 0x0000000819061c10 */ /* 0x000fe2000ff7e0ff */
[----:B------:R-:W-:Y:S01]  /*25880*/  IMAD.U32 R8, RZ, RZ, UR4 ;  /* 0x00000004ff087e24 */ /* 0x000fe2000f8e00ff */
[----:B------:R-:W-:Y:S01]  /*25890*/  ULDC.64 UR4, c[0x0][0x418] ;  /* 0x0001060000047ab9 */ /* 0x000fe20000000a00 */
[----:B------:R-:W5:Y:S01]  /*258a0*/  @P0 LDG.E R30, desc[UR50][R2.64] ;  /* 0x00000032021e0981 */ /* 0x000f62000c1e1900 */
[----:B------:R-:W-:-:S05]  /*258b0*/  @P1 IADD3.X R7, R26, UR9, RZ, P3, !PT ;  /* 0x000000091a071c10 */ /* 0x000fca0009ffe4ff */
[----:B------:R0:W3:Y:S01]  /*258c0*/  @P1 LDG.E R8, desc[UR50][R6.64] ;  /* 0x0000003206081981 */ /* 0x0000e2000c1e1900 */
[----:B------:R-:W-:-:S03]  /*258d0*/  UISETP.NE.U32.AND UP0, UPT, UR4, URZ, UPT ;  /* 0x0000003f0400728c */ /* 0x000fc6000bf05070 */
[----:B------:R-:W-:Y:S01]  /*258e0*/  ULDC UR4, c[0x0][0x424] ;  /* 0x0001090000047ab9 */ /* 0x000fe20000000800 */
[----:B------:R-:W-:-:S03]  /*258f0*/  UISETP.NE.AND.EX UP0, UPT, UR5, URZ, UPT, UP0 ;  /* 0x0000003f0500728c */ /* 0x000fc6000bf05300 */
[----:B------:R-:W-:Y:S01]  /*25900*/  ULDC UR5, c[0x0][0x2f0] ;  /* 0x0000bc0000057ab9 */ /* 0x000fe20000000800 */
[----:B------:R-:W-:-:S04]  /*25910*/  USEL UR4, UR4, 0x1, UP0 ;  /* 0x0000000104047887 */ /* 0x000fc80008000000 */
[----:B------:R-:W-:-:S03]  /*25920*/  UIMAD UR4, UR4, UR5, URZ ;  /* 0x00000005040472a4 */ /* 0x000fc6000f8e023f */
[----:B------:R-:W-:Y:S02]  /*25930*/  ULDC UR5, c[0x0][0x348] ;  /* 0x0000d20000057ab9 */ /* 0x000fe40000000800 */
[----:B0-----:R-:W-:Y:S01]  /*25940*/  IMAD.U32 R6, RZ, RZ, UR5 ;  /* 0x00000005ff067e24 */ /* 0x001fe2000f8e00ff */
[----:B--2---:R-:W-:Y:S04]  /*25950*/  STL [R1+0x4], R9 ;  /* 0x0000040901007387 */ /* 0x004fe80000100800 */
[----:B---3--:R0:W-:Y:S02]  /*25960*/  STL [R1+0x34], R8 ;  /* 0x0000340801007387 */ /* 0x0081e40000100800 */
[----:B0-----:R-:W-:Y:S01]  /*25970*/  MOV R8, UR4 ;  /* 0x0000000400087c02 */ /* 0x001fe20008000f00 */
[----:B------:R-:W-:Y:S06]  /*25980*/  @P1 BRA `(.L_x_643) ;  /* 0x0000000000141947 */ /* 0x000fec0003800000 */
[----:B------:R-:W-:Y:S05]  /*25990*/  @!P0 BRA `(.L_x_643) ;  /* 0x0000000000108947 */ /* 0x000fea0003800000 */
[----:B------:R-:W2:Y:S04]  /*259a0*/  LDG.E R7, desc[UR50][R2.64] ;  /* 0x0000003202077981 */ /* 0x000ea8000c1e1900 */
[----:B------:R-:W2:Y:S02]  /*259b0*/  LDG.E R2, desc[UR50][R2.64+0x4] ;  /* 0x0000043202027981 */ /* 0x000ea4000c1e1900 */
[----:B--2---:R-:W-:-:S05]  /*259c0*/  IMAD.IADD R2, R2, 0x1, -R7 ;  /* 0x0000000102027824 */ /* 0x004fca00078e0a07 */
[----:B------:R0:W-:Y:S02]  /*259d0*/  STL [R1+0x34], R2 ;  /* 0x0000340201007387 */ /* 0x0001e40000100800 */
.L_x_643:
[----:B------:R-:W-:Y:S01]  /*259e0*/  ULDC.64 UR4, c[0x0][0xa20] ;  /* 0x0002880000047ab9 */ /* 0x000fe20000000a00 */
[C---:B------:R-:W-:Y:S01]  /*259f0*/  LOP3.LUT R7, R18.reuse, 0xff000000, RZ, 0xc0, !PT ;  /* 0xff00000012077812 */ /* 0x040fe200078ec0ff */
[----:B------:R-:W-:Y:S01]  /*25a00*/  IMAD.MOV.U32 R33, RZ, RZ, R24 ;  /* 0x000000ffff217224 */ /* 0x000fe200078e0018 */
[----:B------:R-:W-:Y:S02]  /*25a10*/  ISETP.NE.U32.AND P0, PT, RZ, UR4, PT ;  /* 0x00000004ff007c0c */ /* 0x000fe4000bf05070 */
[----:B------:R-:W-:Y:S02]  /*25a20*/  SHF.R.U32.HI R7, RZ, 0x8, R7 ;  /* 0x00000008ff077819 */ /* 0x000fe40000011607 */
[----:B------:R-:W-:Y:S02]  /*25a30*/  ISETP.NE.AND.EX P0, PT, RZ, UR5, PT, P0 ;  /* 0x00000005ff007c0c */ /* 0x000fe4000bf05300 */
[C---:B0-----:R-:W-:Y:S02]  /*25a40*/  LOP3.LUT R2, R18.reuse, 0xff0000, RZ, 0xc0, !PT ;  /* 0x00ff000012027812 */ /* 0x041fe400078ec0ff */
[----:B------:R-:W-:-:S02]  /*25a50*/  LOP3.LUT R18, R18, 0xffff, RZ, 0xc0, !PT ;  /* 0x0000ffff12127812 */ /* 0x000fc400078ec0ff */
[----:B------:R-:W-:-:S07]  /*25a60*/  LEA.HI R7, R2, R7, RZ, 0x10 ;  /* 0x0000000702077211 */ /* 0x000fce00078f80ff */
[----:B------:R-:W-:Y:S05]  /*25a70*/  @!P0 BRA `(.L_x_644) ;  /* 0x0000000000108947 */ /* 0x000fea0003800000 */
[----:B------:R-:W-:-:S04]  /*25a80*/  IADD3 R2, P0, R25, UR4, RZ ;  /* 0x0000000419027c10 */ /* 0x000fc8000ff1e0ff */
[----:B------:R-:W-:-:S05]  /*25a90*/  IADD3.X R3, R26, UR5, RZ, P0, !PT ;  /* 0x000000051a037c10 */ /* 0x000fca00087fe4ff */
[----:B------:R0:W5:Y:S01]  /*25aa0*/  LDG.E R8, desc[UR50][R2.64] ;  /* 0x0000003202087981 */ /* 0x000162000c1e1900 */
[----:B------:R-:W-:Y:S05]  /*25ab0*/  BRA `(.L_x_645) ;  /* 0x0000000000247947 */ /* 0x000fea0003800000 */
.L_x_644:
        /* <DEDUP_REMOVED lines=9> */
.L_x_645:
[----:B0-----:R-:W2:Y:S04]  /*25b50*/  @P2 LDG.E R2, desc[UR50][R4.64] ;  /* 0x0000003204022981 */ /* 0x001ea8000c1e1900 */
[----:B------:R0:W2:Y:S01]  /*25b60*/  @P2 LDG.E R4, desc[UR50][R4.64+0x4] ;  /* 0x0000043204042981 */ /* 0x0000a2000c1e1900 */
[----:B-----5:R-:W-:Y:S01]  /*25b70*/  IMAD.IADD R8, R8, 0x1, -R9 ;  /* 0x0000000108087824 */ /* 0x020fe200078e0a09 */
[----:B------:R-:W-:Y:S01]  /*25b80*/  BSSY B0, `(.L_x_646) ;  /* 0x000002a000007945 */ /* 0x000fe20003800000 */
[----:B------:R-:W-:Y:S02]  /*25b90*/  LOP3.LUT R20, R7, 0xff, RZ, 0xc0, !PT ;  /* 0x000000ff07147812 */ /* 0x000fe400078ec0ff */
[----:B------:R-:W-:Y:S02]  /*25ba0*/  MOV R3, RZ ;  /* 0x000000ff00037202 */ /* 0x000fe40000000f00 */
[----:B0-----:R-:W-:-:S02]  /*25bb0*/  SHF.R.U32.HI R5, RZ, 0x10, R7 ;  /* 0x00000010ff057819 */ /* 0x001fc40000011607 */
[----:B--2---:R-:W-:-:S05]  /*25bc0*/  @P2 IADD3 R6, -R2, R4, RZ ;  /* 0x0000000402062210 */ /* 0x004fca0007ffe1ff */
[----:B------:R-:W-:-:S04]  /*25bd0*/  IMAD.IADD R27, R8, 0x1, R6 ;  /* 0x00000001081b7824 */ /* 0x000fc800078e0206 */
[C---:B------:R-:W-:Y:S01]  /*25be0*/  VIADD R4, R27.reuse, 0x9f ;  /* 0x0000009f1b047836 */ /* 0x040fe20000000000 */
[----:B------:R-:W-:-:S03]  /*25bf0*/  ISETP.GE.AND P1, PT, R27, 0x1, PT ;  /* 0x000000011b00780c */ /* 0x000fc60003f26270 */
[----:B------:R-:W-:-:S05]  /*25c00*/  IMAD.HI R4, R4, 0x66666667, RZ ;  /* 0x6666666704047827 */ /* 0x000fca00078e02ff */
[----:B------:R-:W-:-:S04]  /*25c10*/  SHF.R.U32.HI R2, RZ, 0x1f, R4 ;  /* 0x0000001fff027819 */ /* 0x000fc80000011604 */
[----:B------:R-:W-:Y:S01]  /*25c20*/  LEA.HI.SX32 R4, R4, R2, 0x1a ;  /* 0x0000000204047211 */ /* 0x000fe200078fd2ff */
[----:B------:R-:W-:Y:S06]  /*25c30*/  @!P1 BRA `(.L_x_647) ;  /* 0x0000000000789947 */ /* 0x000fec0003800000 */
[----:B------:R-:W-:Y:S01]  /*25c40*/  ISETP.NE.AND P0, PT, R5, RZ, PT ;  /* 0x000000ff0500720c */ /* 0x000fe20003f05270 */
[----:B------:R-:W-:-:S03]  /*25c50*/  ULDC UR4, c[0x0][0x9f0] ;  /* 0x00027c0000047ab9 */ /* 0x000fc60000000800 */
[----:B------:R-:W-:-:S04]  /*25c60*/  SEL R7, R5, UR4, P0 ;  /* 0x0000000405077c07 */ /* 0x000fc80008000000 */
[----:B------:R-:W-:Y:S02]  /*25c70*/  IABS R9, R7 ;  /* 0x0000000700097213 */ /* 0x000fe40000000000 */
[----:B------:R-:W-:Y:S02]  /*25c80*/  IADD3 R10, R7, -0x1, R4 ;  /* 0xffffffff070a7810 */ /* 0x000fe40007ffe004 */
[----:B------:R-:W0:Y:S08]  /*25c90*/  I2F.RP R2, R9 ;  /* 0x0000000900027306 */ /* 0x000e300000209400 */
[----:B0-----:R-:W0:Y:S02]  /*25ca0*/  MUFU.RCP R2, R2 ;  /* 0x0000000200027308 */ /* 0x001e240000001000 */
[----:B0-----:R-:W-:-:S06]  /*25cb0*/  VIADD R2, R2, 0xffffffe ;  /* 0x0ffffffe02027836 */ /* 0x001fcc0000000000 */
[----:B------:R0:W1:Y:S02]  /*25cc0*/  F2I.FTZ.U32.TRUNC.NTZ R3, R2 ;  /* 0x0000000200037305 */ /* 0x000064000021f000 */
[----:B0-----:R-:W-:-:S04]  /*25cd0*/  LOP3.LUT R2, R10, R7, RZ, 0x3c, !PT ;  /* 0x000000070a027212 */ /* 0x001fc800078e3cff */
[----:B------:R-:W-:Y:S01]  /*25ce0*/  ISETP.GE.AND P4, PT, R2, RZ, PT ;  /* 0x000000ff0200720c */ /* 0x000fe20003f86270 */
[----:B-1----:R-:W-:-:S04]  /*25cf0*/  IMAD.MOV R2, RZ, RZ, -R3 ;  /* 0x000000ffff027224 */ /* 0x002fc800078e0a03 */
[----:B------:R-:W-:Y:S02]  /*25d00*/  IMAD R11, R2, R9, RZ ;  /* 0x00000009020b7224 */ /* 0x000fe400078e02ff */
[----:B------:R-:W-:-:S04]  /*25d10*/  IMAD.MOV.U32 R2, RZ, RZ, RZ ;  /* 0x000000ffff027224 */ /* 0x000fc800078e00ff */
[----:B------:R-:W-:Y:S01]  /*25d20*/  IMAD.HI.U32 R11, R3, R11, R2 ;  /* 0x0000000b030b7227 */ /* 0x000fe200078e0002 */
[----:B------:R-:W-:Y:S02]  /*25d30*/  IABS R2, R7 ;  /* 0x0000000700027213 */ /* 0x000fe40000000000 */
[----:B------:R-:W-:Y:S02]  /*25d40*/  IABS R3, R10 ;  /* 0x0000000a00037213 */ /* 0x000fe40000000000 */
[----:B------:R-:W-:-:S05]  /*25d50*/  IADD3 R2, RZ, -R2, RZ ;  /* 0x80000002ff027210 */ /* 0x000fca0007ffe0ff */
[----:B------:R-:W-:Y:S02]  /*25d60*/  IMAD.MOV.U32 R10, RZ, RZ, R2 ;  /* 0x000000ffff0a7224 */ /* 0x000fe400078e0002 */
[----:B------:R-:W-:-:S04]  /*25d70*/  IMAD.HI.U32 R2, R11, R3, RZ ;  /* 0x000000030b027227 */ /* 0x000fc800078e00ff */
[----:B------:R-:W-:-:S05]  /*25d80*/  IMAD R3, R2, R10, R3 ;  /* 0x0000000a02037224 */ /* 0x000fca00078e0203 */
[----:B------:R-:W-:-:S13]  /*25d90*/  ISETP.GT.U32.AND P3, PT, R9, R3, PT ;  /* 0x000000030900720c */ /* 0x000fda0003f64070 */
[----:B------:R-:W-:Y:S02]  /*25da0*/  @!P3 IMAD.IADD R3, R3, 0x1, -R9 ;  /* 0x000000010303b824 */ /* 0x000fe400078e0a09 */
[----:B------:R-:W-:Y:S01]  /*25db0*/  @!P3 VIADD R2, R2, 0x1 ;  /* 0x000000010202b836 */ /* 0x000fe20000000000 */
[----:B------:R-:W-:Y:S02]  /*25dc0*/  ISETP.NE.AND P3, PT, R7, RZ, PT ;  /* 0x000000ff0700720c */ /* 0x000fe40003f65270 */
[----:B------:R-:W-:-:S13]  /*25dd0*/  ISETP.GE.U32.AND P0, PT, R3, R9, PT ;  /* 0x000000090300720c */ /* 0x000fda0003f06070 */
[----:B------:R-:W-:-:S05]  /*25de0*/  @P0 IADD3 R2, R2, 0x1, RZ ;  /* 0x0000000102020810 */ /* 0x000fca0007ffe0ff */
[----:B------:R-:W-:Y:S01]  /*25df0*/  @!P4 IMAD.MOV R2, RZ, RZ, -R2 ;  /* 0x000000ffff02c224 */ /* 0x000fe200078e0a02 */
[----:B------:R-:W-:-:S05]  /*25e00*/  @!P3 LOP3.LUT R2, RZ, R7, RZ, 0x33, !PT ;  /* 0x00000007ff02b212 */ /* 0x000fca00078e33ff */
[----:B------:R-:W-:-:S07]  /*25e10*/  IMAD.MOV.U32 R3, RZ, RZ, R2 ;  /* 0x000000ffff037224 */ /* 0x000fce00078e0002 */
.L_x_647:
[----:B------:R-:W-:Y:S05]  /*25e20*/  BSYNC B0 ;  /* 0x0000000000007941 */ /* 0x000fea0003800000 */
.L_x_646:
[-C--:B------:R-:W-:Y:S01]  /*25e30*/  IMAD R2, R20, R3.reuse, RZ ;  /* 0x0000000314027224 */ /* 0x080fe200078e02ff */
[----:B------:R-:W-:Y:S04]  /*25e40*/  BSSY B0, `(.L_x_648) ;  /* 0x0000113000007945 */ /* 0x000fe80003800000 */
[C---:B------:R-:W-:Y:S01]  /*25e50*/  VIADDMNMX R3, R2.reuse, R3, R4, PT ;  /* 0x0000000302037246 */ /* 0x040fe20003800104 */
[----:B------:R-:W-:-:S04]  /*25e60*/  IMAD R2, R2, 0xa0, -R8 ;  /* 0x000000a002027824 */ /* 0x000fc800078e0a08 */
[----:B------:R-:W-:Y:S01]  /*25e70*/  IMAD R3, R3, 0xa0, -R8 ;  /* 0x000000a003037824 */ /* 0x000fe200078e0a08 */
[----:B------:R-:W-:-:S04]  /*25e80*/  VIMNMX R2, RZ, R2, !PT ;  /* 0x00000002ff027248 */ /* 0x000fc80007fe0100 */
[----:B------:R-:W-:-:S04]  /*25e90*/  VIMNMX R3, R3, R6, PT ;  /* 0x0000000603037248 */ /* 0x000fc80003fe0100 */
[----:B------:R-:W-:-:S13]  /*25ea0*/  ISETP.GT.AND P0, PT, R3, R2, PT ;  /* 0x000000020300720c */ /* 0x000fda0003f04270 */
[----:B------:R-:W-:Y:S02]  /*25eb0*/  @P0 VIADD R6, R3, 0x9f ;  /* 0x0000009f03060836 */ /* 0x000fe40000000000 */
[----:B------:R-:W-:-:S04]  /*25ec0*/  IMAD.WIDE.U32 R2, R2, -0x33333333, RZ ;  /* 0xcccccccd02027825 */ /* 0x000fc800078e00ff */
[----:B------:R-:W-:Y:S01]  /*25ed0*/  @P0 IMAD.HI R2, R6, 0x66666667, RZ ;  /* 0x6666666706020827 */ /* 0x000fe200078e02ff */
[----:B------:R-:W-:-:S04]  /*25ee0*/  SHF.R.U32.HI R3, RZ, 0x7, R3 ;  /* 0x00000007ff037819 */ /* 0x000fc80000011603 */
[----:B------:R-:W-:Y:S02]  /*25ef0*/  @P0 SHF.R.U32.HI R7, RZ, 0x1f, R2 ;  /* 0x0000001fff070819 */ /* 0x000fe40000011602 */
[----:B------:R-:W-:Y:S02]  /*25f00*/  MOV R6, R3 ;  /* 0x0000000300067202 */ /* 0x000fe40000000f00 */
[----:B------:R-:W-:Y:S02]  /*25f10*/  @P0 LEA.HI.SX32 R6, R2, R7, 0x1a ;  /* 0x0000000702060211 */ /* 0x000fe400078fd2ff */
[----:B------:R-:W-:Y:S02]  /*25f20*/  PLOP3.LUT P0, PT, PT, PT, PT, 0x80, 0x0 ;  /* 0x000000000000781c */ /* 0x000fe40003f0f070 */
[----:B------:R-:W-:-:S13]  /*25f30*/  ISETP.GT.AND P3, PT, R6, R3, PT ;  /* 0x000000030600720c */ /* 0x000fda0003f64270 */
[----:B------:R-:W-:Y:S05]  /*25f40*/  @!P3 BRA `(.L_x_649) ;  /* 0x000000100008b947 */ /* 0x000fea0003800000 */
[----:B------:R-:W-:Y:S01]  /*25f50*/  UMOV UR4, 0xffffffff ;  /* 0xffffffff00047882 */ /* 0x000fe20000000000 */
[----:B------:R-:W-:Y:S02]  /*25f60*/  SEL R2, R33, RZ, !P2 ;  /* 0x000000ff21027207 */ /* 0x000fe40005000000 */
[----:B------:R-:W-:Y:S05]  /*25f70*/  BRA.DIV UR4, `(.L_x_650) ;  /* 0x000000a204587947 */ /* 0x000fea000b800000 */
[----:B------:R-:W0:Y:S02]  /*25f80*/  S2R R7, SR_TID.X ;  /* 0x0000000000077919 */ /* 0x000e240000002100 */
[----:B0-----:R-:W-:-:S04]  /*25f90*/  SHF.R.U32.HI R7, RZ, 0x5, R7 ;  /* 0x00000005ff077819 */ /* 0x001fc80000011607 */
[----:B------:R-:W-:-:S05]  /*25fa0*/  LOP3.LUT R7, R7, 0x3, RZ, 0xc0, !PT ;  /* 0x0000000307077812 */ /* 0x000fca00078ec0ff */
[----:B------:R0:W1:Y:S02]  /*25fb0*/  SHFL.IDX PT, R14, R7, RZ, 0x1f ;  /* 0x00001fff070e7589 */ /* 0x00006400000e0000 */
.L_x_925:
[----:B-1----:R-:W-:Y:S02]  /*25fc0*/  ISETP.NE.AND P0, PT, R14, RZ, PT ;  /* 0x000000ff0e00720c */ /* 0x002fe40003f05270 */
[----:B------:R-:W-:-:S11]  /*25fd0*/  PLOP3.LUT P6, PT, PT, PT, PT, 0x8, 0x0 ;  /* 0x000000000000781c */ /* 0x000fd60003fce170 */
[----:B------:R-:W-:Y:S05]  /*25fe0*/  @P0 BRA `(.L_x_651) ;  /* 0x00000000000c0947 */ /* 0x000fea0003800000 */
[----:B------:R-:W-:-:S03]  /*25ff0*/  UMOV UR4, 0xffffffff ;  /* 0xffffffff00047882 */ /* 0x000fc60000000000 */
[----:B------:R-:W-:Y:S05]  /*26000*/  BRA.DIV UR4, `(.L_x_652) ;  /* 0x000000a204687947 */ /* 0x000fea000b800000 */
[----:B------:R-:W-:-:S13]  /*26010*/  ELECT P6, URZ, PT ;  /* 0x00000000003f782f */ /* 0x000fda00038c0000 */
.L_x_651:
[----:B0-----:R-:W2:Y:S01]  /*26020*/  LDL R7, [R1+0x38] ;  /* 0x0000380001077983 */ /* 0x001ea20000100800 */
[----:B------:R-:W-:Y:S01]  /*26030*/  BSSY B1, `(.L_x_653) ;  /* 0x0000008000017945 */ /* 0x000fe20003800000 */
[----:B--2---:R-:W-:-:S05]  /*26040*/  VIADD R7, R7, 0x1 ;  /* 0x0000000107077836 */ /* 0x004fca0000000000 */
[----:B------:R-:W-:-:S04]  /*26050*/  LEA.HI R8, R7, R7, RZ, 0x1 ;  /* 0x0000000707087211 */ /* 0x000fc800078f08ff */
[----:B------:R-:W-:-:S05]  /*26060*/  LOP3.LUT R8, R8, 0xfffffffe, RZ, 0xc0, !PT ;  /* 0xfffffffe08087812 */ /* 0x000fca00078ec0ff */
[----:B------:R-:W-:-:S05]  /*26070*/  IMAD.IADD R7, R7, 0x1, -R8 ;  /* 0x0000000107077824 */ /* 0x000fca00078e0a08 */
[----:B------:R-:W-:-:S04]  /*26080*/  SHF.L.U32 R7, R7, 0x1f, RZ ;  /* 0x0000001f07077819 */ /* 0x000fc800000006ff */
[----:B------:R-:W0:Y:S02]  /*26090*/  SYNCS.PHASECHK.TRANS64.TRYWAIT P0, [R22+URZ+0x29820], R7 ;  /* 0x02982007160075a7 */ /* 0x000e24000800017f */
[----:B0-----:R-:W-:Y:S05]  /*260a0*/  @!P0 BRA `(.L_x_654) ;  /* 0x000000a000608947 */ /* 0x001fea0003800000 */
.L_x_928:
[----:B------:R-:W-:Y:S05]  /*260b0*/  BSYNC B1 ;  /* 0x0000000000017941 */ /* 0x000fea0003800000 */
.L_x_653:
[----:B------:R-:W-:Y:S04]  /*260c0*/  BSSY B1, `(.L_x_655) ;  /* 0x000006c000017945 */ /* 0x000fe80003800000 */
[----:B------:R-:W-:Y:S05]  /*260d0*/  @!P6 BRA `(.L_x_656) ;  /* 0x0000000400a8e947 */ /* 0x000fea0003800000 */
[----:B------:R-:W-:Y:S01]  /*260e0*/  IMAD R10, R28, 0x8, R22 ;  /* 0x000000081c0a7824 */ /* 0x000fe200078e0216 */
[----:B------:R-:W-:Y:S01]  /*260f0*/  SHF.L.U32 R12, R35, 0x1f, RZ ;  /* 0x0000001f230c7819 */ /* 0x000fe200000006ff */
[----:B------:R-:W1:Y:S01]  /*26100*/  S2R R8, SR_TID.X ;  /* 0x0000000000087919 */ /* 0x000e620000002100 */
[----:B------:R-:W-:Y:S02]  /*26110*/  BSSY B2, `(.L_x_657) ;  /* 0x0000005000027945 */ /* 0x000fe40003800000 */
[----:B------:R-:W2:Y:S01]  /*26120*/  SYNCS.PHASECHK.TRANS64.TRYWAIT P0, [R10+URZ+0x298a0], R12 ;  /* 0x0298a00c0a0075a7 */ /* 0x000ea2000800017f */
[----:B-1----:R-:W-:-:S04]  /*26130*/  LOP3.LUT R8, R8, 0x7f, RZ, 0xc0, !PT ;  /* 0x0000007f08087812 */ /* 0x002fc800078ec0ff */
[----:B------:R-:W-:Y:S01]  /*26140*/  ISETP.NE.AND P2, PT, R8, RZ, PT ;  /* 0x000000ff0800720c */ /* 0x000fe20003f45270 */
[----:B--2---:R-:W-:-:S12]  /*26150*/  @!P0 BRA `(.L_x_658) ;  /* 0x000000a000488947 */ /* 0x004fd80003800000 */
.L_x_929:
[----:B------:R-:W-:Y:S05]  /*26160*/  BSYNC B2 ;  /* 0x0000000000027941 */ /* 0x000fea0003800000 */
.L_x_657:
[----:B------:R-:W-:Y:S04]  /*26170*/  BSSY B2, `(.L_x_659) ;  /* 0x0000009000027945 */ /* 0x000fe80003800000 */
[----:B------:R-:W-:Y:S05]  /*26180*/  @P2 BRA `(.L_x_660) ;  /* 0x00000000001c2947 */ /* 0x000fea0003800000 */
[----:B0-----:R-:W0:Y:S02]  /*26190*/  S2R R7, SR_TID.X ;  /* 0x0000000000077919 */ /* 0x001e240000002100 */
[----:B0-----:R-:W-:Y:S02]  /*261a0*/  LOP3.LUT R8, R7, 0x1f, RZ, 0xc0, !PT ;  /* 0x0000001f07087812 */ /* 0x001fe400078ec0ff */
[----:B------:R-:W-:Y:S02]  /*261b0*/  MOV R7, 0x7800 ;  /* 0x0000780000077802 */ /* 0x000fe40000000f00 */
[----:B------:R-:W-:Y:S02]  /*261c0*/  ISETP.NE.AND P0, PT, R8, RZ, PT ;  /* 0x000000ff0800720c */ /* 0x000fe40003f05270 */
[----:B------:R2:W-:Y:S11]  /*261d0*/  SYNCS.ARRIVE.TRANS64 RZ, [R10+URZ+0x29890], R7 ;  /* 0x029890070aff79a7 */ /* 0x0005f6000800003f */
[----:B--2---:R-:W-:Y:S05]  /*261e0*/  @!P0 BRA `(.L_x_660) ;  /* 0x0000000000048947 */ /* 0x004fea0003800000 */
[----:B------:R-:W-:Y:S01]  /*261f0*/  BPT.TRAP 0x1 ;  /* 0x000000040000795c */ /* 0x000fe20000300000 */
.L_x_660:
[----:B------:R-:W-:Y:S05]  /*26200*/  BSYNC B2 ;  /* 0x0000000000027941 */ /* 0x000fea0003800000 */
.L_x_659:
[----:B------:R-:W-:Y:S01]  /*26210*/  IMAD.MOV.U32 R13, RZ, RZ, RZ ;  /* 0x000000ffff0d7224 */ /* 0x000fe200078e00ff */
[----:B------:R-:W-:Y:S01]  /*26220*/  UIADD3 UR4, UP0, UR40, 0x570, URZ ;  /* 0x0000057028047890 */ /* 0x000fe2000ff1e03f */
[----:B------:R-:W-:Y:S01]  /*26230*/  IMAD R9, R28, 0x7800, R22 ;  /* 0x000078001c097824 */ /* 0x000fe200078e0216 */
[----:B------:R-:W-:Y:S01]  /*26240*/  PLOP3.LUT P0, PT, PT, PT, PT, 0x80, 0x0 ;  /* 0x000000000000781c */ /* 0x000fe20003f0f070 */
[----:B------:R-:W-:Y:S01]  /*26250*/  IMAD R8, R6, 0xa0, R0 ;  /* 0x000000a006087824 */ /* 0x000fe200078e0200 */
[----:B------:R-:W-:Y:S01]  /*26260*/  R2UR UR10, R13 ;  /* 0x000000000d0a72ca */ /* 0x000fe200000e0000 */
[----:B0-----:R-:W-:Y:S01]  /*26270*/  VIADD R7, R10, 0x29890 ;  /* 0x000298900a077836 */ /* 0x001fe20000000000 */
[----:B------:R-:W-:Y:S01]  /*26280*/  IADD3 R11, R9, 0x1a400, RZ ;  /* 0x0001a400090b7810 */ /* 0x000fe20007ffe0ff */
[----:B------:R-:W-:Y:S01]  /*26290*/  VIADD R8, R8, 0xffffff60 ;  /* 0xffffff6008087836 */ /* 0x000fe20000000000 */
[----:B------:R-:W-:Y:S01]  /*262a0*/  UIADD3.X UR5, URZ, UR41, URZ, UP0, !UPT ;  /* 0x000000293f057290 */ /* 0x000fe200087fe43f */
[----:B------:R-:W-:Y:S01]  /*262b0*/  UMOV UR6, 0x0 ;  /* 0x0000000000067882 */ /* 0x000fe20000000000 */
[----:B------:R-:W-:-:S10]  /*262c0*/  UMOV UR7, 0x12f00000 ;  /* 0x12f0000000077882 */ /* 0x000fd40000000000 */
.L_x_661:
[----:B------:R-:W-:-:S13]  /*262d0*/  @P0 ELECT P3, URZ, PT ;  /* 0x00000000003f082f */ /* 0x000fda0003860000 */
[----:B------:R-:W-:Y:S02]  /*262e0*/  @P3 R2UR UR13, R2 ;  /* 0x00000000020d32ca */ /* 0x000fe400000e0000 */
[----:B------:R-:W-:Y:S02]  /*262f0*/  @P3 R2UR UR12, R18 ;  /* 0x00000000120c32ca */ /* 0x000fe400000e0000 */
[----:B------:R-:W-:Y:S02]  /*26300*/  @P3 R2UR UR11, R8 ;  /* 0x00000000080b32ca */ /* 0x000fe400000e0000 */
[----:B------:R-:W-:Y:S02]  /*26310*/  @P3 R2UR UR9, R7 ;  /* 0x00000000070932ca */ /* 0x000fe400000e0000 */
[----:B------:R-:W-:Y:S02]  /*26320*/  @P3 R2UR UR8, R11 ;  /* 0x000000000b0832ca */ /* 0x000fe400000e0000 */
[----:B------:R-:W-:-:S02]  /*26330*/  @P3 PLOP3.LUT P0, PT, P3, PT, PT, 0x8, 0x0 ;  /* 0x000000000000381c */ /* 0x000fc40001f0e170 */
[----:B------:R-:W-:-:S09]  /*26340*/  PLOP3.LUT P3, PT, PT, PT, PT, 0x8, 0x0 ;  /* 0x000000000000781c */ /* 0x000fd20003f6e170 */
[----:B------:R0:W-:Y:S02]  /*26350*/  UTMALDG.4D [UR8], [UR4], desc[UR6] ;  /* 0x00000608040075b4 */ /* 0x0001e40008019000 */
[----:B0-----:R-:W-:Y:S05]  /*26360*/  @P0 BRA.U.ANY `(.L_x_661) ;  /* 0xfffffffd00d80947 */ /* 0x001fea000393ffff */
[----:B------:R-:W-:Y:S01]  /*26370*/  PLOP3.LUT P0, PT, PT, PT, PT, 0x80, 0x0 ;  /* 0x000000000000781c */ /* 0x000fe20003f0f070 */
[----:B------:R-:W-:Y:S01]  /*26380*/  VIADD R11, R9, 0x1cc00 ;  /* 0x0001cc00090b7836 */ /* 0x000fe20000000000 */
[----:B------:R-:W-:Y:S01]  /*26390*/  UMOV UR6, 0x0 ;  /* 0x0000000000067882 */ /* 0x000fe20000000000 */
[----:B------:R-:W-:Y:S01]  /*263a0*/  UMOV UR7, 0x12f00000 ;  /* 0x12f0000000077882 */ /* 0x000fe20000000000 */
[----:B------:R-:W-:-:S09]  /*263b0*/  UMOV UR10, 0x40 ;  /* 0x00000040000a7882 */ /* 0x000fd20000000000 */
.L_x_662:
        /* <DEDUP_REMOVED lines=15> */
.L_x_663:
        /* <DEDUP_REMOVED lines=10> */
[----:B------:R-:W0:Y:S01]  /*26550*/  SYNCS.PHASECHK.TRANS64.TRYWAIT P0, [R10+URZ+0x298c0], R12 ;  /* 0x0298c00c0a0075a7 */ /* 0x000e22000800017f */
[----:B------:R-:W-:Y:S04]  /*26560*/  BSSY B2, `(.L_x_664) ;  /* 0x0000002000027945 */ /* 0x000fe80003800000 */
[----:B0-----:R-:W-:Y:S05]  /*26570*/  @!P0 BRA `(.L_x_665) ;  /* 0x0000009c00548947 */ /* 0x001fea0003800000 */
.L_x_930:
[----:B------:R-:W-:Y:S05]  /*26580*/  BSYNC B2 ;  /* 0x0000000000027941 */ /* 0x000fea0003800000 */
.L_x_664:
[----:B------:R-:W-:Y:S01]  /*26590*/  BSSY B2, `(.L_x_666) ;  /* 0x000000b000027945 */ /* 0x000fe20003800000 */
[----:B------:R-:W-:Y:S01]  /*265a0*/  IMAD.MOV.U32 R14, RZ, RZ, 0x0 ;  /* 0x00000000ff0e7424 */ /* 0x000fe200078e00ff */
[----:B------:R-:W-:Y:S02]  /*265b0*/  MOV R15, 0x12f00000 ;  /* 0x12f00000000f7802 */ /* 0x000fe40000000f00 */
[----:B------:R-:W-:Y:S05]  /*265c0*/  @P2 BRA `(.L_x_667) ;  /* 0x00000000001c2947 */ /* 0x000fea0003800000 */
[----:B------:R-:W2:Y:S02]  /*265d0*/  S2R R7, SR_TID.X ;  /* 0x0000000000077919 */ /* 0x000ea40000002100 */
[----:B--2---:R-:W-:Y:S01]  /*265e0*/  LOP3.LUT R9, R7, 0x1f, RZ, 0xc0, !PT ;  /* 0x0000001f07097812 */ /* 0x004fe200078ec0ff */
[----:B------:R-:W-:-:S03]  /*265f0*/  IMAD.MOV.U32 R7, RZ, RZ, 0x5000 ;  /* 0x00005000ff077424 */ /* 0x000fc600078e00ff */
[----:B------:R-:W-:Y:S01]  /*26600*/  ISETP.NE.AND P0, PT, R9, RZ, PT ;  /* 0x000000ff0900720c */ /* 0x000fe20003f05270 */
[----:B------:R2:W-:-:S12]  /*26610*/  SYNCS.ARRIVE.TRANS64 RZ, [R10+URZ+0x298b0], R7 ;  /* 0x0298b0070aff79a7 */ /* 0x0005d8000800003f */
[----:B--2---:R-:W-:Y:S05]  /*26620*/  @!P0 BRA `(.L_x_667) ;  /* 0x0000000000048947 */ /* 0x004fea0003800000 */
[----:B------:R-:W-:Y:S01]  /*26630*/  BPT.TRAP 0x1 ;  /* 0x000000040000795c */ /* 0x000fe20000300000 */
.L_x_667:
[----:B------:R-:W-:Y:S05]  /*26640*/  BSYNC B2 ;  /* 0x0000000000027941 */ /* 0x000fea0003800000 */
.L_x_666:
[----:B------:R-:W-:Y:S01]  /*26650*/  R2UR UR10, R13 ;  /* 0x000000000d0a72ca */ /* 0x000fe200000e0000 */
[----:B------:R-:W-:Y:S01]  /*26660*/  IMAD R7, R28, 0x5000, R22 ;  /* 0x000050001c077824 */ /* 0x000fe200078e0216 */
[----:B------:R-:W-:Y:S01]  /*26670*/  R2UR UR6, R14 ;  /* 0x000000000e0672ca */ /* 0x000fe200000e0000 */
[----:B------:R-:W-:Y:S01]  /*26680*/  UIADD3 UR4, UP0, UR40, 0x670, URZ ;  /* 0x0000067028047890 */ /* 0x000fe2000ff1e03f */
[----:B------:R-:W-:Y:S01]  /*26690*/  R2UR UR7, R15 ;  /* 0x000000000f0772ca */ /* 0x000fe200000e0000 */
[----:B01----:R-:W-:Y:S01]  /*266a0*/  VIADD R10, R10, 0x298b0 ;  /* 0x000298b00a0a7836 */ /* 0x003fe20000000000 */
[----:B------:R-:W-:Y:S01]  /*266b0*/  PLOP3.LUT P0, PT, PT, PT, PT, 0x80, 0x0 ;  /* 0x000000000000781c */ /* 0x000fe20003f0f070 */
[----:B------:R-:W-:Y:S01]  /*266c0*/  VIADD R7, R7, 0xa400 ;  /* 0x0000a40007077836 */ /* 0x000fe20000000000 */
[----:B------:R-:W-:-:S12]  /*266d0*/  UIADD3.X UR5, URZ, UR41, URZ, UP0, !UPT ;  /* 0x000000293f057290 */ /* 0x000fd800087fe43f */
.L_x_668:
        /* <DEDUP_REMOVED lines=9> */
[----:B-1----:R-:W-:Y:S05]  /*26770*/  @P0 BRA.U.ANY `(.L_x_668) ;  /* 0xfffffffd00d80947 */ /* 0x002fea000393ffff */
.L_x_656:
[----:B------:R-:W-:Y:S05]  /*26780*/  BSYNC B1 ;  /* 0x0000000000017941 */ /* 0x000fea0003800000 */
.L_x_655:
[----:B------:R-:W-:Y:S01]  /*26790*/  VIADD R11, R6, 0xfffffffe ;  /* 0xfffffffe060b7836 */ /* 0x000fe20000000000 */
[----:B------:R-:W-:Y:S02]  /*267a0*/  IADD3 R28, R28, 0x1, RZ ;  /* 0x000000011c1c7810 */ /* 0x000fe40007ffe0ff */
[----:B------:R-:W-:Y:S02]  /*267b0*/  PLOP3.LUT P0, PT, PT, PT, PT, 0x8, 0x0 ;  /* 0x000000000000781c */ /* 0x000fe40003f0e170 */
[----:B------:R-:W-:Y:S02]  /*267c0*/  ISETP.GE.AND P3, PT, R11, R3, PT ;  /* 0x000000030b00720c */ /* 0x000fe40003f66270 */
[----:B------:R-:W-:-:S04]  /*267d0*/  ISETP.NE.AND P2, PT, R28, 0x2, PT ;  /* 0x000000021c00780c */ /* 0x000fc80003f45270 */
[----:B------:R-:W-:Y:S02]  /*267e0*/  SEL R6, RZ, 0x1, P2 ;  /* 0x00000001ff067807 */ /* 0x000fe40001000000 */
[----:B------:R-:W-:Y:S02]  /*267f0*/  SEL R28, R28, RZ, P2 ;  /* 0x000000ff1c1c7207 */ /* 0x000fe40001000000 */
[----:B------:R-:W-:-:S03]  /*26800*/  LOP3.LUT R35, R35, R6, RZ, 0x3c, !PT ;  /* 0x0000000623237212 */ /* 0x000fc600078e3cff */
[----:B------:R-:W-:Y:S05]  /*26810*/  @!P3 BRA `(.L_x_649) ;  /* 0x0000000400d4b947 */ /* 0x000fea0003800000 */
.L_x_683:
[----:B------:R-:W-:Y:S05]  /*26820*/  YIELD ;  /* 0x0000000000007946 */ /* 0x000fea0003800000 */
        /* <DEDUP_REMOVED lines=10> */
.L_x_931:
[----:B------:R-:W-:Y:S05]  /*268d0*/  BSYNC B2 ;  /* 0x0000000000027941 */ /* 0x000fea0003800000 */
.L_x_671:
[----:B------:R-:W-:Y:S04]  /*268e0*/  BSSY B2, `(.L_x_673) ;  /* 0x0000009000027945 */ /* 0x000fe80003800000 */
[----:B------:R-:W-:Y:S05]  /*268f0*/  @P3 BRA `(.L_x_674) ;  /* 0x00000000001c3947 */ /* 0x000fea0003800000 */
[----:B------:R-:W0:Y:S02]  /*26900*/  S2R R6, SR_TID.X ;  /* 0x0000000000067919 */ /* 0x000e240000002100 */
[----:B0-----:R-:W-:Y:S01]  /*26910*/  LOP3.LUT R7, R6, 0x1f, RZ, 0xc0, !PT ;  /* 0x0000001f06077812 */ /* 0x001fe200078ec0ff */
[----:B------:R-:W-:-:S03]  /*26920*/  IMAD.MOV.U32 R6, RZ, RZ, 0x7800 ;  /* 0x00007800ff067424 */ /* 0x000fc600078e00ff */
[----:B------:R-:W-:Y:S01]  /*26930*/  ISETP.NE.AND P2, PT, R7, RZ, PT ;  /* 0x000000ff0700720c */ /* 0x000fe20003f45270 */
[----:B------:R2:W-:-:S12]  /*26940*/  SYNCS.ARRIVE.TRANS64 RZ, [R10+URZ+0x29890], R6 ;  /* 0x029890060aff79a7 */ /* 0x0005d8000800003f */
[----:B--2---:R-:W-:Y:S05]  /*26950*/  @!P2 BRA `(.L_x_674) ;  /* 0x000000000004a947 */ /* 0x004fea0003800000 */
[----:B------:R-:W-:Y:S01]  /*26960*/  BPT.TRAP 0x1 ;  /* 0x000000040000795c */ /* 0x000fe20000300000 */
.L_x_674:
[----:B------:R-:W-:Y:S05]  /*26970*/  BSYNC B2 ;  /* 0x0000000000027941 */ /* 0x000fea0003800000 */
.L_x_673:
[----:B------:R-:W-:Y:S01]  /*26980*/  MOV R13, RZ ;  /* 0x000000ff000d7202 */ /* 0x000fe20000000f00 */
[----:B------:R-:W-:Y:S01]  /*26990*/  IMAD R8, R28, 0x7800, R22 ;  /* 0x000078001c087824 */ /* 0x000fe200078e0216 */
[----:B------:R-:W-:Y:S01]  /*269a0*/  UIADD3 UR4, UP0, UR40, 0x570, URZ ;  /* 0x0000057028047890 */ /* 0x000fe2000ff1e03f */
[----:B------:R-:W-:Y:S01]  /*269b0*/  PLOP3.LUT P2, PT, PT, PT, PT, 0x80, 0x0 ;  /* 0x000000000000781c */ /* 0x000fe20003f4f070 */
[----:B0-----:R-:W-:Y:S01]  /*269c0*/  IMAD R7, R11, 0xa0, R0 ;  /* 0x000000a00b077824 */ /* 0x001fe200078e0200 */
[----:B------:R-:W-:Y:S01]  /*269d0*/  R2UR UR10, R13 ;  /* 0x000000000d0a72ca */ /* 0x000fe200000e0000 */
[----:B------:R-:W-:Y:S01]  /*269e0*/  VIADD R6, R10, 0x29890 ;  /* 0x000298900a067836 */ /* 0x000fe20000000000 */
[----:B------:R-:W-:Y:S01]  /*269f0*/  UIADD3.X UR5, URZ, UR41, URZ, UP0, !UPT ;  /* 0x000000293f057290 */ /* 0x000fe200087fe43f */
[----:B------:R-:W-:Y:S01]  /*26a00*/  VIADD R12, R8, 0x1a400 ;  /* 0x0001a400080c7836 */ /* 0x000fe20000000000 */
[----:B------:R-:W-:Y:S01]  /*26a10*/  UMOV UR6, 0x0 ;  /* 0x0000000000067882 */ /* 0x000fe20000000000 */
[----:B------:R-:W-:-:S10]  /*26a20*/  UMOV UR7, 0x12f00000 ;  /* 0x12f0000000077882 */ /* 0x000fd40000000000 */
.L_x_675:
        /* <DEDUP_REMOVED lines=15> */
.L_x_676:
        /* <DEDUP_REMOVED lines=11> */
[----:B------:R-:W-:Y:S01]  /*26bd0*/  UMOV UR6, 0x0 ;  /* 0x0000000000067882 */ /* 0x000fe20000000000 */
[----:B------:R-:W-:Y:S01]  /*26be0*/  IADD3 R8, R8, 0x1f400, RZ ;  /* 0x0001f40008087810 */ /* 0x000fe20007ffe0ff */
[----:B------:R-:W-:Y:S01]  /*26bf0*/  UMOV UR7, 0x12f00000 ;  /* 0x12f0000000077882 */ /* 0x000fe20000000000 */
[----:B------:R-:W-:-:S09]  /*26c00*/  UMOV UR10, 0x80 ;  /* 0x00000080000a7882 */ /* 0x000fd20000000000 */
.L_x_677:
        /* <DEDUP_REMOVED lines=13> */
.L_x_932:
[----:B------:R-:W-:Y:S05]  /*26ce0*/  BSYNC B2 ;  /* 0x0000000000027941 */ /* 0x000fea0003800000 */
.L_x_678:
[----:B------:R-:W-:Y:S01]  /*26cf0*/  BSSY B2, `(.L_x_680) ;  /* 0x000000b000027945 */ /* 0x000fe20003800000 */
[----:B------:R-:W-:Y:S02]  /*26d00*/  IMAD.MOV.U32 R8, RZ, RZ, 0x0 ;  /* 0x00000000ff087424 */ /* 0x000fe400078e00ff */
[----:B01----:R-:W-:Y:S01]  /*26d10*/  IMAD.MOV.U32 R9, RZ, RZ, 0x12f00000 ;  /* 0x12f00000ff097424 */ /* 0x003fe200078e00ff */
[----:B------:R-:W-:Y:S06]  /*26d20*/  @P3 BRA `(.L_x_681) ;  /* 0x00000000001c3947 */ /* 0x000fec0003800000 */
[----:B------:R-:W0:Y:S02]  /*26d30*/  S2R R6, SR_TID.X ;  /* 0x0000000000067919 */ /* 0x000e240000002100 */
[----:B0-----:R-:W-:Y:S01]  /*26d40*/  LOP3.LUT R12, R6, 0x1f, RZ, 0xc0, !PT ;  /* 0x0000001f060c7812 */ /* 0x001fe200078ec0ff */
[----:B------:R-:W-:-:S03]  /*26d50*/  IMAD.MOV.U32 R6, RZ, RZ, 0x5000 ;  /* 0x00005000ff067424 */ /* 0x000fc600078e00ff */
[----:B------:R-:W-:Y:S01]  /*26d60*/  ISETP.NE.AND P2, PT, R12, RZ, PT ;  /* 0x000000ff0c00720c */ /* 0x000fe20003f45270 */
[----:B------:R0:W-:-:S12]  /*26d70*/  SYNCS.ARRIVE.TRANS64 RZ, [R10+URZ+0x298b0], R6 ;  /* 0x0298b0060aff79a7 */ /* 0x0001d8000800003f */
[----:B0-----:R-:W-:Y:S05]  /*26d80*/  @!P2 BRA `(.L_x_681) ;  /* 0x000000000004a947 */ /* 0x001fea0003800000 */
[----:B------:R-:W-:Y:S01]  /*26d90*/  BPT.TRAP 0x1 ;  /* 0x000000040000795c */ /* 0x000fe20000300000 */
.L_x_681:
[----:B------:R-:W-:Y:S05]  /*26da0*/  BSYNC B2 ;  /* 0x0000000000027941 */ /* 0x000fea0003800000 */
.L_x_680:
[----:B------:R-:W-:Y:S01]  /*26db0*/  R2UR UR10, R13 ;  /* 0x000000000d0a72ca */ /* 0x000fe200000e0000 */
[----:B------:R-:W-:Y:S01]  /*26dc0*/  IMAD R6, R28, 0x5000, R22 ;  /* 0x000050001c067824 */ /* 0x000fe200078e0216 */
[----:B------:R-:W-:Y:S01]  /*26dd0*/  R2UR UR6, R8 ;  /* 0x00000000080672ca */ /* 0x000fe200000e0000 */
[----:B------:R-:W-:Y:S01]  /*26de0*/  UIADD3 UR4, UP0, UR40, 0x670, URZ ;  /* 0x0000067028047890 */ /* 0x000fe2000ff1e03f */
[----:B------:R-:W-:Y:S01]  /*26df0*/  R2UR UR7, R9 ;  /* 0x00000000090772ca */ /* 0x000fe200000e0000 */
[----:B------:R-:W-:Y:S01]  /*26e00*/  VIADD R6, R6, 0xa400 ;  /* 0x0000a40006067836 */ /* 0x000fe20000000000 */
[----:B------:R-:W-:Y:S01]  /*26e10*/  PLOP3.LUT P2, PT, PT, PT, PT, 0x80, 0x0 ;  /* 0x000000000000781c */ /* 0x000fe20003f4f070 */
[----:B------:R-:W-:Y:S01]  /*26e20*/  UIADD3.X UR5, URZ, UR41, URZ, UP0, !UPT ;  /* 0x000000293f057290 */ /* 0x000fe200087fe43f */
[----:B------:R-:W-:-:S11]  /*26e30*/  IADD3 R10, R10, 0x298b0, RZ ;  /* 0x000298b00a0a7810 */ /* 0x000fd60007ffe0ff */
.L_x_682:
        /* <DEDUP_REMOVED lines=10> */
.L_x_670:
[----:B------:R-:W-:Y:S05]  /*26ee0*/  BSYNC B1 ;  /* 0x0000000000017941 */ /* 0x000fea0003800000 */
.L_x_669:
[C---:B------:R-:W-:Y:S01]  /*26ef0*/  ISETP.GT.AND P3, PT, R11.reuse, R3, PT ;  /* 0x000000030b00720c */ /* 0x040fe20003f64270 */
[----:B------:R-:W-:Y:S02]  /*26f00*/  VIADD R28, R28, 0x1 ;  /* 0x000000011c1c7836 */ /* 0x000fe40000000000 */
[----:B------:R-:W-:-:S03]  /*26f10*/  VIADD R11, R11, 0xffffffff ;  /* 0xffffffff0b0b7836 */ /* 0x000fc60000000000 */
[----:B------:R-:W-:-:S04]  /*26f20*/  ISETP.NE.AND P2, PT, R28, 0x2, PT ;  /* 0x000000021c00780c */ /* 0x000fc80003f45270 */
[----:B------:R-:W-:Y:S02]  /*26f30*/  SEL R6, RZ, 0x1, P2 ;  /* 0x00000001ff067807 */ /* 0x000fe40001000000 */
[----:B------:R-:W-:Y:S02]  /*26f40*/  SEL R28, R28, RZ, P2 ;  /* 0x000000ff1c1c7207 */ /* 0x000fe40001000000 */
[----:B------:R-:W-:Y:S01]  /*26f50*/  LOP3.LUT R35, R35, R6, RZ, 0x3c, !PT ;  /* 0x0000000623237212 */ /* 0x000fe200078e3cff */
[----:B------:R-:W-:Y:S06]  /*26f60*/  @P3 BRA `(.L_x_683) ;  /* 0xfffffff8002c3947 */ /* 0x000fec000383ffff */
.L_x_649:
[----:B------:R-:W-:Y:S05]  /*26f70*/  BSYNC B0 ;  /* 0x0000000000007941 */ /* 0x000fea0003800000 */
.L_x_648:
[----:B------:R-:W-:Y:S05]  /*26f80*/  @!P0 WARPSYNC.ALL ;  /* 0x0000000000008948 */ /* 0x000fea0003800000 */
[----:B------:R-:W-:Y:S01]  /*26f90*/  @!P0 BAR.SYNC.DEFER_BLOCKING 0xc, 0x180 ;  /* 0x0306000000008b1d */ /* 0x000fe20000010000 */
[----:B------:R-:W-:-:S05]  /*26fa0*/  MOV R29, RZ ;  /* 0x000000ff001d7202 */ /* 0x000fca0000000f00 */
[----:B------:R-:W-:Y:S04]  /*26fb0*/  BSSY B0, `(.L_x_684) ;  /* 0x000001e000007945 */ /* 0x000fe80003800000 */
[----:B------:R-:W-:Y:S05]  /*26fc0*/  @!P1 BRA `(.L_x_685) ;  /* 0x0000000000709947 */ /* 0x000fea0003800000 */
[----:B------:R-:W-:-:S13]  /*26fd0*/  ISETP.NE.AND P0, PT, R5, RZ, PT ;  /* 0x000000ff0500720c */ /* 0x000fda0003f05270 */
[----:B------:R-:W1:Y:S02]  /*26fe0*/  @!P0 LDC R5, c[0x0][0x9f0] ;  /* 0x00027c00ff058b82 */ /* 0x000e640000000800 */
[-C--:B-1----:R-:W-:Y:S02]  /*26ff0*/  IABS R0, R5.reuse ;  /* 0x0000000500007213 */ /* 0x082fe40000000000 */
[----:B0-----:R-:W-:Y:S02]  /*27000*/  IABS R7, R5 ;  /* 0x0000000500077213 */ /* 0x001fe40000000000 */
[----:B------:R-:W0:Y:S02]  /*27010*/  I2F.RP R2, R0 ;  /* 0x0000000000027306 */ /* 0x000e240000209400 */
[----:B------:R-:W-:-:S06]  /*27020*/  IADD3 R7, RZ, -R7, RZ ;  /* 0x80000007ff077210 */ /* 0x000fcc0007ffe0ff */
[----:B0-----:R-:W0:Y:S02]  /*27030*/  MUFU.RCP R2, R2 ;  /* 0x0000000200027308 */ /* 0x001e240000001000 */
[----:B0-----:R-:W-:-:S06]  /*27040*/  VIADD R2, R2, 0xffffffe ;  /* 0x0ffffffe02027836 */ /* 0x001fcc0000000000 */
[----:B------:R-:W0:Y:S02]  /*27050*/  F2I.FTZ.U32.TRUNC.NTZ R3, R2 ;  /* 0x0000000200037305 */ /* 0x000e24000021f000 */
[----:B0-----:R-:W-:-:S04]  /*27060*/  IMAD.MOV R2, RZ, RZ, -R3 ;  /* 0x000000ffff027224 */ /* 0x001fc800078e0a03 */
[----:B------:R-:W-:Y:S02]  /*27070*/  IMAD R6, R2, R0, RZ ;  /* 0x0000000002067224 */ /* 0x000fe400078e02ff */
[----:B------:R-:W-:-:S04]  /*27080*/  IMAD.MOV.U32 R2, RZ, RZ, RZ ;  /* 0x000000ffff027224 */ /* 0x000fc800078e00ff */
[----:B------:R-:W-:Y:S01]  /*27090*/  IMAD.HI.U32 R6, R3, R6, R2 ;  /* 0x0000000603067227 */ /* 0x000fe200078e0002 */
[----:B------:R-:W-:-:S04]  /*270a0*/  IADD3 R3, R4, -0x1, R5 ;  /* 0xffffffff04037810 */ /* 0x000fc80007ffe005 */
[----:B------:R-:W-:Y:S02]  /*270b0*/  IABS R2, R3 ;  /* 0x0000000300027213 */ /* 0x000fe40000000000 */
[----:B------:R-:W-:-:S03]  /*270c0*/  LOP3.LUT R3, R3, R5, RZ, 0x3c, !PT ;  /* 0x0000000503037212 */ /* 0x000fc600078e3cff */
[----:B------:R-:W-:Y:S01]  /*270d0*/  IMAD.HI.U32 R6, R6, R2, RZ ;  /* 0x0000000206067227 */ /* 0x000fe200078e00ff */
[----:B------:R-:W-:-:S03]  /*270e0*/  ISETP.GE.AND P2, PT, R3, RZ, PT ;  /* 0x000000ff0300720c */ /* 0x000fc60003f46270 */
[----:B------:R-:W-:-:S05]  /*270f0*/  IMAD R2, R6, R7, R2 ;  /* 0x0000000706027224 */ /* 0x000fca00078e0202 */
[----:B------:R-:W-:-:S13]  /*27100*/  ISETP.GT.U32.AND P1, PT, R0, R2, PT ;  /* 0x000000020000720c */ /* 0x000fda0003f24070 */
[----:B------:R-:W-:Y:S02]  /*27110*/  @!P1 IMAD.IADD R2, R2, 0x1, -R0 ;  /* 0x0000000102029824 */ /* 0x000fe400078e0a00 */
[----:B------:R-:W-:Y:S01]  /*27120*/  @!P1 VIADD R6, R6, 0x1 ;  /* 0x0000000106069836 */ /* 0x000fe20000000000 */
[----:B------:R-:W-:Y:S02]  /*27130*/  ISETP.NE.AND P1, PT, R5, RZ, PT ;  /* 0x000000ff0500720c */ /* 0x000fe40003f25270 */
[----:B------:R-:W-:-:S13]  /*27140*/  ISETP.GE.U32.AND P0, PT, R2, R0, PT ;  /* 0x000000000200720c */ /* 0x000fda0003f06070 */
[----:B------:R-:W-:-:S05]  /*27150*/  @P0 VIADD R6, R6, 0x1 ;  /* 0x0000000106060836 */ /* 0x000fca0000000000 */
[----:B------:R-:W-:Y:S02]  /*27160*/  @!P2 IADD3 R6, -R6, RZ, RZ ;  /* 0x000000ff0606a210 */ /* 0x000fe40007ffe1ff */
[----:B------:R-:W-:-:S05]  /*27170*/  @!P1 LOP3.LUT R6, RZ, R5, RZ, 0x33, !PT ;  /* 0x00000005ff069212 */ /* 0x000fca00078e33ff */
[----:B------:R-:W-:-:S07]  /*27180*/  IMAD.MOV.U32 R29, RZ, RZ, R6 ;  /* 0x000000ffff1d7224 */ /* 0x000fce00078e0006 */
.L_x_685:
[----:B------:R-:W-:Y:S05]  /*27190*/  BSYNC B0 ;  /* 0x0000000000007941 */ /* 0x000fea0003800000 */
.L_x_684:
[----:B------:R-:W-:-:S05]  /*271a0*/  IMAD R0, R20, R29, RZ ;  /* 0x0000001d14007224 */ /* 0x000fca00078e02ff */
[----:B------:R1:W-:Y:S01]  /*271b0*/  STL [R1+0xc], R0 ;  /* 0x00000c0001007387 */ /* 0x0003e20000100800 */
[----:B------:R-:W-:-:S04]  /*271c0*/  VIADDMNMX R29, R0, R29, R4, PT ;  /* 0x0000001d001d7246 */ /* 0x000fc80003800104 */
[----:B------:R-:W-:-:S13]  /*271d0*/  ISETP.GT.AND P0, PT, R29, R0, PT ;  /* 0x000000001d00720c */ /* 0x000fda0003f04270 */
[----:B-1----:R-:W-:Y:S05]  /*271e0*/  @P0 BRA `(.L_x_686) ;  /* 0x0000000000440947 */ /* 0x002fea0003800000 */
[----:B------:R-:W1:Y:S02]  /*271f0*/  S2R R0, SR_TID.X ;  /* 0x0000000000007919 */ /* 0x000e640000002100 */
[----:B-1----:R-:W-:-:S04]  /*27200*/  LOP3.LUT R0, R0, 0x7f, RZ, 0xc0, !PT ;  /* 0x0000007f00007812 */ /* 0x002fc800078ec0ff */
[----:B------:R-:W-:-:S13]  /*27210*/  ISETP.NE.AND P0, PT, R0, RZ, PT ;  /* 0x000000ff0000720c */ /* 0x000fda0003f05270 */
[----:B------:R-:W-:Y:S05]  /*27220*/  @P0 BRA `(.L_x_687) ;  /* 0x0000004400c40947 */ /* 0x000fea0003800000 */
[----:B------:R-:W1:Y:S01]  /*27230*/  S2R R5, SR_LANEID ;  /* 0x0000000000057919 */ /* 0x000e620000000000 */
[----:B------:R-:W-:Y:S01]  /*27240*/  VOTEU.ANY UR4, UPT, PT ;  /* 0x0000000000047886 */ /* 0x000fe200038e0100 */
[----:B------:R-:W2:Y:S01]  /*27250*/  LDC.64 R2, c[0x0][0xc60] ;  /* 0x00031800ff027b82 */ /* 0x000ea20000000a00 */
[----:B------:R-:W1:Y:S02]  /*27260*/  FLO.U32 R0, UR4 ;  /* 0x0000000400007d00 */ /* 0x000e6400080e0000 */
[----:B-1----:R-:W-:-:S06]  /*27270*/  ISETP.EQ.U32.AND P0, PT, R0, R5, PT ;  /* 0x000000050000720c */ /* 0x002fcc0003f02070 */
[----:B------:R-:W2:Y:S07]  /*27280*/  POPC R5, UR4 ;  /* 0x0000000400057d09 */ /* 0x000eae0008000000 */
[----:B--2---:R-:W2:Y:S01]  /*27290*/  @P0 ATOMG.E.ADD.STRONG.GPU PT, R3, desc[UR50][R2.64], R5 ;  /* 0x00000005020309a8 */ /* 0x004ea200081ee1f2 */
[----:B------:R-:W1:Y:S02]  /*272a0*/  S2R R4, SR_LTMASK ;  /* 0x0000000000047919 */ /* 0x000e640000003900 */
[----:B-1----:R-:W-:-:S04]  /*272b0*/  LOP3.LUT R4, R4, UR4, RZ, 0xc0, !PT ;  /* 0x0000000404047c12 */ /* 0x002fc8000f8ec0ff */
[----:B0-----:R-:W0:Y:S01]  /*272c0*/  POPC R7, R4 ;  /* 0x0000000400077309 */ /* 0x001e220000000000 */
[----:B--2---:R-:W0:Y:S02]  /*272d0*/  SHFL.IDX PT, R0, R3, R0, 0x1f ;  /* 0x00001f0003007589 */ /* 0x004e2400000e0000 */
[----:B0-----:R-:W-:Y:S01]  /*272e0*/  IADD3 R16, R0, UR38, R7 ;  /* 0x0000002600107c10 */ /* 0x001fe2000fffe007 */
[----:B------:R-:W-:Y:S06]  /*272f0*/  BRA `(.L_x_687) ;  /* 0x0000004400907947 */ /* 0x000fec0003800000 */
.L_x_686:
        /* <DEDUP_REMOVED lines=8> */
[----:B------:R-:W-:Y:S01]  /*27380*/  IMAD.U32 R4, RZ, RZ, UR6 ;  /* 0x00000006ff047e24 */ /* 0x000fe2000f8e00ff */
[----:B------:R-:W-:Y:S01]  /*27390*/  MOV R5, UR7 ;  /* 0x0000000700057c02 */ /* 0x000fe20008000f00 */
[----:B------:R-:W1:Y:S01]  /*273a0*/  LDC.64 R2, c[0x4][R2] ;  /* 0x0100000002027b82 */ /* 0x000e620000000a00 */
[----:B------:R-:W-:Y:S01]  /*273b0*/  IMAD.U32 R6, RZ, RZ, UR8 ;  /* 0x00000008ff067e24 */ /* 0x000fe2000f8e00ff */
[----:B------:R-:W-:Y:S01]  /*273c0*/  MOV R11, UR5 ;  /* 0x00000005000b7c02 */ /* 0x000fe20008000f00 */
[----:B0-----:R-:W-:Y:S02]  /*273d0*/  IMAD.U32 R7, RZ, RZ, UR9 ;  /* 0x00000009ff077e24 */ /* 0x001fe4000f8e00ff */
[----:B------:R-:W-:-:S02]  /*273e0*/  IMAD.U32 R10, RZ, RZ, UR4 ;  /* 0x00000004ff0a7e24 */ /* 0x000fc4000f8e00ff */
[----:B------:R-:W-:Y:S02]  /*273f0*/  IMAD.MOV.U32 R8, RZ, RZ, 0x70 ;  /* 0x00000070ff087424 */ /* 0x000fe400078e00ff */
[----:B------:R-:W-:Y:S02]  /*27400*/  IMAD.MOV.U32 R12, RZ, RZ, 0x1 ;  /* 0x00000001ff0c7424 */ /* 0x000fe400078e00ff */
[----:B------:R-:W-:-:S07]  /*27410*/  IMAD.MOV.U32 R13, RZ, RZ, RZ ;  /* 0x000000ffff0d7224 */ /* 0x000fce00078e00ff */
[----:B------:R-:W-:-:S07]  /*27420*/  LEPC R20, `(.L_x_689) ;  /* 0x000000001014794e */ /* 0x000fce0000000000 */
[----:B-1----:R-:W-:Y:S05]  /*27430*/  CALL.ABS.NOINC R2 ;  /* 0x0000000002007343 */ /* 0x002fea0003c00000 */
.L_x_689:
[----:B------:R-:W-:Y:S05]  /*27440*/  BSYNC B6 ;  /* 0x0000000000067941 */ /* 0x000fea0003800000 */
.L_x_688:
[----:B------:R-:W2:Y:S01]  /*27450*/  LDL.LU R31, [R1] ;  /* 0x00000000011f7983 */ /* 0x000ea20000300800 */
[----:B------:R-:W-:Y:S01]  /*27460*/  IADD3 R0, R22, 0xa400, RZ ;  /* 0x0000a40016007810 */ /* 0x000fe20007ffe0ff */
[----:B------:R-:W-:Y:S03]  /*27470*/  BSSY B6, `(.L_x_690) ;  /* 0x0000016000067945 */ /* 0x000fe60003800000 */
[----:B------:R-:W-:Y:S02]  /*27480*/  LOP3.LUT P0, RZ, R0, 0x3ff, RZ, 0xc0, !PT ;  /* 0x000003ff00ff7812 */ /* 0x000fe4000780c0ff */
[----:B--2---:R-:W-:-:S11]  /*27490*/  LOP3.LUT R31, R31, 0xfffffffe, RZ, 0xc0, !PT ;  /* 0xfffffffe1f1f7812 */ /* 0x004fd600078ec0ff */
[----:B------:R-:W-:-:S05]  /*274a0*/  @P0 LOP3.LUT R31, R31, 0x1, RZ, 0xfc, !PT ;  /* 0x000000011f1f0812 */ /* 0x000fca00078efcff */
[----:B------:R1:W-:Y:S01]  /*274b0*/  STL [R1], R31 ;  /* 0x0000001f01007387 */ /* 0x0003e20000100800 */
[----:B------:R-:W-:Y:S05]  /*274c0*/  @!P0 BRA `(.L_x_691) ;  /* 0x0000000000408947 */ /* 0x000fea0003800000 */
[----:B------:R-:W-:Y:S01]  /*274d0*/  MOV R2, 0x0 ;  /* 0x0000000000027802 */ /* 0x000fe20000000f00 */
[----:B------:R-:W-:Y:S01]  /*274e0*/  ULDC.64 UR6, c[0x4][0xc8] ;  /* 0x0100320000067ab9 */ /* 0x000fe20000000a00 */
[----:B------:R-:W-:Y:S01]  /*274f0*/  ULDC.64 UR8, c[0x4][0xd0] ;  /* 0x0100340000087ab9 */ /* 0x000fe20000000a00 */
[----:B------:R-:W-:Y:S01]  /*27500*/  ULDC.64 UR4, c[0x4][0x10] ;  /* 0x0100040000047ab9 */ /* 0x000fe20000000a00 */
[----:B------:R-:W-:Y:S01]  /*27510*/  IMAD.U32 R4, RZ, RZ, UR6 ;  /* 0x00000006ff047e24 */ /* 0x000fe2000f8e00ff */
[----:B0-----:R-:W-:Y:S01]  /*27520*/  MOV R7, UR9 ;  /* 0x0000000900077c02 */ /* 0x001fe20008000f00 */
[----:B------:R-:W0:Y:S01]  /*27530*/  LDC.64 R2, c[0x4][R2] ;  /* 0x0100000002027b82 */ /* 0x000e220000000a00 */
[----:B------:R-:W-:Y:S01]  /*27540*/  IMAD.U32 R5, RZ, RZ, UR7 ;  /* 0x00000007ff057e24 */ /* 0x000fe2000f8e00ff */
[----:B------:R-:W-:Y:S01]  /*27550*/  MOV R12, 0x1 ;  /* 0x00000001000c7802 */ /* 0x000fe20000000f00 */
[----:B------:R-:W-:Y:S02]  /*27560*/  IMAD.U32 R6, RZ, RZ, UR8 ;  /* 0x00000008ff067e24 */ /* 0x000fe4000f8e00ff */
[----:B------:R-:W-:-:S02]  /*27570*/  IMAD.U32 R10, RZ, RZ, UR4 ;  /* 0x00000004ff0a7e24 */ /* 0x000fc4000f8e00ff */
[----:B------:R-:W-:Y:S02]  /*27580*/  IMAD.U32 R11, RZ, RZ, UR5 ;  /* 0x00000005ff0b7e24 */ /* 0x000fe4000f8e00ff */
[----:B------:R-:W-:Y:S02]  /*27590*/  IMAD.MOV.U32 R8, RZ, RZ, 0x70 ;  /* 0x00000070ff087424 */ /* 0x000fe400078e00ff */
[----:B------:R-:W-:-:S07]  /*275a0*/  IMAD.MOV.U32 R13, RZ, RZ, RZ ;  /* 0x000000ffff0d7224 */ /* 0x000fce00078e00ff */
[----:B------:R-:W-:-:S07]  /*275b0*/  LEPC R20, `(.L_x_691) ;  /* 0x000000001014794e */ /* 0x000fce0000000000 */
[----:B01----:R-:W-:Y:S05]  /*275c0*/  CALL.ABS.NOINC R2 ;  /* 0x0000000002007343 */ /* 0x003fea0003c00000 */
.L_x_691:
[----:B------:R-:W-:Y:S05]  /*275d0*/  BSYNC B6 ;  /* 0x0000000000067941 */ /* 0x000fea0003800000 */
.L_x_690:
        /* <DEDUP_REMOVED lines=10> */
[----:B------:R-:W2:Y:S01]  /*27680*/  LDC.64 R2, c[0x4][R2] ;  /* 0x0100000002027b82 */ /* 0x000ea20000000a00 */
        /* <DEDUP_REMOVED lines=8> */
[----:B-12---:R-:W-:Y:S05]  /*27710*/  CALL.ABS.NOINC R2 ;  /* 0x0000000002007343 */ /* 0x006fea0003c00000 */
.L_x_693:
[----:B------:R-:W-:Y:S05]  /*27720*/  BSYNC B6 ;  /* 0x0000000000067941 */ /* 0x000fea0003800000 */
.L_x_692:
[----:B------:R-:W-:Y:S01]  /*27730*/  LOP3.LUT P6, RZ, R31, 0x1, RZ, 0xc0, !PT ;  /* 0x000000011fff7812 */ /* 0x000fe200078cc0ff */
[----:B------:R-:W-:-:S12]  /*27740*/  BSSY B6, `(.L_x_694) ;  /* 0x0000012000067945 */ /* 0x000fd80003800000 */
[----:B------:R-:W-:Y:S05]  /*27750*/  @!P6 BRA `(.L_x_695) ;  /* 0x000000000040e947 */ /* 0x000fea0003800000 */
[----:B------:R-:W-:Y:S01]  /*27760*/  MOV R2, 0x0 ;  /* 0x0000000000027802 */ /* 0x000fe20000000f00 */
[----:B------:R-:W-:Y:S01]  /*27770*/  ULDC.64 UR4, c[0x4][0xc8] ;  /* 0x0100320000047ab9 */ /* 0x000fe20000000a00 */
[----:B------:R-:W-:Y:S01]  /*27780*/  ULDC.64 UR6, c[0x4][0xd0] ;  /* 0x0100340000067ab9 */ /* 0x000fe20000000a00 */
[----:B------:R-:W-:Y:S01]  /*27790*/  ULDC.64 UR8, c[0x4][0x20] ;  /* 0x0100080000087ab9 */ /* 0x000fe20000000a00 */
[----:B------:R-:W-:Y:S01]  /*277a0*/  MOV R4, UR4 ;  /* 0x0000000400047c02 */ /* 0x000fe20008000f00 */
[----:B------:R-:W-:Y:S01]  /*277b0*/  IMAD.U32 R5, RZ, RZ, UR5 ;  /* 0x00000005ff057e24 */ /* 0x000fe2000f8e00ff */
[----:B------:R-:W2:Y:S01]  /*277c0*/  LDC.64 R2, c[0x4][R2] ;  /* 0x0100000002027b82 */ /* 0x000ea20000000a00 */
[----:B------:R-:W-:Y:S01]  /*277d0*/  IMAD.U32 R6, RZ, RZ, UR6 ;  /* 0x00000006ff067e24 */ /* 0x000fe2000f8e00ff */
[----:B------:R-:W-:Y:S01]  /*277e0*/  MOV R10, UR8 ;  /* 0x00000008000a7c02 */ /* 0x000fe20008000f00 */
[----:B0-----:R-:W-:Y:S01]  /*277f0*/  IMAD.U32 R7, RZ, RZ, UR7 ;  /* 0x00000007ff077e24 */ /* 0x001fe2000f8e00ff */
[----:B------:R-:W-:Y:S01]  /*27800*/  MOV R13, RZ ;  /* 0x000000ff000d7202 */ /* 0x000fe20000000f00 */
[----:B------:R-:W-:-:S02]  /*27810*/  IMAD.U32 R11, RZ, RZ, UR9 ;  /* 0x00000009ff0b7e24 */ /* 0x000fc4000f8e00ff */
[----:B------:R-:W-:Y:S02]  /*27820*/  IMAD.MOV.U32 R8, RZ, RZ, 0x70 ;  /* 0x00000070ff087424 */ /* 0x000fe400078e00ff */
[----:B------:R-:W-:-:S07]  /*27830*/  IMAD.MOV.U32 R12, RZ, RZ, 0x1 ;  /* 0x00000001ff0c7424 */ /* 0x000fce00078e00ff */
[----:B------:R-:W-:-:S07]  /*27840*/  LEPC R20, `(.L_x_695) ;  /* 0x000000001014794e */ /* 0x000fce0000000000 */
[----:B-12---:R-:W-:Y:S05]  /*27850*/  CALL.ABS.NOINC R2 ;  /* 0x0000000002007343 */ /* 0x006fea0003c00000 */
.L_x_695:
[----:B------:R-:W-:Y:S05]  /*27860*/  BSYNC B6 ;  /* 0x0000000000067941 */ /* 0x000fea0003800000 */
.L_x_694:
[----:B------:R-:W2:Y:S01]  /*27870*/  LDL R32, [R1+0x4] ;  /* 0x0000040001207983 */ /* 0x000ea20000100800 */
[----:B------:R-:W-:Y:S01]  /*27880*/  ULDC.64 UR4, c[0x0][0x9f8] ;  /* 0x00027e0000047ab9 */ /* 0x000fe20000000a00 */
[----:B------:R-:W3:Y:S01]  /*27890*/  LDC R11, c[0x0][0x430] ;  /* 0x00010c00ff0b7b82 */ /* 0x000ee20000000800 */
[----:B------:R-:W-:Y:S01]  /*278a0*/  ISETP.NE.U32.AND P0, PT, RZ, UR4, PT ;  /* 0x00000004ff007c0c */ /* 0x000fe2000bf05070 */
[----:B------:R-:W4:Y:S03]  /*278b0*/  S2R R20, SR_TID.X ;  /* 0x0000000000147919 */ /* 0x000f260000002100 */
[----:B------:R-:W-:-:S13]  /*278c0*/  ISETP.NE.AND.EX P0, PT, RZ, UR5, PT, P0 ;  /* 0x00000005ff007c0c */ /* 0x000fda000bf05300 */
[----:B------:R-:W-:Y:S01]  /*278d0*/  @P0 IADD3 R2, P1, R25, UR4, RZ ;  /* 0x0000000419020c10 */ /* 0x000fe2000ff3e0ff */
[----:B------:R-:W-:Y:S01]  /*278e0*/  IMAD.MOV.U32 R8, RZ, RZ, 0xa0 ;  /* 0x000000a0ff087424 */ /* 0x000fe200078e00ff */
[----:B------:R-:W-:Y:S02]  /*278f0*/  ULDC UR4, c[0x0][0x2f4] ;  /* 0x0000bd0000047ab9 */ /* 0x000fe40000000800 */
[----:B------:R-:W-:Y:S02]  /*27900*/  @P0 IADD3.X R3, R26, UR5, RZ, P1, !PT ;  /* 0x000000051a030c10 */ /* 0x000fe40008ffe4ff */
[----:B---3--:R-:W-:Y:S01]  /*27910*/  ISETP.NE.AND P2, PT, R11, 0x1, PT ;  /* 0x000000010b00780c */ /* 0x008fe20003f45270 */
[----:B------:R-:W-:Y:S01]  /*27920*/  IMAD R8, R29, R8, -0xa0 ;  /* 0xffffff601d087424 */ /* 0x000fe200078e0208 */
[----:B-1----:R-:W-:Y:S01]  /*27930*/  LOP3.LUT R31, R31, 0xffffffbf, RZ, 0xc0, !PT ;  /* 0xffffffbf1f1f7812 */ /* 0x002fe200078ec0ff */
[----:B------:R1:W3:Y:S01]  /*27940*/  @P0 LDG.E R33, desc[UR50][R2.64] ;  /* 0x0000003202210981 */ /* 0x0002e2000c1e1900 */
[----:B------:R-:W-:Y:S01]  /*27950*/  ULDC UR5, c[0x0][0x320] ;  /* 0x0000c80000057ab9 */ /* 0x000fe20000000800 */
[C---:B----4-:R-:W-:Y:S01]  /*27960*/  LOP3.LUT R21, R20.reuse, 0x7f, RZ, 0xc0, !PT ;  /* 0x0000007f14157812 */ /* 0x050fe200078ec0ff */
[----:B------:R-:W-:-:S07]  /*27970*/  IMAD.SHL.U32 R20, R20, 0x20, RZ ;  /* 0x0000002014147824 */ /* 0x000fce00078e00ff */
[----:B-1----:R-:W1:Y:S01]  /*27980*/  @P2 LDC R3, c[0x0][0x434] ;  /* 0x00010d00ff032b82 */ /* 0x002e620000000800 */
[----:B------:R-:W-:-:S04]  /*27990*/  SHF.R.U32.HI R21, RZ, 0x2, R21 ;  /* 0x00000002ff157819 */ /* 0x000fc80000011615 */
[----:B------:R-:W-:-:S03]  /*279a0*/  LOP3.LUT R20, R21, 0x60, R20, 0xf8, !PT ;  /* 0x0000006015147812 */ /* 0x000fc600078ef814 */
[----:B------:R-:W4:Y:S02]  /*279b0*/  @P2 LDC R2, c[0x0][0x438] ;  /* 0x00010e00ff022b82 */ /* 0x000f240000000800 */
[----:B------:R-:W-:-:S05]  /*279c0*/  IMAD.IADD R9, R20, 0x1, R8 ;  /* 0x0000000114097824 */ /* 0x000fca00078e0208 */
[----:B------:R-:W-:Y:S01]  /*279d0*/  ISETP.GE.AND P1, PT, R9, R27, PT ;  /* 0x0000001b0900720c */ /* 0x000fe20003f26270 */
[----:B------:R-:W0:Y:S01]  /*279e0*/  S2R R20, SR_TID.X ;  /* 0x0000000000147919 */ /* 0x000e220000002100 */
[----:B------:R-:W1:Y:S11]  /*279f0*/  S2R R21, SR_TID.X ;  /* 0x0000000000157919 */ /* 0x000e760000002100 */
[----:B------:R-:W3:Y:S01]  /*27a00*/  @!P1 LDC.64 R4, c[0x0][0x418] ;  /* 0x00010600ff049b82 */ /* 0x000ee20000000a00 */
[----:B0-----:R-:W-:-:S04]  /*27a10*/  LOP3.LUT R20, R20, 0x7f, RZ, 0xc0, !PT ;  /* 0x0000007f14147812 */ /* 0x001fc800078ec0ff */
[----:B------:R-:W-:Y:S02]  /*27a20*/  SHF.R.U32.HI R10, RZ, 0x2, R20 ;  /* 0x00000002ff0a7819 */ /* 0x000fe40000011614 */
[----:B-1----:R-:W-:-:S04]  /*27a30*/  SHF.L.U32 R20, R21, 0x5, RZ ;  /* 0x0000000515147819 */ /* 0x002fc800000006ff */
[----:B------:R-:W-:-:S04]  /*27a40*/  LOP3.LUT R20, R10, 0x60, R20, 0xf8, !PT ;  /* 0x000000600a147812 */ /* 0x000fc800078ef814 */
[----:B------:R-:W-:-:S05]  /*27a50*/  LOP3.LUT R20, R20, 0x80, RZ, 0xfc, !PT ;  /* 0x0000008014147812 */ /* 0x000fca00078efcff */
[----:B------:R-:W-:Y:S01]  /*27a60*/  IMAD.IADD R8, R20, 0x1, R8 ;  /* 0x0000000114087824 */ /* 0x000fe200078e0208 */
[----:B--2---:R-:W-:-:S05]  /*27a70*/  IADD3 R9, R9, R32, RZ ;  /* 0x0000002009097210 */ /* 0x004fca0007ffe0ff */
[----:B------:R-:W-:-:S04]  /*27a80*/  @P2 IMAD.HI.U32 R3, R9, R3, RZ ;  /* 0x0000000309032227 */ /* 0x000fc800078e00ff */
[----:B------:R-:W-:Y:S01]  /*27a90*/  IMAD.MOV.U32 R0, RZ, RZ, R9 ;  /* 0x000000ffff007224 */ /* 0x000fe200078e0009 */
[----:B----4-:R-:W-:Y:S02]  /*27aa0*/  @P2 SHF.R.U32.HI R0, RZ, R2, R3 ;  /* 0x00000002ff002219 */ /* 0x010fe40000011603 */
[----:B------:R-:W0:Y:S02]  /*27ab0*/  @!P1 LDC.64 R2, c[0x0][0x428] ;  /* 0x00010a00ff029b82 */ /* 0x000e240000000a00 */
[--C-:B------:R-:W-:Y:S01]  /*27ac0*/  @!P1 SHF.R.S32.HI R7, RZ, 0x1f, R0.reuse ;  /* 0x0000001fff079819 */ /* 0x100fe20000011400 */
[----:B------:R-:W-:Y:S01]  /*27ad0*/  @!P1 IMAD.MOV.U32 R6, RZ, RZ, R0 ;  /* 0x000000ffff069224 */ /* 0x000fe200078e0000 */
[----:B---3--:R-:W-:-:S03]  /*27ae0*/  SHF.R.S32.HI R14, RZ, 0x1f, R33 ;  /* 0x0000001fff0e7819 */ /* 0x008fc60000011421 */
[----:B0-----:R-:W-:-:S04]  /*27af0*/  @!P1 IMAD.WIDE.U32 R6, R33, R2, R6 ;  /* 0x0000000221069225 */ /* 0x001fc800078e0006 */
[----:B------:R-:W-:-:S04]  /*27b00*/  @!P1 IMAD R2, R14, R2, RZ ;  /* 0x000000020e029224 */ /* 0x000fc800078e02ff */
[----:B------:R-:W-:Y:S02]  /*27b10*/  @!P1 IMAD R2, R33, R3, R2 ;  /* 0x0000000321029224 */ /* 0x000fe400078e0202 */
[----:B------:R-:W0:Y:S01]  /*27b20*/  @P2 LDC R3, c[0x0][0x434] ;  /* 0x00010d00ff032b82 */ /* 0x000e220000000800 */
[----:B------:R-:W-:-:S07]  /*27b30*/  @!P1 LEA R12, P0, R6, R4, 0x2 ;  /* 0x00000004060c9211 */ /* 0x000fce00078010ff */
[----:B------:R-:W1:Y:S01]  /*27b40*/  @P2 LDC R4, c[0x0][0x438] ;  /* 0x00010e00ff042b82 */ /* 0x000e620000000800 */
[----:B------:R-:W-:-:S05]  /*27b50*/  @!P1 IMAD.IADD R2, R7, 0x1, R2 ;  /* 0x0000000107029824 */ /* 0x000fca00078e0202 */
[----:B------:R-:W-:Y:S01]  /*27b60*/  @!P1 LEA.HI.X R13, R6, R5, R2, 0x2, P0 ;  /* 0x00000005060d9211 */ /* 0x000fe200000f1402 */
[C---:B------:R-:W-:Y:S01]  /*27b70*/  IMAD.IADD R2, R8.reuse, 0x1, R32 ;  /* 0x0000000108027824 */ /* 0x040fe200078e0220 */
[----:B------:R-:W-:-:S04]  /*27b80*/  ISETP.GE.AND P0, PT, R8, R27, PT ;  /* 0x0000001b0800720c */ /* 0x000fc80003f06270 */
[----:B------:R-:W-:Y:S01]  /*27b90*/  ISETP.GT.U32.OR P0, PT, R20, 0x9f, P0 ;  /* 0x0000009f1400780c */ /* 0x000fe20000704470 */
[----:B0-----:R-:W-:-:S04]  /*27ba0*/  @P2 IMAD.HI.U32 R3, R2, R3, RZ ;  /* 0x0000000302032227 */ /* 0x001fc800078e00ff */
[----:B------:R-:W-:Y:S01]  /*27bb0*/  IMAD.MOV.U32 R6, RZ, RZ, R2 ;  /* 0x000000ffff067224 */ /* 0x000fe200078e0002 */
[----:B-1----:R-:W-:Y:S01]  /*27bc0*/  @P2 SHF.R.U32.HI R6, RZ, R4, R3 ;  /* 0x00000004ff062219 */ /* 0x002fe20000011603 */
[----:B------:R0:W-:Y:S06]  /*27bd0*/  STL [R1+0x8], R14 ;  /* 0x0000080e01007387 */ /* 0x0001ec0000100800 */
[----:B------:R-:W1:Y:S01]  /*27be0*/  @!P0 LDC.64 R4, c[0x0][0x418] ;  /* 0x00010600ff048b82 */ /* 0x000e620000000a00 */
[----:B------:R-:W-:-:S04]  /*27bf0*/  IMAD.MOV R10, RZ, RZ, -R6 ;  /* 0x000000ffff0a7224 */ /* 0x000fc800078e0a06 */
[----:B------:R-:W-:-:S03]  /*27c00*/  IMAD R10, R11, R10, R2 ;  /* 0x0000000a0b0a7224 */ /* 0x000fc600078e0202 */
[----:B------:R-:W2:Y:S01]  /*27c10*/  @!P0 LDC.64 R2, c[0x0][0x428] ;  /* 0x00010a00ff028b82 */ /* 0x000ea20000000a00 */
[--C-:B------:R-:W-:Y:S02]  /*27c20*/  @!P0 SHF.R.S32.HI R7, RZ, 0x1f, R6.reuse ;  /* 0x0000001fff078819 */ /* 0x100fe40000011406 */
[----:B------:R-:W-:Y:S01]  /*27c30*/  IADD3 R0, -R0, RZ, RZ ;  /* 0x000000ff00007210 */ /* 0x000fe20007ffe1ff */
[----:B--2---:R-:W-:-:S04]  /*27c40*/  @!P0 IMAD.WIDE.U32 R6, R33, R2, R6 ;  /* 0x0000000221068225 */ /* 0x004fc800078e0006 */
[----:B------:R-:W-:Y:S02]  /*27c50*/  @!P0 IMAD R2, R14, R2, RZ ;  /* 0x000000020e028224 */ /* 0x000fe400078e02ff */
[----:B0-----:R-:W0:Y:S01]  /*27c60*/  S2R R14, SR_TID.X ;  /* 0x00000000000e7919 */ /* 0x001e220000002100 */
[----:B------:R-:W-:Y:S02]  /*27c70*/  IMAD R9, R11, R0, R9 ;  /* 0x000000000b097224 */ /* 0x000fe400078e0209 */
[----:B------:R-:W-:Y:S01]  /*27c80*/  @!P0 IMAD R0, R33, R3, R2 ;  /* 0x0000000321008224 */ /* 0x000fe200078e0202 */
[----:B-1----:R-:W-:Y:S01]  /*27c90*/  @!P0 LEA R4, P2, R6, R4, 0x2 ;  /* 0x0000000406048211 */ /* 0x002fe200078410ff */
[----:B------:R-:W-:Y:S02]  /*27ca0*/  IMAD.U32 R8, RZ, RZ, UR39 ;  /* 0x00000027ff087e24 */ /* 0x000fe4000f8e00ff */
[----:B------:R-:W-:-:S03]  /*27cb0*/  @!P0 IMAD.IADD R0, R0, 0x1, R7 ;  /* 0x0000000100008824 */ /* 0x000fc600078e0207 */
[----:B------:R-:W-:Y:S02]  /*27cc0*/  ISETP.NE.AND P3, PT, R8, 0x3, PT ;  /* 0x000000030800780c */ /* 0x000fe40003f65270 */
[----:B------:R-:W-:Y:S02]  /*27cd0*/  @!P0 LEA.HI.X R5, R6, R5, R0, 0x2, P2 ;  /* 0x0000000506058211 */ /* 0x000fe400010f1400 */
[----:B------:R-:W-:-:S06]  /*27ce0*/  CS2R R6, SRZ ;  /* 0x0000000000067805 */ /* 0x000fcc000001ff00 */
[----:B------:R1:W5:Y:S01]  /*27cf0*/  @!P1 LDG.E R6, desc[UR50][R12.64] ;  /* 0x000000320c069981 */ /* 0x000362000c1e1900 */
[C---:B0-----:R-:W-:Y:S01]  /*27d00*/  SHF.L.U32 R32, R14.reuse, 0x4, RZ ;  /* 0x000000040e207819 */ /* 0x041fe200000006ff */
[----:B------:R-:W-:Y:S01]  /*27d10*/  IMAD.SHL.U32 R15, R14, 0x10, RZ ;  /* 0x000000100e0f7824 */ /* 0x000fe200078e00ff */
[----:B------:R-:W-:Y:S01]  /*27d20*/  @P3 LOP3.LUT R31, R31, 0x40, RZ, 0xfc, !PT ;  /* 0x000000401f1f3812 */ /* 0x000fe200078efcff */
[----:B------:R1:W5:Y:S01]  /*27d30*/  @!P0 LDG.E R7, desc[UR50][R4.64] ;  /* 0x0000003204078981 */ /* 0x000362000c1e1900 */
[----:B------:R-:W-:-:S04]  /*27d40*/  LOP3.LUT R32, R32, 0x30, RZ, 0xc0, !PT ;  /* 0x0000003020207812 */ /* 0x000fc800078ec0ff */
[C---:B------:R-:W-:Y:S02]  /*27d50*/  ISETP.GE.AND P1, PT, R32.reuse, UR4, PT ;  /* 0x0000000420007c0c */ /* 0x040fe4000bf26270 */
[----:B------:R-:W-:Y:S02]  /*27d60*/  LOP3.LUT R14, R32, 0x40, RZ, 0xfc, !PT ;  /* 0x00000040200e7812 */ /* 0x000fe400078efcff */
[----:B------:R-:W-:Y:S02]  /*27d70*/  LOP3.LUT R15, R15, 0x30, RZ, 0xc0, !PT ;  /* 0x000000300f0f7812 */ /* 0x000fe400078ec0ff */
[----:B------:R-:W-:Y:S02]  /*27d80*/  ISETP.GE.AND P0, PT, R14, UR4, PT ;  /* 0x000000040e007c0c */ /* 0x000fe4000bf06270 */
[----:B------:R-:W-:Y:S02]  /*27d90*/  LOP3.LUT R31, R31, 0xffffffef, RZ, 0xc0, !PT ;  /* 0xffffffef1f1f7812 */ /* 0x000fe400078ec0ff */
[----:B------:R-:W-:-:S03]  /*27da0*/  LOP3.LUT R15, R15, 0x80, RZ, 0xfc, !PT ;  /* 0x000000800f0f7812 */ /* 0x000fc600078efcff */
[----:B------:R-:W-:Y:S02]  /*27db0*/  @P1 LOP3.LUT R31, R31, 0x10, RZ, 0xfc, !PT ;  /* 0x000000101f1f1812 */ /* 0x000fe400078efcff */
[----:B------:R-:W-:Y:S02]  /*27dc0*/  ISETP.GE.AND P2, PT, R15, UR4, PT ;  /* 0x000000040f007c0c */ /* 0x000fe4000bf46270 */
[----:B------:R-:W-:-:S04]  /*27dd0*/  LOP3.LUT R31, R31, 0xfffffff7, RZ, 0xc0, !PT ;  /* 0xfffffff71f1f7812 */ /* 0x000fc800078ec0ff */
[----:B------:R-:W-:-:S04]  /*27de0*/  @P0 LOP3.LUT R31, R31, 0x8, RZ, 0xfc, !PT ;  /* 0x000000081f1f0812 */ /* 0x000fc800078efcff */
[----:B------:R-:W-:Y:S02]  /*27df0*/  LOP3.LUT R31, R31, 0xfffffffb, RZ, 0xc0, !PT ;  /* 0xfffffffb1f1f7812 */ /* 0x000fe400078ec0ff */
[----:B------:R-:W-:Y:S02]  /*27e00*/  ISETP.GE.AND P1, PT, R32, UR5, PT ;  /* 0x0000000520007c0c */ /* 0x000fe4000bf26270 */
[----:B------:R-:W-:Y:S02]  /*27e10*/  @P2 LOP3.LUT R31, R31, 0x4, RZ, 0xfc, !PT ;  /* 0x000000041f1f2812 */ /* 0x000fe400078efcff */
[----:B------:R-:W-:Y:S02]  /*27e20*/  ISETP.GE.AND P0, PT, R14, UR5, PT ;  /* 0x000000050e007c0c */ /* 0x000fe4000bf06270 */
[----:B------:R-:W-:-:S04]  /*27e30*/  LOP3.LUT R31, R31, 0xfffffffe, RZ, 0xc0, !PT ;  /* 0xfffffffe1f1f7812 */ /* 0x000fc800078ec0ff */
[----:B------:R-:W-:-:S04]  /*27e40*/  LOP3.LUT R31, R31, 0xfffffffd, RZ, 0xc0, !PT ;  /* 0xfffffffd1f1f7812 */ /* 0x000fc800078ec0ff */
[----:B------:R-:W-:-:S04]  /*27e50*/  @P1 LOP3.LUT R31, R31, 0x2, RZ, 0xfc, !PT ;  /* 0x000000021f1f1812 */ /* 0x000fc800078efcff */
[----:B------:R-:W-:-:S05]  /*27e60*/  @P0 LOP3.LUT R31, R31, 0x1, RZ, 0xfc, !PT ;  /* 0x000000011f1f0812 */ /* 0x000fca00078efcff */
[----:B------:R1:W-:Y:S01]  /*27e70*/  STL [R1], R31 ;  /* 0x0000001f01007387 */ /* 0x0003e20000100800 */
[----:B------:R-:W-:-:S03]  /*27e80*/  UMOV UR6, 0xffffffff ;  /* 0xffffffff00067882 */ /* 0x000fc60000000000 */
[----:B------:R-:W-:Y:S05]  /*27e90*/  BRA.DIV UR6, `(.L_x_696) ;  /* 0x0000008606487947 */ /* 0x000fea000b800000 */
.L_x_935:
[----:B------:R-:W-:Y:S01]  /*27ea0*/  ISETP.GT.U32.AND P0, PT, R20, 0x9f, PT ;  /* 0x0000009f1400780c */ /* 0x000fe20003f04070 */
[----:B------:R-:W-:Y:S02]  /*27eb0*/  IMAD.MOV.U32 R0, RZ, RZ, R31 ;  /* 0x000000ffff007224 */ /* 0x000fe400078e001f */
[----:B-1----:R-:W-:-:S03]  /*27ec0*/  VIADD R5, R29, 0xffffffff ;  /* 0xffffffff1d057836 */ /* 0x002fc60000000000 */
[----:B------:R-:W-:-:S07]  /*27ed0*/  LOP3.LUT R0, R0, 0xffffffdf, RZ, 0xc0, !PT ;  /* 0xffffffdf00007812 */ /* 0x000fce00078ec0ff */
[----:B------:R-:W-:-:S05]  /*27ee0*/  @P0 LOP3.LUT R0, R0, 0x20, RZ, 0xfc, !PT ;  /* 0x0000002000000812 */ /* 0x000fca00078efcff */
[----:B------:R0:W-:Y:S01]  /*27ef0*/  STL [R1], R0 ;  /* 0x0000000001007387 */ /* 0x0001e20000100800 */
[----:B------:R-:W-:Y:S05]  /*27f00*/  @!P3 BRA `(.L_x_697) ;  /* 0x000000000004b947 */ /* 0x000fea0003800000 */
[----:B------:R-:W-:Y:S01]  /*27f10*/  BPT.TRAP 0x1 ;  /* 0x000000040000795c */ /* 0x000fe20000300000 */
.L_x_697:
[----:B0-----:R-:W-:Y:S01]  /*27f20*/  LEA R0, R23, R22, 0x3 ;  /* 0x0000001617007211 */ /* 0x001fe200078e18ff */
[----:B------:R-:W-:Y:S01]  /*27f30*/  BSSY B0, `(.L_x_698) ;  /* 0x0000006000007945 */ /* 0x000fe20003800000 */
[----:B------:R-:W-:Y:S02]  /*27f40*/  SHF.L.U32 R2, R34, 0x1f, RZ ;  /* 0x0000001f22027819 */ /* 0x000fe400000006ff */
[----:B------:R-:W-:Y:S02]  /*27f50*/  SHF.R.S32.HI R31, RZ, 0x1f, R9 ;  /* 0x0000001fff1f7819 */ /* 0x000fe40000011409 */
[----:B------:R-:W0:Y:S01]  /*27f60*/  SYNCS.PHASECHK.TRANS64.TRYWAIT P0, [R0+URZ+0x29880], R2 ;  /* 0x02988002000075a7 */ /* 0x000e22000800017f */
[----:B------:R1:W-:Y:S02]  /*27f70*/  STL [R1+0x2c], R2 ;  /* 0x00002c0201007387 */ /* 0x0003e40000100800 */
[----:B01----:R-:W-:Y:S05]  /*27f80*/  @!P0 BRA `(.L_x_699) ;  /* 0x00000084003c8947 */ /* 0x003fea0003800000 */
.L_x_936:
[----:B------:R-:W-:Y:S05]  /*27f90*/  BSYNC B0 ;  /* 0x0000000000007941 */ /* 0x000fea0003800000 */
.L_x_698:
[----:B------:R-:W2:Y:S01]  /*27fa0*/  LDL R20, [R1] ;  /* 0x0000000001147983 */ /* 0x000ea20000100800 */
[----:B------:R-:W-:Y:S01]  /*27fb0*/  ULDC.64 UR4, c[0x0][0x328] ;  /* 0x0000ca0000047ab9 */ /* 0x000fe20000000a00 */
[----:B-----5:R-:W-:Y:S01]  /*27fc0*/  SHF.R.S32.HI R32, RZ, 0x1f, R6 ;  /* 0x0000001fff207819 */ /* 0x020fe20000011406 */
[----:B------:R-:W-:Y:S01]  /*27fd0*/  IMAD R4, R31, UR4, RZ ;  /* 0x000000041f047c24 */ /* 0x000fe2000f8e02ff */
[----:B------:R-:W1:Y:S01]  /*27fe0*/  S2R R14, SR_TID.X ;  /* 0x00000000000e7919 */ /* 0x000e620000002100 */
[C---:B0-----:R-:W-:Y:S01]  /*27ff0*/  IMAD.WIDE.U32 R2, R9.reuse, UR4, RZ ;  /* 0x0000000409027c25 */ /* 0x041fe2000f8e00ff */
[----:B------:R-:W-:Y:S01]  /*28000*/  ULDC.64 UR6, c[0x0][0x338] ;  /* 0x0000ce0000067ab9 */ /* 0x000fe20000000a00 */
[----:B------:R-:W-:Y:S02]  /*28010*/  SHF.R.S32.HI R8, RZ, 0x1f, R7 ;  /* 0x0000001fff087819 */ /* 0x000fe40000011407 */
[----:B------:R-:W-:Y:S02]  /*28020*/  IMAD R4, R9, UR5, R4 ;  /* 0x0000000509047c24 */ /* 0x000fe4000f8e0204 */
[----:B------:R-:W-:Y:S01]  /*28030*/  IMAD R11, R5, -0xa0, R27 ;  /* 0xffffff60050b7824 */ /* 0x000fe200078e021b */
[----:B------:R-:W-:Y:S01]  /*28040*/  SHF.R.S32.HI R27, RZ, 0x1f, R10 ;  /* 0x0000001fff1b7819 */ /* 0x000fe2000001140a */
[----:B------:R-:W-:Y:S01]  /*28050*/  IMAD.IADD R3, R3, 0x1, R4 ;  /* 0x0000000103037824 */ /* 0x000fe200078e0204 */
[----:B------:R0:W-:Y:S01]  /*28060*/  STL [R1+0x28], R8 ;  /* 0x0000280801007387 */ /* 0x0001e20000100800 */
[----:B------:R-:W-:-:S02]  /*28070*/  IMAD R4, R32, UR6, RZ ;  /* 0x0000000620047c24 */ /* 0x000fc4000f8e02ff */
[----:B------:R-:W-:-:S04]  /*28080*/  IMAD.WIDE.U32 R2, R6, UR6, R2 ;  /* 0x0000000606027c25 */ /* 0x000fc8000f8e0002 */
[----:B------:R-:W-:Y:S02]  /*28090*/  IMAD R4, R6, UR7, R4 ;  /* 0x0000000706047c24 */ /* 0x000fe4000f8e0204 */
[----:B------:R-:W-:Y:S02]  /*280a0*/  IMAD.MOV.U32 R12, RZ, RZ, R2 ;  /* 0x000000ffff0c7224 */ /* 0x000fe400078e0002 */
[----:B------:R-:W-:Y:S02]  /*280b0*/  IMAD R2, R27, UR4, RZ ;  /* 0x000000041b027c24 */ /* 0x000fe4000f8e02ff */
[----:B------:R-:W-:Y:S02]  /*280c0*/  IMAD.IADD R13, R3, 0x1, R4 ;  /* 0x00000001030d7824 */ /* 0x000fe400078e0204 */
[C---:B------:R-:W-:Y:S02]  /*280d0*/  IMAD R4, R10.reuse, UR5, R2 ;  /* 0x000000050a047c24 */ /* 0x040fe4000f8e0202 */
[----:B------:R-:W-:Y:S01]  /*280e0*/  IMAD.WIDE.U32 R2, R10, UR4, RZ ;  /* 0x000000040a027c25 */ /* 0x000fe2000f8e00ff */
[----:B------:R-:W-:-:S03]  /*280f0*/  ULDC.64 UR4, c[0x0][0x330] ;  /* 0x0000cc0000047ab9 */ /* 0x000fc60000000a00 */
[----:B------:R-:W-:Y:S01]  /*28100*/  IMAD.WIDE.U32 R12, R18, UR4, R12 ;  /* 0x00000004120c7c25 */ /* 0x000fe2000f8e000c */
[----:B------:R-:W-:Y:S02]  /*28110*/  IADD3 R3, R3, R4, RZ ;  /* 0x0000000403037210 */ /* 0x000fe40007ffe0ff */
[----:B-1----:R-:W-:Y:S01]  /*28120*/  LOP3.LUT R14, R14, 0x7f, RZ, 0xc0, !PT ;  /* 0x0000007f0e0e7812 */ /* 0x002fe200078ec0ff */
[----:B------:R-:W-:Y:S02]  /*28130*/  IMAD R4, R8, UR6, RZ ;  /* 0x0000000608047c24 */ /* 0x000fe4000f8e02ff */
[C---:B------:R-:W-:Y:S01]  /*28140*/  IMAD.WIDE.U32 R2, R7.reuse, UR6, R2 ;  /* 0x0000000607027c25 */ /* 0x040fe2000f8e0002 */
[--C-:B------:R-:W-:Y:S02]  /*28150*/  SHF.R.U32.HI R15, RZ, 0x2, R14.reuse ;  /* 0x00000002ff0f7819 */ /* 0x100fe4000001160e */
[----:B------:R-:W-:Y:S01]  /*28160*/  SHF.R.U32.HI R14, RZ, 0x5, R14 ;  /* 0x00000005ff0e7819 */ /* 0x000fe2000001160e */
[----:B------:R-:W-:Y:S01]  /*28170*/  IMAD R4, R7, UR7, R4 ;  /* 0x0000000707047c24 */ /* 0x000fe2000f8e0204 */
[----:B------:R-:W-:Y:S01]  /*28180*/  ULDC.64 UR6, c[0x0][0x318] ;  /* 0x0000c60000067ab9 */ /* 0x000fe20000000a00 */
[----:B0-----:R-:W-:-:S02]  /*28190*/  IMAD R8, R18, UR5, RZ ;  /* 0x0000000512087c24 */ /* 0x001fc4000f8e02ff */
[----:B------:R-:W-:Y:S02]  /*281a0*/  IMAD.IADD R5, R3, 0x1, R4 ;  /* 0x0000000103057824 */ /* 0x000fe400078e0204 */
[----:B------:R-:W-:Y:S01]  /*281b0*/  IMAD.MOV.U32 R4, RZ, RZ, R2 ;  /* 0x000000ffff047224 */ /* 0x000fe200078e0002 */
[----:B------:R-:W-:Y:S01]  /*281c0*/  IADD3 R2, P0, R12, UR6, RZ ;  /* 0x000000060c027c10 */ /* 0x000fe2000ff1e0ff */
[----:B------:R-:W-:Y:S02]  /*281d0*/  IMAD.SHL.U32 R14, R14, 0x400, RZ ;  /* 0x000004000e0e7824 */ /* 0x000fe400078e00ff */
[----:B------:R-:W-:Y:S01]  /*281e0*/  IMAD.WIDE.U32 R4, R18, UR4, R4 ;  /* 0x0000000412047c25 */ /* 0x000fe2000f8e0004 */
[----:B------:R-:W-:Y:S01]  /*281f0*/  IADD3.X R3, R13, UR7, R8, P0, !PT ;  /* 0x000000070d037c10 */ /* 0x000fe200087fe408 */
[----:B------:R-:W-:Y:S01]  /*28200*/  UMOV UR4, 0xffffffff ;  /* 0xffffffff00047882 */ /* 0x000fe20000000000 */
[----:B------:R-:W-:-:S04]  /*28210*/  IADD3 R26, P0, R4, UR6, RZ ;  /* 0x00000006041a7c10 */ /* 0x000fc8000ff1e0ff */
[----:B------:R-:W-:Y:S01]  /*28220*/  IADD3.X R25, R8, UR7, R5, P0, !PT ;  /* 0x0000000708197c10 */ /* 0x000fe200087fe405 */
[----:B------:R-:W-:Y:S01]  /*28230*/  IMAD R5, R23, 0x5000, R14 ;  /* 0x0000500017057824 */ /* 0x000fe200078e020e */
[----:B------:R-:W-:-:S04]  /*28240*/  IADD3 R8, -R15, R11, RZ ;  /* 0x0000000b0f087210 */ /* 0x000fc80007ffe1ff */
[----:B------:R-:W-:Y:S02]  /*28250*/  ISETP.GE.AND P5, PT, R8, 0x1, PT ;  /* 0x000000010800780c */ /* 0x000fe40003fa6270 */
[----:B--2---:R-:W-:Y:S01]  /*28260*/  LOP3.LUT P1, RZ, R20, 0x1, RZ, 0xc0, !PT ;  /* 0x0000000114ff7812 */ /* 0x004fe2000782c0ff */
[----:B------:R-:W-:-:S12]  /*28270*/  BRA.DIV UR4, `(.L_x_700) ;  /* 0x0000008204987947 */ /* 0x000fd8000b800000 */
[----:B------:R-:W2:Y:S01]  /*28280*/  LDL.LU R11, [R1] ;  /* 0x00000000010b7983 */ /* 0x000ea20000300800 */
[----:B------:R-:W0:Y:S03]  /*28290*/  S2R R12, SR_TID.X ;  /* 0x00000000000c7919 */ /* 0x000e260000002100 */
[----:B------:R-:W-:Y:S01]  /*282a0*/  SHFL.IDX PT, R4, R3, RZ, 0x1c1f ;  /* 0x001c1fff03047589 */ /* 0x000fe200000e0000 */
[----:B0-----:R-:W-:-:S03]  /*282b0*/  IMAD.SHL.U32 R14, R12, 0x10, RZ ;  /* 0x000000100c0e7824 */ /* 0x001fc600078e00ff */
[----:B------:R-:W0:Y:S02]  /*282c0*/  SHFL.IDX PT, R12, R2, RZ, 0x1c1f ;  /* 0x001c1fff020c7589 */ /* 0x000e2400000e0000 */
[----:B------:R-:W-:-:S04]  /*282d0*/  LOP3.LUT R14, R14, 0x30, RZ, 0xc0, !PT ;  /* 0x000000300e0e7812 */ /* 0x000fc800078ec0ff */
[----:B0-----:R-:W-:-:S05]  /*282e0*/  IADD3 R12, P0, R14, R12, RZ ;  /* 0x0000000c0e0c7210 */ /* 0x001fca0007f1e0ff */
[----:B------:R-:W-:Y:S01]  /*282f0*/  IMAD.X R13, RZ, RZ, R4, P0 ;  /* 0x000000ffff0d7224 */ /* 0x000fe200000e0604 */
[----:B------:R-:W-:-:S05]  /*28300*/  IADD3 R4, R22, R5, R36 ;  /* 0x0000000516047210 */ /* 0x000fca0007ffe024 */
[----:B------:R-:W-:Y:S01]  /*28310*/  IMAD.IADD R5, R37, 0x1, R4 ;  /* 0x0000000125057824 */ /* 0x000fe200078e0204 */
[----:B------:R-:W-:Y:S01]  /*28320*/  SHFL.IDX PT, R21, R3, 0x1, 0x1c1f ;  /* 0x003c1f0003157f89 */ /* 0x000fe200000e0000 */
[C---:B------:R-:W-:Y:S02]  /*28330*/  ISETP.GE.AND P4, PT, R8.reuse, 0x21, PT ;  /* 0x000000210800780c */ /* 0x040fe40003f86270 */
[C---:B------:R-:W-:Y:S02]  /*28340*/  ISETP.GE.AND P3, PT, R8.reuse, 0x41, PT ;  /* 0x000000410800780c */ /* 0x040fe40003f66270 */
[----:B------:R-:W-:Y:S02]  /*28350*/  ISETP.GE.AND P2, PT, R8, 0x61, PT ;  /* 0x000000610800780c */ /* 0x000fe40003f46270 */
[----:B--2---:R-:W-:-:S04]  /*28360*/  LOP3.LUT P6, RZ, R11, 0x2, RZ, 0xc0, !PT ;  /* 0x000000020bff7812 */ /* 0x004fc800078cc0ff */
[----:B------:R-:W-:-:S13]  /*28370*/  ISETP.LT.OR P0, PT, R8, 0x1, P6 ;  /* 0x000000010800780c */ /* 0x000fda0003701670 */
[----:B------:R-:W-:Y:S01]  /*28380*/  LDGSTS.E.BYPASS.LTC128B.128 [R4+0xa400], desc[UR50][R12.64], !P0 ;  /* 0x0a4000000c047fae */ /* 0x000fe2000c101d72 */
[----:B------:R-:W-:-:S13]  /*28390*/  ISETP.LT.OR P0, PT, R8, 0x1, P1 ;  /* 0x000000010800780c */ /* 0x000fda0000f01670 */
[----:B------:R0:W-:Y:S04]  /*283a0*/  LDGSTS.E.BYPASS.LTC128B.128 [R5+0xa400], desc[UR50][R12.64+0x40], !P0 ;  /* 0x0a4000400c057fae */ /* 0x0001e8000c101d72 */
[----:B0-----:R-:W0:Y:S02]  /*283b0*/  SHFL.IDX PT, R12, R2, 0x1, 0x1c1f ;  /* 0x003c1f00020c7f89 */ /* 0x001e2400000e0000 */
[----:B0-----:R-:W-:-:S04]  /*283c0*/  IADD3 R12, P0, R14, R12, RZ ;  /* 0x0000000c0e0c7210 */ /* 0x001fc80007f1e0ff */
[----:B------:R-:W-:Y:S02]  /*283d0*/  IADD3.X R13, RZ, R21, RZ, P0, !PT ;  /* 0x00000015ff0d7210 */ /* 0x000fe400007fe4ff */
[----:B------:R-:W-:-:S13]  /*283e0*/  ISETP.LT.OR P0, PT, R8, 0x21, P6 ;  /* 0x000000210800780c */ /* 0x000fda0003701670 */
[----:B------:R-:W-:Y:S01]  /*283f0*/  LDGSTS.E.BYPASS.LTC128B.128 [R4+0xb400], desc[UR50][R12.64], !P0 ;  /* 0x0b4000000c047fae */ /* 0x000fe2000c101d72 */
[----:B------:R-:W-:-:S03]  /*28400*/  ISETP.LT.OR P0, PT, R8, 0x21, P1 ;  /* 0x000000210800780c */ /* 0x000fc60000f01670 */
[----:B------:R-:W-:Y:S10]  /*28410*/  SHFL.IDX PT, R21, R3, 0x2, 0x1c1f ;  /* 0x005c1f0003157f89 */ /* 0x000ff400000e0000 */
[----:B------:R0:W-:Y:S04]  /*28420*/  LDGSTS.E.BYPASS.LTC128B.128 [R5+0xb400], desc[UR50][R12.64+0x40], !P0 ;  /* 0x0b4000400c057fae */ /* 0x0001e8000c101d72 */
[----:B0-----:R-:W0:Y:S04]  /*28430*/  SHFL.IDX PT, R12, R2, 0x2, 0x1c1f ;  /* 0x005c1f00020c7f89 */ /* 0x001e2800000e0000 */
[----:B------:R-:W1:Y:S04]  /*28440*/  SHFL.IDX PT, R2, R2, 0x3, 0x1c1f ;  /* 0x007c1f0002027f89 */ /* 0x000e6800000e0000 */
[----:B------:R-:W2:Y:S01]  /*28450*/  SHFL.IDX PT, R3, R3, 0x3, 0x1c1f ;  /* 0x007c1f0003037f89 */ /* 0x000ea200000e0000 */
[----:B0-----:R-:W-:-:S05]  /*28460*/  IADD3 R12, P0, R14, R12, RZ ;  /* 0x0000000c0e0c7210 */ /* 0x001fca0007f1e0ff */
[----:B------:R-:W-:Y:S01]  /*28470*/  IMAD.X R13, RZ, RZ, R21, P0 ;  /* 0x000000ffff0d7224 */ /* 0x000fe200000e0615 */
[----:B------:R-:W-:-:S13]  /*28480*/  ISETP.LT.OR P0, PT, R8, 0x41, P6 ;  /* 0x000000410800780c */ /* 0x000fda0003701670 */
[----:B------:R-:W-:Y:S01]  /*28490*/  LDGSTS.E.BYPASS.LTC128B.128 [R4+0xc400], desc[UR50][R12.64], !P0 ;  /* 0x0c4000000c047fae */ /* 0x000fe2000c101d72 */
[----:B------:R-:W-:-:S13]  /*284a0*/  ISETP.LT.OR P0, PT, R8, 0x41, P1 ;  /* 0x000000410800780c */ /* 0x000fda0000f01670 */
[----:B------:R-:W-:Y:S01]  /*284b0*/  LDGSTS.E.BYPASS.LTC128B.128 [R5+0xc400], desc[UR50][R12.64+0x40], !P0 ;  /* 0x0c4000400c057fae */ /* 0x000fe2000c101d72 */
[----:B-1----:R-:W-:-:S05]  /*284c0*/  IADD3 R2, P0, R14, R2, RZ ;  /* 0x000000020e027210 */ /* 0x002fca0007f1e0ff */
[----:B--2---:R-:W-:Y:S01]  /*284d0*/  IMAD.X R3, RZ, RZ, R3, P0 ;  /* 0x000000ffff037224 */ /* 0x004fe200000e0603 */
[----:B------:R-:W-:-:S13]  /*284e0*/  ISETP.LT.OR P0, PT, R8, 0x61, P6 ;  /* 0x000000610800780c */ /* 0x000fda0003701670 */
[----:B------:R-:W-:Y:S01]  /*284f0*/  LDGSTS.E.BYPASS.LTC128B.128 [R4+0xd400], desc[UR50][R2.64], !P0 ;  /* 0x0d40000002047fae */ /* 0x000fe2000c101d72 */
[----:B------:R-:W-:Y:S02]  /*28500*/  ISETP.LT.OR P0, PT, R8, 0x61, P1 ;  /* 0x000000610800780c */ /* 0x000fe40000f01670 */
[----:B------:R-:W-:-:S11]  /*28510*/  LOP3.LUT R11, R11, 0xffffff7f, RZ, 0xc0, !PT ;  /* 0xffffff7f0b0b7812 */ /* 0x000fd600078ec0ff */
[----:B------:R0:W-:Y:S01]  /*28520*/  LDGSTS.E.BYPASS.LTC128B.128 [R5+0xd400], desc[UR50][R2.64+0x40], !P0 ;  /* 0x0d40004002057fae */ /* 0x0001e2000c101d72 */
[----:B------:R-:W-:-:S13]  /*28530*/  ISETP.GE.AND P0, PT, R8, 0x81, PT ;  /* 0x000000810800780c */ /* 0x000fda0003f06270 */
[----:B------:R-:W-:Y:S01]  /*28540*/  @P0 LOP3.LUT R11, R11, 0x80, RZ, 0xfc, !PT ;  /* 0x000000800b0b0812 */ /* 0x000fe200078efcff */
[----:B0-----:R0:W1:Y:S04]  /*28550*/  SHFL.IDX PT, R3, R25, RZ, 0x1c1f ;  /* 0x001c1fff19037589 */ /* 0x00106800000e0000 */
[----:B------:R0:W2:Y:S04]  /*28560*/  SHFL.IDX PT, R2, R26, RZ, 0x1c1f ;  /* 0x001c1fff1a027589 */ /* 0x0000a800000e0000 */
[----:B------:R0:W-:Y:S02]  /*28570*/  STL [R1], R11 ;  /* 0x0000000b01007387 */ /* 0x0001e40000100800 */
.L_x_948:
[----:B------:R-:W4:Y:S01]  /*28580*/  LDL R12, [R1] ;  /* 0x00000000010c7983 */ /* 0x000f220000100800 */
[----:B0-----:R-:W0:Y:S02]  /*28590*/  S2R R11, SR_TID.X ;  /* 0x00000000000b7919 */ /* 0x001e240000002100 */
[----:B0-----:R-:W-:-:S05]  /*285a0*/  IMAD.SHL.U32 R11, R11, 0x10, RZ ;  /* 0x000000100b0b7824 */ /* 0x001fca00078e00ff */
[----:B------:R-:W-:-:S04]  /*285b0*/  LOP3.LUT R11, R11, 0x30, RZ, 0xc0, !PT ;  /* 0x000000300b0b7812 */ /* 0x000fc800078ec0ff */
[----:B--2---:R-:W-:-:S04]  /*285c0*/  IADD3 R2, P0, R11, R2, RZ ;  /* 0x000000020b027210 */ /* 0x004fc80007f1e0ff */
[----:B-1----:R-:W-:Y:S02]  /*285d0*/  IADD3.X R3, RZ, R3, RZ, P0, !PT ;  /* 0x00000003ff037210 */ /* 0x002fe400007fe4ff */
[----:B----4-:R-:W-:-:S04]  /*285e0*/  LOP3.LUT P6, RZ, R12, 0x2, RZ, 0xc0, !PT ;  /* 0x000000020cff7812 */ /* 0x010fc800078cc0ff */
        /* <DEDUP_REMOVED lines=9> */
.L_x_701:
        /* <DEDUP_REMOVED lines=11> */
.L_x_702:
[----:B------:R0:W-:Y:S01]  /*28730*/  SYNCS.ARRIVE.TRANS64.A1T0 RZ, [R0+URZ+0x29870], RZ ;  /* 0x029870ff00ff79a7 */ /* 0x0001e2000810003f */
[----:B------:R-:W-:Y:S05]  /*28740*/  @!P6 BRA `(.L_x_703) ;  /* 0x000000000004e947 */ /* 0x000fea0003800000 */
[----:B------:R-:W-:Y:S01]  /*28750*/  BPT.TRAP 0x1 ;  /* 0x000000040000795c */ /* 0x000fe20000300000 */
.L_x_703:
[----:B------:R-:W2:Y:S01]  /*28760*/  LDL R2, [R1+0x2c] ;  /* 0x00002c0001027983 */ /* 0x000ea20000100800 */
[----:B------:R-:W-:Y:S01]  /*28770*/  BSSY B0, `(.L_x_704) ;  /* 0x0000003000007945 */ /* 0x000fe20003800000 */
[----:B--2---:R-:W1:Y:S03]  /*28780*/  SYNCS.PHASECHK.TRANS64.TRYWAIT P0, [R0+URZ+0x29840], R2 ;  /* 0x02984002000075a7 */ /* 0x004e66000800017f */
[----:B-1----:R-:W-:Y:S05]  /*28790*/  @!P0 BRA `(.L_x_705) ;  /* 0x0000008400388947 */ /* 0x002fea0003800000 */
.L_x_949:
[----:B------:R-:W-:Y:S05]  /*287a0*/  BSYNC B0 ;  /* 0x0000000000007941 */ /* 0x000fea0003800000 */
.L_x_704:
[----:B------:R-:W2:Y:S01]  /*287b0*/  LDL.LU R8, [R1+0x28] ;  /* 0x0000280001087983 */ /* 0x000ea20000300800 */
[----:B------:R-:W-:Y:S01]  /*287c0*/  ULDC.64 UR4, c[0x0][0x300] ;  /* 0x0000c00000047ab9 */ /* 0x000fe20000000a00 */
[----:B------:R-:W-:Y:S02]  /*287d0*/  ULDC.64 UR6, c[0x0][0x310] ;  /* 0x0000c40000067ab9 */ /* 0x000fe40000000a00 */
[----:B------:R-:W4:Y:S04]  /*287e0*/  LDL R11, [R1+0x14] ;  /* 0x00001400010b7983 */ /* 0x000f280000100800 */
[----:B------:R0:W5:Y:S01]  /*287f0*/  LDL R20, [R1] ;  /* 0x0000000001147983 */ /* 0x0001620000100800 */
[----:B------:R-:W-:Y:S02]  /*28800*/  IMAD R4, R31, UR4, RZ ;  /* 0x000000041f047c24 */ /* 0x000fe4000f8e02ff */
[----:B-1----:R-:W-:-:S04]  /*28810*/  IMAD.WIDE.U32 R2, R9, UR4, RZ ;  /* 0x0000000409027c25 */ /* 0x002fc8000f8e00ff */
[----:B------:R-:W-:Y:S02]  /*28820*/  IMAD R4, R9, UR5, R4 ;  /* 0x0000000509047c24 */ /* 0x000fe4000f8e0204 */
[----:B------:R-:W-:Y:S02]  /*28830*/  IMAD R32, R32, UR6, RZ ;  /* 0x0000000620207c24 */ /* 0x000fe4000f8e02ff */
[----:B------:R-:W-:Y:S02]  /*28840*/  IMAD.IADD R3, R3, 0x1, R4 ;  /* 0x0000000103037824 */ /* 0x000fe400078e0204 */
[C---:B------:R-:W-:Y:S02]  /*28850*/  IMAD R32, R6.reuse, UR7, R32 ;  /* 0x0000000706207c24 */ /* 0x040fe4000f8e0220 */
[----:B------:R-:W-:-:S04]  /*28860*/  IMAD.WIDE.U32 R2, R6, UR6, R2 ;  /* 0x0000000606027c25 */ /* 0x000fc8000f8e0002 */
[----:B------:R-:W-:Y:S01]  /*28870*/  IMAD R6, R27, UR4, RZ ;  /* 0x000000041b067c24 */ /* 0x000fe2000f8e02ff */
[----:B------:R-:W-:Y:S01]  /*28880*/  MOV R4, R2 ;  /* 0x0000000200047202 */ /* 0x000fe20000000f00 */
[----:B------:R-:W-:Y:S02]  /*28890*/  IMAD.IADD R5, R3, 0x1, R32 ;  /* 0x0000000103057824 */ /* 0x000fe400078e0220 */
[C---:B------:R-:W-:Y:S02]  /*288a0*/  IMAD R6, R10.reuse, UR5, R6 ;  /* 0x000000050a067c24 */ /* 0x040fe4000f8e0206 */
[----:B------:R-:W-:Y:S01]  /*288b0*/  IMAD.WIDE.U32 R2, R10, UR4, RZ ;  /* 0x000000040a027c25 */ /* 0x000fe2000f8e00ff */
[----:B------:R-:W-:-:S03]  /*288c0*/  ULDC.64 UR4, c[0x0][0x308] ;  /* 0x0000c20000047ab9 */ /* 0x000fc60000000a00 */
[----:B------:R-:W-:Y:S02]  /*288d0*/  IMAD.IADD R3, R3, 0x1, R6 ;  /* 0x0000000103037824 */ /* 0x000fe400078e0206 */
[----:B------:R-:W-:-:S04]  /*288e0*/  IMAD.WIDE.U32 R2, R7, UR6, R2 ;  /* 0x0000000607027c25 */ /* 0x000fc8000f8e0002 */
[----:B--2---:R-:W-:-:S04]  /*288f0*/  IMAD R8, R8, UR6, RZ ;  /* 0x0000000608087c24 */ /* 0x004fc8000f8e02ff */
        /* <DEDUP_REMOVED lines=12> */
[----:B0-----:R-:W-:Y:S07]  /*289c0*/  BRA.DIV UR4, `(.L_x_706) ;  /* 0x0000008204c47947 */ /* 0x001fee000b800000 */
[----:B------:R-:W0:Y:S01]  /*289d0*/  S2R R3, SR_TID.X ;  /* 0x0000000000037919 */ /* 0x000e220000002100 */
[----:B-----5:R-:W-:Y:S01]  /*289e0*/  LOP3.LUT P6, RZ, R20, 0x8, RZ, 0xc0, !PT ;  /* 0x0000000814ff7812 */ /* 0x020fe200078cc0ff */
[--C-:B------:R-:W-:Y:S01]  /*289f0*/  @P5 IMAD.IADD R9, R22, 0x1, R4.reuse ;  /* 0x0000000116095824 */ /* 0x100fe200078e0204 */
[----:B------:R-:W-:Y:S01]  /*28a00*/  LOP3.LUT P1, RZ, R20, 0x4, RZ, 0xc0, !PT ;  /* 0x0000000414ff7812 */ /* 0x000fe2000782c0ff */
[----:B------:R-:W-:Y:S01]  /*28a10*/  SHFL.IDX PT, R2, R6, RZ, 0x1c1f ;  /* 0x001c1fff06027589 */ /* 0x000fe200000e0000 */
[----:B---3--:R-:W-:-:S03]  /*28a20*/  @P4 IMAD.IADD R21, R22, 0x1, R4 ;  /* 0x0000000116154824 */ /* 0x008fc600078e0204 */
[----:B------:R-:W-:Y:S01]  /*28a30*/  SHFL.IDX PT, R7, R7, RZ, 0x1c1f ;  /* 0x001c1fff07077589 */ /* 0x000fe200000e0000 */
[----:B0-----:R-:W-:-:S03]  /*28a40*/  IMAD.SHL.U32 R10, R3, 0x10, RZ ;  /* 0x00000010030a7824 */ /* 0x001fc600078e00ff */
[----:B------:R-:W0:Y:S02]  /*28a50*/  SHFL.IDX PT, R3, R5, RZ, 0x1c1f ;  /* 0x001c1fff05037589 */ /* 0x000e2400000e0000 */
[----:B------:R-:W-:-:S04]  /*28a60*/  LOP3.LUT R10, R10, 0x30, RZ, 0xc0, !PT ;  /* 0x000000300a0a7812 */ /* 0x000fc800078ec0ff */
[----:B0-----:R-:W-:-:S04]  /*28a70*/  @P5 IADD3 R3, P0, R10, R3, RZ ;  /* 0x000000030a035210 */ /* 0x001fc80007f1e0ff */
[----:B------:R-:W-:Y:S02]  /*28a80*/  @P5 IADD3.X R2, RZ, R2, RZ, P0, !PT ;  /* 0x00000002ff025210 */ /* 0x000fe400007fe4ff */
[----:B------:R-:W-:Y:S02]  /*28a90*/  LOP3.LUT P0, RZ, R20, 0x10, RZ, 0xc0, !PT ;  /* 0x0000001014ff7812 */ /* 0x000fe4000780c0ff */
[----:B------:R-:W-:-:S04]  /*28aa0*/  @P5 LOP3.LUT R3, R3, R2, RZ, 0x3c, !PT ;  /* 0x0000000203035212 */ /* 0x000fc800078e3cff */
[----:B------:R-:W-:-:S04]  /*28ab0*/  @P5 LOP3.LUT R2, R3, R2, RZ, 0x3c, !PT ;  /* 0x0000000203025212 */ /* 0x000fc800078e3cff */
[----:B------:R-:W-:-:S05]  /*28ac0*/  @P5 LOP3.LUT R3, R3, R2, RZ, 0x3c, !PT ;  /* 0x0000000203035212 */ /* 0x000fca00078e3cff */
[----:B------:R-:W-:Y:S04]  /*28ad0*/  @P5 LDGSTS.E.BYPASS.LTC128B.128 [R9+0x1a400], desc[UR50][R2.64], !P0 ;  /* 0x1a40000002095fae */ /* 0x000fe8000c101d72 */
[----:B------:R-:W-:Y:S04]  /*28ae0*/  @P5 LDGSTS.E.BYPASS.LTC128B.128 [R9+0x1cc00], desc[UR50][R2.64+0x40], !P6 ;  /* 0x1cc0004002095fae */ /* 0x000fe8000f101d72 */
[----:B------:R0:W-:Y:S01]  /*28af0*/  @P5 LDGSTS.E.BYPASS.LTC128B.128 [R9+0x1f400], desc[UR50][R2.64+0x80], !P1 ;  /* 0x1f40008002095fae */ /* 0x0001e2000c901d72 */
[----:B------:R-:W-:-:S03]  /*28b00*/  LOP3.LUT P5, RZ, R20, 0x10, RZ, 0xc0, !PT ;  /* 0x0000001014ff7812 */ /* 0x000fc600078ac0ff */
[----:B0-----:R-:W0:Y:S01]  /*28b10*/  SHFL.IDX PT, R3, R5, 0x1, 0x1c1f ;  /* 0x003c1f0005037f89 */ /* 0x001e2200000e0000 */
[----:B------:R-:W-:-:S03]  /*28b20*/  @P3 IMAD.IADD R9, R22, 0x1, R4 ;  /* 0x0000000116093824 */ /* 0x000fc600078e0204 */
[----:B------:R-:W1:Y:S01]  /*28b30*/  SHFL.IDX PT, R2, R6, 0x1, 0x1c1f ;  /* 0x003c1f0006027f89 */ /* 0x000e6200000e0000 */
[----:B0-----:R-:W-:-:S05]  /*28b40*/  @P4 IADD3 R3, P0, R10, R3, RZ ;  /* 0x000000030a034210 */ /* 0x001fca0007f1e0ff */
[----:B-1----:R-:W-:-:S05]  /*28b50*/  @P4 IMAD.X R2, RZ, RZ, R2, P0 ;  /* 0x000000ffff024224 */ /* 0x002fca00000e0602 */
[----:B------:R-:W-:-:S04]  /*28b60*/  @P4 LOP3.LUT R3, R3, R2, RZ, 0x3c, !PT ;  /* 0x0000000203034212 */ /* 0x000fc800078e3cff */
[----:B------:R-:W-:-:S04]  /*28b70*/  @P4 LOP3.LUT R2, R3, R2, RZ, 0x3c, !PT ;  /* 0x0000000203024212 */ /* 0x000fc800078e3cff */
[----:B------:R-:W-:-:S05]  /*28b80*/  @P4 LOP3.LUT R3, R3, R2, RZ, 0x3c, !PT ;  /* 0x0000000203034212 */ /* 0x000fca00078e3cff */
[----:B------:R-:W-:Y:S04]  /*28b90*/  @P4 LDGSTS.E.BYPASS.LTC128B.128 [R21+0x1ac00], desc[UR50][R2.64], !P5 ;  /* 0x1ac0000002154fae */ /* 0x000fe8000e901d72 */
[----:B------:R-:W-:Y:S04]  /*28ba0*/  @P4 LDGSTS.E.BYPASS.LTC128B.128 [R21+0x1d400], desc[UR50][R2.64+0x40], !P6 ;  /* 0x1d40004002154fae */ /* 0x000fe8000f101d72 */
[----:B------:R0:W-:Y:S04]  /*28bb0*/  @P4 LDGSTS.E.BYPASS.LTC128B.128 [R21+0x1fc00], desc[UR50][R2.64+0x80], !P1 ;  /* 0x1fc0008002154fae */ /* 0x0001e8000c901d72 */
[----:B0-----:R-:W0:Y:S01]  /*28bc0*/  SHFL.IDX PT, R3, R5, 0x2, 0x1c1f ;  /* 0x005c1f0005037f89 */ /* 0x001e2200000e0000 */
[----:B------:R-:W-:-:S03]  /*28bd0*/  @P2 IMAD.IADD R21, R22, 0x1, R4 ;  /* 0x0000000116152824 */ /* 0x000fc600078e0204 */
[----:B------:R-:W1:Y:S04]  /*28be0*/  SHFL.IDX PT, R2, R6, 0x2, 0x1c1f ;  /* 0x005c1f0006027f89 */ /* 0x000e6800000e0000 */
[----:B------:R-:W-:Y:S01]  /*28bf0*/  SHFL.IDX PT, R6, R6, 0x3, 0x1c1f ;  /* 0x007c1f0006067f89 */ /* 0x000fe200000e0000 */
[----:B0-----:R-:W-:-:S04]  /*28c00*/  @P3 IADD3 R3, P0, R10, R3, RZ ;  /* 0x000000030a033210 */ /* 0x001fc80007f1e0ff */
[----:B-1----:R-:W-:-:S04]  /*28c10*/  @P3 IADD3.X R2, RZ, R2, RZ, P0, !PT ;  /* 0x00000002ff023210 */ /* 0x002fc800007fe4ff */
[----:B------:R-:W-:-:S04]  /*28c20*/  @P3 LOP3.LUT R3, R3, R2, RZ, 0x3c, !PT ;  /* 0x0000000203033212 */ /* 0x000fc800078e3cff */
[----:B------:R-:W-:-:S04]  /*28c30*/  @P3 LOP3.LUT R2, R3, R2, RZ, 0x3c, !PT ;  /* 0x0000000203023212 */ /* 0x000fc800078e3cff */
[----:B------:R-:W-:-:S05]  /*28c40*/  @P3 LOP3.LUT R3, R3, R2, RZ, 0x3c, !PT ;  /* 0x0000000203033212 */ /* 0x000fca00078e3cff */
[----:B------:R-:W-:Y:S04]  /*28c50*/  @P3 LDGSTS.E.BYPASS.LTC128B.128 [R9+0x1b400], desc[UR50][R2.64], !P5 ;  /* 0x1b40000002093fae */ /* 0x000fe8000e901d72 */
[----:B------:R-:W-:Y:S04]  /*28c60*/  @P3 LDGSTS.E.BYPASS.LTC128B.128 [R9+0x1dc00], desc[UR50][R2.64+0x40], !P6 ;  /* 0x1dc0004002093fae */ /* 0x000fe8000f101d72 */
[----:B------:R0:W-:Y:S04]  /*28c70*/  @P3 LDGSTS.E.BYPASS.LTC128B.128 [R9+0x20400], desc[UR50][R2.64+0x80], !P1 ;  /* 0x2040008002093fae */ /* 0x0001e8000c901d72 */
[----:B0-----:R-:W0:Y:S02]  /*28c80*/  SHFL.IDX PT, R2, R5, 0x3, 0x1c1f ;  /* 0x007c1f0005027f89 */ /* 0x001e2400000e0000 */
[----:B0-----:R-:W-:-:S05]  /*28c90*/  @P2 IADD3 R2, P0, R10, R2, RZ ;  /* 0x000000020a022210 */ /* 0x001fca0007f1e0ff */
[----:B------:R-:W-:-:S05]  /*28ca0*/  @P2 IMAD.X R3, RZ, RZ, R6, P0 ;  /* 0x000000ffff032224 */ /* 0x000fca00000e0606 */
[----:B------:R-:W-:Y:S04]  /*28cb0*/  @P2 LDGSTS.E.BYPASS.LTC128B.128 [R21+0x1bc00], desc[UR50][R2.64], !P5 ;  /* 0x1bc0000002152fae */ /* 0x000fe8000e901d72 */
[----:B------:R-:W-:Y:S04]  /*28cc0*/  @P2 LDGSTS.E.BYPASS.LTC128B.128 [R21+0x1e400], desc[UR50][R2.64+0x40], !P6 ;  /* 0x1e40004002152fae */ /* 0x000fe8000f101d72 */
[----:B------:R0:W-:Y:S04]  /*28cd0*/  @P2 LDGSTS.E.BYPASS.LTC128B.128 [R21+0x20c00], desc[UR50][R2.64+0x80], !P1 ;  /* 0x20c0008002152fae */ /* 0x0001e8000c901d72 */
[----:B0-----:R0:W1:Y:S02]  /*28ce0*/  SHFL.IDX PT, R2, R8, RZ, 0x1c1f ;  /* 0x001c1fff08027589 */ /* 0x00106400000e0000 */
.L_x_961:
[----:B------:R-:W-:Y:S01]  /*28cf0*/  LOP3.LUT P0, RZ, R20, 0x80, RZ, 0xc0, !PT ;  /* 0x0000008014ff7812 */ /* 0x000fe2000780c0ff */
[----:B------:R-:W-:-:S12]  /*28d00*/  BSSY B0, `(.L_x_707) ;  /* 0x0000011000007945 */ /* 0x000fd80003800000 */
[----:B------:R-:W-:Y:S05]  /*28d10*/  @!P0 BRA `(.L_x_708) ;  /* 0x00000000003c8947 */ /* 0x000fea0003800000 */
[----:B------:R-:W2:Y:S01]  /*28d20*/  S2R R3, SR_TID.X ;  /* 0x0000000000037919 */ /* 0x000ea20000002100 */
[----:B------:R-:W-:Y:S01]  /*28d30*/  LOP3.LUT P3, RZ, R20, 0x10, RZ, 0xc0, !PT ;  /* 0x0000001014ff7812 */ /* 0x000fe2000786c0ff */
[----:B------:R-:W-:Y:S01]  /*28d40*/  IMAD.IADD R4, R22, 0x1, R4 ;  /* 0x0000000116047824 */ /* 0x000fe200078e0204 */
[C---:B------:R-:W-:Y:S02]  /*28d50*/  LOP3.LUT P2, RZ, R20.reuse, 0x8, RZ, 0xc0, !PT ;  /* 0x0000000814ff7812 */ /* 0x040fe4000784c0ff */
[----:B------:R-:W-:Y:S02]  /*28d60*/  LOP3.LUT P1, RZ, R20, 0x4, RZ, 0xc0, !PT ;  /* 0x0000000414ff7812 */ /* 0x000fe4000782c0ff */
[----:B--2---:R-:W-:-:S04]  /*28d70*/  SHF.L.U32 R3, R3, 0x4, RZ ;  /* 0x0000000403037819 */ /* 0x004fc800000006ff */
[----:B------:R-:W-:-:S04]  /*28d80*/  LOP3.LUT R3, R3, 0x30, RZ, 0xc0, !PT ;  /* 0x0000003003037812 */ /* 0x000fc800078ec0ff */
[----:B-1----:R-:W-:-:S05]  /*28d90*/  IADD3 R2, P0, R3, R2, RZ ;  /* 0x0000000203027210 */ /* 0x002fca0007f1e0ff */
[----:B------:R-:W-:-:S05]  /*28da0*/  IMAD.X R3, RZ, RZ, R7, P0 ;  /* 0x000000ffff037224 */ /* 0x000fca00000e0607 */
[----:B------:R-:W-:Y:S01]  /*28db0*/  @!PT LDS RZ, [RZ] ;  /* 0x00000000fffff984 */ /* 0x000fe20000000800 */
[----:B------:R-:W-:Y:S01]  /*28dc0*/  @!PT LDS RZ, [RZ] ;  /* 0x00000000fffff984 */ /* 0x000fe20000000800 */
[----:B------:R-:W-:Y:S01]  /*28dd0*/  @!PT LDS RZ, [RZ] ;  /* 0x00000000fffff984 */ /* 0x000fe20000000800 */
[----:B------:R2:W-:Y:S04]  /*28de0*/  LDGSTS.E.BYPASS.LTC128B.128 [R4+0x1c400], desc[UR50][R2.64], !P3 ;  /* 0x1c40000002047fae */ /* 0x0005e8000d901d72 */
[----:B------:R2:W-:Y:S04]  /*28df0*/  LDGSTS.E.BYPASS.LTC128B.128 [R4+0x1ec00], desc[UR50][R2.64+0x40], !P2 ;  /* 0x1ec0004002047fae */ /* 0x0005e8000d101d72 */
[----:B------:R2:W-:Y:S02]  /*28e00*/  LDGSTS.E.BYPASS.LTC128B.128 [R4+0x21400], desc[UR50][R2.64+0x80], !P1 ;  /* 0x2140008002047fae */ /* 0x0005e4000c901d72 */
.L_x_708:
[----:B------:R-:W-:Y:S05]  /*28e10*/  BSYNC B0 ;  /* 0x0000000000007941 */ /* 0x000fea0003800000 */
.L_x_707:
[----:B------:R-:W-:Y:S01]  /*28e20*/  NOP ;  /* 0x0000000000007918 */ /* 0x000fe20000000000 */
[----:B------:R-:W-:-:S13]  /*28e30*/  PLOP3.LUT P0, PT, PT, PT, PT, 0x80, 0x0 ;  /* 0x000000000000781c */ /* 0x000fda0003f0f070 */
.L_x_709:
[----:B------:R-:W-:Y:S02]  /*28e40*/  PLOP3.LUT P1, PT, P1, P0, PT, 0xa2, 0x0 ;  /* 0x000000000000781c */ /* 0x000fe40000f21472 */
[----:B------:R-:W-:-:S08]  /*28e50*/  @P0 R2UR P1, UR4, R0 ;  /* 0x00000000000402ca */ /* 0x000fd00000020000 */
[----:B------:R-:W-:-:S05]  /*28e60*/  @P0 PLOP3.LUT P0, PT, P1, PT, PT, 0x80, 0x0 ;  /* 0x000000000000081c */ /* 0x000fca0000f0f070 */
[----:B------:R-:W-:Y:S01]  /*28e70*/  @!P1 SYNCS.ARRIVE.TRANS64.RED.A0T1 RZ, [UR4+0x29830], RZ ;  /* 0x029830ffffff99a7 */ /* 0x000fe20008200404 */
[----:B------:R-:W-:Y:S07]  /*28e80*/  @!P1 ARRIVES.LDGSTSBAR.64.TRANSCNT [UR4+0x29830] ;  /* 0x02983000ff0099b0 */ /* 0x000fee0008000a84 */
[----:B------:R-:W-:Y:S05]  /*28e90*/  @P0 BRA.U.ANY `(.L_x_709) ;  /* 0xfffffffd00e80947 */ /* 0x000fea000393ffff */
[----:B------:R-:W-:Y:S01]  /*28ea0*/  NOP ;  /* 0x0000000000007918 */ /* 0x000fe20000000000 */
[----:B-12---:R-:W-:-:S05]  /*28eb0*/  IMAD.U32 R2, RZ, RZ, UR39 ;  /* 0x00000027ff027e24 */ /* 0x006fca000f8e00ff */
[----:B------:R-:W-:-:S13]  /*28ec0*/  ISETP.NE.AND P2, PT, R2, 0x3, PT ;  /* 0x000000030200780c */ /* 0x000fda0003f45270 */
[----:B------:R-:W-:Y:S05]  /*28ed0*/  @!P2 BRA `(.L_x_710) ;  /* 0x000000000004a947 */ /* 0x000fea0003800000 */
[----:B------:R-:W-:Y:S01]  /*28ee0*/  BPT.TRAP 0x1 ;  /* 0x000000040000795c */ /* 0x000fe20000300000 */
.L_x_710:
[----:B------:R1:W5:Y:S01]  /*28ef0*/  LDL.LU R2, [R1+0x30] ;  /* 0x0000300001027983 */ /* 0x0003620000300800 */
[----:B------:R1:W-:Y:S02]  /*28f00*/  SYNCS.ARRIVE.TRANS64.A1T0 RZ, [R0+URZ+0x29830], RZ ;  /* 0x029830ff00ff79a7 */ /* 0x0003e4000810003f */
[----:B------:R-:W-:Y:S05]  /*28f10*/  WARPSYNC.ALL ;  /* 0x0000000000007948 */ /* 0x000fea0003800000 */
[----:B------:R-:W-:Y:S01]  /*28f20*/  ULDC.64 UR4, c[0x0][0xa00] ;  /* 0x0002800000047ab9 */ /* 0x000fe20000000a00 */
[----:B------:R-:W-:Y:S01]  /*28f30*/  SHF.R.S32.HI R27, RZ, 0x1f, R30 ;  /* 0x0000001fff1b7819 */ /* 0x000fe2000001141e */
[----:B------:R-:W-:Y:S01]  /*28f40*/  BSSY B6, `(.L_x_711) ;  /* 0x000001e000067945 */ /* 0x000fe20003800000 */
[----:B------:R-:W-:Y:S01]  /*28f50*/  BAR.SYNC.DEFER_BLOCKING 0x8, 0x180 ;  /* 0x0206000000007b1d */ /* 0x000fe20000010000 */
[----:B------:R-:W-:Y:S02]  /*28f60*/  ISETP.NE.U32.AND P0, PT, RZ, UR4, PT ;  /* 0x00000004ff007c0c */ /* 0x000fe4000bf05070 */
[----:B-1----:R-:W-:-:S02]  /*28f70*/  IADD3 R0, R22, 0x14400, RZ ;  /* 0x0001440016007810 */ /* 0x002fc40007ffe0ff */
[----:B------:R-:W-:Y:S01]  /*28f80*/  ISETP.NE.AND.EX P0, PT, RZ, UR5, PT, P0 ;  /* 0x00000005ff007c0c */ /* 0x000fe2000bf05300 */
[----:B------:R-:W-:Y:S02]  /*28f90*/  ULDC.64 UR4, c[0x0][0x298] ;  /* 0x0000a60000047ab9 */ /* 0x000fe40000000a00 */
[----:B------:R-:W-:Y:S01]  /*28fa0*/  IMAD R27, R27, UR4, RZ ;  /* 0x000000041b1b7c24 */ /* 0x000fe2000f8e02ff */
[----:B------:R-:W-:Y:S01]  /*28fb0*/  SEL R26, R24, RZ, !P0 ;  /* 0x000000ff181a7207 */ /* 0x000fe20004000000 */
[----:B------:R-:W-:-:S04]  /*28fc0*/  IMAD.WIDE.U32 R24, R30, UR4, RZ ;  /* 0x000000041e187c25 */ /* 0x000fc8000f8e00ff */
[----:B------:R-:W-:-:S04]  /*28fd0*/  IMAD R27, R30, UR5, R27 ;  /* 0x000000051e1b7c24 */ /* 0x000fc8000f8e021b */
[----:B------:R-:W-:Y:S01]  /*28fe0*/  IMAD.IADD R27, R25, 0x1, R27 ;  /* 0x00000001191b7824 */ /* 0x000fe200078e021b */
[----:B-----5:R-:W-:Y:S02]  /*28ff0*/  SEL R31, R2, RZ, !P0 ;  /* 0x000000ff021f7207 */ /* 0x020fe40004000000 */
        /* <DEDUP_REMOVED lines=10> */
[----:B0-----:R-:W-:Y:S01]  /*290a0*/  MOV R8, 0x70 ;  /* 0x0000007000087802 */ /* 0x001fe20000000f00 */
[----:B------:R-:W-:Y:S02]  /*290b0*/  IMAD.U32 R7, RZ, RZ, UR7 ;  /* 0x00000007ff077e24 */ /* 0x000fe4000f8e00ff */
[----:B------:R-:W-:-:S02]  /*290c0*/  IMAD.U32 R10, RZ, RZ, UR8 ;  /* 0x00000008ff0a7e24 */ /* 0x000fc4000f8e00ff */
[----:B------:R-:W-:Y:S02]  /*290d0*/  IMAD.U32 R11, RZ, RZ, UR9 ;  /* 0x00000009ff0b7e24 */ /* 0x000fe4000f8e00ff */
[----:B------:R-:W-:Y:S02]  /*290e0*/  IMAD.MOV.U32 R12, RZ, RZ, 0x1 ;  /* 0x00000001ff0c7424 */ /* 0x000fe400078e00ff */
[----:B------:R-:W-:-:S07]  /*290f0*/  IMAD.MOV.U32 R13, RZ, RZ, RZ ;  /* 0x000000ffff0d7224 */ /* 0x000fce00078e00ff */
[----:B------:R-:W-:-:S07]  /*29100*/  LEPC R20, `(.L_x_712) ;  /* 0x000000001014794e */ /* 0x000fce0000000000 */
[----:B-1----:R-:W-:Y:S05]  /*29110*/  CALL.ABS.NOINC R2 ;  /* 0x0000000002007343 */ /* 0x002fea0003c00000 */
.L_x_712:
[----:B------:R-:W-:Y:S05]  /*29120*/  BSYNC B6 ;  /* 0x0000000000067941 */ /* 0x000fea0003800000 */
.L_x_711:
[----:B------:R-:W-:Y:S01]  /*29130*/  IMAD.SHL.U32 R5, R17, 0x80, RZ ;  /* 0x0000008011057824 */ /* 0x000fe200078e00ff */
[----:B------:R1:W5:Y:S01]  /*29140*/  LDL R9, [R1+0x24] ;  /* 0x0000240001097983 */ /* 0x0003620000100800 */
[----:B0-----:R-:W0:Y:S01]  /*29150*/  LDC R8, c[0x0][0x448] ;  /* 0x00011200ff087b82 */ /* 0x001e220000000800 */
[----:B------:R-:W-:Y:S01]  /*29160*/  MOV R3, R27 ;  /* 0x0000001b00037202 */ /* 0x000fe20000000f00 */
[----:B------:R-:W-:Y:S01]  /*29170*/  IMAD.MOV.U32 R2, RZ, RZ, R24 ;  /* 0x000000ffff027224 */ /* 0x000fe200078e0018 */
[----:B------:R1:W5:Y:S01]  /*29180*/  LDL R17, [R1+0x34] ;  /* 0x0000340001117983 */ /* 0x0003620000100800 */
[----:B------:R-:W-:Y:S02]  /*29190*/  ULDC.64 UR4, c[0x0][0x2d8] ;  /* 0x0000b60000047ab9 */ /* 0x000fe40000000a00 */
[C---:B------:R-:W-:Y:S01]  /*291a0*/  IMAD.WIDE.U32 R2, R18.reuse, UR4, R2 ;  /* 0x0000000412027c25 */ /* 0x040fe2000f8e0002 */
[----:B------:R-:W2:Y:S03]  /*291b0*/  S2R R20, SR_TID.X ;  /* 0x0000000000147919 */ /* 0x000ea60000002100 */
[----:B------:R-:W-:Y:S01]  /*291c0*/  IMAD R3, R18, UR5, R3 ;  /* 0x0000000512037c24 */ /* 0x000fe2000f8e0203 */
[----:B------:R-:W-:-:S02]  /*291d0*/  ULDC.64 UR4, c[0x0][0x2e0] ;  /* 0x0000b80000047ab9 */ /* 0x000fc40000000a00 */
[----:B------:R-:W-:Y:S02]  /*291e0*/  IMAD R0, R31, UR4, RZ ;  /* 0x000000041f007c24 */ /* 0x000fe4000f8e02ff */
[----:B------:R-:W-:-:S04]  /*291f0*/  IMAD.WIDE.U32 R2, R26, UR4, R2 ;  /* 0x000000041a027c25 */ /* 0x000fc8000f8e0002 */
[----:B------:R-:W-:Y:S01]  /*29200*/  IMAD R0, R26, UR5, R0 ;  /* 0x000000051a007c24 */ /* 0x000fe2000f8e0200 */
[----:B------:R-:W3:Y:S01]  /*29210*/  S2R R30, SR_TID.X ;  /* 0x00000000001e7919 */ /* 0x000ee20000002100 */
[----:B------:R-:W-:Y:S02]  /*29220*/  ULDC.64 UR4, c[0x0][0x2d0] ;  /* 0x0000b40000047ab9 */ /* 0x000fe40000000a00 */
[----:B------:R-:W-:Y:S01]  /*29230*/  IMAD.IADD R3, R3, 0x1, R0 ;  /* 0x0000000103037824 */ /* 0x000fe200078e0200 */
[----:B0-----:R-:W-:-:S13]  /*29240*/  ISETP.NE.AND P0, PT, R8, 0x1, PT ;  /* 0x000000010800780c */ /* 0x001fda0003f05270 */
[----:B------:R-:W0:Y:S01]  /*29250*/  @P0 LDC R4, c[0x0][0x44c] ;  /* 0x00011300ff040b82 */ /* 0x000e220000000800 */
[C---:B--2---:R-:W-:Y:S01]  /*29260*/  LOP3.LUT R21, R20.reuse, 0x7f, RZ, 0xc0, !PT ;  /* 0x0000007f14157812 */ /* 0x044fe200078ec0ff */
[----:B------:R-:W-:-:S03]  /*29270*/  IMAD.SHL.U32 R20, R20, 0x20, RZ ;  /* 0x0000002014147824 */ /* 0x000fc600078e00ff */
[----:B------:R-:W-:-:S03]  /*29280*/  SHF.R.U32.HI R21, RZ, 0x2, R21 ;  /* 0x00000002ff157819 */ /* 0x000fc60000011615 */
[----:B------:R-:W2:Y:S01]  /*29290*/  @P0 LDC R0, c[0x0][0x450] ;  /* 0x00011400ff000b82 */ /* 0x000ea20000000800 */
[----:B------:R-:W-:-:S04]  /*292a0*/  LOP3.LUT R20, R21, 0x60, R20, 0xf8, !PT ;  /* 0x0000006015147812 */ /* 0x000fc800078ef814 */
[----:B------:R-:W-:-:S05]  /*292b0*/  LOP3.LUT R6, R20, R5, RZ, 0xfc, !PT ;  /* 0x0000000514067212 */ /* 0x000fca00078efcff */
[----:B0-----:R-:W-:Y:S01]  /*292c0*/  @P0 IMAD.HI.U32 R7, R6, R4, RZ ;  /* 0x0000000406070227 */ /* 0x001fe200078e00ff */
[----:B------:R-:W-:-:S04]  /*292d0*/  MOV R4, R6 ;  /* 0x0000000600047202 */ /* 0x000fc80000000f00 */
[----:B--2---:R-:W-:-:S05]  /*292e0*/  @P0 SHF.R.U32.HI R4, RZ, R0, R7 ;  /* 0x00000000ff040219 */ /* 0x004fca0000011607 */
[----:B------:R-:W-:-:S04]  /*292f0*/  IMAD.MOV R0, RZ, RZ, -R4 ;  /* 0x000000ffff007224 */ /* 0x000fc800078e0a04 */
[----:B------:R-:W-:Y:S01]  /*29300*/  IMAD R0, R8, R0, R6 ;  /* 0x0000000008007224 */ /* 0x000fe200078e0206 */
[----:B------:R-:W-:Y:S01]  /*29310*/  SHF.R.S32.HI R6, RZ, 0x1f, R4 ;  /* 0x0000001fff067819 */ /* 0x000fe20000011404 */
[----:B------:R-:W-:-:S04]  /*29320*/  IMAD.WIDE.U32 R2, R4, UR4, R2 ;  /* 0x0000000404027c25 */ /* 0x000fc8000f8e0002 */
[----:B------:R-:W-:-:S04]  /*29330*/  IMAD R6, R6, UR4, RZ ;  /* 0x0000000406067c24 */ /* 0x000fc8000f8e02ff */
[----:B------:R-:W-:Y:S01]  /*29340*/  IMAD R6, R4, UR5, R6 ;  /* 0x0000000504067c24 */ /* 0x000fe2000f8e0206 */
[----:B------:R-:W-:Y:S01]  /*29350*/  SHF.R.S32.HI R4, RZ, 0x1f, R0 ;  /* 0x0000001fff047819 */ /* 0x000fe20000011400 */
[----:B------:R-:W-:Y:S02]  /*29360*/  ULDC.64 UR4, c[0x0][0x2c8] ;  /* 0x0000b20000047ab9 */ /* 0x000fe40000000a00 */
[----:B------:R-:W-:Y:S01]  /*29370*/  IMAD.IADD R3, R3, 0x1, R6 ;  /* 0x0000000103037824 */ /* 0x000fe200078e0206 */
[----:B---3--:R-:W-:Y:S01]  /*29380*/  SHF.L.U32 R21, R30, 0x4, RZ ;  /* 0x000000041e157819 */ /* 0x008fe200000006ff */
[----:B------:R-:W-:Y:S02]  /*29390*/  IMAD R4, R4, UR4, RZ ;  /* 0x0000000404047c24 */ /* 0x000fe4000f8e02ff */
[----:B------:R-:W-:Y:S01]  /*293a0*/  IMAD.WIDE.U32 R2, R0, UR4, R2 ;  /* 0x0000000400027c25 */ /* 0x000fe2000f8e0002 */
[----:B------:R-:W-:-:S03]  /*293b0*/  LOP3.LUT R21, R21, 0x30, RZ, 0xc0, !PT ;  /* 0x0000003015157812 */ /* 0x000fc600078ec0ff */
[----:B------:R-:W-:Y:S01]  /*293c0*/  IMAD R4, R0, UR5, R4 ;  /* 0x0000000500047c24 */ /* 0x000fe2000f8e0204 */
[----:B------:R-:W-:Y:S01]  /*293d0*/  ULDC.64 UR4, c[0x0][0x280] ;  /* 0x0000a00000047ab9 */ /* 0x000fe20000000a00 */
[----:B------:R-:W-:Y:S01]  /*293e0*/  IMAD.SHL.U32 R20, R30, 0x10, RZ ;  /* 0x000000101e147824 */ /* 0x000fe200078e00ff */
[----:B------:R-:W-:Y:S01]  /*293f0*/  IADD3 R0, P0, R2, UR4, RZ ;  /* 0x0000000402007c10 */ /* 0x000fe2000ff1e0ff */
[----:B------:R-:W-:Y:S01]  /*29400*/  ULDC UR4, c[0x0][0x2b8] ;  /* 0x0000ae0000047ab9 */ /* 0x000fe20000000800 */
[C---:B------:R-:W-:Y:S02]  /*29410*/  LOP3.LUT R32, R21.reuse, 0x40, RZ, 0xfc, !PT ;  /* 0x0000004015207812 */ /* 0x040fe400078efcff */
[----:B------:R-:W-:Y:S02]  /*29420*/  LOP3.LUT R20, R20, 0x30, RZ, 0xc0, !PT ;  /* 0x0000003014147812 */ /* 0x000fe400078ec0ff */
[----:B------:R-:W-:Y:S02]  /*29430*/  LOP3.LUT R21, R21, 0x80, RZ, 0xfc, !PT ;  /* 0x0000008015157812 */ /* 0x000fe400078efcff */
[----:B------:R-:W-:Y:S01]  /*29440*/  IADD3.X R4, R3, UR5, R4, P0, !PT ;  /* 0x0000000503047c10 */ /* 0x000fe200087fe404 */
[----:B------:R-:W-:Y:S01]  /*29450*/  UMOV UR5, 0xffffffff ;  /* 0xffffffff00057882 */ /* 0x000fe20000000000 */
[----:B------:R-:W-:-:S02]  /*29460*/  LOP3.LUT R30, R30, 0x7f, RZ, 0xc0, !PT ;  /* 0x0000007f1e1e7812 */ /* 0x000fc400078ec0ff */
[----:B------:R-:W-:Y:S02]  /*29470*/  ISETP.GE.AND P3, PT, R20, UR4, PT ;  /* 0x0000000414007c0c */ /* 0x000fe4000bf66270 */
[----:B------:R-:W-:Y:S02]  /*29480*/  ISETP.GE.AND P2, PT, R32, UR4, PT ;  /* 0x0000000420007c0c */ /* 0x000fe4000bf46270 */
[----:B------:R-:W-:Y:S02]  /*29490*/  ISETP.GE.AND P1, PT, R21, UR4, PT ;  /* 0x0000000415007c0c */ /* 0x000fe4000bf26270 */
[----:B------:R-:W-:Y:S01]  /*294a0*/  SHF.R.U32.HI R10, RZ, 0x2, R30 ;  /* 0x00000002ff0a7819 */ /* 0x000fe2000001161e */
[----:B-1----:R-:W-:Y:S10]  /*294b0*/  BRA.DIV UR5, `(.L_x_713) ;  /* 0x0000007e05f47947 */ /* 0x002ff4000b800000 */
[----:B------:R-:W0:Y:S01]  /*294c0*/  SHFL.IDX PT, R3, R0, RZ, 0x1c1f ;  /* 0x001c1fff00037589 */ /* 0x000e2200000e0000 */
[----:B-----5:R-:W-:Y:S02]  /*294d0*/  IMAD R6, R17, R8, RZ ;  /* 0x0000000811067224 */ /* 0x020fe400078e02ff */
[----:B------:R-:W-:Y:S01]  /*294e0*/  IMAD.IADD R5, R10, 0x1, R5 ;  /* 0x000000010a057824 */ /* 0x000fe200078e0205 */
[----:B------:R-:W1:Y:S04]  /*294f0*/  SHFL.IDX PT, R2, R4, RZ, 0x1c1f ;  /* 0x001c1fff04027589 */ /* 0x000e6800000e0000 */
[----:B------:R-:W-:-:S13]  /*29500*/  ISETP.GE.AND P0, PT, R5, R6, PT ;  /* 0x000000060500720c */ /* 0x000fda0003f06270 */
[----:B0-----:R-:W-:-:S05]  /*29510*/  @!P0 IADD3 R3, P4, R20, R3, RZ ;  /* 0x0000000314038210 */ /* 0x001fca0007f9e0ff */
[----:B-1----:R-:W-:-:S05]  /*29520*/  @!P0 IMAD.X R2, RZ, RZ, R2, P4 ;  /* 0x000000ffff028224 */ /* 0x002fca00020e0602 */
[----:B------:R-:W-:-:S04]  /*29530*/  @!P0 LOP3.LUT R3, R3, R2, RZ, 0x3c, !PT ;  /* 0x0000000203038212 */ /* 0x000fc800078e3cff */
[----:B------:R-:W-:-:S04]  /*29540*/  @!P0 LOP3.LUT R2, R3, R2, RZ, 0x3c, !PT ;  /* 0x0000000203028212 */ /* 0x000fc800078e3cff */
[----:B------:R-:W-:-:S05]  /*29550*/  @!P0 LOP3.LUT R3, R3, R2, RZ, 0x3c, !PT ;  /* 0x0000000203038212 */ /* 0x000fca00078e3cff */
[----:B------:R-:W-:Y:S01]  /*29560*/  @!PT LDS RZ, [RZ] ;  /* 0x00000000fffff984 */ /* 0x000fe20000000800 */
[----:B------:R-:W-:Y:S04]  /*29570*/  @!P0 LDGSTS.E.BYPASS.LTC128B.128 [R9+0x14400], desc[UR50][R2.64], !P3 ;  /* 0x1440000002098fae */ /* 0x000fe8000d901d72 */
[----:B------:R-:W-:Y:S04]  /*29580*/  @!P0 LDGSTS.E.BYPASS.LTC128B.128 [R9+0x16400], desc[UR50][R2.64+0x40], !P2 ;  /* 0x1640004002098fae */ /* 0x000fe8000d101d72 */
[----:B------:R0:W-:Y:S02]  /*29590*/  @!P0 LDGSTS.E.BYPASS.LTC128B.128 [R9+0x18400], desc[UR50][R2.64+0x80], !P1 ;  /* 0x1840008002098fae */ /* 0x0001e4000c901d72 */
[----:B0-----:R-:W-:-:S02]  /*295a0*/  VIADD R2, R5, 0x20 ;  /* 0x0000002005027836 */ /* 0x001fc40000000000 */
[----:B------:R-:W0:Y:S03]  /*295b0*/  SHFL.IDX PT, R3, R0, 0x1, 0x1c1f ;  /* 0x003c1f0000037f89 */ /* 0x000e2600000e0000 */
[----:B------:R-:W-:Y:S02]  /*295c0*/  ISETP.GE.AND P0, PT, R2, R6, PT ;  /* 0x000000060200720c */ /* 0x000fe40003f06270 */
[----:B------:R-:W1:Y:S11]  /*295d0*/  SHFL.IDX PT, R2, R4, 0x1, 0x1c1f ;  /* 0x003c1f0004027f89 */ /* 0x000e7600000e0000 */
[----:B0-----:R-:W-:-:S04]  /*295e0*/  @!P0 IADD3 R3, P4, R20, R3, RZ ;  /* 0x0000000314038210 */ /* 0x001fc80007f9e0ff */
[----:B-1----:R-:W-:-:S04]  /*295f0*/  @!P0 IADD3.X R2, RZ, R2, RZ, P4, !PT ;  /* 0x00000002ff028210 */ /* 0x002fc800027fe4ff */
[----:B------:R-:W-:-:S04]  /*29600*/  @!P0 LOP3.LUT R3, R3, R2, RZ, 0x3c, !PT ;  /* 0x0000000203038212 */ /* 0x000fc800078e3cff */
[----:B------:R-:W-:-:S04]  /*29610*/  @!P0 LOP3.LUT R2, R3, R2, RZ, 0x3c, !PT ;  /* 0x0000000203028212 */ /* 0x000fc800078e3cff */
[----:B------:R-:W-:-:S05]  /*29620*/  @!P0 LOP3.LUT R3, R3, R2, RZ, 0x3c, !PT ;  /* 0x0000000203038212 */ /* 0x000fca00078e3cff */
[----:B------:R-:W-:Y:S04]  /*29630*/  @!P0 LDGSTS.E.BYPASS.LTC128B.128 [R9+0x14c00], desc[UR50][R2.64], !P3 ;  /* 0x14c0000002098fae */ /* 0x000fe8000d901d72 */
[----:B------:R-:W-:Y:S04]  /*29640*/  @!P0 LDGSTS.E.BYPASS.LTC128B.128 [R9+0x16c00], desc[UR50][R2.64+0x40], !P2 ;  /* 0x16c0004002098fae */ /* 0x000fe8000d101d72 */
[----:B------:R0:W-:Y:S02]  /*29650*/  @!P0 LDGSTS.E.BYPASS.LTC128B.128 [R9+0x18c00], desc[UR50][R2.64+0x80], !P1 ;  /* 0x18c0008002098fae */ /* 0x0001e4000c901d72 */
[----:B0-----:R-:W-:-:S02]  /*29660*/  VIADD R2, R5, 0x40 ;  /* 0x0000004005027836 */ /* 0x001fc40000000000 */
[----:B------:R-:W0:Y:S03]  /*29670*/  SHFL.IDX PT, R3, R0, 0x2, 0x1c1f ;  /* 0x005c1f0000037f89 */ /* 0x000e2600000e0000 */
[----:B------:R-:W-:Y:S01]  /*29680*/  ISETP.GE.AND P0, PT, R2, R6, PT ;  /* 0x000000060200720c */ /* 0x000fe20003f06270 */
[----:B------:R-:W-:Y:S04]  /*29690*/  SHFL.IDX PT, R0, R0, 0x3, 0x1c1f ;  /* 0x007c1f0000007f89 */ /* 0x000fe800000e0000 */
[----:B------:R-:W1:Y:S04]  /*296a0*/  SHFL.IDX PT, R2, R4, 0x2, 0x1c1f ;  /* 0x005c1f0004027f89 */ /* 0x000e6800000e0000 */
[----:B------:R-:W2:Y:S04]  /*296b0*/  SHFL.IDX PT, R4, R4, 0x3, 0x1c1f ;  /* 0x007c1f0004047f89 */ /* 0x000ea800000e0000 */
[----:B0-----:R-:W-:-:S05]  /*296c0*/  @!P0 IADD3 R3, P4, R20, R3, RZ ;  /* 0x0000000314038210 */ /* 0x001fca0007f9e0ff */
[----:B-1----:R-:W-:-:S05]  /*296d0*/  @!P0 IMAD.X R2, RZ, RZ, R2, P4 ;  /* 0x000000ffff028224 */ /* 0x002fca00020e0602 */
[----:B------:R-:W-:-:S04]  /*296e0*/  @!P0 LOP3.LUT R3, R3, R2, RZ, 0x3c, !PT ;  /* 0x0000000203038212 */ /* 0x000fc800078e3cff */
[----:B------:R-:W-:-:S04]  /*296f0*/  @!P0 LOP3.LUT R2, R3, R2, RZ, 0x3c, !PT ;  /* 0x0000000203028212 */ /* 0x000fc800078e3cff */
[----:B------:R-:W-:-:S05]  /*29700*/  @!P0 LOP3.LUT R3, R3, R2, RZ, 0x3c, !PT ;  /* 0x0000000203038212 */ /* 0x000fca00078e3cff */
[----:B------:R0:W-:Y:S04]  /*29710*/  @!P0 LDGSTS.E.BYPASS.LTC128B.128 [R9+0x15400], desc[UR50][R2.64], !P3 ;  /* 0x1540000002098fae */ /* 0x0001e8000d901d72 */
[----:B------:R0:W-:Y:S04]  /*29720*/  @!P0 LDGSTS.E.BYPASS.LTC128B.128 [R9+0x17400], desc[UR50][R2.64+0x40], !P2 ;  /* 0x1740004002098fae */ /* 0x0001e8000d101d72 */
[----:B--2---:R0:W-:Y:S02]  /*29730*/  @!P0 LDGSTS.E.BYPASS.LTC128B.128 [R9+0x19400], desc[UR50][R2.64+0x80], !P1 ;  /* 0x1940008002098fae */ /* 0x0041e4000c901d72 */
.L_x_970:
[----:B------:R-:W-:Y:S01]  /*29740*/  VIADD R5, R5, 0x60 ;  /* 0x0000006005057836 */ /* 0x000fe20000000000 */
[----:B------:R-:W-:Y:S04]  /*29750*/  BSSY B0, `(.L_x_714) ;  /* 0x000000b000007945 */ /* 0x000fe80003800000 */
[----:B------:R-:W-:-:S13]  /*29760*/  ISETP.GE.AND P0, PT, R5, R6, PT ;  /* 0x000000060500720c */ /* 0x000fda0003f06270 */
[----:B------:R-:W-:Y:S05]  /*29770*/  @P0 BRA `(.L_x_715) ;  /* 0x0000000000200947 */ /* 0x000fea0003800000 */
[----:B01----:R-:W-:-:S04]  /*29780*/  IADD3 R2, P0, R20, R0, RZ ;  /* 0x0000000014027210 */ /* 0x003fc80007f1e0ff */
[----:B------:R-:W-:-:S05]  /*29790*/  IADD3.X R3, RZ, R4, RZ, P0, !PT ;  /* 0x00000004ff037210 */ /* 0x000fca00007fe4ff */
[----:B------:R-:W-:Y:S01]  /*297a0*/  @!PT LDS RZ, [RZ] ;  /* 0x00000000fffff984 */ /* 0x000fe20000000800 */
[----:B------:R-:W-:Y:S01]  /*297b0*/  @!PT LDS RZ, [RZ] ;  /* 0x00000000fffff984 */ /* 0x000fe20000000800 */
[----:B------:R-:W-:Y:S01]  /*297c0*/  @!PT LDS RZ, [RZ] ;  /* 0x00000000fffff984 */ /* 0x000fe20000000800 */
[----:B------:R2:W-:Y:S04]  /*297d0*/  LDGSTS.E.BYPASS.LTC128B.128 [R9+0x15c00], desc[UR50][R2.64], !P3 ;  /* 0x15c0000002097fae */ /* 0x0005e8000d901d72 */
[----:B------:R2:W-:Y:S04]  /*297e0*/  LDGSTS.E.BYPASS.LTC128B.128 [R9+0x17c00], desc[UR50][R2.64+0x40], !P2 ;  /* 0x17c0004002097fae */ /* 0x0005e8000d101d72 */
[----:B------:R2:W-:Y:S02]  /*297f0*/  LDGSTS.E.BYPASS.LTC128B.128 [R9+0x19c00], desc[UR50][R2.64+0x80], !P1 ;  /* 0x19c0008002097fae */ /* 0x0005e4000c901d72 */
.L_x_715:
[----:B------:R-:W-:Y:S05]  /*29800*/  BSYNC B0 ;  /* 0x0000000000007941 */ /* 0x000fea0003800000 */
.L_x_714:
[----:B------:R-:W-:Y:S01]  /*29810*/  NOP ;  /* 0x0000000000007918 */ /* 0x000fe20000000000 */
[----:B------:R-:W-:-:S13]  /*29820*/  PLOP3.LUT P0, PT, PT, PT, PT, 0x80, 0x0 ;  /* 0x000000000000781c */ /* 0x000fda0003f0f070 */
.L_x_716:
[----:B------:R-:W-:Y:S02]  /*29830*/  PLOP3.LUT P1, PT, P1, P0, PT, 0xa2, 0x0 ;  /* 0x000000000000781c */ /* 0x000fe40000f21472 */
[----:B------:R-:W-:-:S08]  /*29840*/  @P0 R2UR P1, UR4, R22 ;  /* 0x00000000160402ca */ /* 0x000fd00000020000 */
[----:B------:R-:W-:-:S05]  /*29850*/  @P0 PLOP3.LUT P0, PT, P1, PT, PT, 0x80, 0x0 ;  /* 0x000000000000081c */ /* 0x000fca0000f0f070 */
[----:B------:R-:W-:Y:S01]  /*29860*/  @!P1 SYNCS.ARRIVE.TRANS64.RED.A0T1 RZ, [UR4+0x29800], RZ ;  /* 0x029800ffffff99a7 */ /* 0x000fe20008200404 */
[----:B------:R-:W-:Y:S07]  /*29870*/  @!P1 ARRIVES.LDGSTSBAR.64.TRANSCNT [UR4+0x29800] ;  /* 0x02980000ff0099b0 */ /* 0x000fee0008000a84 */
[----:B------:R-:W-:Y:S05]  /*29880*/  @P0 BRA.U.ANY `(.L_x_716) ;  /* 0xfffffffd00e80947 */ /* 0x000fea000393ffff */
[----:B012---:R-:W2:Y:S01]  /*29890*/  LDL.LU R2, [R1+0x38] ;  /* 0x0000380001027983 */ /* 0x007ea20000300800 */
[----:B------:R-:W-:Y:S02]  /*298a0*/  VIADD R32, R29, 0xfffffffe ;  /* 0xfffffffe1d207836 */ /* 0x000fe40000000000 */
        /* <DEDUP_REMOVED lines=9> */
[----:B------:R-:W1:Y:S03]  /*29940*/  SYNCS.PHASECHK.TRANS64.TRYWAIT P0, [R22+URZ+0x29820], R3 ;  /* 0x02982003160075a7 */ /* 0x000e66000800017f */
[----:B01----:R-:W-:Y:S05]  /*29950*/  @!P0 BRA `(.L_x_718) ;  /* 0x0000008000288947 */ /* 0x003fea0003800000 */
.L_x_971:
[----:B------:R-:W-:Y:S05]  /*29960*/  BSYNC B0 ;  /* 0x0000000000007941 */ /* 0x000fea0003800000 */
.L_x_717:
[----:B------:R-:W2:Y:S02]  /*29970*/  LDL R0, [R1+0xc] ;  /* 0x00000c0001007983 */ /* 0x000ea40000100800 */
[----:B--2---:R-:W-:-:S13]  /*29980*/  ISETP.GE.AND P0, PT, R32, R0, PT ;  /* 0x000000002000720c */ /* 0x004fda0003f06270 */
[----:B------:R-:W-:Y:S05]  /*29990*/  @!P0 BRA `(.L_x_719) ;  /* 0x0000001400e48947 */ /* 0x000fea0003800000 */
[----:B------:R-:W-:Y:S01]  /*299a0*/  MOV R17, R23 ;  /* 0x0000001700117202 */ /* 0x000fe20000000f00 */
[----:B------:R-:W-:-:S07]  /*299b0*/  IMAD.MOV.U32 R21, RZ, RZ, R34 ;  /* 0x000000ffff157224 */ /* 0x000fce00078e0022 */
.L_x_739:
[----:B------:R-:W2:Y:S01]  /*299c0*/  LDL R0, [R1+0x4] ;  /* 0x0000040001007983 */ /* 0x000ea20000100800 */
[----:B-1----:R-:W1:Y:S03]  /*299d0*/  LDC R4, c[0x0][0x430] ;  /* 0x00010c00ff047b82 */ /* 0x002e660000000800 */
[----:B------:R-:W3:Y:S01]  /*299e0*/  LDL R10, [R1+0x8] ;  /* 0x00000800010a7983 */ /* 0x000ee20000100800 */
[----:B------:R-:W0:Y:S03]  /*299f0*/  S2R R2, SR_TID.X ;  /* 0x0000000000027919 */ /* 0x000e260000002100 */
[----:B------:R-:W4:Y:S01]  /*29a00*/  LDL R9, [R1+0xc] ;  /* 0x00000c0001097983 */ /* 0x000f220000100800 */
[----:B-1----:R-:W-:Y:S01]  /*29a10*/  ISETP.NE.AND P0, PT, R4, 0x1, PT ;  /* 0x000000010400780c */ /* 0x002fe20003f05270 */
[----:B------:R-:W1:-:S12]  /*29a20*/  S2R R7, SR_TID.X ;  /* 0x0000000000077919 */ /* 0x000e580000002100 */
[----:B------:R-:W2:Y:S01]  /*29a30*/  @P0 LDC R6, c[0x0][0x434] ;  /* 0x00010d00ff060b82 */ /* 0x000ea20000000800 */
[C---:B0-----:R-:W-:Y:S01]  /*29a40*/  LOP3.LUT R3, R2.reuse, 0x7f, RZ, 0xc0, !PT ;  /* 0x0000007f02037812 */ /* 0x041fe200078ec0ff */
[----:B------:R-:W-:-:S03]  /*29a50*/  IMAD.SHL.U32 R5, R2, 0x20, RZ ;  /* 0x0000002002057824 */ /* 0x000fc600078e00ff */
[----:B------:R-:W-:-:S04]  /*29a60*/  SHF.R.U32.HI R3, RZ, 0x2, R3 ;  /* 0x00000002ff037819 */ /* 0x000fc80000011603 */
[----:B------:R-:W-:Y:S02]  /*29a70*/  LOP3.LUT R5, R3, 0x60, R5, 0xf8, !PT ;  /* 0x0000006003057812 */ /* 0x000fe400078ef805 */
[----:B------:R-:W0:Y:S01]  /*29a80*/  @P0 LDC R3, c[0x0][0x438] ;  /* 0x00010e00ff030b82 */ /* 0x000e220000000800 */
[----:B------:R-:W-:-:S04]  /*29a90*/  LOP3.LUT R2, R2, 0x7f, RZ, 0xc0, !PT ;  /* 0x0000007f02027812 */ /* 0x000fc800078ec0ff */
[----:B------:R-:W-:Y:S01]  /*29aa0*/  SHF.R.U32.HI R8, RZ, 0x2, R2 ;  /* 0x00000002ff087819 */ /* 0x000fe20000011602 */
[----:B-1----:R-:W-:-:S05]  /*29ab0*/  IMAD.SHL.U32 R7, R7, 0x20, RZ ;  /* 0x0000002007077824 */ /* 0x002fca00078e00ff */
[----:B------:R-:W-:-:S04]  /*29ac0*/  LOP3.LUT R7, R8, 0x60, R7, 0xf8, !PT ;  /* 0x0000006008077812 */ /* 0x000fc800078ef807 */
[----:B------:R-:W-:Y:S01]  /*29ad0*/  LOP3.LUT R7, R7, 0x80, RZ, 0xfc, !PT ;  /* 0x0000008007077812 */ /* 0x000fe200078efcff */
[----:B------:R-:W-:Y:S05]  /*29ae0*/  YIELD ;  /* 0x0000000000007946 */ /* 0x000fea0003800000 */
[----:B------:R-:W-:Y:S01]  /*29af0*/  ULDC.64 UR4, c[0x0][0x428] ;  /* 0x00010a0000047ab9 */ /* 0x000fe20000000a00 */
[----:B------:R-:W-:Y:S01]  /*29b00*/  ULDC.64 UR6, c[0x0][0x418] ;  /* 0x0001060000067ab9 */ /* 0x000fe20000000a00 */
[----:B------:R-:W-:Y:S01]  /*29b10*/  ISETP.GT.U32.AND P1, PT, R7, 0x9f, PT ;  /* 0x0000009f0700780c */ /* 0x000fe20003f24070 */
[----:B--2---:R-:W-:-:S04]  /*29b20*/  IMAD R0, R32, 0xa0, R0 ;  /* 0x000000a020007824 */ /* 0x004fc800078e0200 */
[----:B------:R-:W-:-:S04]  /*29b30*/  IMAD.IADD R5, R5, 0x1, R0 ;  /* 0x0000000105057824 */ /* 0x000fc800078e0200 */
[----:B------:R-:W-:Y:S01]  /*29b40*/  @P0 IMAD.HI.U32 R6, R5, R6, RZ ;  /* 0x0000000605060227 */ /* 0x000fe200078e00ff */
[----:B------:R-:W-:-:S04]  /*29b50*/  MOV R2, R5 ;  /* 0x0000000500027202 */ /* 0x000fc80000000f00 */
[----:B0-----:R-:W-:Y:S02]  /*29b60*/  @P0 SHF.R.U32.HI R2, RZ, R3, R6 ;  /* 0x00000003ff020219 */ /* 0x001fe40000011606 */
[----:B------:R-:W0:Y:S08]  /*29b70*/  @P0 LDC R6, c[0x0][0x434] ;  /* 0x00010d00ff060b82 */ /* 0x000e300000000800 */
[----:B------:R-:W1:Y:S01]  /*29b80*/  @P0 LDC R3, c[0x0][0x438] ;  /* 0x00010e00ff030b82 */ /* 0x000e620000000800 */
[----:B------:R-:W-:-:S04]  /*29b90*/  IMAD.IADD R0, R7, 0x1, R0 ;  /* 0x0000000107007824 */ /* 0x000fc800078e0200 */
[----:B------:R-:W-:Y:S02]  /*29ba0*/  IMAD.MOV.U32 R8, RZ, RZ, R0 ;  /* 0x000000ffff087224 */ /* 0x000fe400078e0000 */
[----:B0-----:R-:W-:-:S05]  /*29bb0*/  @P0 IMAD.HI.U32 R6, R0, R6, RZ ;  /* 0x0000000600060227 */ /* 0x001fca00078e00ff */
[----:B-1----:R-:W-:Y:S02]  /*29bc0*/  @P0 SHF.R.U32.HI R8, RZ, R3, R6 ;  /* 0x00000003ff080219 */ /* 0x002fe40000011606 */
[----:B------:R-:W-:-:S03]  /*29bd0*/  IADD3 R6, -R2, RZ, RZ ;  /* 0x000000ff02067210 */ /* 0x000fc60007ffe1ff */
[----:B------:R-:W-:Y:S02]  /*29be0*/  IMAD.MOV R3, RZ, RZ, -R8 ;  /* 0x000000ffff037224 */ /* 0x000fe400078e0a08 */
[C---:B------:R-:W-:Y:S02]  /*29bf0*/  IMAD R5, R4.reuse, R6, R5 ;  /* 0x0000000604057224 */ /* 0x040fe400078e0205 */
[----:B------:R-:W-:Y:S01]  /*29c00*/  IMAD R4, R4, R3, R0 ;  /* 0x0000000304047224 */ /* 0x000fe200078e0200 */
[----:B------:R-:W-:Y:S01]  /*29c10*/  SHF.R.S32.HI R3, RZ, 0x1f, R2 ;  /* 0x0000001fff037819 */ /* 0x000fe20000011402 */
[----:B---3--:R-:W-:-:S04]  /*29c20*/  IMAD R0, R10, UR4, RZ ;  /* 0x000000040a007c24 */ /* 0x008fc8000f8e02ff */
[C---:B------:R-:W-:Y:S02]  /*29c30*/  IMAD R0, R33.reuse, UR5, R0 ;  /* 0x0000000521007c24 */ /* 0x040fe4000f8e0200 */
[----:B------:R-:W-:-:S04]  /*29c40*/  IMAD.WIDE.U32 R2, R33, UR4, R2 ;  /* 0x0000000421027c25 */ /* 0x000fc8000f8e0002 */
[----:B------:R-:W-:Y:S01]  /*29c50*/  IMAD.IADD R3, R0, 0x1, R3 ;  /* 0x0000000100037824 */ /* 0x000fe200078e0203 */
[----:B------:R-:W-:-:S04]  /*29c60*/  LEA R6, P0, R2, UR6, 0x2 ;  /* 0x0000000602067c11 */ /* 0x000fc8000f8010ff */
[----:B------:R-:W-:-:S05]  /*29c70*/  LEA.HI.X R7, R2, UR7, R3, 0x2, P0 ;  /* 0x0000000702077c11 */ /* 0x000fca00080f1403 */
[----:B------:R-:W2:Y:S01]  /*29c80*/  LDG.E R6, desc[UR50][R6.64] ;  /* 0x0000003206067981 */ /* 0x000ea2000c1e1900 */
[--C-:B------:R-:W-:Y:S01]  /*29c90*/  @!P1 SHF.R.S32.HI R3, RZ, 0x1f, R8.reuse ;  /* 0x0000001fff039819 */ /* 0x100fe20000011408 */
[----:B------:R-:W-:-:S04]  /*29ca0*/  @!P1 IMAD.MOV.U32 R2, RZ, RZ, R8 ;  /* 0x000000ffff029224 */ /* 0x000fc800078e0008 */
[----:B------:R-:W-:-:S05]  /*29cb0*/  @!P1 IMAD.WIDE.U32 R2, R33, UR4, R2 ;  /* 0x0000000421029c25 */ /* 0x000fca000f8e0002 */
[----:B------:R-:W-:Y:S02]  /*29cc0*/  @!P1 IADD3 R0, R0, R3, RZ ;  /* 0x0000000300009210 */ /* 0x000fe40007ffe0ff */
[C---:B------:R-:W-:Y:S01]  /*29cd0*/  @!P1 LEA R10, P0, R2.reuse, UR6, 0x2 ;  /* 0x00000006020a9c11 */ /* 0x040fe2000f8010ff */
[----:B------:R-:W-:Y:S02]  /*29ce0*/  IMAD.MOV.U32 R8, RZ, RZ, RZ ;  /* 0x000000ffff087224 */ /* 0x000fe400078e00ff */
[----:B------:R-:W-:Y:S01]  /*29cf0*/  IMAD.U32 R12, RZ, RZ, UR39 ;  /* 0x00000027ff0c7e24 */ /* 0x000fe2000f8e00ff */
[----:B------:R-:W-:Y:S01]  /*29d00*/  @!P1 LEA.HI.X R11, R2, UR7, R0, 0x2, P0 ;  /* 0x00000007020b9c11 */ /* 0x000fe200080f1400 */
[----:B------:R-:W-:-:S04]  /*29d10*/  VIADD R23, R17, 0x1 ;  /* 0x0000000111177836 */ /* 0x000fc80000000000 */
[----:B------:R0:W5:Y:S01]  /*29d20*/  @!P1 LDG.E R8, desc[UR50][R10.64] ;  /* 0x000000320a089981 */ /* 0x000162000c1e1900 */
[----:B------:R-:W-:Y:S02]  /*29d30*/  ISETP.NE.AND P1, PT, R12, 0x3, PT ;  /* 0x000000030c00780c */ /* 0x000fe40003f25270 */
[C---:B------:R-:W-:Y:S02]  /*29d40*/  ISETP.NE.AND P0, PT, R23.reuse, 0x2, PT ;  /* 0x000000021700780c */ /* 0x040fe40003f05270 */
[----:B------:R-:W-:Y:S02]  /*29d50*/  MOV R0, R32 ;  /* 0x0000002000007202 */ /* 0x000fe40000000f00 */
[----:B------:R-:W-:Y:S01]  /*29d60*/  SEL R34, RZ, 0x1, P0 ;  /* 0x00000001ff227807 */ /* 0x000fe20000000000 */
[----:B------:R-:W-:Y:S01]  /*29d70*/  VIADD R32, R32, 0xffffffff ;  /* 0xffffffff20207836 */ /* 0x000fe20000000000 */
[----:B------:R-:W-:Y:S02]  /*29d80*/  SEL R23, R23, RZ, P0 ;  /* 0x000000ff17177207 */ /* 0x000fe40000000000 */
[----:B------:R-:W-:-:S02]  /*29d90*/  LOP3.LUT R34, R21, R34, RZ, 0x3c, !PT ;  /* 0x0000002215227212 */ /* 0x000fc400078e3cff */
[----:B----4-:R-:W-:Y:S02]  /*29da0*/  ISETP.GT.AND P2, PT, R0, R9, PT ;  /* 0x000000090000720c */ /* 0x010fe40003f44270 */
[----:B--2---:R-:W-:Y:S01]  /*29db0*/  SHF.R.S32.HI R30, RZ, 0x1f, R6 ;  /* 0x0000001fff1e7819 */ /* 0x004fe20000011406 */
[----:B0-----:R-:W-:Y:S10]  /*29dc0*/  @!P1 BRA `(.L_x_720) ;  /* 0x0000000000049947 */ /* 0x001ff40003800000 */
[----:B------:R-:W-:Y:S01]  /*29dd0*/  BPT.TRAP 0x1 ;  /* 0x000000040000795c */ /* 0x000fe20000300000 */
.L_x_720:
[----:B------:R-:W-:Y:S01]  /*29de0*/  IMAD R0, R23, 0x8, R22 ;  /* 0x0000000817007824 */ /* 0x000fe200078e0216 */
[----:B------:R-:W-:Y:S01]  /*29df0*/  SHF.L.U32 R31, R34, 0x1f, RZ ;  /* 0x0000001f221f7819 */ /* 0x000fe200000006ff */
[----:B------:R-:W-:Y:S01]  /*29e00*/  BSSY B0, `(.L_x_721) ;  /* 0x0000004000007945 */ /* 0x000fe20003800000 */
[----:B------:R-:W-:Y:S02]  /*29e10*/  SHF.R.S32.HI R26, RZ, 0x1f, R5 ;  /* 0x0000001fff1a7819 */ /* 0x000fe40000011405 */
[----:B------:R-:W0:Y:S02]  /*29e20*/  SYNCS.PHASECHK.TRANS64.TRYWAIT P0, [R0+URZ+0x29880], R31 ;  /* 0x0298801f000075a7 */ /* 0x000e24000800017f */
[----:B0-----:R-:W-:Y:S05]  /*29e30*/  @!P0 BRA `(.L_x_722) ;  /* 0x0000007c00048947 */ /* 0x001fea0003800000 */
.L_x_972:
[----:B------:R-:W-:Y:S05]  /*29e40*/  BSYNC B0 ;  /* 0x0000000000007941 */ /* 0x000fea0003800000 */
.L_x_721:
[----:B------:R-:W2:Y:S01]  /*29e50*/  LDL R2, [R1] ;  /* 0x0000000001027983 */ /* 0x000ea20000100800 */
[----:B------:R-:W-:Y:S01]  /*29e60*/  ULDC.64 UR4, c[0x0][0x328] ;  /* 0x0000ca0000047ab9 */ /* 0x000fe20000000a00 */
[----:B------:R-:W-:Y:S01]  /*29e70*/  ULDC.64 UR6, c[0x0][0x338] ;  /* 0x0000ce0000067ab9 */ /* 0x000fe20000000a00 */
[----:B------:R-:W-:Y:S01]  /*29e80*/  IMAD R7, R26, UR4, RZ ;  /* 0x000000041a077c24 */ /* 0x000fe2000f8e02ff */
[----:B------:R-:W1:Y:S01]  /*29e90*/  S2R R9, SR_TID.X ;  /* 0x0000000000097919 */ /* 0x000e620000002100 */
[----:B------:R-:W-:Y:S01]  /*29ea0*/  IMAD R10, R30, UR6, RZ ;  /* 0x000000061e0a7c24 */ /* 0x000fe2000f8e02ff */
[----:B------:R-:W-:Y:S01]  /*29eb0*/  SHF.R.S32.HI R27, RZ, 0x1f, R4 ;  /* 0x0000001fff1b7819 */ /* 0x000fe20000011404 */
[----:B------:R-:W-:Y:S01]  /*29ec0*/  IMAD R7, R5, UR5, R7 ;  /* 0x0000000505077c24 */ /* 0x000fe2000f8e0207 */
[----:B-----5:R-:W-:Y:S01]  /*29ed0*/  SHF.R.S32.HI R29, RZ, 0x1f, R8 ;  /* 0x0000001fff1d7819 */ /* 0x020fe20000011408 */
[----:B------:R-:W-:Y:S01]  /*29ee0*/  IMAD R10, R6, UR7, R10 ;  /* 0x00000007060a7c24 */ /* 0x000fe2000f8e020a */
[----:B-1----:R-:W-:-:S04]  /*29ef0*/  LOP3.LUT R9, R9, 0x7f, RZ, 0xc0, !PT ;  /* 0x0000007f09097812 */ /* 0x002fc800078ec0ff */
[----:B------:R-:W-:-:S04]  /*29f00*/  SHF.R.U32.HI R9, RZ, 0x5, R9 ;  /* 0x00000005ff097819 */ /* 0x000fc80000011609 */
[----:B------:R-:W-:-:S05]  /*29f10*/  SHF.L.U32 R9, R9, 0xa, RZ ;  /* 0x0000000a09097819 */ /* 0x000fca00000006ff */
[----:B------:R-:W-:Y:S01]  /*29f20*/  IMAD R9, R23, 0x5000, R9 ;  /* 0x0000500017097824 */ /* 0x000fe200078e0209 */
[C---:B--2---:R-:W-:Y:S02]  /*29f30*/  LOP3.LUT P3, RZ, R2.reuse, 0x2, RZ, 0xc0, !PT ;  /* 0x0000000202ff7812 */ /* 0x044fe4000786c0ff */
[----:B------:R-:W-:Y:S01]  /*29f40*/  LOP3.LUT P1, RZ, R2, 0x1, RZ, 0xc0, !PT ;  /* 0x0000000102ff7812 */ /* 0x000fe2000782c0ff */
[----:B------:R-:W-:-:S04]  /*29f50*/  IMAD.WIDE.U32 R2, R5, UR4, RZ ;  /* 0x0000000405027c25 */ /* 0x000fc8000f8e00ff */
[----:B------:R-:W-:Y:S02]  /*29f60*/  IMAD.IADD R3, R3, 0x1, R7 ;  /* 0x0000000103037824 */ /* 0x000fe400078e0207 */
[----:B------:R-:W-:Y:S02]  /*29f70*/  IMAD R7, R27, UR4, RZ ;  /* 0x000000041b077c24 */ /* 0x000fe4000f8e02ff */
[----:B------:R-:W-:-:S04]  /*29f80*/  IMAD.WIDE.U32 R2, R6, UR6, R2 ;  /* 0x0000000606027c25 */ /* 0x000fc8000f8e0002 */
[C---:B------:R-:W-:Y:S01]  /*29f90*/  IMAD R7, R4.reuse, UR5, R7 ;  /* 0x0000000504077c24 */ /* 0x040fe2000f8e0207 */
[----:B------:R-:W-:Y:S01]  /*29fa0*/  IADD3 R11, R3, R10, RZ ;  /* 0x0000000a030b7210 */ /* 0x000fe20007ffe0ff */
        /* <DEDUP_REMOVED lines=17> */
[----:B------:R-:W-:Y:S08]  /*2a0c0*/  BRA.DIV UR4, `(.L_x_723) ;  /* 0x0000007a04747947 */ /* 0x000ff0000b800000 */
[----:B------:R-:W1:Y:S01]  /*2a0d0*/  S2R R3, SR_TID.X ;  /* 0x0000000000037919 */ /* 0x000e620000002100 */
[----:B------:R-:W-:Y:S01]  /*2a0e0*/  IADD3 R9, R22, R9, R36 ;  /* 0x0000000916097210 */ /* 0x000fe20007ffe024 */
[----:B------:R-:W2:Y:S04]  /*2a0f0*/  SHFL.IDX PT, R2, R7, RZ, 0x1c1f ;  /* 0x001c1fff07027589 */ /* 0x000ea800000e0000 */
[----:B------:R-:W-:Y:S01]  /*2a100*/  IMAD.IADD R10, R37, 0x1, R9 ;  /* 0x00000001250a7824 */ /* 0x000fe200078e0209 */
[----:B------:R-:W-:Y:S01]  /*2a110*/  SHFL.IDX PT, R24, R24, RZ, 0x1c1f ;  /* 0x001c1fff18187589 */ /* 0x000fe200000e0000 */
[----:B-1----:R-:W-:-:S03]  /*2a120*/  IMAD.SHL.U32 R11, R3, 0x10, RZ ;  /* 0x00000010030b7824 */ /* 0x002fc600078e00ff */
[----:B------:R-:W1:Y:S02]  /*2a130*/  SHFL.IDX PT, R3, R20, RZ, 0x1c1f ;  /* 0x001c1fff14037589 */ /* 0x000e6400000e0000 */
[----:B------:R-:W-:-:S04]  /*2a140*/  LOP3.LUT R11, R11, 0x30, RZ, 0xc0, !PT ;  /* 0x000000300b0b7812 */ /* 0x000fc800078ec0ff */
[----:B--2---:R-:W-:-:S05]  /*2a150*/  IADD3 R2, P0, R11, R2, RZ ;  /* 0x000000020b027210 */ /* 0x004fca0007f1e0ff */
[----:B-1----:R-:W-:-:S05]  /*2a160*/  IMAD.X R3, RZ, RZ, R3, P0 ;  /* 0x000000ffff037224 */ /* 0x002fca00000e0603 */
[----:B------:R-:W-:Y:S04]  /*2a170*/  LDGSTS.E.BYPASS.LTC128B.128 [R9+0xa400], desc[UR50][R2.64], !P3 ;  /* 0x0a40000002097fae */ /* 0x000fe8000d901d72 */
[----:B------:R1:W-:Y:S04]  /*2a180*/  LDGSTS.E.BYPASS.LTC128B.128 [R10+0xa400], desc[UR50][R2.64+0x40], !P1 ;  /* 0x0a400040020a7fae */ /* 0x0003e8000c901d72 */
        /* <DEDUP_REMOVED lines=19> */
.L_x_984:
[----:B------:R-:W3:Y:S02]  /*2a2c0*/  S2R R3, SR_TID.X ;  /* 0x0000000000037919 */ /* 0x000ee40000002100 */
[----:B---3--:R-:W-:-:S05]  /*2a2d0*/  IMAD.SHL.U32 R3, R3, 0x10, RZ ;  /* 0x0000001003037824 */ /* 0x008fca00078e00ff */
[----:B------:R-:W-:-:S04]  /*2a2e0*/  LOP3.LUT R3, R3, 0x30, RZ, 0xc0, !PT ;  /* 0x0000003003037812 */ /* 0x000fc800078ec0ff */
[----:B--2---:R-:W-:-:S04]  /*2a2f0*/  IADD3 R2, P0, R3, R2, RZ ;  /* 0x0000000203027210 */ /* 0x004fc80007f1e0ff */
[----:B------:R-:W-:Y:S02]  /*2a300*/  IADD3.X R3, RZ, R24, RZ, P0, !PT ;  /* 0x00000018ff037210 */ /* 0x000fe400007fe4ff */
[----:B------:R-:W-:-:S03]  /*2a310*/  PLOP3.LUT P0, PT, PT, PT, PT, 0x80, 0x0 ;  /* 0x000000000000781c */ /* 0x000fc60003f0f070 */
[----:B------:R-:W-:Y:S01]  /*2a320*/  @!PT LDS RZ, [RZ] ;  /* 0x00000000fffff984 */ /* 0x000fe20000000800 */
[----:B------:R-:W-:Y:S01]  /*2a330*/  @!PT LDS RZ, [RZ] ;  /* 0x00000000fffff984 */ /* 0x000fe20000000800 */
[----:B------:R-:W-:Y:S01]  /*2a340*/  @!PT LDS RZ, [RZ] ;  /* 0x00000000fffff984 */ /* 0x000fe20000000800 */
[----:B------:R2:W-:Y:S04]  /*2a350*/  LDGSTS.E.BYPASS.LTC128B.128 [R9+0xe400], desc[UR50][R2.64], !P3 ;  /* 0x0e40000002097fae */ /* 0x0005e8000d901d72 */
[----:B------:R2:W-:Y:S01]  /*2a360*/  LDGSTS.E.BYPASS.LTC128B.128 [R10+0xe400], desc[UR50][R2.64+0x40], !P1 ;  /* 0x0e400040020a7fae */ /* 0x0005e2000c901d72 */
[----:B------:R-:W-:-:S05]  /*2a370*/  NOP ;  /* 0x0000000000007918 */ /* 0x000fca0000000000 */
.L_x_724:
        /* <DEDUP_REMOVED lines=11> */
.L_x_725:
[----:B------:R2:W-:Y:S01]  /*2a430*/  SYNCS.ARRIVE.TRANS64.A1T0 RZ, [R0+URZ+0x29870], RZ ;  /* 0x029870ff00ff79a7 */ /* 0x0005e2000810003f */
[----:B------:R-:W-:Y:S05]  /*2a440*/  @!P3 BRA `(.L_x_726) ;  /* 0x000000000004b947 */ /* 0x000fea0003800000 */
[----:B------:R-:W-:Y:S01]  /*2a450*/  BPT.TRAP 0x1 ;  /* 0x000000040000795c */ /* 0x000fe20000300000 */
.L_x_726:
[----:B------:R-:W3:Y:S01]  /*2a460*/  SYNCS.PHASECHK.TRANS64.TRYWAIT P0, [R0+URZ+0x29840], R31 ;  /* 0x0298401f000075a7 */ /* 0x000ee2000800017f */
[----:B------:R-:W-:Y:S04]  /*2a470*/  BSSY B0, `(.L_x_727) ;  /* 0x0000002000007945 */ /* 0x000fe80003800000 */
[----:B---3--:R-:W-:Y:S05]  /*2a480*/  @!P0 BRA `(.L_x_728) ;  /* 0x0000007c00308947 */ /* 0x008fea0003800000 */
.L_x_985:
[----:B------:R-:W-:Y:S05]  /*2a490*/  BSYNC B0 ;  /* 0x0000000000007941 */ /* 0x000fea0003800000 */
.L_x_727:
[----:B------:R-:W4:Y:S01]  /*2a4a0*/  LDL R2, [R1] ;  /* 0x0000000001027983 */ /* 0x000f220000100800 */
[----:B------:R-:W-:Y:S01]  /*2a4b0*/  ULDC.64 UR4, c[0x0][0x300] ;  /* 0x0000c00000047ab9 */ /* 0x000fe20000000a00 */
[----:B------:R-:W-:Y:S02]  /*2a4c0*/  ULDC.64 UR6, c[0x0][0x310] ;  /* 0x0000c40000067ab9 */ /* 0x000fe40000000a00 */
[----:B------:R-:W5:Y:S01]  /*2a4d0*/  LDL R10, [R1+0x14] ;  /* 0x00001400010a7983 */ /* 0x000f620000100800 */
[----:B------:R-:W-:-:S04]  /*2a4e0*/  IMAD R7, R26, UR4, RZ ;  /* 0x000000041a077c24 */ /* 0x000fc8000f8e02ff */
[C---:B------:R-:W-:Y:S02]  /*2a4f0*/  IMAD R7, R5.reuse, UR5, R7 ;  /* 0x0000000505077c24 */ /* 0x040fe4000f8e0207 */
[----:B------:R-:W-:Y:S01]  /*2a500*/  IMAD R30, R30, UR6, RZ ;  /* 0x000000061e1e7c24 */ /* 0x000fe2000f8e02ff */
[----:B------:R-:W0:Y:S01]  /*2a510*/  S2R R9, SR_TID.X ;  /* 0x0000000000097919 */ /* 0x000e220000002100 */
[C---:B----4-:R-:W-:Y:S02]  /*2a520*/  LOP3.LUT P4, RZ, R2.reuse, 0x10, RZ, 0xc0, !PT ;  /* 0x0000001002ff7812 */ /* 0x050fe4000788c0ff */
[C---:B------:R-:W-:Y:S02]  /*2a530*/  LOP3.LUT P3, RZ, R2.reuse, 0x8, RZ, 0xc0, !PT ;  /* 0x0000000802ff7812 */ /* 0x040fe4000786c0ff */
[----:B------:R-:W-:Y:S01]  /*2a540*/  LOP3.LUT P1, RZ, R2, 0x4, RZ, 0xc0, !PT ;  /* 0x0000000402ff7812 */ /* 0x000fe2000782c0ff */
[----:B------:R-:W-:-:S04]  /*2a550*/  IMAD.WIDE.U32 R2, R5, UR4, RZ ;  /* 0x0000000405027c25 */ /* 0x000fc8000f8e00ff */
[----:B------:R-:W-:Y:S02]  /*2a560*/  IMAD.IADD R3, R3, 0x1, R7 ;  /* 0x0000000103037824 */ /* 0x000fe400078e0207 */
[----:B------:R-:W-:-:S04]  /*2a570*/  IMAD.WIDE.U32 R2, R6, UR6, R2 ;  /* 0x0000000606027c25 */ /* 0x000fc8000f8e0002 */
[----:B------:R-:W-:Y:S02]  /*2a580*/  IMAD R6, R6, UR7, R30 ;  /* 0x0000000706067c24 */ /* 0x000fe4000f8e021e */
[----:B------:R-:W-:Y:S02]  /*2a590*/  IMAD R5, R27, UR4, RZ ;  /* 0x000000041b057c24 */ /* 0x000fe4000f8e02ff */
[----:B------:R-:W-:Y:S01]  /*2a5a0*/  IMAD.IADD R7, R3, 0x1, R6 ;  /* 0x0000000103077824 */ /* 0x000fe200078e0206 */
[----:B------:R-:W-:Y:S01]  /*2a5b0*/  MOV R6, R2 ;  /* 0x0000000200067202 */ /* 0x000fe20000000f00 */
[C---:B------:R-:W-:Y:S02]  /*2a5c0*/  IMAD R5, R4.reuse, UR5, R5 ;  /* 0x0000000504057c24 */ /* 0x040fe4000f8e0205 */
        /* <DEDUP_REMOVED lines=11> */
[----:B------:R-:W-:-:S03]  /*2a680*/  IMAD.WIDE.U32 R2, R18, UR4, R2 ;  /* 0x0000000412027c25 */ /* 0x000fc6000f8e0002 */
[----:B------:R-:W-:Y:S01]  /*2a690*/  IADD3.X R6, R8, UR7, R7, P0, !PT ;  /* 0x0000000708067c10 */ /* 0x000fe200087fe407 */
[----:B-----5:R-:W-:Y:S01]  /*2a6a0*/  IMAD R7, R23, 0x7800, R10 ;  /* 0x0000780017077824 */ /* 0x020fe200078e020a */
[----:B------:R-:W-:Y:S01]  /*2a6b0*/  IADD3 R5, P0, R2, UR6, RZ ;  /* 0x0000000602057c10 */ /* 0x000fe2000ff1e0ff */
[----:B0-----:R-:W-:Y:S01]  /*2a6c0*/  IMAD.SHL.U32 R10, R9, 0x10, RZ ;  /* 0x00000010090a7824 */ /* 0x001fe200078e00ff */
[----:B------:R-:W-:Y:S02]  /*2a6d0*/  UMOV UR4, 0xffffffff ;  /* 0xffffffff00047882 */ /* 0x000fe40000000000 */
[----:B------:R-:W-:Y:S02]  /*2a6e0*/  IADD3.X R8, R8, UR7, R3, P0, !PT ;  /* 0x0000000708087c10 */ /* 0x000fe400087fe403 */
[----:B------:R-:W-:Y:S01]  /*2a6f0*/  LOP3.LUT R10, R10, 0x30, RZ, 0xc0, !PT ;  /* 0x000000300a0a7812 */ /* 0x000fe200078ec0ff */
[----:B------:R-:W-:Y:S06]  /*2a700*/  BRA.DIV UR4, `(.L_x_729) ;  /* 0x0000007a04a47947 */ /* 0x000fec000b800000 */
[----:B------:R-:W0:Y:S01]  /*2a710*/  SHFL.IDX PT, R2, R4, RZ, 0x1c1f ;  /* 0x001c1fff04027589 */ /* 0x000e2200000e0000 */
[----:B------:R-:W-:-:S03]  /*2a720*/  IMAD.IADD R7, R22, 0x1, R7 ;  /* 0x0000000116077824 */ /* 0x000fc600078e0207 */
[----:B------:R-:W4:Y:S04]  /*2a730*/  SHFL.IDX PT, R3, R6, RZ, 0x1c1f ;  /* 0x001c1fff06037589 */ /* 0x000f2800000e0000 */
[----:B------:R-:W-:Y:S04]  /*2a740*/  SHFL.IDX PT, R9, R6, 0x2, 0x1c1f ;  /* 0x005c1f0006097f89 */ /* 0x000fe800000e0000 */
[----:B------:R-:W-:Y:S01]  /*2a750*/  SHFL.IDX PT, R8, R8, RZ, 0x1c1f ;  /* 0x001c1fff08087589 */ /* 0x000fe200000e0000 */
[----:B0-----:R-:W-:-:S04]  /*2a760*/  IADD3 R2, P0, R10, R2, RZ ;  /* 0x000000020a027210 */ /* 0x001fc80007f1e0ff */
[----:B----4-:R-:W-:-:S05]  /*2a770*/  IADD3.X R3, RZ, R3, RZ, P0, !PT ;  /* 0x00000003ff037210 */ /* 0x010fca00007fe4ff */
[----:B------:R-:W-:Y:S04]  /*2a780*/  LDGSTS.E.BYPASS.LTC128B.128 [R7+0x1a400], desc[UR50][R2.64], !P4 ;  /* 0x1a40000002077fae */ /* 0x000fe8000e101d72 */
[----:B------:R-:W-:Y:S04]  /*2a790*/  LDGSTS.E.BYPASS.LTC128B.128 [R7+0x1cc00], desc[UR50][R2.64+0x40], !P3 ;  /* 0x1cc0004002077fae */ /* 0x000fe8000d901d72 */
[----:B------:R0:W-:Y:S04]  /*2a7a0*/  LDGSTS.E.BYPASS.LTC128B.128 [R7+0x1f400], desc[UR50][R2.64+0x80], !P1 ;  /* 0x1f40008002077fae */ /* 0x0001e8000c901d72 */
[----:B0-----:R-:W0:Y:S04]  /*2a7b0*/  SHFL.IDX PT, R2, R4, 0x1, 0x1c1f ;  /* 0x003c1f0004027f89 */ /* 0x001e2800000e0000 */
[----:B------:R-:W4:Y:S01]  /*2a7c0*/  SHFL.IDX PT, R3, R6, 0x1, 0x1c1f ;  /* 0x003c1f0006037f89 */ /* 0x000f2200000e0000 */
[----:B0-----:R-:W-:-:S05]  /*2a7d0*/  IADD3 R2, P0, R10, R2, RZ ;  /* 0x000000020a027210 */ /* 0x001fca0007f1e0ff */
[----:B----4-:R-:W-:-:S05]  /*2a7e0*/  IMAD.X R3, RZ, RZ, R3, P0 ;  /* 0x000000ffff037224 */ /* 0x010fca00000e0603 */
[----:B------:R-:W-:Y:S04]  /*2a7f0*/  LDGSTS.E.BYPASS.LTC128B.128 [R7+0x1ac00], desc[UR50][R2.64], !P4 ;  /* 0x1ac0000002077fae */ /* 0x000fe8000e101d72 */
[----:B------:R-:W-:Y:S04]  /*2a800*/  LDGSTS.E.BYPASS.LTC128B.128 [R7+0x1d400], desc[UR50][R2.64+0x40], !P3 ;  /* 0x1d40004002077fae */ /* 0x000fe8000d901d72 */
[----:B------:R0:W-:Y:S04]  /*2a810*/  LDGSTS.E.BYPASS.LTC128B.128 [R7+0x1fc00], desc[UR50][R2.64+0x80], !P1 ;  /* 0x1fc0008002077fae */ /* 0x0001e8000c901d72 */
[----:B0-----:R-:W0:Y:S02]  /*2a820*/  SHFL.IDX PT, R2, R4, 0x2, 0x1c1f ;  /* 0x005c1f0004027f89 */ /* 0x001e2400000e0000 */
[----:B0-----:R-:W-:-:S05]  /*2a830*/  IADD3 R2, P0, R10, R2, RZ ;  /* 0x000000020a027210 */ /* 0x001fca0007f1e0ff */
[----:B------:R-:W-:Y:S02]  /*2a840*/  IMAD.X R3, RZ, RZ, R9, P0 ;  /* 0x000000ffff037224 */ /* 0x000fe400000e0609 */
[----:B------:R-:W-:Y:S04]  /*2a850*/  SHFL.IDX PT, R9, R6, 0x3, 0x1c1f ;  /* 0x007c1f0006097f89 */ /* 0x000fe800000e0000 */
[----:B------:R-:W-:Y:S04]  /*2a860*/  LDGSTS.E.BYPASS.LTC128B.128 [R7+0x1b400], desc[UR50][R2.64], !P4 ;  /* 0x1b40000002077fae */ /* 0x000fe8000e101d72 */
[----:B------:R-:W-:Y:S04]  /*2a870*/  LDGSTS.E.BYPASS.LTC128B.128 [R7+0x1dc00], desc[UR50][R2.64+0x40], !P3 ;  /* 0x1dc0004002077fae */ /* 0x000fe8000d901d72 */
[----:B------:R0:W-:Y:S04]  /*2a880*/  LDGSTS.E.BYPASS.LTC128B.128 [R7+0x20400], desc[UR50][R2.64+0x80], !P1 ;  /* 0x2040008002077fae */ /* 0x0001e8000c901d72 */
[----:B0-----:R-:W0:Y:S02]  /*2a890*/  SHFL.IDX PT, R2, R4, 0x3, 0x1c1f ;  /* 0x007c1f0004027f89 */ /* 0x001e2400000e0000 */
[----:B0-----:R-:W-:-:S04]  /*2a8a0*/  IADD3 R2, P0, R10, R2, RZ ;  /* 0x000000020a027210 */ /* 0x001fc80007f1e0ff */
[----:B------:R-:W-:-:S05]  /*2a8b0*/  IADD3.X R3, RZ, R9, RZ, P0, !PT ;  /* 0x00000009ff037210 */ /* 0x000fca00007fe4ff */
[----:B------:R-:W-:Y:S04]  /*2a8c0*/  LDGSTS.E.BYPASS.LTC128B.128 [R7+0x1bc00], desc[UR50][R2.64], !P4 ;  /* 0x1bc0000002077fae */ /* 0x000fe8000e101d72 */
[----:B------:R-:W-:Y:S04]  /*2a8d0*/  LDGSTS.E.BYPASS.LTC128B.128 [R7+0x1e400], desc[UR50][R2.64+0x40], !P3 ;  /* 0x1e40004002077fae */ /* 0x000fe8000d901d72 */
[----:B------:R0:W-:Y:S04]  /*2a8e0*/  LDGSTS.E.BYPASS.LTC128B.128 [R7+0x20c00], desc[UR50][R2.64+0x80], !P1 ;  /* 0x20c0008002077fae */ /* 0x0001e8000c901d72 */
[----:B0-----:R0:W4:Y:S02]  /*2a8f0*/  SHFL.IDX PT, R2, R5, RZ, 0x1c1f ;  /* 0x001c1fff05027589 */ /* 0x00112400000e0000 */
.L_x_997:
[----:B----4-:R-:W-:-:S05]  /*2a900*/  IADD3 R2, P0, R10, R2, RZ ;  /* 0x000000020a027210 */ /* 0x010fca0007f1e0ff */
        /* <DEDUP_REMOVED lines=9> */
.L_x_730:
        /* <DEDUP_REMOVED lines=11> */
.L_x_731:
[----:B------:R2:W-:Y:S02]  /*2aa50*/  SYNCS.ARRIVE.TRANS64.A1T0 RZ, [R0+URZ+0x29830], RZ ;  /* 0x029830ff00ff79a7 */ /* 0x0005e4000810003f */
[----:B--23--:R-:W-:-:S05]  /*2aa60*/  IMAD.U32 R0, RZ, RZ, UR37 ;  /* 0x00000025ff007e24 */ /* 0x00cfca000f8e00ff */
[----:B------:R-:W-:-:S13]  /*2aa70*/  ISETP.NE.AND P1, PT, R0, 0x3, PT ;  /* 0x000000030000780c */ /* 0x000fda0003f25270 */
[----:B------:R-:W-:Y:S05]  /*2aa80*/  @!P1 BRA `(.L_x_732) ;  /* 0x0000000000049947 */ /* 0x000fea0003800000 */
[----:B------:R-:W-:Y:S01]  /*2aa90*/  BPT.TRAP 0x1 ;  /* 0x000000040000795c */ /* 0x000fe20000300000 */
.L_x_732:
[----:B------:R-:W-:Y:S01]  /*2aaa0*/  LOP3.LUT R0, R21, 0x1, RZ, 0x3c, !PT ;  /* 0x0000000115007812 */ /* 0x000fe200078e3cff */
[----:B------:R-:W-:Y:S01]  /*2aab0*/  BSSY B0, `(.L_x_733) ;  /* 0x0000005000007945 */ /* 0x000fe20003800000 */
[----:B------:R-:W-:Y:S02]  /*2aac0*/  LEA R3, R17, R22, 0x3 ;  /* 0x0000001611037211 */ /* 0x000fe400078e18ff */
[----:B------:R-:W-:-:S04]  /*2aad0*/  SHF.L.U32 R0, R0, 0x1f, RZ ;  /* 0x0000001f00007819 */ /* 0x000fc800000006ff */
[----:B------:R-:W2:Y:S02]  /*2aae0*/  SYNCS.PHASECHK.TRANS64.TRYWAIT P0, [R3+URZ+0x29870], R0 ;  /* 0x02987000030075a7 */ /* 0x000ea4000800017f */
[----:B--2---:R-:W-:Y:S05]  /*2aaf0*/  @!P0 BRA `(.L_x_734) ;  /* 0x0000007c00288947 */ /* 0x004fea0003800000 */
.L_x_998:
[----:B------:R-:W-:Y:S05]  /*2ab00*/  BSYNC B0 ;  /* 0x0000000000007941 */ /* 0x000fea0003800000 */
.L_x_733:
[----:B------:R-:W-:-:S05]  /*2ab10*/  IMAD.U32 R2, RZ, RZ, UR39 ;  /* 0x00000027ff027e24 */ /* 0x000fca000f8e00ff */
[----:B------:R-:W-:-:S13]  /*2ab20*/  ISETP.NE.AND P0, PT, R2, 0x3, PT ;  /* 0x000000030200780c */ /* 0x000fda0003f05270 */
[----:B------:R-:W-:Y:S05]  /*2ab30*/  @!P0 BRA `(.L_x_735) ;  /* 0x0000000000048947 */ /* 0x000fea0003800000 */
[----:B------:R-:W-:Y:S01]  /*2ab40*/  BPT.TRAP 0x1 ;  /* 0x000000040000795c */ /* 0x000fe20000300000 */
.L_x_735:
[----:B--2---:R-:W-:Y:S01]  /*2ab50*/  SHF.L.U32 R0, R21, 0x1f, RZ ;  /* 0x0000001f15007819 */ /* 0x004fe200000006ff */
[----:B------:R-:W-:-:S03]  /*2ab60*/  IMAD R12, R17, 0x5000, RZ ;  /* 0x00005000110c7824 */ /* 0x000fc600078e02ff */
[----:B------:R-:W2:Y:S02]  /*2ab70*/  SYNCS.PHASECHK.TRANS64.TRYWAIT P0, [R3+URZ+0x29860], R0 ;  /* 0x02986000030075a7 */ /* 0x000ea4000800017f */
[----:B--2---:R-:W-:Y:S05]  /*2ab80*/  @!P0 BRA `(.L_x_736) ;  /* 0x0000007c00188947 */ /* 0x004fea0003800000 */
.L_x_999:
[----:B------:R-:W0:Y:S04]  /*2ab90*/  LDL R4, [R1+0x1c] ;  /* 0x00001c0001047983 */ /* 0x000e280000100800 */
[----:B------:R-:W3:Y:S04]  /*2aba0*/  LDL R2, [R1+0x20] ;  /* 0x0000200001027983 */ /* 0x000ee80000100800 */
[----:B------:R-:W4:Y:S01]  /*2abb0*/  LDL R13, [R1+0x18] ;  /* 0x00001800010d7983 */ /* 0x000f220000100800 */
[----:B------:R-:W-:Y:S05]  /*2abc0*/  WARPSYNC.ALL ;  /* 0x0000000000007948 */ /* 0x000fea0003800000 */
[----:B------:R-:W-:-:S05]  /*2abd0*/  IMAD.U32 R20, RZ, RZ, UR39 ;  /* 0x00000027ff147e24 */ /* 0x000fca000f8e00ff */
[----:B------:R-:W-:Y:S02]  /*2abe0*/  ISETP.NE.AND P0, PT, R20, 0x3, PT ;  /* 0x000000031400780c */ /* 0x000fe40003f05270 */
[----:B0-----:R-:W-:-:S05]  /*2abf0*/  LOP3.LUT R5, R12, R4, RZ, 0xfc, !PT ;  /* 0x000000040c057212 */ /* 0x001fca00078efcff */
[----:B--2---:R-:W-:Y:S01]  /*2ac00*/  IMAD.IADD R0, R22, 0x1, R5 ;  /* 0x0000000116007824 */ /* 0x004fe200078e0205 */
[----:B----4-:R-:W-:-:S03]  /*2ac10*/  LOP3.LUT R17, R12, R13, RZ, 0xfc, !PT ;  /* 0x0000000d0c117212 */ /* 0x010fc600078efcff */
[----:B---3--:R-:W-:Y:S01]  /*2ac20*/  IMAD.IADD R2, R2, 0x1, R0 ;  /* 0x0000000102027824 */ /* 0x008fe200078e0200 */
[----:B------:R-:W0:Y:S01]  /*2ac30*/  LDSM.16.MT88.4 R4, [R0+0xa400] ;  /* 0x00a400000004783b */ /* 0x000e220000004200 */
[----:B------:R-:W-:Y:S02]  /*2ac40*/  IADD3 R17, R22, R17, RZ ;  /* 0x0000001116117210 */ /* 0x000fe40007ffe0ff */
[C-C-:B0-----:R-:W-:Y:S02]  /*2ac50*/  PRMT R8, R4.reuse, 0x6420, R5.reuse ;  /* 0x0000642004087816 */ /* 0x141fe40000000005 */
[----:B------:R-:W-:Y:S02]  /*2ac60*/  PRMT R9, R4, 0x7531, R5 ;  /* 0x0000753104097816 */ /* 0x000fe40000000005 */
[C-C-:B------:R-:W-:Y:S02]  /*2ac70*/  PRMT R10, R6.reuse, 0x6420, R7.reuse ;  /* 0x00006420060a7816 */ /* 0x140fe40000000007 */
[----:B------:R-:W-:-:S02]  /*2ac80*/  PRMT R11, R6, 0x7531, R7 ;  /* 0x00007531060b7816 */ /* 0x000fc40000000007 */
[----:B------:R-:W0:Y:S04]  /*2ac90*/  LDSM.16.MT88.4 R4, [R2+0xa400] ;  /* 0x00a400000204783b */ /* 0x000e280000004200 */
[----:B------:R-:W-:Y:S01]  /*2aca0*/  STSM.16.M88.4 [R17+0x400], R8 ;  /* 0x0004000811007844 */ /* 0x000fe20000000200 */
[C-C-:B0-----:R-:W-:Y:S02]  /*2acb0*/  PRMT R12, R4.reuse, 0x6420, R5.reuse ;  /* 0x00006420040c7816 */ /* 0x141fe40000000005 */
        /* <DEDUP_REMOVED lines=12> */
[----:B-1----:R-:W-:Y:S02]  /*2ad80*/  PRMT R25, R8, 0x7531, R9 ;  /* 0x0000753108197816 */ /* 0x002fe40000000009 */
        /* <DEDUP_REMOVED lines=47> */
.L_x_737:
[----:B-1----:R1:W-:Y:S01]  /*2b080*/  SYNCS.ARRIVE.TRANS64.A1T0 RZ, [R3+URZ+0x29850], RZ ;  /* 0x029850ff03ff79a7 */ /* 0x0023e2000810003f */
[----:B------:R-:W-:Y:S06]  /*2b090*/  BAR.SYNC.DEFER_BLOCKING 0x2, 0x80 ;  /* 0x0082000000007b1d */ /* 0x000fec0000010000 */
[----:B------:R-:W-:Y:S05]  /*2b0a0*/  @!P1 BRA `(.L_x_738) ;  /* 0x0000000000049947 */ /* 0x000fea0003800000 */
[----:B------:R-:W-:Y:S01]  /*2b0b0*/  BPT.TRAP 0x1 ;  /* 0x000000040000795c */ /* 0x000fe20000300000 */
.L_x_738:
[----:B------:R-:W2:Y:S01]  /*2b0c0*/  LDL R0, [R1+0x10] ;  /* 0x0000100001007983 */ /* 0x000ea20000100800 */
[----:B-1----:R-:W-:Y:S01]  /*2b0d0*/  VIADD R3, R3, 0x29880 ;  /* 0x0002988003037836 */ /* 0x002fe20000000000 */
[----:B------:R-:W-:Y:S01]  /*2b0e0*/  MOV R21, R34 ;  /* 0x0000002200157202 */ /* 0x000fe20000000f00 */
[----:B0-----:R-:W-:-:S03]  /*2b0f0*/  IMAD.MOV.U32 R17, RZ, RZ, R23 ;  /* 0x000000ffff117224 */ /* 0x001fc600078e0017 */
[----:B--2---:R-:W-:-:S04]  /*2b100*/  PRMT R3, R0, 0x654, R3 ;  /* 0x0000065400037816 */ /* 0x004fc80000000003 */
[----:B------:R1:W-:Y:S01]  /*2b110*/  SYNCS.ARRIVE.TRANS64.RED.A1T0 RZ, [R3+URZ], RZ ;  /* 0x000000ff03ff79a7 */ /* 0x0003e2000810043f */
[----:B------:R-:W-:Y:S05]  /*2b120*/  @P2 BRA `(.L_x_739) ;  /* 0xffffffe800242947 */ /* 0x000fea000383ffff */
.L_x_719:
[----:B------:R-:W2:Y:S01]  /*2b130*/  S2R R0, SR_TID.X ;  /* 0x0000000000007919 */ /* 0x000ea20000002100 */
        /* <DEDUP_REMOVED lines=8> */
[----:B01----:R-:W0:Y:S01]  /*2b1c0*/  LDC.64 R2, c[0x0][0xc60] ;  /* 0x00031800ff027b82 */ /* 0x003e220000000a00 */
        /* <DEDUP_REMOVED lines=8> */
[----:B0-----:R-:W-:-:S07]  /*2b250*/  IADD3 R16, R0, UR38, R7 ;  /* 0x0000002600107c10 */ /* 0x001fce000fffe007 */
.L_x_741:
[----:B------:R-:W-:Y:S05]  /*2b260*/  BSYNC B0 ;  /* 0x0000000000007941 */ /* 0x000fea0003800000 */
.L_x_740:
[----:B------:R-:W-:Y:S05]  /*2b270*/  @!P0 BRA `(.L_x_742) ;  /* 0x0000000000048947 */ /* 0x000fea0003800000 */
[----:B------:R-:W-:Y:S01]  /*2b280*/  BPT.TRAP 0x1 ;  /* 0x000000040000795c */ /* 0x000fe20000300000 */
.L_x_742:
[----:B------:R-:W-:Y:S01]  /*2b290*/  LOP3.LUT R0, R34, 0x1, RZ, 0x3c, !PT ;  /* 0x0000000122007812 */ /* 0x000fe200078e3cff */
[----:B------:R-:W-:Y:S01]  /*2b2a0*/  IMAD R17, R23, 0x8, R22 ;  /* 0x0000000817117824 */ /* 0x000fe200078e0216 */
[----:B------:R-:W-:Y:S02]  /*2b2b0*/  BSSY B0, `(.L_x_743) ;  /* 0x0000004000007945 */ /* 0x000fe40003800000 */
[----:B------:R-:W-:-:S04]  /*2b2c0*/  SHF.L.U32 R0, R0, 0x1f, RZ ;  /* 0x0000001f00007819 */ /* 0x000fc800000006ff */
[----:B------:R-:W2:Y:S02]  /*2b2d0*/  SYNCS.PHASECHK.TRANS64.TRYWAIT P1, [R17+URZ+0x29870], R0 ;  /* 0x02987000110075a7 */ /* 0x000ea4000802017f */
[----:B--2---:R-:W-:Y:S05]  /*2b2e0*/  @!P1 BRA `(.L_x_744) ;  /* 0x0000007400549947 */ /* 0x004fea0003800000 */
.L_x_1000:
[----:B------:R-:W-:Y:S05]  /*2b2f0*/  BSYNC B0 ;  /* 0x0000000000007941 */ /* 0x000fea0003800000 */
.L_x_743:
[----:B------:R-:W-:-:S05]  /*2b300*/  IMAD.U32 R2, RZ, RZ, UR39 ;  /* 0x00000027ff027e24 */ /* 0x000fca000f8e00ff */
[----:B------:R-:W-:-:S13]  /*2b310*/  ISETP.NE.AND P1, PT, R2, 0x3, PT ;  /* 0x000000030200780c */ /* 0x000fda0003f25270 */
[----:B------:R-:W-:Y:S05]  /*2b320*/  @!P1 BRA `(.L_x_745) ;  /* 0x0000000000049947 */ /* 0x000fea0003800000 */
[----:B------:R-:W-:Y:S01]  /*2b330*/  BPT.TRAP 0x1 ;  /* 0x000000040000795c */ /* 0x000fe20000300000 */
.L_x_745:
[----:B--2---:R-:W-:-:S04]  /*2b340*/  SHF.L.U32 R0, R34, 0x1f, RZ ;  /* 0x0000001f22007819 */ /* 0x004fc800000006ff */
[----:B------:R-:W2:Y:S02]  /*2b350*/  SYNCS.PHASECHK.TRANS64.TRYWAIT P1, [R17+URZ+0x29860], R0 ;  /* 0x02986000110075a7 */ /* 0x000ea4000802017f */
[----:B--2---:R-:W-:Y:S05]  /*2b360*/  @!P1 BRA `(.L_x_746) ;  /* 0x0000007400489947 */ /* 0x004fea0003800000 */
.L_x_1001:
[----:B------:R-:W0:Y:S04]  /*2b370*/  LDL R2, [R1+0x1c] ;  /* 0x00001c0001027983 */ /* 0x000e280000100800 */
[----:B------:R-:W3:Y:S04]  /*2b380*/  LDL R13, [R1+0x20] ;  /* 0x00002000010d7983 */ /* 0x000ee80000100800 */
[----:B------:R-:W4:Y:S01]  /*2b390*/  LDL R12, [R1+0x18] ;  /* 0x00001800010c7983 */ /* 0x000f220000100800 */
[----:B--2---:R-:W-:Y:S01]  /*2b3a0*/  IMAD R0, R23, 0x5000, RZ ;  /* 0x0000500017007824 */ /* 0x004fe200078e02ff */
[----:B------:R-:W-:Y:S05]  /*2b3b0*/  WARPSYNC.ALL ;  /* 0x0000000000007948 */ /* 0x000fea0003800000 */
[----:B------:R-:W-:-:S05]  /*2b3c0*/  IMAD.U32 R18, RZ, RZ, UR39 ;  /* 0x00000027ff127e24 */ /* 0x000fca000f8e00ff */
[----:B------:R-:W-:Y:S02]  /*2b3d0*/  ISETP.NE.AND P1, PT, R18, 0x3, PT ;  /* 0x000000031200780c */ /* 0x000fe40003f25270 */
[----:B01----:R-:W-:-:S04]  /*2b3e0*/  LOP3.LUT R3, R0, R2, RZ, 0xfc, !PT ;  /* 0x0000000200037212 */ /* 0x003fc800078efcff */
[----:B------:R-:W-:Y:S02]  /*2b3f0*/  IADD3 R2, R22, R3, RZ ;  /* 0x0000000316027210 */ /* 0x000fe40007ffe0ff */
[----:B----4-:R-:W-:-:S03]  /*2b400*/  LOP3.LUT R0, R0, R12, RZ, 0xfc, !PT ;  /* 0x0000000c00007212 */ /* 0x010fc600078efcff */
[----:B------:R-:W0:Y:S01]  /*2b410*/  LDSM.16.MT88.4 R4, [R2+0xa400] ;  /* 0x00a400000204783b */ /* 0x000e220000004200 */
[----:B---3--:R-:W-:Y:S02]  /*2b420*/  IMAD.IADD R3, R13, 0x1, R2 ;  /* 0x000000010d037824 */ /* 0x008fe400078e0202 */
[----:B------:R-:W-:Y:S01]  /*2b430*/  IMAD.IADD R0, R22, 0x1, R0 ;  /* 0x0000000116007824 */ /* 0x000fe200078e0200 */
[C-C-:B0-----:R-:W-:Y:S02]  /*2b440*/  PRMT R8, R4.reuse, 0x6420, R5.reuse ;  /* 0x0000642004087816 */ /* 0x141fe40000000005 */
[----:B------:R-:W-:Y:S02]  /*2b450*/  PRMT R9, R4, 0x7531, R5 ;  /* 0x0000753104097816 */ /* 0x000fe40000000005 */
[C-C-:B------:R-:W-:Y:S02]  /*2b460*/  PRMT R10, R6.reuse, 0x6420, R7.reuse ;  /* 0x00006420060a7816 */ /* 0x140fe40000000007 */
[----:B------:R-:W-:-:S02]  /*2b470*/  PRMT R11, R6, 0x7531, R7 ;  /* 0x00007531060b7816 */ /* 0x000fc40000000007 */
[----:B------:R-:W0:Y:S04]  /*2b480*/  LDSM.16.MT88.4 R4, [R3+0xa400] ;  /* 0x00a400000304783b */ /* 0x000e280000004200 */
[----:B------:R0:W-:Y:S02]  /*2b490*/  STSM.16.M88.4 [R0+0x400], R8 ;  /* 0x0004000800007844 */ /* 0x0001e40000000200 */
        /* <DEDUP_REMOVED lines=47> */
[----:B------:R1:W-:Y:S01]  /*2b790*/  STSM.16.M88.4 [R0+0x4400], R12 ;  /* 0x0044000c00007844 */ /* 0x0003e20000000200 */
[C-C-:B0-----:R-:W-:Y:S02]  /*2b7a0*/  PRMT R8, R4.reuse, 0x6420, R5.reuse ;  /* 0x0000642004087816 */ /* 0x141fe40000000005 */
[----:B------:R-:W-:Y:S02]  /*2b7b0*/  PRMT R9, R4, 0x7531, R5 ;  /* 0x0000753104097816 */ /* 0x000fe40000000005 */
[----:B------:R-:W-:-:S02]  /*2b7c0*/  PRMT R10, R6, 0x6420, R7 ;  /* 0x00006420060a7816 */ /* 0x000fc40000000007 */
[----:B------:R-:W-:-:S05]  /*2b7d0*/  PRMT R11, R6, 0x7531, R7 ;  /* 0x00007531060b7816 */ /* 0x000fca0000000007 */
[----:B------:R1:W-:Y:S01]  /*2b7e0*/  STSM.16.M88.4 [R0+0x4c00], R8 ;  /* 0x004c000800007844 */ /* 0x0003e20000000200 */
[----:B------:R-:W-:Y:S01]  /*2b7f0*/  @!PT LDS RZ, [RZ] ;  /* 0x00000000fffff984 */ /* 0x000fe20000000800 */
[----:B------:R-:W-:Y:S01]  /*2b800*/  @!PT LDS RZ, [RZ] ;  /* 0x00000000fffff984 */ /* 0x000fe20000000800 */
[----:B------:R-:W-:Y:S01]  /*2b810*/  @!PT LDS RZ, [RZ] ;  /* 0x00000000fffff984 */ /* 0x000fe20000000800 */
[----:B------:R-:W-:Y:S01]  /*2b820*/  @!PT LDS RZ, [RZ] ;  /* 0x00000000fffff984 */ /* 0x000fe20000000800 */
[----:B------:R0:W-:Y:S06]  /*2b830*/  MEMBAR.ALL.CTA ;  /* 0x0000000000007992 */ /* 0x0001ec0000008000 */
[----:B0-----:R-:W0:Y:S01]  /*2b840*/  FENCE.VIEW.ASYNC.S ;  /* 0x00000000000073c6 */ /* 0x001e220000000000 */
[----:B------:R-:W-:Y:S05]  /*2b850*/  @!P1 BRA `(.L_x_747) ;  /* 0x0000000000049947 */ /* 0x000fea0003800000 */
[----:B------:R-:W-:Y:S01]  /*2b860*/  BPT.TRAP 0x1 ;  /* 0x000000040000795c */ /* 0x000fe20000300000 */
.L_x_747:
[----:B0-----:R0:W-:Y:S01]  /*2b870*/  SYNCS.ARRIVE.TRANS64.A1T0 RZ, [R17+URZ+0x29850], RZ ;  /* 0x029850ff11ff79a7 */ /* 0x0011e2000810003f */
[----:B------:R-:W-:Y:S06]  /*2b880*/  BAR.SYNC.DEFER_BLOCKING 0x2, 0x80 ;  /* 0x0082000000007b1d */ /* 0x000fec0000010000 */
[----:B------:R-:W-:Y:S05]  /*2b890*/  @!P0 BRA `(.L_x_748) ;  /* 0x0000000000048947 */ /* 0x000fea0003800000 */
[----:B------:R-:W-:Y:S01]  /*2b8a0*/  BPT.TRAP 0x1 ;  /* 0x000000040000795c */ /* 0x000fe20000300000 */
.L_x_748:
[----:B-1----:R-:W2:Y:S01]  /*2b8b0*/  LDL R0, [R1+0x10] ;  /* 0x0000100001007983 */ /* 0x002ea20000100800 */
[----:B0-----:R-:W-:Y:S01]  /*2b8c0*/  IADD3 R17, R17, 0x29880, RZ ;  /* 0x0002988011117810 */ /* 0x001fe20007ffe0ff */
[----:B------:R-:W-:-:S05]  /*2b8d0*/  VIADD R23, R23, 0x1 ;  /* 0x0000000117177836 */ /* 0x000fca0000000000 */
[----:B------:R-:W-:-:S04]  /*2b8e0*/  ISETP.NE.AND P0, PT, R23, 0x2, PT ;  /* 0x000000021700780c */ /* 0x000fc80003f05270 */
[----:B------:R-:W-:Y:S02]  /*2b8f0*/  SEL R3, RZ, 0x1, P0 ;  /* 0x00000001ff037807 */ /* 0x000fe40000000000 */
[----:B------:R-:W-:Y:S02]  /*2b900*/  SEL R23, R23, RZ, P0 ;  /* 0x000000ff17177207 */ /* 0x000fe40000000000 */
[----:B------:R-:W-:Y:S02]  /*2b910*/  LOP3.LUT R34, R34, R3, RZ, 0x3c, !PT ;  /* 0x0000000322227212 */ /* 0x000fe400078e3cff */
[----:B--2---:R-:W-:-:S04]  /*2b920*/  PRMT R17, R0, 0x654, R17 ;  /* 0x0000065400117816 */ /* 0x004fc80000000011 */
[----:B------:R0:W-:Y:S03]  /*2b930*/  SYNCS.ARRIVE.TRANS64.RED.A1T0 RZ, [R17+URZ], RZ ;  /* 0x000000ff11ff79a7 */ /* 0x0001e6000810043f */
.L_x_687:
[----:B------:R-:W2:Y:S02]  /*2b940*/  LDL R0, [R1] ;  /* 0x0000000001007983 */ /* 0x000ea40000100800 */
[----:B--2---:R-:W-:-:S13]  /*2b950*/  LOP3.LUT P0, RZ, R0, 0x100, RZ, 0xc0, !PT ;  /* 0x0000010000ff7812 */ /* 0x004fda000780c0ff */
[----:B------:R-:W-:Y:S05]  /*2b960*/  @!P0 BRA `(.L_x_749) ;  /* 0x0000000000288947 */ /* 0x000fea0003800000 */
[----:B------:R-:W-:Y:S05]  /*2b970*/  WARPSYNC.ALL ;  /* 0x0000000000007948 */ /* 0x000fea0003800000 */
[----:B------:R-:W1:Y:S08]  /*2b980*/  S2UR UR4, SR_CgaCtaId ;  /* 0x00000000000479c3 */ /* 0x000e700000008800 */
[----:B------:R-:W-:Y:S01]  /*2b990*/  BAR.SYNC.DEFER_BLOCKING 0x5, 0x180 ;  /* 0x0146000000007b1d */ /* 0x000fe20000010000 */
[----:B0-----:R-:W-:Y:S01]  /*2b9a0*/  MOV R22, 0x400 ;  /* 0x0000040000167802 */ /* 0x001fe20000000f00 */
[----:B-1----:R-:W-:-:S05]  /*2b9b0*/  IMAD.U32 R0, RZ, RZ, UR4 ;  /* 0x00000004ff007e24 */ /* 0x002fca000f8e00ff */
[----:B------:R-:W-:Y:S01]  /*2b9c0*/  LEA R22, R0, R22, 0x18 ;  /* 0x0000001600167211 */ /* 0x000fe200078ec0ff */
[----:B------:R3:W-:Y:S04]  /*2b9d0*/  STL [R1+0x10], R0 ;  /* 0x0000100001007387 */ /* 0x0007e80000100800 */
[----:B------:R3:W4:Y:S01]  /*2b9e0*/  LDS.128 R16, [R22+0x298d0] ;  /* 0x0298d00016107984 */ /* 0x0007220000000c00 */
[----:B------:R-:W-:Y:S06]  /*2b9f0*/  BAR.ARV 0x4, 0x180 ;  /* 0x0106000000007b1d */ /* 0x000fec0000002000 */
[----:B------:R-:W-:Y:S05]  /*2ba00*/  BRA `(.L_x_750) ;  /* 0x0000000800d87947 */ /* 0x000fea0003800000 */
.L_x_749:
[----:B------:R-:W1:Y:S01]  /*2ba10*/  S2R R0, SR_TID.X ;  /* 0x0000000000007919 */ /* 0x000e620000002100 */
[----:B------:R-:W-:Y:S01]  /*2ba20*/  UMOV UR4, 0xffffffff ;  /* 0xffffffff00047882 */ /* 0x000fe20000000000 */
[----:B-1----:R-:W-:-:S04]  /*2ba30*/  LOP3.LUT R9, R0, 0x1f, RZ, 0xc0, !PT ;  /* 0x0000001f00097812 */ /* 0x002fc800078ec0ff */
[----:B------:R-:W-:Y:S01]  /*2ba40*/  ISETP.NE.AND P0, PT, R9, 0x1f, PT ;  /* 0x0000001f0900780c */ /* 0x000fe20003f05270 */
[----:B------:R-:W-:-:S12]  /*2ba50*/  BRA.DIV UR4, `(.L_x_751) ;  /* 0x0000006e04a07947 */ /* 0x000fd8000b800000 */
[----:B0-----:R-:W-:Y:S01]  /*2ba60*/  IMAD.IADD R7, R19, 0x1, R9 ;  /* 0x0000000113077824 */ /* 0x001fe200078e0209 */
[----:B------:R-:W-:-:S04]  /*2ba70*/  ULDC UR4, c[0x0][0xc3c] ;  /* 0x00030f0000047ab9 */ /* 0x000fc80000000800 */
[----:B------:R-:W-:-:S13]  /*2ba80*/  ISETP.GE.OR P1, PT, R7, UR4, !P0 ;  /* 0x0000000407007c0c */ /* 0x000fda000c726670 */
[----:B------:R-:W0:Y:S08]  /*2ba90*/  @!P1 LDC.64 R2, c[0x0][0xc80] ;  /* 0x00032000ff029b82 */ /* 0x000e300000000a00 */
[----:B------:R-:W1:Y:S01]  /*2baa0*/  @!P1 LDC.64 R4, c[0x0][0xc78] ;  /* 0x00031e00ff049b82 */ /* 0x000e620000000a00 */
[----:B0-----:R-:W-:-:S05]  /*2bab0*/  @!P1 IMAD.WIDE R2, R7, 0x4, R2 ;  /* 0x0000000407029825 */ /* 0x001fca00078e0202 */
[----:B------:R1:W2:Y:S02]  /*2bac0*/  @!P1 LDG.E R8, desc[UR50][R2.64] ;  /* 0x0000003202089981 */ /* 0x0002a4000c1e1900 */
[----:B-1----:R-:W-:-:S05]  /*2bad0*/  @!P1 IMAD.WIDE R2, R7, 0x4, R4 ;  /* 0x0000000407029825 */ /* 0x002fca00078e0204 */
[----:B------:R-:W3:Y:S01]  /*2bae0*/  @!P1 LDG.E R5, desc[UR50][R2.64] ;  /* 0x0000003202059981 */ /* 0x000ee2000c1e1900 */
[----:B------:R-:W-:Y:S01]  /*2baf0*/  MOV R7, RZ ;  /* 0x000000ff00077202 */ /* 0x000fe20000000f00 */
[----:B------:R-:W-:Y:S01]  /*2bb00*/  IMAD.MOV.U32 R4, RZ, RZ, RZ ;  /* 0x000000ffff047224 */ /* 0x000fe200078e00ff */
[C---:B------:R-:W-:Y:S01]  /*2bb10*/  ISETP.GE.U32.AND P2, PT, R9.reuse, 0x2, PT ;  /* 0x000000020900780c */ /* 0x040fe20003f46070 */
[----:B------:R-:W-:Y:S01]  /*2bb20*/  SHFL.IDX PT, R0, R16, RZ, 0x1f ;  /* 0x00001fff10007589 */ /* 0x000fe200000e0000 */
[C---:B------:R-:W-:Y:S02]  /*2bb30*/  ISETP.GE.U32.AND P3, PT, R9.reuse, 0x4, PT ;  /* 0x000000040900780c */ /* 0x040fe40003f66070 */
[C---:B------:R-:W-:Y:S01]  /*2bb40*/  ISETP.GE.U32.AND P4, PT, R9.reuse, 0x8, PT ;  /* 0x000000080900780c */ /* 0x040fe20003f86070 */
[----:B------:R0:W-:Y:S01]  /*2bb50*/  SHFL.IDX PT, R6, R16, 0x1, 0x1f ;  /* 0x00201f0010067f89 */ /* 0x0001e200000e0000 */
[----:B------:R-:W-:Y:S01]  /*2bb60*/  ISETP.GE.U32.AND P5, PT, R9, 0x10, PT ;  /* 0x000000100900780c */ /* 0x000fe20003fa6070 */
[----:B0-----:R-:W-:-:S02]  /*2bb70*/  IMAD.MOV.U32 R16, RZ, RZ, RZ ;  /* 0x000000ffff107224 */ /* 0x001fc400078e00ff */
[----:B--2---:R-:W-:Y:S02]  /*2bb80*/  @!P1 IMAD.MOV.U32 R7, RZ, RZ, R8 ;  /* 0x000000ffff079224 */ /* 0x004fe400078e0008 */
[----:B---3--:R-:W-:Y:S01]  /*2bb90*/  @!P1 IMAD.MOV.U32 R4, RZ, RZ, R5 ;  /* 0x000000ffff049224 */ /* 0x008fe200078e0005 */
[----:B------:R-:W-:-:S03]  /*2bba0*/  ISETP.NE.AND P1, PT, R9, RZ, PT ;  /* 0x000000ff0900720c */ /* 0x000fc60003f25270 */
[----:B------:R-:W-:-:S05]  /*2bbb0*/  IMAD R13, R4, R7, RZ ;  /* 0x00000007040d7224 */ /* 0x000fca00078e02ff */
        /* <DEDUP_REMOVED lines=15> */
[----:B------:R0:W1:Y:S02]  /*2bcb0*/  SHFL.IDX PT, R14, R3, 0x1f, 0x1f ;  /* 0x03e01f00030e7f89 */ /* 0x00006400000e0000 */
.L_x_1011:
[----:B------:R-:W-:Y:S02]  /*2bcc0*/  ULDC UR4, c[0x0][0xc38] ;  /* 0x00030e0000047ab9 */ /* 0x000fe40000000800 */
[----:B------:R-:W-:-:S04]  /*2bcd0*/  IMAD.U32 R2, RZ, RZ, UR4 ;  /* 0x00000004ff027e24 */ /* 0x000fc8000f8e00ff */
[----:B-1----:R-:W-:-:S04]  /*2bce0*/  IMAD R5, R14, R2, RZ ;  /* 0x000000020e057224 */ /* 0x002fc800078e02ff */
[----:B------:R-:W-:-:S05]  /*2bcf0*/  IMAD.IADD R6, R6, 0x1, R5 ;  /* 0x0000000106067824 */ /* 0x000fca00078e0205 */
[----:B------:R-:W-:-:S13]  /*2bd00*/  ISETP.GT.AND P6, PT, R6, R0, PT ;  /* 0x000000000600720c */ /* 0x000fda0003fc4270 */
[----:B------:R-:W-:Y:S05]  /*2bd10*/  @P6 BRA `(.L_x_752) ;  /* 0x0000000000a46947 */ /* 0x000fea0003800000 */
.L_x_755:
[----:B------:R-:W1:Y:S01]  /*2bd20*/  LDC R2, c[0x0][0xc3c] ;  /* 0x00030f00ff027b82 */ /* 0x000e620000000800 */
[----:B------:R-:W-:-:S04]  /*2bd30*/  IADD3 R19, R19, 0x1f, RZ ;  /* 0x0000001f13137810 */ /* 0x000fc80007ffe0ff */
[----:B-1----:R-:W-:-:S13]  /*2bd40*/  ISETP.GE.AND P6, PT, R19, R2, PT ;  /* 0x000000021300720c */ /* 0x002fda0003fc6270 */
[----:B------:R-:W-:Y:S05]  /*2bd50*/  @P6 BRA `(.L_x_753) ;  /* 0x0000000400b86947 */ /* 0x000fea0003800000 */
[----:B0-----:R-:W0:Y:S01]  /*2bd60*/  S2R R3, SR_TID.X ;  /* 0x0000000000037919 */ /* 0x001e220000002100 */
[----:B------:R-:W-:Y:S01]  /*2bd70*/  IMAD.MOV.U32 R7, RZ, RZ, RZ ;  /* 0x000000ffff077224 */ /* 0x000fe200078e00ff */
[----:B0-----:R-:W-:-:S05]  /*2bd80*/  LOP3.LUT R3, R3, 0x1f, RZ, 0xc0, !PT ;  /* 0x0000001f03037812 */ /* 0x001fca00078ec0ff */
[----:B------:R-:W-:-:S05]  /*2bd90*/  IMAD.IADD R9, R19, 0x1, R3 ;  /* 0x0000000113097824 */ /* 0x000fca00078e0203 */
[----:B------:R-:W-:-:S13]  /*2bda0*/  ISETP.GE.OR P6, PT, R9, R2, !P0 ;  /* 0x000000020900720c */ /* 0x000fda00047c6670 */
[----:B------:R-:W0:Y:S08]  /*2bdb0*/  @!P6 LDC.64 R2, c[0x0][0xc80] ;  /* 0x00032000ff02eb82 */ /* 0x000e300000000a00 */
[----:B------:R-:W1:Y:S01]  /*2bdc0*/  @!P6 LDC.64 R4, c[0x0][0xc78] ;  /* 0x00031e00ff04eb82 */ /* 0x000e620000000a00 */
[----:B0-----:R-:W-:-:S05]  /*2bdd0*/  @!P6 IMAD.WIDE R2, R9, 0x4, R2 ;  /* 0x000000040902e825 */ /* 0x001fca00078e0202 */
[----:B------:R1:W2:Y:S02]  /*2bde0*/  @!P6 LDG.E R7, desc[UR50][R2.64] ;  /* 0x000000320207e981 */ /* 0x0002a4000c1e1900 */
[----:B-1----:R-:W-:-:S04]  /*2bdf0*/  @!P6 IMAD.WIDE R2, R9, 0x4, R4 ;  /* 0x000000040902e825 */ /* 0x002fc800078e0204 */
[----:B------:R-:W-:-:S06]  /*2be00*/  IMAD.MOV.U32 R4, RZ, RZ, RZ ;  /* 0x000000ffff047224 */ /* 0x000fcc00078e00ff */
[----:B------:R-:W2:Y:S01]  /*2be10*/  @!P6 LDG.E R4, desc[UR50][R2.64] ;  /* 0x000000320204e981 */ /* 0x000ea2000c1e1900 */
[----:B------:R-:W-:Y:S01]  /*2be20*/  UMOV UR4, 0xffffffff ;  /* 0xffffffff00047882 */ /* 0x000fe20000000000 */
[----:B--2---:R-:W-:Y:S02]  /*2be30*/  IMAD R13, R4, R7, RZ ;  /* 0x00000007040d7224 */ /* 0x004fe400078e02ff */
[----:B------:R-:W-:Y:S05]  /*2be40*/  BRA.DIV UR4, `(.L_x_754) ;  /* 0x0000006e04e07947 */ /* 0x000fea000b800000 */
        /* <DEDUP_REMOVED lines=16> */
.L_x_1019:
[----:B------:R-:W-:Y:S02]  /*2bf50*/  ULDC UR4, c[0x0][0xc38] ;  /* 0x00030e0000047ab9 */ /* 0x000fe40000000800 */
[----:B------:R-:W-:-:S04]  /*2bf60*/  IMAD.U32 R2, RZ, RZ, UR4 ;  /* 0x00000004ff027e24 */ /* 0x000fc8000f8e00ff */
[----:B-1----:R-:W-:-:S04]  /*2bf70*/  IMAD R5, R14, R2, RZ ;  /* 0x000000020e057224 */ /* 0x002fc800078e02ff */
[----:B------:R-:W-:-:S05]  /*2bf80*/  IMAD.IADD R6, R5, 0x1, R6 ;  /* 0x0000000105067824 */ /* 0x000fca00078e0206 */
[----:B------:R-:W-:-:S13]  /*2bf90*/  ISETP.GT.AND P6, PT, R6, R0, PT ;  /* 0x000000000600720c */ /* 0x000fda0003fc4270 */
[----:B------:R-:W-:Y:S05]  /*2bfa0*/  @!P6 BRA `(.L_x_755) ;  /* 0xfffffffc005ce947 */ /* 0x000fea000383ffff */
.L_x_752:
[----:B------:R-:W-:Y:S01]  /*2bfb0*/  IMAD.IADD R6, R6, 0x1, -R5 ;  /* 0x0000000106067824 */ /* 0x000fe200078e0a05 */
[----:B------:R-:W-:-:S03]  /*2bfc0*/  UMOV UR4, 0xffffffff ;  /* 0xffffffff00047882 */ /* 0x000fc60000000000 */
[----:B------:R-:W-:-:S05]  /*2bfd0*/  IMAD R5, R3, R2, R6 ;  /* 0x0000000203057224 */ /* 0x000fca00078e0206 */
[----:B------:R-:W-:Y:S01]  /*2bfe0*/  ISETP.GT.AND P6, PT, R5, R0, PT ;  /* 0x000000000500720c */ /* 0x000fe20003fc4270 */
[----:B------:R-:W-:-:S12]  /*2bff0*/  BRA.DIV UR4, `(.L_x_756) ;  /* 0x00000072042c7947 */ /* 0x000fd8000b800000 */
[----:B------:R-:W-:-:S04]  /*2c000*/  VOTE.ANY R8, PT, !P6 ;  /* 0x0000000000087806 */ /* 0x000fc800070e0100 */
[----:B------:R-:W1:Y:S02]  /*2c010*/  POPC R5, R8 ;  /* 0x0000000800057309 */ /* 0x000e640000000000 */
[----:B-1----:R1:W2:Y:S04]  /*2c020*/  SHFL.IDX PT, R7, R7, R5, 0x1f ;  /* 0x00001f0507077589 */ /* 0x0022a800000e0000 */
[----:B------:R1:W3:Y:S02]  /*2c030*/  SHFL.IDX PT, R4, R4, R5, 0x1f ;  /* 0x00001f0504047589 */ /* 0x0002e400000e0000 */
.L_x_1024:
[----:B------:R-:W-:-:S13]  /*2c040*/  ISETP.NE.AND P0, PT, R8, RZ, PT ;  /* 0x000000ff0800720c */ /* 0x000fda0003f05270 */
[----:B------:R-:W-:Y:S05]  /*2c050*/  @!P0 BRA `(.L_x_757) ;  /* 0x0000000000108947 */ /* 0x000fea0003800000 */
[----:B------:R-:W-:Y:S01]  /*2c060*/  UMOV UR4, 0xffffffff ;  /* 0xffffffff00047882 */ /* 0x000fe20000000000 */
[----:B------:R-:W-:Y:S02]  /*2c070*/  IADD3 R12, R5, -0x1, RZ ;  /* 0xffffffff050c7810 */ /* 0x000fe40007ffe0ff */
[----:B------:R-:W-:Y:S05]  /*2c080*/  BRA.DIV UR4, `(.L_x_758) ;  /* 0x0000007204647947 */ /* 0x000fea000b800000 */
[----:B------:R4:W0:Y:S02]  /*2c090*/  SHFL.IDX PT, R16, R3, R12, 0x1f ;  /* 0x00001f0c03107589 */ /* 0x00082400000e0000 */
.L_x_757:
[-C--:B--2---:R-:W-:Y:S01]  /*2c0a0*/  IABS R8, R7.reuse ;  /* 0x0000000700087213 */ /* 0x084fe20000000000 */
[----:B0-----:R-:W-:Y:S01]  /*2c0b0*/  IMAD R16, R16, R2, R6 ;  /* 0x0000000210107224 */ /* 0x001fe200078e0206 */
[----:B------:R-:W-:Y:S01]  /*2c0c0*/  IABS R6, R7 ;  /* 0x0000000700067213 */ /* 0x000fe20000000000 */
[----:B------:R-:W-:Y:S01]  /*2c0d0*/  IMAD.MOV.U32 R2, RZ, RZ, RZ ;  /* 0x000000ffff027224 */ /* 0x000fe200078e00ff */
[----:B------:R-:W0:Y:S01]  /*2c0e0*/  I2F.RP R9, R8 ;  /* 0x0000000800097306 */ /* 0x000e220000209400 */
[----:B------:R-:W-:Y:S02]  /*2c0f0*/  IADD3 R19, R5, R19, RZ ;  /* 0x0000001305137210 */ /* 0x000fe40007ffe0ff */
[----:B------:R-:W-:Y:S01]  /*2c100*/  IADD3 R0, R0, -R16, RZ ;  /* 0x8000001000007210 */ /* 0x000fe20007ffe0ff */
[----:B------:R-:W-:-:S04]  /*2c110*/  IMAD.MOV R6, RZ, RZ, -R6 ;  /* 0x000000ffff067224 */ /* 0x000fc800078e0a06 */
[----:B0-----:R-:W4:Y:S02]  /*2c120*/  MUFU.RCP R9, R9 ;  /* 0x0000000900097308 */ /* 0x001f240000001000 */
[----:B----4-:R-:W-:-:S06]  /*2c130*/  VIADD R3, R9, 0xffffffe ;  /* 0x0ffffffe09037836 */ /* 0x010fcc0000000000 */
[----:B------:R-:W0:Y:S02]  /*2c140*/  F2I.FTZ.U32.TRUNC.NTZ R3, R3 ;  /* 0x0000000300037305 */ /* 0x000e24000021f000 */
[----:B0-----:R-:W-:-:S04]  /*2c150*/  IMAD.MOV R11, RZ, RZ, -R3 ;  /* 0x000000ffff0b7224 */ /* 0x001fc800078e0a03 */
[----:B------:R-:W-:-:S04]  /*2c160*/  IMAD R11, R11, R8, RZ ;  /* 0x000000080b0b7224 */ /* 0x000fc800078e02ff */
[----:B------:R-:W-:Y:S01]  /*2c170*/  IMAD.HI.U32 R2, R3, R11, R2 ;  /* 0x0000000b03027227 */ /* 0x000fe200078e0002 */
[----:B------:R-:W-:-:S05]  /*2c180*/  IABS R3, R0 ;  /* 0x0000000000037213 */ /* 0x000fca0000000000 */
[----:B------:R-:W-:-:S04]  /*2c190*/  IMAD.HI.U32 R9, R2, R3, RZ ;  /* 0x0000000302097227 */ /* 0x000fc800078e00ff */
[----:B------:R-:W-:Y:S01]  /*2c1a0*/  IMAD R3, R9, R6, R3 ;  /* 0x0000000609037224 */ /* 0x000fe200078e0203 */
[----:B---3--:R-:W-:Y:S01]  /*2c1b0*/  IABS R6, R4 ;  /* 0x0000000400067213 */ /* 0x008fe20000000000 */
[----:B------:R-:W-:-:S03]  /*2c1c0*/  IMAD.MOV.U32 R2, RZ, RZ, RZ ;  /* 0x000000ffff027224 */ /* 0x000fc600078e00ff */
[----:B------:R-:W-:-:S13]  /*2c1d0*/  ISETP.GT.U32.AND P1, PT, R8, R3, PT ;  /* 0x000000030800720c */ /* 0x000fda0003f24070 */
[----:B------:R-:W-:Y:S02]  /*2c1e0*/  @!P1 IMAD.IADD R3, R3, 0x1, -R8 ;  /* 0x0000000103039824 */ /* 0x000fe400078e0a08 */
[----:B------:R-:W-:Y:S01]  /*2c1f0*/  @!P1 VIADD R9, R9, 0x1 ;  /* 0x0000000109099836 */ /* 0x000fe20000000000 */
[----:B------:R-:W-:Y:S02]  /*2c200*/  ISETP.NE.AND P1, PT, R7, RZ, PT ;  /* 0x000000ff0700720c */ /* 0x000fe40003f25270 */
[----:B------:R-:W-:Y:S02]  /*2c210*/  ISETP.GE.U32.AND P0, PT, R3, R8, PT ;  /* 0x000000080300720c */ /* 0x000fe40003f06070 */
[----:B------:R-:W0:Y:S11]  /*2c220*/  I2F.RP R8, R6 ;  /* 0x0000000600087306 */ /* 0x000e360000209400 */
[----:B------:R-:W-:Y:S01]  /*2c230*/  @P0 VIADD R9, R9, 0x1 ;  /* 0x0000000109090836 */ /* 0x000fe20000000000 */
[----:B0-----:R-:W0:Y:S02]  /*2c240*/  MUFU.RCP R8, R8 ;  /* 0x0000000800087308 */ /* 0x001e240000001000 */
[----:B0-----:R-:W-:Y:S01]  /*2c250*/  VIADD R10, R8, 0xffffffe ;  /* 0x0ffffffe080a7836 */ /* 0x001fe20000000000 */
[----:B------:R-:W-:-:S05]  /*2c260*/  IABS R8, R4 ;  /* 0x0000000400087213 */ /* 0x000fca0000000000 */
[----:B------:R-:W0:Y:S01]  /*2c270*/  F2I.FTZ.U32.TRUNC.NTZ R3, R10 ;  /* 0x0000000a00037305 */ /* 0x000e22000021f000 */
[----:B------:R-:W-:Y:S01]  /*2c280*/  IMAD.MOV R8, RZ, RZ, -R8 ;  /* 0x000000ffff087224 */ /* 0x000fe200078e0a08 */
[----:B0-----:R-:W-:-:S05]  /*2c290*/  IADD3 R11, RZ, -R3, RZ ;  /* 0x80000003ff0b7210 */ /* 0x001fca0007ffe0ff */
[----:B------:R-:W-:-:S04]  /*2c2a0*/  IMAD R11, R11, R6, RZ ;  /* 0x000000060b0b7224 */ /* 0x000fc800078e02ff */
[----:B------:R-:W-:Y:S01]  /*2c2b0*/  IMAD.HI.U32 R2, R3, R11, R2 ;  /* 0x0000000b03027227 */ /* 0x000fe200078e0002 */
[----:B------:R-:W-:-:S04]  /*2c2c0*/  LOP3.LUT R3, R0, R7, RZ, 0x3c, !PT ;  /* 0x0000000700037212 */ /* 0x000fc800078e3cff */
[----:B------:R-:W-:-:S13]  /*2c2d0*/  ISETP.GE.AND P2, PT, R3, RZ, PT ;  /* 0x000000ff0300720c */ /* 0x000fda0003f46270 */
[----:B------:R-:W-:Y:S02]  /*2c2e0*/  @!P2 IADD3 R9, -R9, RZ, RZ ;  /* 0x000000ff0909a210 */ /* 0x000fe40007ffe1ff */
[----:B------:R-:W-:-:S04]  /*2c2f0*/  @!P1 LOP3.LUT R9, RZ, R7, RZ, 0x33, !PT ;  /* 0x00000007ff099212 */ /* 0x000fc800078e33ff */
[-C--:B------:R-:W-:Y:S01]  /*2c300*/  IABS R3, R9.reuse ;  /* 0x0000000900037213 */ /* 0x080fe20000000000 */
[----:B------:R-:W-:-:S04]  /*2c310*/  IMAD R7, R7, R9, RZ ;  /* 0x0000000907077224 */ /* 0x000fc800078e02ff */
[----:B------:R-:W-:-:S04]  /*2c320*/  IMAD.HI.U32 R2, R2, R3, RZ ;  /* 0x0000000302027227 */ /* 0x000fc800078e00ff */
[----:B------:R-:W-:Y:S02]  /*2c330*/  IMAD R3, R2, R8, R3 ;  /* 0x0000000802037224 */ /* 0x000fe400078e0203 */
[----:B------:R-:W-:-:S03]  /*2c340*/  IMAD.IADD R17, R0, 0x1, -R7 ;  /* 0x0000000100117824 */ /* 0x000fc600078e0a07 */
[----:B------:R-:W-:-:S13]  /*2c350*/  ISETP.GT.U32.AND P1, PT, R6, R3, PT ;  /* 0x000000030600720c */ /* 0x000fda0003f24070 */
[----:B------:R-:W-:Y:S02]  /*2c360*/  @!P1 IMAD.IADD R3, R3, 0x1, -R6 ;  /* 0x0000000103039824 */ /* 0x000fe400078e0a06 */
[----:B------:R-:W-:Y:S01]  /*2c370*/  @!P1 VIADD R2, R2, 0x1 ;  /* 0x0000000102029836 */ /* 0x000fe20000000000 */
[----:B------:R-:W-:Y:S02]  /*2c380*/  ISETP.NE.AND P1, PT, R4, RZ, PT ;  /* 0x000000ff0400720c */ /* 0x000fe40003f25270 */
[----:B------:R-:W-:Y:S02]  /*2c390*/  ISETP.GE.U32.AND P0, PT, R3, R6, PT ;  /* 0x000000060300720c */ /* 0x000fe40003f06070 */
[----:B------:R-:W-:-:S04]  /*2c3a0*/  LOP3.LUT R3, R9, R4, RZ, 0x3c, !PT ;  /* 0x0000000409037212 */ /* 0x000fc800078e3cff */
[----:B------:R-:W-:-:S07]  /*2c3b0*/  ISETP.GE.AND P2, PT, R3, RZ, PT ;  /* 0x000000ff0300720c */ /* 0x000fce0003f46270 */
[----:B------:R-:W-:-:S06]  /*2c3c0*/  @P0 IADD3 R2, R2, 0x1, RZ ;  /* 0x0000000102020810 */ /* 0x000fcc0007ffe0ff */
[----:B------:R-:W-:Y:S01]  /*2c3d0*/  @!P2 IMAD.MOV R2, RZ, RZ, -R2 ;  /* 0x000000ffff02a224 */ /* 0x000fe200078e0a02 */
[----:B------:R-:W-:-:S05]  /*2c3e0*/  @!P1 LOP3.LUT R2, RZ, R4, RZ, 0x33, !PT ;  /* 0x00000004ff029212 */ /* 0x000fca00078e33ff */
[--C-:B------:R-:W-:Y:S02]  /*2c3f0*/  IMAD.MOV R3, RZ, RZ, -R2.reuse ;  /* 0x000000ffff037224 */ /* 0x100fe400078e0a02 */
[C---:B------:R-:W-:Y:S02]  /*2c400*/  IMAD R2, R4.reuse, 0x1000000, R2 ;  /* 0x0100000004027824 */ /* 0x040fe400078e0202 */
[----:B------:R-:W-:-:S04]  /*2c410*/  IMAD R9, R4, R3, R9 ;  /* 0x0000000304097224 */ /* 0x000fc800078e0209 */
[----:B------:R-:W-:Y:S01]  /*2c420*/  IMAD R18, R9, 0x10000, R2 ;  /* 0x0001000009127824 */ /* 0x000fe200078e0202 */
[----:B------:R-:W-:Y:S06]  /*2c430*/  BRA `(.L_x_759) ;  /* 0x00000000001c7947 */ /* 0x000fec0003800000 */
.L_x_753:
[----:B------:R-:W-:Y:S01]  /*2c440*/  UMOV UR4, URZ ;  /* 0x0000003f00047c82 */ /* 0x000fe20008000000 */
[----:B------:R-:W-:Y:S01]  /*2c450*/  UMOV UR5, URZ ;  /* 0x0000003f00057c82 */ /* 0x000fe20008000000 */
[----:B------:R-:W-:Y:S01]  /*2c460*/  ULDC UR6, c[0x0][0xc3c] ;  /* 0x00030f0000067ab9 */ /* 0x000fe20000000800 */
[----:B------:R-:W-:Y:S01]  /*2c470*/  IMAD.MOV.U32 R16, RZ, RZ, R0 ;  /* 0x000000ffff107224 */ /* 0x000fe200078e0000 */
[----:B------:R-:W-:Y:S01]  /*2c480*/  MOV R17, UR4 ;  /* 0x0000000400117c02 */ /* 0x000fe20008000f00 */
[----:B------:R-:W-:Y:S02]  /*2c490*/  IMAD.U32 R18, RZ, RZ, UR5 ;  /* 0x00000005ff127e24 */ /* 0x000fe4000f8e00ff */
[----:B------:R-:W-:-:S07]  /*2c4a0*/  IMAD.U32 R19, RZ, RZ, UR6 ;  /* 0x00000006ff137e24 */ /* 0x000fce000f8e00ff */
.L_x_759:
[----:B------:R2:W3:Y:S01]  /*2c4b0*/  LDL R2, [R1+0x10] ;  /* 0x0000100001027983 */ /* 0x0004e20000100800 */
[----:B------:R-:W4:Y:S01]  /*2c4c0*/  S2R R0, SR_TID.X ;  /* 0x0000000000007919 */ /* 0x000f220000002100 */
[----:B------:R-:W-:Y:S05]  /*2c4d0*/  WARPSYNC.ALL ;  /* 0x0000000000007948 */ /* 0x000fea0003800000 */
[----:B----4-:R-:W-:Y:S01]  /*2c4e0*/  LOP3.LUT R0, R0, 0x1f, RZ, 0xc0, !PT ;  /* 0x0000001f00007812 */ /* 0x010fe200078ec0ff */
[----:B------:R-:W-:Y:S03]  /*2c4f0*/  BAR.SYNC.DEFER_BLOCKING 0x4, 0x180 ;  /* 0x0106000000007b1d */ /* 0x000fe60000010000 */
[----:B------:R-:W-:-:S13]  /*2c500*/  ISETP.NE.AND P0, PT, R0, RZ, PT ;  /* 0x000000ff0000720c */ /* 0x000fda0003f05270 */
[----:B------:R-:W-:Y:S01]  /*2c510*/  @!P0 MOV R0, 0x400 ;  /* 0x0000040000008802 */ /* 0x000fe20000000f00 */
[----:B---3--:R-:W3:Y:S03]  /*2c520*/  @!P0 S2R R2, SR_CgaCtaId ;  /* 0x0000000000028919 */ /* 0x008ee60000008800 */
[----:B---3--:R-:W-:Y:S01]  /*2c530*/  @!P0 LEA R22, R2, R0, 0x18 ;  /* 0x0000000002168211 */ /* 0x008fe200078ec0ff */
[----:B------:R2:W-:Y:S04]  /*2c540*/  @!P0 STL [R1+0x10], R2 ;  /* 0x0000100201008387 */ /* 0x0005e80000100800 */
[----:B------:R2:W-:Y:S01]  /*2c550*/  @!P0 STS.128 [R22+0x298d0], R16 ;  /* 0x0298d01016008388 */ /* 0x0005e20000000c00 */
[----:B------:R-:W-:Y:S06]  /*2c560*/  BAR.ARV 0x5, 0x180 ;  /* 0x0146000000007b1d */ /* 0x000fec0000002000 */
.L_x_750:
[----:B------:R-:W-:Y:S02]  /*2c570*/  ULDC UR4, c[0x0][0xc3c] ;  /* 0x00030f0000047ab9 */ /* 0x000fe40000000800 */
[----:B----4-:R-:W-:-:S13]  /*2c580*/  ISETP.GE.AND P0, PT, R19, UR4, PT ;  /* 0x0000000413007c0c */ /* 0x010fda000bf06270 */
[----:B------:R-:W-:Y:S05]  /*2c590*/  @!P0 BRA `(.L_x_760) ;  /* 0xffffff9000348947 */ /* 0x000fea000383ffff */
[----:B------:R-:W-:Y:S05]  /*2c5a0*/  BSYNC B7 ;  /* 0x0000000000077941 */ /* 0x000fea0003800000 */
.L_x_642:
[----:B--23--:R-:W2:Y:S01]  /*2c5b0*/  LDL.LU R0, [R1+0x38] ;  /* 0x0000380001007983 */ /* 0x00cea20000300800 */
[----:B------:R-:W-:Y:S01]  /*2c5c0*/  BSSY B0, `(.L_x_761) ;  /* 0x000000b000007945 */ /* 0x000fe20003800000 */
[----:B-1----:R-:W1:Y:S01]  /*2c5d0*/  S2R R5, SR_CgaCtaId ;  /* 0x0000000000057919 */ /* 0x002e620000008800 */
[----:B--2---:R-:W-:-:S05]  /*2c5e0*/  VIADD R0, R0, 0x1 ;  /* 0x0000000100007836 */ /* 0x004fca0000000000 */
[----:B0-----:R-:W-:-:S04]  /*2c5f0*/  LEA.HI R2, R0, R0, RZ, 0x1 ;  /* 0x0000000000027211 */ /* 0x001fc800078f08ff */
[----:B------:R-:W-:Y:S02]  /*2c600*/  LOP3.LUT R3, R2, 0xfffffffe, RZ, 0xc0, !PT ;  /* 0xfffffffe02037812 */ /* 0x000fe400078ec0ff */
[----:B------:R-:W-:Y:S02]  /*2c610*/  MOV R2, 0x400 ;  /* 0x0000040000027802 */ /* 0x000fe40000000f00 */
[----:B------:R-:W-:Y:S02]  /*2c620*/  IADD3 R0, R0, -R3, RZ ;  /* 0x8000000300007210 */ /* 0x000fe40007ffe0ff */
[----:B-1----:R-:W-:Y:S02]  /*2c630*/  LEA R4, R5, R2, 0x18 ;  /* 0x0000000205047211 */ /* 0x002fe400078ec0ff */
[----:B------:R-:W-:-:S04]  /*2c640*/  SHF.L.U32 R0, R0, 0x1f, RZ ;  /* 0x0000001f00007819 */ /* 0x000fc800000006ff */
[----:B------:R-:W0:Y:S02]  /*2c650*/  SYNCS.PHASECHK.TRANS64.TRYWAIT P0, [R4+URZ+0x29820], R0 ;  /* 0x02982000040075a7 */ /* 0x000e24000800017f */
[----:B0-----:R-:W-:Y:S05]  /*2c660*/  @!P0 BRA `(.L_x_762) ;  /* 0x0000006c00148947 */ /* 0x001fea0003800000 */
.L_x_1027:
[----:B------:R-:W-:Y:S05]  /*2c670*/  BSYNC B0 ;  /* 0x0000000000007941 */ /* 0x000fea0003800000 */
.L_x_761:
[----:B------:R-:W-:-:S03]  /*2c680*/  UMOV UR4, 0xffffffff ;  /* 0xffffffff00047882 */ /* 0x000fc60000000000 */
[----:B------:R-:W-:Y:S05]  /*2c690*/  BRA.DIV UR4, `(.L_x_763) ;  /* 0x0000006e041c7947 */ /* 0x000fea000b800000 */
[----:B0-----:R-:W0:Y:S02]  /*2c6a0*/  S2R R0, SR_TID.X ;  /* 0x0000000000007919 */ /* 0x001e240000002100 */
[----:B0-----:R-:W-:-:S04]  /*2c6b0*/  SHF.R.U32.HI R0, RZ, 0x5, R0 ;  /* 0x00000005ff007819 */ /* 0x001fc80000011600 */
[----:B------:R-:W-:-:S05]  /*2c6c0*/  LOP3.LUT R0, R0, 0x3, RZ, 0xc0, !PT ;  /* 0x0000000300007812 */ /* 0x000fca00078ec0ff */
[----:B------:R0:W1:Y:S02]  /*2c6d0*/  SHFL.IDX PT, R14, R0, RZ, 0x1f ;  /* 0x00001fff000e7589 */ /* 0x00006400000e0000 */
.L_x_1030:
[----:B-1----:R-:W-:-:S13]  /*2c6e0*/  ISETP.NE.AND P0, PT, R14, RZ, PT ;  /* 0x000000ff0e00720c */ /* 0x002fda0003f05270 */
[----:B------:R-:W-:Y:S05]  /*2c6f0*/  @P0 BRA `(.L_x_423) ;  /* 0x0000000000a80947 */ /* 0x000fea0003800000 */
[----:B------:R-:W-:-:S03]  /*2c700*/  UMOV UR4, 0xffffffff ;  /* 0xffffffff00047882 */ /* 0x000fc60000000000 */
[----:B------:R-:W-:Y:S05]  /*2c710*/  BRA.DIV UR4, `(.L_x_764) ;  /* 0x0000006e04307947 */ /* 0x000fea000b800000 */
[----:B------:R-:W-:-:S13]  /*2c720*/  ELECT P6, URZ, PT ;  /* 0x00000000003f782f */ /* 0x000fda00038c0000 */
.L_x_1033:
[----:B------:R-:W-:Y:S05]  /*2c730*/  @!P6 BRA `(.L_x_423) ;  /* 0x000000000098e947 */ /* 0x000fea0003800000 */
[----:B------:R-:W-:-:S06]  /*2c740*/  ULOP3.LUT UR4, UR36, 0x2, URZ, 0xfc, !UPT ;  /* 0x0000000224047892 */ /* 0x000fcc000f8efc3f */
[----:B0-----:R-:W-:-:S05]  /*2c750*/  IMAD.U32 R0, RZ, RZ, UR4 ;  /* 0x00000004ff007e24 */ /* 0x001fca000f8e00ff */
[----:B------:R-:W-:-:S13]  /*2c760*/  ISETP.NE.AND P0, PT, R0, 0x3, PT ;  /* 0x000000030000780c */ /* 0x000fda0003f05270 */
[----:B------:R-:W-:Y:S05]  /*2c770*/  @!P0 BRA `(.L_x_765) ;  /* 0x0000000000048947 */ /* 0x000fea0003800000 */
[----:B------:R-:W-:Y:S01]  /*2c780*/  BPT.TRAP 0x1 ;  /* 0x000000040000795c */ /* 0x000fe20000300000 */
.L_x_765:
[C---:B------:R-:W-:Y:S01]  /*2c790*/  IMAD R5, R23.reuse, 0x8, R4 ;  /* 0x0000000817057824 */ /* 0x040fe200078e0204 */
[----:B------:R-:W-:Y:S01]  /*2c7a0*/  SHF.L.U32 R0, R34, 0x1f, RZ ;  /* 0x0000001f22007819 */ /* 0x000fe200000006ff */
[----:B------:R-:W-:-:S03]  /*2c7b0*/  VIADD R23, R23, 0x1 ;  /* 0x0000000117177836 */ /* 0x000fc60000000000 */
[----:B------:R-:W0:Y:S02]  /*2c7c0*/  SYNCS.PHASECHK.TRANS64.TRYWAIT P1, [R5+URZ+0x29840], R0 ;  /* 0x02984000050075a7 */ /* 0x000e24000802017f */
[----:B------:R-:W-:-:S04]  /*2c7d0*/  ISETP.NE.AND P2, PT, R23, 0x2, PT ;  /* 0x000000021700780c */ /* 0x000fc80003f45270 */
[----:B------:R-:W-:Y:S01]  /*2c7e0*/  SEL R3, RZ, 0x1, P2 ;  /* 0x00000001ff037807 */ /* 0x000fe20001000000 */
[----:B0-----:R-:W-:Y:S08]  /*2c7f0*/  @!P1 BRA `(.L_x_766) ;  /* 0x0000006c00189947 */ /* 0x001ff00003800000 */
.L_x_1034:
[----:B------:R-:W-:Y:S02]  /*2c800*/  SEL R23, R23, RZ, P2 ;  /* 0x000000ff17177207 */ /* 0x000fe40001000000 */
[----:B------:R-:W-:Y:S01]  /*2c810*/  LOP3.LUT R2, R34, R3, RZ, 0x3c, !PT ;  /* 0x0000000322027212 */ /* 0x000fe200078e3cff */
[----:B------:R-:W-:Y:S06]  /*2c820*/  @!P0 BRA `(.L_x_767) ;  /* 0x0000000000048947 */ /* 0x000fec0003800000 */
[----:B------:R-:W-:Y:S01]  /*2c830*/  BPT.TRAP 0x1 ;  /* 0x000000040000795c */ /* 0x000fe20000300000 */
.L_x_767:
[----:B------:R-:W-:Y:S02]  /*2c840*/  LEA R23, R23, R4, 0x3 ;  /* 0x0000000417177211 */ /* 0x000fe400078e18ff */
[----:B------:R-:W-:-:S04]  /*2c850*/  SHF.L.U32 R2, R2, 0x1f, RZ ;  /* 0x0000001f02027819 */ /* 0x000fc800000006ff */
[----:B------:R-:W1:Y:S02]  /*2c860*/  SYNCS.PHASECHK.TRANS64.TRYWAIT P1, [R23+URZ+0x29840], R2 ;  /* 0x02984002170075a7 */ /* 0x000e64000802017f */
[----:B-1----:R-:W-:Y:S05]  /*2c870*/  @!P1 BRA `(.L_x_768) ;  /* 0x0000006c000c9947 */ /* 0x002fea0003800000 */
.L_x_1035:
[----:B------:R-:W-:Y:S05]  /*2c880*/  @!P0 BRA `(.L_x_769) ;  /* 0x0000000000048947 */ /* 0x000fea0003800000 */
[----:B------:R-:W-:Y:S01]  /*2c890*/  BPT.TRAP 0x1 ;  /* 0x000000040000795c */ /* 0x000fe20000300000 */
.L_x_769:
[----:B------:R-:W2:Y:S02]  /*2c8a0*/  SYNCS.PHASECHK.TRANS64.TRYWAIT P1, [R5+URZ+0x29860], R0 ;  /* 0x02986000050075a7 */ /* 0x000ea4000802017f */
[----:B--2---:R-:W-:Y:S05]  /*2c8b0*/  @!P1 BRA `(.L_x_770) ;  /* 0x0000006c00109947 */ /* 0x004fea0003800000 */
.L_x_1036:
[----:B------:R-:W-:Y:S05]  /*2c8c0*/  @!P0 BRA `(.L_x_771) ;  /* 0x0000000000048947 */ /* 0x000fea0003800000 */
[----:B------:R-:W-:Y:S01]  /*2c8d0*/  BPT.TRAP 0x1 ;  /* 0x000000040000795c */ /* 0x000fe20000300000 */
.L_x_771:
[----:B------:R-:W3:Y:S02]  /*2c8e0*/  SYNCS.PHASECHK.TRANS64.TRYWAIT P1, [R23+URZ+0x29860], R2 ;  /* 0x02986002170075a7 */ /* 0x000ee4000802017f */
[----:B---3--:R-:W-:Y:S05]  /*2c8f0*/  @!P1 BRA `(.L_x_772) ;  /* 0x0000006c00149947 */ /* 0x008fea0003800000 */
.L_x_1037:
[----:B------:R-:W-:Y:S05]  /*2c900*/  @!P0 BRA `(.L_x_773) ;  /* 0x0000000000048947 */ /* 0x000fea0003800000 */
[----:B------:R-:W-:Y:S01]  /*2c910*/  BPT.TRAP 0x1 ;  /* 0x000000040000795c */ /* 0x000fe20000300000 */
.L_x_773:
[----:B------:R-:W4:Y:S02]  /*2c920*/  SYNCS.PHASECHK.TRANS64.TRYWAIT P1, [R5+URZ+0x29880], R0 ;  /* 0x02988000050075a7 */ /* 0x000f24000802017f */
[----:B----4-:R-:W-:Y:S05]  /*2c930*/  @!P1 BRA `(.L_x_774) ;  /* 0x0000006c00189947 */ /* 0x010fea0003800000 */
.L_x_1038:
[----:B------:R-:W-:Y:S05]  /*2c940*/  @!P0 BRA `(.L_x_775) ;  /* 0x0000000000048947 */ /* 0x000fea0003800000 */
[----:B------:R-:W-:Y:S01]  /*2c950*/  BPT.TRAP 0x1 ;  /* 0x000000040000795c */ /* 0x000fe20000300000 */
.L_x_775:
[----:B------:R0:W0:Y:S02]  /*2c960*/  SYNCS.PHASECHK.TRANS64.TRYWAIT P0, [R23+URZ+0x29880], R2 ;  /* 0x02988002170075a7 */ /* 0x000024000800017f */
[----:B0-----:R-:W-:Y:S05]  /*2c970*/  @!P0 NANOSLEEP.SYNCS 0x989680 ;  /* 0x009896800000895d */ /* 0x001fea0003900000 */
[----:B------:R-:W0:Y:S02]  /*2c980*/  @!P0 SYNCS.PHASECHK.TRANS64 P0, [R23+URZ+0x29880], R2 ;  /* 0x02988002170085a7 */ /* 0x000e24000800007f */
[----:B0-----:R-:W-:Y:S05]  /*2c990*/  @!P0 BRA `(.L_x_775) ;  /* 0xfffffffc00f08947 */ /* 0x001fea000383ffff */
.L_x_423:
[----:B------:R-:W-:Y:S05]  /*2c9a0*/  BSYNC B8 ;  /* 0x0000000000087941 */ /* 0x000fea0003800000 */
.L_x_420:
[----:B------:R-:W-:Y:S05]  /*2c9b0*/  EXIT ;  /* 0x000000000000794d */ /* 0x000fea0003800000 */
.L_x_443:
[----:B-1----:R1:W2:Y:S02]  /*2c9c0*/  SYNCS.PHASECHK.TRANS64.TRYWAIT P5, [R91+URZ+0x29890], R92 ;  /* 0x0298905c5b0075a7 */ /* 0x0022a400080a017f */
[----:B--2---:R-:W-:Y:S05]  /*2c9d0*/  @!P5 NANOSLEEP.SYNCS 0x989680 ;  /* 0x009896800000d95d */ /* 0x004fea0003900000 */
[----:B------:R-:W2:Y:S02]  /*2c9e0*/  @!P5 SYNCS.PHASECHK.TRANS64 P5, [R91+URZ+0x29890], R92 ;  /* 0x0298905c5b00d5a7 */ /* 0x000ea400080a007f */
[----:B--2---:R-:W-:Y:S05]  /*2c9f0*/  @!P5 BRA `(.L_x_443) ;  /* 0xfffffffc00f0d947 */ /* 0x004fea000383ffff */
[----:B------:R-:W-:Y:S05]  /*2ca00*/  BRA `(.L_x_776) ;  /* 0xfffffd6c00c07947 */ /* 0x000fea000383ffff */
.L_x_444:
[----:B------:R-:W-:Y:S01]  /*2ca10*/  BSSY B1, `(.L_x_777) ;  /* 0x0000008000017945 */ /* 0x000fe20003800000 */
[----:B0-----:R-:W-:Y:S01]  /*2ca20*/  IMAD.MOV.U32 R13, RZ, RZ, R120 ;  /* 0x000000ffff0d7224 */ /* 0x001fe200078e0078 */
[----:B------:R-:W-:Y:S01]  /*2ca30*/  MOV R15, 0xffffffff ;  /* 0xffffffff000f7802 */ /* 0x000fe20000000f00 */
[----:B------:R-:W-:Y:S02]  /*2ca40*/  IMAD.MOV.U32 R12, RZ, RZ, RZ ;  /* 0x000000ffff0c7224 */ /* 0x000fe400078e00ff */
[----:B------:R-:W-:-:S07]  /*2ca50*/  IMAD.MOV.U32 R11, RZ, RZ, 0x1e1f ;  /* 0x00001e1fff0b7424 */ /* 0x000fce00078e00ff */
[----:B-1----:R-:W-:Y:S05]  /*2ca60*/  WARPSYNC.COLLECTIVE R15, `(.L_x_778) ;  /* 0x000000000f087348 */ /* 0x002fea0003c00000 */
[----:B------:R0:W2:Y:S02]  /*2ca70*/  SHFL.IDX P6, R14, R13, R12, R11 ;  /* 0x0000000c0d0e7389 */ /* 0x0000a400000c000b */
[----:B012---:R-:W-:Y:S01]  /*2ca80*/  ENDCOLLECTIVE ;  /* 0x000000000000791b */ /* 0x007fe20003800000 */
.L_x_778:
[----:B------:R-:W-:Y:S05]  /*2ca90*/  BSYNC B1 ;  /* 0x0000000000017941 */ /* 0x000fea0003800000 */
.L_x_777:
[----:B------:R-:W-:Y:S01]  /*2caa0*/  IMAD.MOV.U32 R13, RZ, RZ, R121 ;  /* 0x000000ffff0d7224 */ /* 0x000fe200078e0079 */
[----:B------:R-:W-:Y:S01]  /*2cab0*/  MOV R11, 0x1e1f ;  /* 0x00001e1f000b7802 */ /* 0x000fe20000000f00 */
[----:B------:R-:W-:Y:S02]  /*2cac0*/  IMAD.MOV.U32 R12, RZ, RZ, RZ ;  /* 0x000000ffff0c7224 */ /* 0x000fe400078e00ff */
[----:B------:R-:W-:Y:S02]  /*2cad0*/  IMAD.MOV.U32 R15, RZ, RZ, -0x1 ;  /* 0xffffffffff0f7424 */ /* 0x000fe400078e00ff */
[----:B------:R-:W-:-:S07]  /*2cae0*/  IMAD.MOV.U32 R151, RZ, RZ, R14 ;  /* 0x000000ffff977224 */ /* 0x000fce00078e000e */
[----:B------:R-:W-:Y:S05]  /*2caf0*/  WARPSYNC.COLLECTIVE R15, `(.L_x_779) ;  /* 0x000000000f087348 */ /* 0x000fea0003c00000 */
[----:B------:R0:W1:Y:S02]  /*2cb00*/  SHFL.IDX P6, R14, R13, R12, R11 ;  /* 0x0000000c0d0e7389 */ /* 0x00006400000c000b */
[----:B01----:R-:W-:Y:S01]  /*2cb10*/  ENDCOLLECTIVE ;  /* 0x000000000000791b */ /* 0x003fe20003800000 */
.L_x_779:
[----:B------:R-:W-:Y:S01]  /*2cb20*/  IMAD.MOV.U32 R11, RZ, RZ, R14 ;  /* 0x000000ffff0b7224 */ /* 0x000fe200078e000e */
[----:B------:R-:W-:Y:S06]  /*2cb30*/  BRA `(.L_x_780) ;  /* 0xfffffd6c00887947 */ /* 0x000fec000383ffff */
.L_x_469:
[----:B------:R-:W-:Y:S01]  /*2cb40*/  BSSY B1, `(.L_x_781) ;  /* 0x0000008000017945 */ /* 0x000fe20003800000 */
[----:B0-----:R-:W-:Y:S01]  /*2cb50*/  IMAD.MOV.U32 R13, RZ, RZ, R120 ;  /* 0x000000ffff0d7224 */ /* 0x001fe200078e0078 */
[----:B------:R-:W-:Y:S01]  /*2cb60*/  MOV R12, 0x1 ;  /* 0x00000001000c7802 */ /* 0x000fe20000000f00 */
[----:B----4-:R-:W-:Y:S02]  /*2cb70*/  IMAD.MOV.U32 R11, RZ, RZ, 0x1e1f ;  /* 0x00001e1fff0b7424 */ /* 0x010fe400078e00ff */
[----:B------:R-:W-:-:S07]  /*2cb80*/  IMAD.MOV.U32 R15, RZ, RZ, -0x1 ;  /* 0xffffffffff0f7424 */ /* 0x000fce00078e00ff */
[----:B-123--:R-:W-:Y:S05]  /*2cb90*/  WARPSYNC.COLLECTIVE R15, `(.L_x_782) ;  /* 0x000000000f087348 */ /* 0x00efea0003c00000 */
[----:B------:R0:W4:Y:S02]  /*2cba0*/  SHFL.IDX P6, R14, R13, R12, R11 ;  /* 0x0000000c0d0e7389 */ /* 0x00012400000c000b */
[----:B01234-:R-:W-:Y:S01]  /*2cbb0*/  ENDCOLLECTIVE ;  /* 0x000000000000791b */ /* 0x01ffe20003800000 */
.L_x_782:
[----:B------:R-:W-:Y:S05]  /*2cbc0*/  BSYNC B1 ;  /* 0x0000000000017941 */ /* 0x000fea0003800000 */
.L_x_781:
[----:B------:R-:W-:Y:S01]  /*2cbd0*/  MOV R13, R121 ;  /* 0x00000079000d7202 */ /* 0x000fe20000000f00 */
[----:B------:R-:W-:Y:S02]  /*2cbe0*/  IMAD.MOV.U32 R12, RZ, RZ, 0x1 ;  /* 0x00000001ff0c7424 */ /* 0x000fe400078e00ff */
[----:B------:R-:W-:Y:S02]  /*2cbf0*/  IMAD.MOV.U32 R11, RZ, RZ, 0x1e1f ;  /* 0x00001e1fff0b7424 */ /* 0x000fe400078e00ff */
[----:B------:R-:W-:Y:S02]  /*2cc00*/  IMAD.MOV.U32 R15, RZ, RZ, -0x1 ;  /* 0xffffffffff0f7424 */ /* 0x000fe400078e00ff */
[----:B------:R-:W-:-:S07]  /*2cc10*/  IMAD.MOV.U32 R65, RZ, RZ, R14 ;  /* 0x000000ffff417224 */ /* 0x000fce00078e000e */
[----:B------:R-:W-:Y:S05]  /*2cc20*/  WARPSYNC.COLLECTIVE R15, `(.L_x_783) ;  /* 0x000000000f087348 */ /* 0x000fea0003c00000 */
[----:B------:R0:W1:Y:S02]  /*2cc30*/  SHFL.IDX P6, R14, R13, R12, R11 ;  /* 0x0000000c0d0e7389 */ /* 0x00006400000c000b */
[----:B01----:R-:W-:Y:S01]  /*2cc40*/  ENDCOLLECTIVE ;  /* 0x000000000000791b */ /* 0x003fe20003800000 */
.L_x_783:
[----:B------:R-:W-:Y:S01]  /*2cc50*/  MOV R121, R14 ;  /* 0x0000000e00797202 */ /* 0x000fe20000000f00 */
[----:B------:R-:W-:Y:S06]  /*2cc60*/  BRA `(.L_x_784) ;  /* 0xfffffd98004c7947 */ /* 0x000fec000383ffff */
.L_x_499:
[----:B--2---:R2:W3:Y:S02]  /*2cc70*/  SYNCS.PHASECHK.TRANS64.TRYWAIT P5, [R91+URZ+0x29890], R92 ;  /* 0x0298905c5b0075a7 */ /* 0x0044e400080a017f */
[----:B---3--:R-:W-:Y:S05]  /*2cc80*/  @!P5 NANOSLEEP.SYNCS 0x989680 ;  /* 0x009896800000d95d */ /* 0x008fea0003900000 */
[----:B------:R-:W3:Y:S02]  /*2cc90*/  @!P5 SYNCS.PHASECHK.TRANS64 P5, [R91+URZ+0x29890], R92 ;  /* 0x0298905c5b00d5a7 */ /* 0x000ee400080a007f */
[----:B---3--:R-:W-:Y:S05]  /*2cca0*/  @!P5 BRA `(.L_x_499) ;  /* 0xfffffffc00f0d947 */ /* 0x008fea000383ffff */
[----:B------:R-:W-:Y:S05]  /*2ccb0*/  BRA `(.L_x_785) ;  /* 0xfffffdcc000c7947 */ /* 0x000fea000383ffff */
.L_x_500:
[----:B------:R-:W-:Y:S01]  /*2ccc0*/  BSSY B1, `(.L_x_786) ;  /* 0x0000008000017945 */ /* 0x000fe20003800000 */
[----:B0-----:R-:W-:Y:S01]  /*2ccd0*/  IMAD.MOV.U32 R13, RZ, RZ, R120 ;  /* 0x000000ffff0d7224 */ /* 0x001fe200078e0078 */
[----:B------:R-:W-:Y:S01]  /*2cce0*/  MOV R15, 0xffffffff ;  /* 0xffffffff000f7802 */ /* 0x000fe20000000f00 */
[----:B------:R-:W-:Y:S02]  /*2ccf0*/  IMAD.MOV.U32 R12, RZ, RZ, RZ ;  /* 0x000000ffff0c7224 */ /* 0x000fe400078e00ff */
[----:B------:R-:W-:-:S07]  /*2cd00*/  IMAD.MOV.U32 R11, RZ, RZ, 0x1e1f ;  /* 0x00001e1fff0b7424 */ /* 0x000fce00078e00ff */
[----:B--2---:R-:W-:Y:S05]  /*2cd10*/  WARPSYNC.COLLECTIVE R15, `(.L_x_787) ;  /* 0x000000000f087348 */ /* 0x004fea0003c00000 */
[----:B------:R0:W1:Y:S02]  /*2cd20*/  SHFL.IDX P6, R14, R13, R12, R11 ;  /* 0x0000000c0d0e7389 */ /* 0x00006400000c000b */
[----:B012---:R-:W-:Y:S01]  /*2cd30*/  ENDCOLLECTIVE ;  /* 0x000000000000791b */ /* 0x007fe20003800000 */
.L_x_787:
[----:B------:R-:W-:Y:S05]  /*2cd40*/  BSYNC B1 ;  /* 0x0000000000017941 */ /* 0x000fea0003800000 */
.L_x_786:
        /* <DEDUP_REMOVED lines=8> */
.L_x_788:
[----:B------:R-:W-:Y:S01]  /*2cdd0*/  IMAD.MOV.U32 R11, RZ, RZ, R14 ;  /* 0x000000ffff0b7224 */ /* 0x000fe200078e000e */
[----:B------:R-:W-:Y:S06]  /*2cde0*/  BRA `(.L_x_789) ;  /* 0xfffffdc800d87947 */ /* 0x000fec000383ffff */
.L_x_513:
        /* <DEDUP_REMOVED lines=8> */
.L_x_791:
[----:B------:R-:W-:Y:S05]  /*2ce70*/  BSYNC B1 ;  /* 0x0000000000017941 */ /* 0x000fea0003800000 */
.L_x_790:
        /* <DEDUP_REMOVED lines=8> */
.L_x_792:
[----:B------:R-:W-:Y:S01]  /*2cf00*/  MOV R44, R14 ;  /* 0x0000000e002c7202 */ /* 0x000fe20000000f00 */
[----:B------:R-:W-:Y:S06]  /*2cf10*/  BRA `(.L_x_793) ;  /* 0xfffffdf8000c7947 */ /* 0x000fec000383ffff */
.L_x_526:
[----:B-1----:R1:W2:Y:S02]  /*2cf20*/  SYNCS.PHASECHK.TRANS64.TRYWAIT P2, [R91+URZ+0x29890], R92 ;  /* 0x0298905c5b0075a7 */ /* 0x0022a4000804017f */
[----:B--2---:R-:W-:Y:S05]  /*2cf30*/  @!P2 NANOSLEEP.SYNCS 0x989680 ;  /* 0x009896800000a95d */ /* 0x004fea0003900000 */
[----:B------:R-:W2:Y:S02]  /*2cf40*/  @!P2 SYNCS.PHASECHK.TRANS64 P2, [R91+URZ+0x29890], R92 ;  /* 0x0298905c5b00a5a7 */ /* 0x000ea4000804007f */
[----:B--2---:R-:W-:Y:S05]  /*2cf50*/  @!P2 BRA `(.L_x_526) ;  /* 0xfffffffc00f0a947 */ /* 0x004fea000383ffff */
[----:B------:R-:W-:Y:S05]  /*2cf60*/  BRA `(.L_x_794) ;  /* 0xfffffe2400a87947 */ /* 0x000fea000383ffff */
.L_x_527:
[----:B------:R-:W-:Y:S01]  /*2cf70*/  BSSY B1, `(.L_x_795) ;  /* 0x0000008000017945 */ /* 0x000fe20003800000 */
[----:B------:R-:W-:Y:S01]  /*2cf80*/  IMAD.MOV.U32 R13, RZ, RZ, R46 ;  /* 0x000000ffff0d7224 */ /* 0x000fe200078e002e */
[----:B------:R-:W-:Y:S01]  /*2cf90*/  MOV R15, 0xffffffff ;  /* 0xffffffff000f7802 */ /* 0x000fe20000000f00 */
[----:B------:R-:W-:Y:S02]  /*2cfa0*/  IMAD.MOV.U32 R12, RZ, RZ, RZ ;  /* 0x000000ffff0c7224 */ /* 0x000fe400078e00ff */
[----:B------:R-:W-:-:S07]  /*2cfb0*/  IMAD.MOV.U32 R11, RZ, RZ, 0x1e1f ;  /* 0x00001e1fff0b7424 */ /* 0x000fce00078e00ff */
[----:B-1----:R-:W-:Y:S05]  /*2cfc0*/  WARPSYNC.COLLECTIVE R15, `(.L_x_796) ;  /* 0x000000000f087348 */ /* 0x002fea0003c00000 */
[----:B------:R0:W2:Y:S02]  /*2cfd0*/  SHFL.IDX P6, R14, R13, R12, R11 ;  /* 0x0000000c0d0e7389 */ /* 0x0000a400000c000b */
[----:B012---:R-:W-:Y:S01]  /*2cfe0*/  ENDCOLLECTIVE ;  /* 0x000000000000791b */ /* 0x007fe20003800000 */
.L_x_796:
[----:B------:R-:W-:Y:S05]  /*2cff0*/  BSYNC B1 ;  /* 0x0000000000017941 */ /* 0x000fea0003800000 */
.L_x_795:
        /* <DEDUP_REMOVED lines=8> */
.L_x_797:
[----:B------:R-:W-:Y:S01]  /*2d080*/  IMAD.MOV.U32 R47, RZ, RZ, R14 ;  /* 0x000000ffff2f7224 */ /* 0x000fe200078e000e */
[----:B------:R-:W-:Y:S06]  /*2d090*/  BRA `(.L_x_798) ;  /* 0xfffffe2400c47947 */ /* 0x000fec000383ffff */
.L_x_530:
[----:B------:R-:W-:Y:S01]  /*2d0a0*/  BSSY B1, `(.L_x_799) ;  /* 0x0000008000017945 */ /* 0x000fe20003800000 */
[----:B----4-:R-:W-:Y:S01]  /*2d0b0*/  IMAD.MOV.U32 R13, RZ, RZ, R46 ;  /* 0x000000ffff0d7224 */ /* 0x010fe200078e002e */
[----:B------:R-:W-:Y:S01]  /*2d0c0*/  MOV R12, 0x1 ;  /* 0x00000001000c7802 */ /* 0x000fe20000000f00 */
[----:B------:R-:W-:Y:S02]  /*2d0d0*/  IMAD.MOV.U32 R11, RZ, RZ, 0x1e1f ;  /* 0x00001e1fff0b7424 */ /* 0x000fe400078e00ff */
[----:B------:R-:W-:-:S07]  /*2d0e0*/  IMAD.MOV.U32 R15, RZ, RZ, -0x1 ;  /* 0xffffffffff0f7424 */ /* 0x000fce00078e00ff */
[----:B0123--:R-:W-:Y:S05]  /*2d0f0*/  WARPSYNC.COLLECTIVE R15, `(.L_x_800) ;  /* 0x000000000f087348 */ /* 0x00ffea0003c00000 */
[----:B------:R4:W0:Y:S02]  /*2d100*/  SHFL.IDX P6, R14, R13, R12, R11 ;  /* 0x0000000c0d0e7389 */ /* 0x00082400000c000b */
[----:B01234-:R-:W-:Y:S01]  /*2d110*/  ENDCOLLECTIVE ;  /* 0x000000000000791b */ /* 0x01ffe20003800000 */
.L_x_800:
[----:B------:R-:W-:Y:S05]  /*2d120*/  BSYNC B1 ;  /* 0x0000000000017941 */ /* 0x000fea0003800000 */
.L_x_799:
        /* <DEDUP_REMOVED lines=8> */
.L_x_801:
[----:B------:R-:W-:Y:S01]  /*2d1b0*/  MOV R47, R14 ;  /* 0x0000000e002f7202 */ /* 0x000fe20000000f00 */
[----:B------:R-:W-:Y:S06]  /*2d1c0*/  BRA `(.L_x_802) ;  /* 0xfffffe2800187947 */ /* 0x000fec000383ffff */
.L_x_534:
[----:B------:R0:W0:Y:S02]  /*2d1d0*/  SYNCS.PHASECHK.TRANS64.TRYWAIT P1, [R91+URZ+0x298b0], R92 ;  /* 0x0298b05c5b0075a7 */ /* 0x000024000802017f */
[----:B0-----:R-:W-:Y:S05]  /*2d1e0*/  @!P1 NANOSLEEP.SYNCS 0x989680 ;  /* 0x009896800000995d */ /* 0x001fea0003900000 */
[----:B------:R-:W0:Y:S02]  /*2d1f0*/  @!P1 SYNCS.PHASECHK.TRANS64 P1, [R91+URZ+0x298b0], R92 ;  /* 0x0298b05c5b0095a7 */ /* 0x000e24000802007f */
[----:B0-----:R-:W-:Y:S05]  /*2d200*/  @!P1 BRA `(.L_x_534) ;  /* 0xfffffffc00f09947 */ /* 0x001fea000383ffff */
[----:B------:R-:W-:Y:S05]  /*2d210*/  BRA `(.L_x_803) ;  /* 0xfffffe2800e47947 */ /* 0x000fea000383ffff */
.L_x_544:
[----:B------:R-:W0:Y:S01]  /*2d220*/  S2R R2, SR_TID.X ;  /* 0x0000000000027919 */ /* 0x000e220000002100 */
[----:B------:R-:W-:Y:S01]  /*2d230*/  BSSY B0, `(.L_x_804) ;  /* 0x000000c000007945 */ /* 0x000fe20003800000 */
[----:B------:R-:W-:Y:S01]  /*2d240*/  IMAD.MOV.U32 R12, RZ, RZ, RZ ;  /* 0x000000ffff0c7224 */ /* 0x000fe200078e00ff */
[----:B------:R-:W-:Y:S01]  /*2d250*/  MOV R11, 0x1f ;  /* 0x0000001f000b7802 */ /* 0x000fe20000000f00 */
[----:B------:R-:W-:Y:S02]  /*2d260*/  IMAD.MOV.U32 R15, RZ, RZ, -0x1 ;  /* 0xffffffffff0f7424 */ /* 0x000fe400078e00ff */
[----:B0-----:R-:W-:-:S05]  /*2d270*/  VIADD R3, R2, 0xffffff80 ;  /* 0xffffff8002037836 */ /* 0x001fca0000000000 */
[----:B------:R-:W-:-:S04]  /*2d280*/  SHF.R.S32.HI R2, RZ, 0x1f, R3 ;  /* 0x0000001fff027819 */ /* 0x000fc80000011403 */
[----:B------:R-:W-:-:S04]  /*2d290*/  LEA.HI R2, R2, R3, RZ, 0x7 ;  /* 0x0000000302027211 */ /* 0x000fc800078f38ff */
[----:B------:R-:W-:-:S05]  /*2d2a0*/  SHF.R.S32.HI R2, RZ, 0x7, R2 ;  /* 0x00000007ff027819 */ /* 0x000fca0000011402 */
[----:B------:R-:W-:-:S07]  /*2d2b0*/  IMAD.MOV.U32 R13, RZ, RZ, R2 ;  /* 0x000000ffff0d7224 */ /* 0x000fce00078e0002 */
[----:B---3-5:R-:W-:Y:S05]  /*2d2c0*/  WARPSYNC.COLLECTIVE R15, `(.L_x_805) ;  /* 0x000000000f087348 */ /* 0x028fea0003c00000 */
[----:B------:R0:W1:Y:S02]  /*2d2d0*/  SHFL.IDX P6, R14, R13, R12, R11 ;  /* 0x0000000c0d0e7389 */ /* 0x00006400000c000b */
[----:B01-3-5:R-:W-:Y:S01]  /*2d2e0*/  ENDCOLLECTIVE ;  /* 0x000000000000791b */ /* 0x02bfe20003800000 */
.L_x_805:
[----:B------:R-:W-:Y:S05]  /*2d2f0*/  BSYNC B0 ;  /* 0x0000000000007941 */ /* 0x000fea0003800000 */
.L_x_804:
[----:B------:R-:W-:Y:S01]  /*2d300*/  IMAD.MOV.U32 R212, RZ, RZ, R14 ;  /* 0x000000ffffd47224 */ /* 0x000fe200078e000e */
[----:B------:R-:W-:Y:S06]  /*2d310*/  BRA `(.L_x_806) ;  /* 0xfffffe3400bc7947 */ /* 0x000fec000383ffff */
.L_x_554:
[----:B------:R-:W-:Y:S01]  /*2d320*/  BSSY B1, `(.L_x_807) ;  /* 0x0000008000017945 */ /* 0x000fe20003800000 */
[----:B------:R-:W-:Y:S01]  /*2d330*/  IMAD.MOV.U32 R13, RZ, RZ, R26 ;  /* 0x000000ffff0d7224 */ /* 0x000fe200078e001a */
[----:B------:R-:W-:Y:S01]  /*2d340*/  MOV R12, RZ ;  /* 0x000000ff000c7202 */ /* 0x000fe20000000f00 */
[----:B------:R-:W-:Y:S02]  /*2d350*/  IMAD.MOV.U32 R11, RZ, RZ, 0x1e1f ;  /* 0x00001e1fff0b7424 */ /* 0x000fe400078e00ff */
[----:B------:R-:W-:-:S07]  /*2d360*/  IMAD.MOV.U32 R15, RZ, RZ, -0x1 ;  /* 0xffffffffff0f7424 */ /* 0x000fce00078e00ff */
[----:B---3--:R-:W-:Y:S05]  /*2d370*/  WARPSYNC.COLLECTIVE R15, `(.L_x_808) ;  /* 0x000000000f087348 */ /* 0x008fea0003c00000 */
[----:B------:R0:W1:Y:S02]  /*2d380*/  SHFL.IDX P6, R14, R13, R12, R11 ;  /* 0x0000000c0d0e7389 */ /* 0x00006400000c000b */
[----:B01-3--:R-:W-:Y:S01]  /*2d390*/  ENDCOLLECTIVE ;  /* 0x000000000000791b */ /* 0x00bfe20003800000 */
.L_x_808:
[----:B------:R-:W-:Y:S05]  /*2d3a0*/  BSYNC B1 ;  /* 0x0000000000017941 */ /* 0x000fea0003800000 */
.L_x_807:
[----:B------:R-:W-:Y:S01]  /*2d3b0*/  MOV R13, R24 ;  /* 0x00000018000d7202 */ /* 0x000fe20000000f00 */
[----:B------:R-:W-:Y:S02]  /*2d3c0*/  IMAD.MOV.U32 R12, RZ, RZ, RZ ;  /* 0x000000ffff0c7224 */ /* 0x000fe400078e00ff */
[----:B------:R-:W-:Y:S02]  /*2d3d0*/  IMAD.MOV.U32 R11, RZ, RZ, 0x1e1f ;  /* 0x00001e1fff0b7424 */ /* 0x000fe400078e00ff */
[----:B------:R-:W-:Y:S02]  /*2d3e0*/  IMAD.MOV.U32 R15, RZ, RZ, -0x1 ;  /* 0xffffffffff0f7424 */ /* 0x000fe400078e00ff */
[----:B------:R-:W-:-:S07]  /*2d3f0*/  IMAD.MOV.U32 R0, RZ, RZ, R14 ;  /* 0x000000ffff007224 */ /* 0x000fce00078e000e */
[----:B------:R-:W-:Y:S05]  /*2d400*/  WARPSYNC.COLLECTIVE R15, `(.L_x_809) ;  /* 0x000000000f087348 */ /* 0x000fea0003c00000 */
[----:B------:R0:W1:Y:S02]  /*2d410*/  SHFL.IDX P6, R14, R13, R12, R11 ;  /* 0x0000000c0d0e7389 */ /* 0x00006400000c000b */
[----:B01----:R-:W-:Y:S01]  /*2d420*/  ENDCOLLECTIVE ;  /* 0x000000000000791b */ /* 0x003fe20003800000 */
.L_x_809:
[----:B------:R-:W-:Y:S01]  /*2d430*/  IMAD.MOV.U32 R13, RZ, RZ, R37 ;  /* 0x000000ffff0d7224 */ /* 0x000fe200078e0025 */
[----:B------:R-:W-:-:S07]  /*2d440*/  MOV R3, R14 ;  /* 0x0000000e00037202 */ /* 0x000fce0000000f00 */
[----:B------:R-:W-:Y:S05]  /*2d450*/  WARPSYNC.COLLECTIVE R15, `(.L_x_810) ;  /* 0x000000000f087348 */ /* 0x000fea0003c00000 */
[----:B------:R0:W1:Y:S02]  /*2d460*/  SHFL.IDX P6, R14, R13, R12, R11 ;  /* 0x0000000c0d0e7389 */ /* 0x00006400000c000b */
[----:B01----:R-:W-:Y:S01]  /*2d470*/  ENDCOLLECTIVE ;  /* 0x000000000000791b */ /* 0x003fe20003800000 */
.L_x_810:
[----:B------:R-:W-:Y:S02]  /*2d480*/  IMAD.MOV.U32 R13, RZ, RZ, R138 ;  /* 0x000000ffff0d7224 */ /* 0x000fe400078e008a */
[----:B------:R-:W-:-:S07]  /*2d490*/  IMAD.MOV.U32 R4, RZ, RZ, R14 ;  /* 0x000000ffff047224 */ /* 0x000fce00078e000e */
[----:B------:R-:W-:Y:S05]  /*2d4a0*/  WARPSYNC.COLLECTIVE R15, `(.L_x_811) ;  /* 0x000000000f087348 */ /* 0x000fea0003c00000 */
[----:B------:R0:W1:Y:S02]  /*2d4b0*/  SHFL.IDX P6, R14, R13, R12, R11 ;  /* 0x0000000c0d0e7389 */ /* 0x00006400000c000b */
[----:B01----:R-:W-:Y:S01]  /*2d4c0*/  ENDCOLLECTIVE ;  /* 0x000000000000791b */ /* 0x003fe20003800000 */
.L_x_811:
[----:B------:R-:W-:Y:S05]  /*2d4d0*/  BRA `(.L_x_812) ;  /* 0xfffffe3c002c7947 */ /* 0x000fea000383ffff */
.L_x_558:
[----:B-1----:R1:W4:Y:S02]  /*2d4e0*/  SYNCS.PHASECHK.TRANS64.TRYWAIT P0, [R18+URZ+0x29800], R3 ;  /* 0x02980003120075a7 */ /* 0x002324000800017f */
[----:B----4-:R-:W-:Y:S05]  /*2d4f0*/  @!P0 NANOSLEEP.SYNCS 0x989680 ;  /* 0x009896800000895d */ /* 0x010fea0003900000 */
[----:B------:R-:W4:Y:S02]  /*2d500*/  @!P0 SYNCS.PHASECHK.TRANS64 P0, [R18+URZ+0x29800], R3 ;  /* 0x02980003120085a7 */ /* 0x000f24000800007f */
[----:B----4-:R-:W-:Y:S05]  /*2d510*/  @!P0 BRA `(.L_x_558) ;  /* 0xfffffffc00f08947 */ /* 0x010fea000383ffff */
[----:B------:R-:W-:Y:S05]  /*2d520*/  BRA `(.L_x_813) ;  /* 0xfffffe4000807947 */ /* 0x000fea000383ffff */
.L_x_570:
[----:B------:R-:W-:Y:S01]  /*2d530*/  BSSY B1, `(.L_x_814) ;  /* 0x0000008000017945 */ /* 0x000fe20003800000 */
[----:B------:R-:W-:Y:S01]  /*2d540*/  MOV R13, R26 ;  /* 0x0000001a000d7202 */ /* 0x000fe20000000f00 */
[----:B------:R-:W-:Y:S02]  /*2d550*/  IMAD.MOV.U32 R12, RZ, RZ, RZ ;  /* 0x000000ffff0c7224 */ /* 0x000fe400078e00ff */
[----:B------:R-:W-:Y:S02]  /*2d560*/  IMAD.MOV.U32 R11, RZ, RZ, 0x1e1f ;  /* 0x00001e1fff0b7424 */ /* 0x000fe400078e00ff */
[----:B------:R-:W-:-:S07]  /*2d570*/  IMAD.MOV.U32 R15, RZ, RZ, -0x1 ;  /* 0xffffffffff0f7424 */ /* 0x000fce00078e00ff */
[----:B---3--:R-:W-:Y:S05]  /*2d580*/  WARPSYNC.COLLECTIVE R15, `(.L_x_815) ;  /* 0x000000000f087348 */ /* 0x008fea0003c00000 */
[----:B------:R0:W1:Y:S02]  /*2d590*/  SHFL.IDX P6, R14, R13, R12, R11 ;  /* 0x0000000c0d0e7389 */ /* 0x00006400000c000b */
[----:B01-3--:R-:W-:Y:S01]  /*2d5a0*/  ENDCOLLECTIVE ;  /* 0x000000000000791b */ /* 0x00bfe20003800000 */
.L_x_815:
[----:B------:R-:W-:Y:S05]  /*2d5b0*/  BSYNC B1 ;  /* 0x0000000000017941 */ /* 0x000fea0003800000 */
.L_x_814:
[----:B------:R-:W-:Y:S01]  /*2d5c0*/  IMAD.MOV.U32 R13, RZ, RZ, R24 ;  /* 0x000000ffff0d7224 */ /* 0x000fe200078e0018 */
[----:B------:R-:W-:Y:S01]  /*2d5d0*/  MOV R15, 0xffffffff ;  /* 0xffffffff000f7802 */ /* 0x000fe20000000f00 */
[----:B------:R-:W-:Y:S01]  /*2d5e0*/  IMAD.MOV.U32 R12, RZ, RZ, RZ ;  /* 0x000000ffff0c7224 */ /* 0x000fe200078e00ff */
[----:B------:R-:W-:Y:S01]  /*2d5f0*/  MOV R3, R14 ;  /* 0x0000000e00037202 */ /* 0x000fe20000000f00 */
[----:B------:R-:W-:-:S07]  /*2d600*/  IMAD.MOV.U32 R11, RZ, RZ, 0x1e1f ;  /* 0x00001e1fff0b7424 */ /* 0x000fce00078e00ff */
[----:B------:R-:W-:Y:S05]  /*2d610*/  WARPSYNC.COLLECTIVE R15, `(.L_x_816) ;  /* 0x000000000f087348 */ /* 0x000fea0003c00000 */
[----:B------:R0:W1:Y:S02]  /*2d620*/  SHFL.IDX P6, R14, R13, R12, R11 ;  /* 0x0000000c0d0e7389 */ /* 0x00006400000c000b */
[----:B01----:R-:W-:Y:S01]  /*2d630*/  ENDCOLLECTIVE ;  /* 0x000000000000791b */ /* 0x003fe20003800000 */
.L_x_816:
[----:B------:R-:W-:Y:S02]  /*2d640*/  IMAD.MOV.U32 R13, RZ, RZ, R37 ;  /* 0x000000ffff0d7224 */ /* 0x000fe400078e0025 */
[----:B------:R-:W-:-:S07]  /*2d650*/  IMAD.MOV.U32 R21, RZ, RZ, R14 ;  /* 0x000000ffff157224 */ /* 0x000fce00078e000e */
[----:B------:R-:W-:Y:S05]  /*2d660*/  WARPSYNC.COLLECTIVE R15, `(.L_x_817) ;  /* 0x000000000f087348 */ /* 0x000fea0003c00000 */
[----:B------:R0:W1:Y:S02]  /*2d670*/  SHFL.IDX P6, R14, R13, R12, R11 ;  /* 0x0000000c0d0e7389 */ /* 0x00006400000c000b */
[----:B01----:R-:W-:Y:S01]  /*2d680*/  ENDCOLLECTIVE ;  /* 0x000000000000791b */ /* 0x003fe20003800000 */
.L_x_817:
[----:B------:R-:W-:Y:S01]  /*2d690*/  MOV R13, R138 ;  /* 0x0000008a000d7202 */ /* 0x000fe20000000f00 */
[----:B------:R-:W-:-:S07]  /*2d6a0*/  IMAD.MOV.U32 R37, RZ, RZ, R14 ;  /* 0x000000ffff257224 */ /* 0x000fce00078e000e */
[----:B------:R-:W-:Y:S05]  /*2d6b0*/  WARPSYNC.COLLECTIVE R15, `(.L_x_818) ;  /* 0x000000000f087348 */ /* 0x000fea0003c00000 */
[----:B------:R0:W1:Y:S02]  /*2d6c0*/  SHFL.IDX P6, R14, R13, R12, R11 ;  /* 0x0000000c0d0e7389 */ /* 0x00006400000c000b */
[----:B01----:R-:W-:Y:S01]  /*2d6d0*/  ENDCOLLECTIVE ;  /* 0x000000000000791b */ /* 0x003fe20003800000 */
.L_x_818:
[----:B------:R-:W-:Y:S01]  /*2d6e0*/  IMAD.MOV.U32 R39, RZ, RZ, R14 ;  /* 0x000000ffff277224 */ /* 0x000fe200078e000e */
[----:B------:R-:W-:Y:S06]  /*2d6f0*/  BRA `(.L_x_819) ;  /* 0xfffffe6c00dc7947 */ /* 0x000fec000383ffff */
.L_x_574:
[----:B----4-:R4:W0:Y:S02]  /*2d700*/  SYNCS.PHASECHK.TRANS64.TRYWAIT P0, [R18+URZ+0x29800], R3 ;  /* 0x02980003120075a7 */ /* 0x010824000800017f */
[----:B0-----:R-:W-:Y:S05]  /*2d710*/  @!P0 NANOSLEEP.SYNCS 0x989680 ;  /* 0x009896800000895d */ /* 0x001fea0003900000 */
[----:B------:R-:W0:Y:S02]  /*2d720*/  @!P0 SYNCS.PHASECHK.TRANS64 P0, [R18+URZ+0x29800], R3 ;  /* 0x02980003120085a7 */ /* 0x000e24000800007f */
[----:B0-----:R-:W-:Y:S05]  /*2d730*/  @!P0 BRA `(.L_x_574) ;  /* 0xfffffffc00f08947 */ /* 0x001fea000383ffff */
[----:B------:R-:W-:Y:S05]  /*2d740*/  BRA `(.L_x_820) ;  /* 0xfffffe7000dc7947 */ /* 0x000fea000383ffff */
.L_x_582:
[----:B-1----:R1:W4:Y:S02]  /*2d750*/  SYNCS.PHASECHK.TRANS64.TRYWAIT P1, [R0+URZ+0x29830], R3 ;  /* 0x02983003000075a7 */ /* 0x002324000802017f */
[----:B----4-:R-:W-:Y:S05]  /*2d760*/  @!P1 NANOSLEEP.SYNCS 0x989680 ;  /* 0x009896800000995d */ /* 0x010fea0003900000 */
[----:B------:R-:W4:Y:S02]  /*2d770*/  @!P1 SYNCS.PHASECHK.TRANS64 P1, [R0+URZ+0x29830], R3 ;  /* 0x02983003000095a7 */ /* 0x000f24000802007f */
[----:B----4-:R-:W-:Y:S05]  /*2d780*/  @!P1 BRA `(.L_x_582) ;  /* 0xfffffffc00f09947 */ /* 0x010fea000383ffff */
[----:B------:R-:W-:Y:S05]  /*2d790*/  BRA `(.L_x_581) ;  /* 0xfffffea400247947 */ /* 0x000fea000383ffff */
.L_x_589:
[----:B-1----:R1:W2:Y:S02]  /*2d7a0*/  SYNCS.PHASECHK.TRANS64.TRYWAIT P2, [R11+URZ+0x29830], R10 ;  /* 0x0298300a0b0075a7 */ /* 0x0022a4000804017f */
[----:B--2---:R-:W-:Y:S05]  /*2d7b0*/  @!P2 NANOSLEEP.SYNCS 0x989680 ;  /* 0x009896800000a95d */ /* 0x004fea0003900000 */
[----:B------:R-:W2:Y:S02]  /*2d7c0*/  @!P2 SYNCS.PHASECHK.TRANS64 P2, [R11+URZ+0x29830], R10 ;  /* 0x0298300a0b00a5a7 */ /* 0x000ea4000804007f */
[----:B--2---:R-:W-:Y:S05]  /*2d7d0*/  @!P2 BRA `(.L_x_589) ;  /* 0xfffffffc00f0a947 */ /* 0x004fea000383ffff */
[----:B------:R-:W-:Y:S05]  /*2d7e0*/  BRA `(.L_x_588) ;  /* 0xfffffee400987947 */ /* 0x000fea000383ffff */
.L_x_593:
[----:B-1----:R1:W2:Y:S02]  /*2d7f0*/  SYNCS.PHASECHK.TRANS64.TRYWAIT P1, [R10+URZ+0x29850], R7 ;  /* 0x029850070a0075a7 */ /* 0x0022a4000802017f */
[----:B--2---:R-:W-:Y:S05]  /*2d800*/  @!P1 NANOSLEEP.SYNCS 0x989680 ;  /* 0x009896800000995d */ /* 0x004fea0003900000 */
[----:B------:R-:W2:Y:S02]  /*2d810*/  @!P1 SYNCS.PHASECHK.TRANS64 P1, [R10+URZ+0x29850], R7 ;  /* 0x029850070a0095a7 */ /* 0x000ea4000802007f */
[----:B--2---:R-:W-:Y:S05]  /*2d820*/  @!P1 BRA `(.L_x_593) ;  /* 0xfffffffc00f09947 */ /* 0x004fea000383ffff */
[----:B------:R-:W-:Y:S05]  /*2d830*/  BRA `(.L_x_590) ;  /* 0xfffffef400d47947 */ /* 0x000fea000383ffff */
.L_x_600:
[----:B-1----:R1:W2:Y:S02]  /*2d840*/  SYNCS.PHASECHK.TRANS64.TRYWAIT P1, [R11+URZ+0x29850], R2 ;  /* 0x029850020b0075a7 */ /* 0x0022a4000802017f */
[----:B--2---:R-:W-:Y:S05]  /*2d850*/  @!P1 NANOSLEEP.SYNCS 0x989680 ;  /* 0x009896800000995d */ /* 0x004fea0003900000 */
[----:B------:R-:W2:Y:S02]  /*2d860*/  @!P1 SYNCS.PHASECHK.TRANS64 P1, [R11+URZ+0x29850], R2 ;  /* 0x029850020b0095a7 */ /* 0x000ea4000802007f */
[----:B--2---:R-:W-:Y:S05]  /*2d870*/  @!P1 BRA `(.L_x_600) ;  /* 0xfffffffc00f09947 */ /* 0x004fea000383ffff */
[----:B------:R-:W-:Y:S05]  /*2d880*/  BRA `(.L_x_599) ;  /* 0xffffff20006c7947 */ /* 0x000fea000383ffff */
.L_x_604:
[----:B------:R-:W-:Y:S01]  /*2d890*/  SEL R42, R12, R77, P0 ;  /* 0x0000004d0c2a7207 */ /* 0x000fe20000000000 */
[----:B------:R-:W-:Y:S01]  /*2d8a0*/  IMAD.MOV.U32 R11, RZ, RZ, 0x1c1f ;  /* 0x00001c1fff0b7424 */ /* 0x000fe200078e00ff */
[----:B------:R-:W-:Y:S01]  /*2d8b0*/  SEL R87, R77, R12, P0 ;  /* 0x0000000c4d577207 */ /* 0x000fe20000000000 */
[----:B-----5:R-:W-:Y:S01]  /*2d8c0*/  IMAD.MOV.U32 R12, RZ, RZ, R5 ;  /* 0x000000ffff0c7224 */ /* 0x020fe200078e0005 */
[----:B------:R-:W-:Y:S02]  /*2d8d0*/  MOV R15, 0xffffffff ;  /* 0xffffffff000f7802 */ /* 0x000fe40000000f00 */
[----:B------:R-:W-:Y:S02]  /*2d8e0*/  SEL R46, R48, R91, P0 ;  /* 0x0000005b302e7207 */ /* 0x000fe40000000000 */
[----:B------:R-:W-:-:S07]  /*2d8f0*/  SEL R91, R91, R48, P0 ;  /* 0x000000305b5b7207 */ /* 0x000fce0000000000 */
[----:B-12---:R-:W-:Y:S05]  /*2d900*/  WARPSYNC.COLLECTIVE R15, `(.L_x_821) ;  /* 0x000000000f087348 */ /* 0x006fea0003c00000 */
[----:B------:R0:W3:Y:S02]  /*2d910*/  SHFL.IDX P6, R14, R13, R12, R11 ;  /* 0x0000000c0d0e7389 */ /* 0x0000e400000c000b */
[----:B0123--:R-:W-:Y:S01]  /*2d920*/  ENDCOLLECTIVE ;  /* 0x000000000000791b */ /* 0x00ffe20003800000 */
.L_x_821:
[----:B------:R-:W-:Y:S02]  /*2d930*/  SEL R48, R73, R6, P0 ;  /* 0x0000000649307207 */ /* 0x000fe40000000000 */
[----:B------:R-:W-:Y:S02]  /*2d940*/  SEL R73, R6, R73, P0 ;  /* 0x0000004906497207 */ /* 0x000fe40000000000 */
[----:B------:R-:W-:Y:S02]  /*2d950*/  LOP3.LUT R6, R5, 0x2, RZ, 0x3c, !PT ;  /* 0x0000000205067812 */ /* 0x000fe400078e3cff */
[----:B------:R-:W-:Y:S02]  /*2d960*/  SEL R34, R36, R119, P0 ;  /* 0x0000007724227207 */ /* 0x000fe40000000000 */
[----:B------:R-:W-:Y:S02]  /*2d970*/  SEL R20, R115, R112, P0 ;  /* 0x0000007073147207 */ /* 0x000fe40000000000 */
[----:B------:R-:W-:-:S02]  /*2d980*/  SEL R119, R119, R36, P0 ;  /* 0x0000002477777207 */ /* 0x000fc40000000000 */
[----:B------:R-:W-:Y:S01]  /*2d990*/  SEL R115, R112, R115, P0 ;  /* 0x0000007370737207 */ /* 0x000fe20000000000 */
[----:B------:R-:W-:Y:S01]  /*2d9a0*/  IMAD.MOV.U32 R13, RZ, RZ, R96 ;  /* 0x000000ffff0d7224 */ /* 0x000fe200078e0060 */
[----:B------:R-:W-:Y:S02]  /*2d9b0*/  SEL R36, R117, R0, P0 ;  /* 0x0000000075247207 */ /* 0x000fe40000000000 */
[----:B------:R-:W-:Y:S02]  /*2d9c0*/  SEL R117, R0, R117, P0 ;  /* 0x0000007500757207 */ /* 0x000fe40000000000 */
[----:B------:R-:W-:Y:S02]  /*2d9d0*/  SEL R0, R85, R40, P0 ;  /* 0x0000002855007207 */ /* 0x000fe40000000000 */
[----:B------:R-:W-:Y:S02]  /*2d9e0*/  SEL R65, R40, R85, P0 ;  /* 0x0000005528417207 */ /* 0x000fe40000000000 */
[----:B------:R-:W-:Y:S01]  /*2d9f0*/  SEL R70, R44, R121, P0 ;  /* 0x000000792c467207 */ /* 0x000fe20000000000 */
[----:B------:R-:W-:Y:S01]  /*2da00*/  IMAD.MOV.U32 R95, RZ, RZ, R14 ;  /* 0x000000ffff5f7224 */ /* 0x000fe200078e000e */
[----:B------:R-:W-:-:S07]  /*2da10*/  SEL R32, R113, R92, P0 ;  /* 0x0000005c71207207 */ /* 0x000fce0000000000 */
[----:B------:R-:W-:Y:S05]  /*2da20*/  WARPSYNC.COLLECTIVE R15, `(.L_x_822) ;  /* 0x000000000f087348 */ /* 0x000fea0003c00000 */
[----:B------:R0:W1:Y:S02]  /*2da30*/  SHFL.IDX P6, R14, R13, R12, R11 ;  /* 0x0000000c0d0e7389 */ /* 0x00006400000c000b */
[----:B01----:R-:W-:Y:S01]  /*2da40*/  ENDCOLLECTIVE ;  /* 0x000000000000791b */ /* 0x003fe20003800000 */
.L_x_822:
[----:B------:R-:W-:Y:S02]  /*2da50*/  SEL R121, R121, R44, P0 ;  /* 0x0000002c79797207 */ /* 0x000fe40000000000 */
[----:B------:R-:W-:Y:S02]  /*2da60*/  SEL R26, R24, R43, P0 ;  /* 0x0000002b181a7207 */ /* 0x000fe40000000000 */
[----:B------:R-:W-:Y:S02]  /*2da70*/  SEL R31, R43, R24, P0 ;  /* 0x000000182b1f7207 */ /* 0x000fe40000000000 */
[----:B------:R-:W-:Y:S02]  /*2da80*/  SEL R24, R80, R37, P0 ;  /* 0x0000002550187207 */ /* 0x000fe40000000000 */
[----:B------:R-:W-:Y:S02]  /*2da90*/  SEL R33, R37, R80, P0 ;  /* 0x0000005025217207 */ /* 0x000fe40000000000 */
[----:B------:R-:W-:-:S02]  /*2daa0*/  SEL R113, R92, R113, P0 ;  /* 0x000000715c717207 */ /* 0x000fc40000000000 */
[----:B------:R-:W-:Y:S01]  /*2dab0*/  SEL R68, R60, R111, P0 ;  /* 0x0000006f3c447207 */ /* 0x000fe20000000000 */
[----:B------:R-:W-:Y:S01]  /*2dac0*/  IMAD.MOV.U32 R12, RZ, RZ, R6 ;  /* 0x000000ffff0c7224 */ /* 0x000fe200078e0006 */
[----:B------:R-:W-:Y:S02]  /*2dad0*/  MOV R13, R99 ;  /* 0x00000063000d7202 */ /* 0x000fe40000000f00 */
        /* <DEDUP_REMOVED lines=9> */
.L_x_823:
        /* <DEDUP_REMOVED lines=18> */
.L_x_824:
        /* <DEDUP_REMOVED lines=8> */
[----:B------:R-:W-:Y:S01]  /*2dd10*/  SEL R94, R25, R72, P0 ;  /* 0x00000048195e7207 */ /* 0x000fe20000000000 */
[----:B------:R-:W-:Y:S01]  /*2dd20*/  IMAD.MOV.U32 R12, RZ, RZ, R5 ;  /* 0x000000ffff0c7224 */ /* 0x000fe200078e0005 */
[----:B------:R-:W-:Y:S02]  /*2dd30*/  SEL R25, R72, R25, P0 ;  /* 0x0000001948197207 */ /* 0x000fe40000000000 */
[----:B------:R-:W-:Y:S02]  /*2dd40*/  SEL R8, R76, R53, P0 ;  /* 0x000000354c087207 */ /* 0x000fe40000000000 */
[----:B------:R-:W-:Y:S02]  /*2dd50*/  SEL R10, R4, R35, P0 ;  /* 0x00000023040a7207 */ /* 0x000fe40000000000 */
[----:B------:R-:W-:-:S02]  /*2dd60*/  SEL R35, R35, R4, P0 ;  /* 0x0000000423237207 */ /* 0x000fc40000000000 */
[----:B------:R-:W-:-:S07]  /*2dd70*/  MOV R67, R14 ;  /* 0x0000000e00437202 */ /* 0x000fce0000000f00 */
[----:B------:R-:W-:Y:S05]  /*2dd80*/  WARPSYNC.COLLECTIVE R15, `(.L_x_825) ;  /* 0x000000000f087348 */ /* 0x000fea0003c00000 */
[----:B------:R0:W1:Y:S02]  /*2dd90*/  SHFL.IDX P6, R14, R13, R12, R11 ;  /* 0x0000000c0d0e7389 */ /* 0x00006400000c000b */
[----:B01----:R-:W-:Y:S01]  /*2dda0*/  ENDCOLLECTIVE ;  /* 0x000000000000791b */ /* 0x003fe20003800000 */
.L_x_825:
[----:B------:R-:W-:Y:S02]  /*2ddb0*/  SEL R4, R86, R9, P0 ;  /* 0x0000000956047207 */ /* 0x000fe40000000000 */
[----:B------:R-:W-:Y:S02]  /*2ddc0*/  SEL R9, R9, R86, P0 ;  /* 0x0000005609097207 */ /* 0x000fe40000000000 */
[----:B------:R-:W-:Y:S02]  /*2ddd0*/  SEL R53, R53, R76, P0 ;  /* 0x0000004c35357207 */ /* 0x000fe40000000000 */
[----:B------:R-:W-:Y:S02]  /*2dde0*/  SEL R92, R78, R55, P0 ;  /* 0x000000374e5c7207 */ /* 0x000fe40000000000 */
[----:B------:R-:W-:Y:S02]  /*2ddf0*/  SEL R55, R55, R78, P0 ;  /* 0x0000004e37377207 */ /* 0x000fe40000000000 */
[----:B------:R-:W-:-:S02]  /*2de00*/  SEL R62, R7, R74, P0 ;  /* 0x0000004a073e7207 */ /* 0x000fc40000000000 */
[----:B------:R-:W-:Y:S02]  /*2de10*/  SEL R7, R74, R7, P0 ;  /* 0x000000074a077207 */ /* 0x000fe40000000000 */
[----:B------:R-:W-:Y:S02]  /*2de20*/  MOV R13, R20 ;  /* 0x00000014000d7202 */ /* 0x000fe40000000f00 */
[----:B------:R-:W-:Y:S02]  /*2de30*/  SEL R98, R95, R2, P0 ;  /* 0x000000025f627207 */ /* 0x000fe40000000000 */
[----:B------:R-:W-:Y:S02]  /*2de40*/  SEL R95, R2, R95, P0 ;  /* 0x0000005f025f7207 */ /* 0x000fe40000000000 */
[----:B------:R-:W-:Y:S02]  /*2de50*/  SEL R99, R96, R67, P0 ;  /* 0x0000004360637207 */ /* 0x000fe40000000000 */
[----:B------:R-:W-:Y:S01]  /*2de60*/  SEL R96, R67, R96, P0 ;  /* 0x0000006043607207 */ /* 0x000fe20000000000 */
[----:B------:R-:W-:-:S07]  /*2de70*/  IMAD.MOV.U32 R75, RZ, RZ, R14 ;  /* 0x000000ffff4b7224 */ /* 0x000fce00078e000e */
[----:B------:R-:W-:Y:S05]  /*2de80*/  WARPSYNC.COLLECTIVE R15, `(.L_x_826) ;  /* 0x000000000f087348 */ /* 0x000fea0003c00000 */
[----:B------:R0:W1:Y:S02]  /*2de90*/  SHFL.IDX P6, R14, R13, R12, R11 ;  /* 0x0000000c0d0e7389 */ /* 0x00006400000c000b */
[----:B01----:R-:W-:Y:S01]  /*2dea0*/  ENDCOLLECTIVE ;  /* 0x000000000000791b */ /* 0x003fe20003800000 */
.L_x_826:
[----:B------:R-:W-:Y:S02]  /*2deb0*/  IMAD.MOV.U32 R13, RZ, RZ, R119 ;  /* 0x000000ffff0d7224 */ /* 0x000fe400078e0077 */
[----:B------:R-:W-:Y:S02]  /*2dec0*/  IMAD.MOV.U32 R12, RZ, RZ, R6 ;  /* 0x000000ffff0c7224 */ /* 0x000fe400078e0006 */
[----:B------:R-:W-:-:S07]  /*2ded0*/  IMAD.MOV.U32 R77, RZ, RZ, R14 ;  /* 0x000000ffff4d7224 */ /* 0x000fce00078e000e */
[----:B------:R-:W-:Y:S05]  /*2dee0*/  WARPSYNC.COLLECTIVE R15, `(.L_x_827) ;  /* 0x000000000f087348 */ /* 0x000fea0003c00000 */
[----:B------:R0:W1:Y:S02]  /*2def0*/  SHFL.IDX P6, R14, R13, R12, R11 ;  /* 0x0000000c0d0e7389 */ /* 0x00006400000c000b */
[----:B01----:R-:W-:Y:S01]  /*2df00*/  ENDCOLLECTIVE ;  /* 0x000000000000791b */ /* 0x003fe20003800000 */
.L_x_827:
[----:B------:R-:W-:Y:S01]  /*2df10*/  IMAD.MOV.U32 R13, RZ, RZ, R115 ;  /* 0x000000ffff0d7224 */ /* 0x000fe200078e0073 */
[----:B------:R-:W-:-:S07]  /*2df20*/  MOV R20, R14 ;  /* 0x0000000e00147202 */ /* 0x000fce0000000f00 */
[----:B------:R-:W-:Y:S05]  /*2df30*/  WARPSYNC.COLLECTIVE R15, `(.L_x_828) ;  /* 0x000000000f087348 */ /* 0x000fea0003c00000 */
[----:B------:R0:W1:Y:S02]  /*2df40*/  SHFL.IDX P6, R14, R13, R12, R11 ;  /* 0x0000000c0d0e7389 */ /* 0x00006400000c000b */
[----:B01----:R-:W-:Y:S01]  /*2df50*/  ENDCOLLECTIVE ;  /* 0x000000000000791b */ /* 0x003fe20003800000 */
.L_x_828:
[----:B------:R-:W-:Y:S02]  /*2df60*/  SEL R74, R75, R20, P0 ;  /* 0x000000144b4a7207 */ /* 0x000fe40000000000 */
[----:B------:R-:W-:Y:S01]  /*2df70*/  SEL R75, R20, R75, P0 ;  /* 0x0000004b144b7207 */ /* 0x000fe20000000000 */
[----:B------:R-:W-:Y:S01]  /*2df80*/  IMAD.MOV.U32 R13, RZ, RZ, R0 ;  /* 0x000000ffff0d7224 */ /* 0x000fe200078e0000 */
[----:B------:R-:W-:Y:S01]  /*2df90*/  MOV R12, R5 ;  /* 0x00000005000c7202 */ /* 0x000fe20000000f00 */
[----:B------:R-:W-:-:S07]  /*2dfa0*/  IMAD.MOV.U32 R34, RZ, RZ, R14 ;  /* 0x000000ffff227224 */ /* 0x000fce00078e000e */
[----:B------:R-:W-:Y:S05]  /*2dfb0*/  WARPSYNC.COLLECTIVE R15, `(.L_x_829) ;  /* 0x000000000f087348 */ /* 0x000fea0003c00000 */
[----:B------:R0:W1:Y:S02]  /*2dfc0*/  SHFL.IDX P6, R14, R13, R12, R11 ;  /* 0x0000000c0d0e7389 */ /* 0x00006400000c000b */
[----:B01----:R-:W-:Y:S01]  /*2dfd0*/  ENDCOLLECTIVE ;  /* 0x000000000000791b */ /* 0x003fe20003800000 */
.L_x_829:
[----:B------:R-:W-:Y:S02]  /*2dfe0*/  SEL R76, R77, R34, P0 ;  /* 0x000000224d4c7207 */ /* 0x000fe40000000000 */
[----:B------:R-:W-:Y:S01]  /*2dff0*/  SEL R77, R34, R77, P0 ;  /* 0x0000004d224d7207 */ /* 0x000fe20000000000 */
[----:B------:R-:W-:Y:S02]  /*2e000*/  IMAD.MOV.U32 R13, RZ, RZ, R36 ;  /* 0x000000ffff0d7224 */ /* 0x000fe400078e0024 */
[----:B------:R-:W-:-:S07]  /*2e010*/  IMAD.MOV.U32 R0, RZ, RZ, R14 ;  /* 0x000000ffff007224 */ /* 0x000fce00078e000e */
[----:B------:R-:W-:Y:S05]  /*2e020*/  WARPSYNC.COLLECTIVE R15, `(.L_x_830) ;  /* 0x000000000f087348 */ /* 0x000fea0003c00000 */
[----:B------:R0:W1:Y:S02]  /*2e030*/  SHFL.IDX P6, R14, R13, R12, R11 ;  /* 0x0000000c0d0e7389 */ /* 0x00006400000c000b */
[----:B01----:R-:W-:Y:S01]  /*2e040*/  ENDCOLLECTIVE ;  /* 0x000000000000791b */ /* 0x003fe20003800000 */
.L_x_830:
[----:B------:R-:W-:Y:S01]  /*2e050*/  MOV R13, R65 ;  /* 0x00000041000d7202 */ /* 0x000fe20000000f00 */
[----:B------:R-:W-:Y:S02]  /*2e060*/  IMAD.MOV.U32 R12, RZ, RZ, R6 ;  /* 0x000000ffff0c7224 */ /* 0x000fe400078e0006 */
[----:B------:R-:W-:-:S07]  /*2e070*/  IMAD.MOV.U32 R3, RZ, RZ, R14 ;  /* 0x000000ffff037224 */ /* 0x000fce00078e000e */
[----:B------:R-:W-:Y:S05]  /*2e080*/  WARPSYNC.COLLECTIVE R15, `(.L_x_831) ;  /* 0x000000000f087348 */ /* 0x000fea0003c00000 */
[----:B------:R0:W1:Y:S02]  /*2e090*/  SHFL.IDX P6, R14, R13, R12, R11 ;  /* 0x0000000c0d0e7389 */ /* 0x00006400000c000b */
[----:B01----:R-:W-:Y:S01]  /*2e0a0*/  ENDCOLLECTIVE ;  /* 0x000000000000791b */ /* 0x003fe20003800000 */
.L_x_831:
[----:B------:R-:W-:Y:S02]  /*2e0b0*/  IMAD.MOV.U32 R13, RZ, RZ, R117 ;  /* 0x000000ffff0d7224 */ /* 0x000fe400078e0075 */
[----:B------:R-:W-:-:S07]  /*2e0c0*/  IMAD.MOV.U32 R65, RZ, RZ, R14 ;  /* 0x000000ffff417224 */ /* 0x000fce00078e000e */
[----:B------:R-:W-:Y:S05]  /*2e0d0*/  WARPSYNC.COLLECTIVE R15, `(.L_x_832) ;  /* 0x000000000f087348 */ /* 0x000fea0003c00000 */
[----:B------:R0:W1:Y:S02]  /*2e0e0*/  SHFL.IDX P6, R14, R13, R12, R11 ;  /* 0x0000000c0d0e7389 */ /* 0x00006400000c000b */
[----:B01----:R-:W-:Y:S01]  /*2e0f0*/  ENDCOLLECTIVE ;  /* 0x000000000000791b */ /* 0x003fe20003800000 */
.L_x_832:
[----:B------:R-:W-:Y:S02]  /*2e100*/  SEL R78, R0, R65, P0 ;  /* 0x00000041004e7207 */ /* 0x000fe40000000000 */
[----:B------:R-:W-:Y:S01]  /*2e110*/  SEL R0, R65, R0, P0 ;  /* 0x0000000041007207 */ /* 0x000fe20000000000 */
[----:B------:R-:W-:Y:S02]  /*2e120*/  IMAD.MOV.U32 R13, RZ, RZ, R70 ;  /* 0x000000ffff0d7224 */ /* 0x000fe400078e0046 */
[----:B------:R-:W-:Y:S01]  /*2e130*/  IMAD.MOV.U32 R12, RZ, RZ, R5 ;  /* 0x000000ffff0c7224 */ /* 0x000fe200078e0005 */
[----:B------:R-:W-:-:S07]  /*2e140*/  MOV R36, R14 ;  /* 0x0000000e00247202 */ /* 0x000fce0000000f00 */
[----:B------:R-:W-:Y:S05]  /*2e150*/  WARPSYNC.COLLECTIVE R15, `(.L_x_833) ;  /* 0x000000000f087348 */ /* 0x000fea0003c00000 */
[----:B------:R0:W1:Y:S02]  /*2e160*/  SHFL.IDX P6, R14, R13, R12, R11 ;  /* 0x0000000c0d0e7389 */ /* 0x00006400000c000b */
[----:B01----:R-:W-:Y:S01]  /*2e170*/  ENDCOLLECTIVE ;  /* 0x000000000000791b */ /* 0x003fe20003800000 */
.L_x_833:
[----:B------:R-:W-:Y:S02]  /*2e180*/  SEL R2, R3, R36, P0 ;  /* 0x0000002403027207 */ /* 0x000fe40000000000 */
[----:B------:R-:W-:Y:S02]  /*2e190*/  SEL R3, R36, R3, P0 ;  /* 0x0000000324037207 */ /* 0x000fe40000000000 */
[----:B------:R-:W-:Y:S01]  /*2e1a0*/  MOV R13, R32 ;  /* 0x00000020000d7202 */ /* 0x000fe20000000f00 */
[----:B------:R-:W-:-:S07]  /*2e1b0*/  IMAD.MOV.U32 R21, RZ, RZ, R14 ;  /* 0x000000ffff157224 */ /* 0x000fce00078e000e */
[----:B------:R-:W-:Y:S05]  /*2e1c0*/  WARPSYNC.COLLECTIVE R15, `(.L_x_834) ;  /* 0x000000000f087348 */ /* 0x000fea0003c00000 */
[----:B------:R0:W1:Y:S02]  /*2e1d0*/  SHFL.IDX P6, R14, R13, R12, R11 ;  /* 0x0000000c0d0e7389 */ /* 0x00006400000c000b */
[----:B01----:R-:W-:Y:S01]  /*2e1e0*/  ENDCOLLECTIVE ;  /* 0x000000000000791b */ /* 0x003fe20003800000 */
.L_x_834:
[----:B------:R-:W-:Y:S02]  /*2e1f0*/  IMAD.MOV.U32 R13, RZ, RZ, R121 ;  /* 0x000000ffff0d7224 */ /* 0x000fe400078e0079 */
[----:B------:R-:W-:Y:S02]  /*2e200*/  IMAD.MOV.U32 R12, RZ, RZ, R6 ;  /* 0x000000ffff0c7224 */ /* 0x000fe400078e0006 */
[----:B------:R-:W-:-:S07]  /*2e210*/  IMAD.MOV.U32 R37, RZ, RZ, R14 ;  /* 0x000000ffff257224 */ /* 0x000fce00078e000e */
[----:B------:R-:W-:Y:S05]  /*2e220*/  WARPSYNC.COLLECTIVE R15, `(.L_x_835) ;  /* 0x000000000f087348 */ /* 0x000fea0003c00000 */
[----:B------:R0:W1:Y:S02]  /*2e230*/  SHFL.IDX P6, R14, R13, R12, R11 ;  /* 0x0000000c0d0e7389 */ /* 0x00006400000c000b */
[----:B01----:R-:W-:Y:S01]  /*2e240*/  ENDCOLLECTIVE ;  /* 0x000000000000791b */ /* 0x003fe20003800000 */
.L_x_835:
[----:B------:R-:W-:Y:S01]  /*2e250*/  IMAD.MOV.U32 R13, RZ, RZ, R113 ;  /* 0x000000ffff0d7224 */ /* 0x000fe200078e0071 */
[----:B------:R-:W-:-:S07]  /*2e260*/  MOV R32, R14 ;  /* 0x0000000e00207202 */ /* 0x000fce0000000f00 */
[----:B------:R-:W-:Y:S05]  /*2e270*/  WARPSYNC.COLLECTIVE R15, `(.L_x_836) ;  /* 0x000000000f087348 */ /* 0x000fea0003c00000 */
[----:B------:R0:W1:Y:S02]  /*2e280*/  SHFL.IDX P6, R14, R13, R12, R11 ;  /* 0x0000000c0d0e7389 */ /* 0x00006400000c000b */
[----:B01----:R-:W-:Y:S01]  /*2e290*/  ENDCOLLECTIVE ;  /* 0x000000000000791b */ /* 0x003fe20003800000 */
.L_x_836:
        /* <DEDUP_REMOVED lines=8> */
.L_x_837:
[----:B------:R-:W-:Y:S02]  /*2e320*/  SEL R36, R37, R80, P0 ;  /* 0x0000005025247207 */ /* 0x000fe40000000000 */
[----:B------:R-:W-:Y:S01]  /*2e330*/  SEL R37, R80, R37, P0 ;  /* 0x0000002550257207 */ /* 0x000fe20000000000 */
[----:B------:R-:W-:Y:S02]  /*2e340*/  IMAD.MOV.U32 R13, RZ, RZ, R66 ;  /* 0x000000ffff0d7224 */ /* 0x000fe400078e0042 */
[----:B------:R-:W-:-:S07]  /*2e350*/  IMAD.MOV.U32 R39, RZ, RZ, R14 ;  /* 0x000000ffff277224 */ /* 0x000fce00078e000e */
[----:B------:R-:W-:Y:S05]  /*2e360*/  WARPSYNC.COLLECTIVE R15, `(.L_x_838) ;  /* 0x000000000f087348 */ /* 0x000fea0003c00000 */
[----:B------:R0:W1:Y:S02]  /*2e370*/  SHFL.IDX P6, R14, R13, R12, R11 ;  /* 0x0000000c0d0e7389 */ /* 0x00006400000c000b */
[----:B01----:R-:W-:Y:S01]  /*2e380*/  ENDCOLLECTIVE ;  /* 0x000000000000791b */ /* 0x003fe20003800000 */
.L_x_838:
[----:B------:R-:W-:Y:S01]  /*2e390*/  MOV R13, R111 ;  /* 0x0000006f000d7202 */ /* 0x000fe20000000f00 */
[----:B------:R-:W-:Y:S02]  /*2e3a0*/  IMAD.MOV.U32 R12, RZ, RZ, R6 ;  /* 0x000000ffff0c7224 */ /* 0x000fe400078e0006 */
[----:B------:R-:W-:-:S07]  /*2e3b0*/  IMAD.MOV.U32 R41, RZ, RZ, R14 ;  /* 0x000000ffff297224 */ /* 0x000fce00078e000e */
[----:B------:R-:W-:Y:S05]  /*2e3c0*/  WARPSYNC.COLLECTIVE R15, `(.L_x_839) ;  /* 0x000000000f087348 */ /* 0x000fea0003c00000 */
[----:B------:R0:W1:Y:S02]  /*2e3d0*/  SHFL.IDX P6, R14, R13, R12, R11 ;  /* 0x0000000c0d0e7389 */ /* 0x00006400000c000b */
[----:B01----:R-:W-:Y:S01]  /*2e3e0*/  ENDCOLLECTIVE ;  /* 0x000000000000791b */ /* 0x003fe20003800000 */
.L_x_839:
[----:B------:R-:W-:Y:S02]  /*2e3f0*/  IMAD.MOV.U32 R13, RZ, RZ, R109 ;  /* 0x000000ffff0d7224 */ /* 0x000fe400078e006d */
[----:B------:R-:W-:-:S07]  /*2e400*/  IMAD.MOV.U32 R82, RZ, RZ, R14 ;  /* 0x000000ffff527224 */ /* 0x000fce00078e000e */
[----:B------:R-:W-:Y:S05]  /*2e410*/  WARPSYNC.COLLECTIVE R15, `(.L_x_840) ;  /* 0x000000000f087348 */ /* 0x000fea0003c00000 */
[----:B------:R0:W1:Y:S02]  /*2e420*/  SHFL.IDX P6, R14, R13, R12, R11 ;  /* 0x0000000c0d0e7389 */ /* 0x00006400000c000b */
[----:B01----:R-:W-:Y:S01]  /*2e430*/  ENDCOLLECTIVE ;  /* 0x000000000000791b */ /* 0x003fe20003800000 */
.L_x_840:
[----:B------:R-:W-:Y:S02]  /*2e440*/  IMAD.MOV.U32 R13, RZ, RZ, R60 ;  /* 0x000000ffff0d7224 */ /* 0x000fe400078e003c */
[----:B------:R-:W-:Y:S01]  /*2e450*/  IMAD.MOV.U32 R12, RZ, RZ, R5 ;  /* 0x000000ffff0c7224 */ /* 0x000fe200078e0005 */
[----:B------:R-:W-:-:S07]  /*2e460*/  MOV R84, R14 ;  /* 0x0000000e00547202 */ /* 0x000fce0000000f00 */
[----:B------:R-:W-:Y:S05]  /*2e470*/  WARPSYNC.COLLECTIVE R15, `(.L_x_841) ;  /* 0x000000000f087348 */ /* 0x000fea0003c00000 */
[----:B------:R0:W1:Y:S02]  /*2e480*/  SHFL.IDX P6, R14, R13, R12, R11 ;  /* 0x0000000c0d0e7389 */ /* 0x00006400000c000b */
[----:B01----:R-:W-:Y:S01]  /*2e490*/  ENDCOLLECTIVE ;  /* 0x000000000000791b */ /* 0x003fe20003800000 */
.L_x_841:
[----:B------:R-:W-:Y:S01]  /*2e4a0*/  MOV R13, R44 ;  /* 0x0000002c000d7202 */ /* 0x000fe20000000f00 */
[----:B------:R-:W-:-:S07]  /*2e4b0*/  IMAD.MOV.U32 R43, RZ, RZ, R14 ;  /* 0x000000ffff2b7224 */ /* 0x000fce00078e000e */
[----:B------:R-:W-:Y:S05]  /*2e4c0*/  WARPSYNC.COLLECTIVE R15, `(.L_x_842) ;  /* 0x000000000f087348 */ /* 0x000fea0003c00000 */
[----:B------:R0:W1:Y:S02]  /*2e4d0*/  SHFL.IDX P6, R14, R13, R12, R11 ;  /* 0x0000000c0d0e7389 */ /* 0x00006400000c000b */
[----:B01----:R-:W-:Y:S01]  /*2e4e0*/  ENDCOLLECTIVE ;  /* 0x000000000000791b */ /* 0x003fe20003800000 */
.L_x_842:
[----:B------:R-:W-:Y:S02]  /*2e4f0*/  IMAD.MOV.U32 R13, RZ, RZ, R97 ;  /* 0x000000ffff0d7224 */ /* 0x000fe400078e0061 */
[----:B------:R-:W-:Y:S02]  /*2e500*/  IMAD.MOV.U32 R12, RZ, RZ, R6 ;  /* 0x000000ffff0c7224 */ /* 0x000fe400078e0006 */
[----:B------:R-:W-:-:S07]  /*2e510*/  IMAD.MOV.U32 R45, RZ, RZ, R14 ;  /* 0x000000ffff2d7224 */ /* 0x000fce00078e000e */
[----:B------:R-:W-:Y:S05]  /*2e520*/  WARPSYNC.COLLECTIVE R15, `(.L_x_843) ;  /* 0x000000000f087348 */ /* 0x000fea0003c00000 */
[----:B------:R0:W1:Y:S02]  /*2e530*/  SHFL.IDX P6, R14, R13, R12, R11 ;  /* 0x0000000c0d0e7389 */ /* 0x00006400000c000b */
[----:B01----:R-:W-:Y:S01]  /*2e540*/  ENDCOLLECTIVE ;  /* 0x000000000000791b */ /* 0x003fe20003800000 */
.L_x_843:
[----:B------:R-:W-:Y:S01]  /*2e550*/  IMAD.MOV.U32 R13, RZ, RZ, R93 ;  /* 0x000000ffff0d7224 */ /* 0x000fe200078e005d */
[----:B------:R-:W-:-:S07]  /*2e560*/  MOV R60, R14 ;  /* 0x0000000e003c7202 */ /* 0x000fce0000000f00 */
[----:B------:R-:W-:Y:S05]  /*2e570*/  WARPSYNC.COLLECTIVE R15, `(.L_x_844) ;  /* 0x000000000f087348 */ /* 0x000fea0003c00000 */
[----:B------:R0:W1:Y:S02]  /*2e580*/  SHFL.IDX P6, R14, R13, R12, R11 ;  /* 0x0000000c0d0e7389 */ /* 0x00006400000c000b */
[----:B01----:R-:W-:Y:S01]  /*2e590*/  ENDCOLLECTIVE ;  /* 0x000000000000791b */ /* 0x003fe20003800000 */
.L_x_844:
[----:B------:R-:W-:Y:S01]  /*2e5a0*/  IMAD.MOV.U32 R13, RZ, RZ, R46 ;  /* 0x000000ffff0d7224 */ /* 0x000fe200078e002e */
[----:B------:R-:W-:Y:S01]  /*2e5b0*/  MOV R12, R5 ;  /* 0x00000005000c7202 */ /* 0x000fe20000000f00 */
[----:B------:R-:W-:-:S07]  /*2e5c0*/  IMAD.MOV.U32 R108, RZ, RZ, R14 ;  /* 0x000000ffff6c7224 */ /* 0x000fce00078e000e */
[----:B------:R-:W-:Y:S05]  /*2e5d0*/  WARPSYNC.COLLECTIVE R15, `(.L_x_845) ;  /* 0x000000000f087348 */ /* 0x000fea0003c00000 */
[----:B------:R0:W1:Y:S02]  /*2e5e0*/  SHFL.IDX P6, R14, R13, R12, R11 ;  /* 0x0000000c0d0e7389 */ /* 0x00006400000c000b */
[----:B01----:R-:W-:Y:S01]  /*2e5f0*/  ENDCOLLECTIVE ;  /* 0x000000000000791b */ /* 0x003fe20003800000 */
.L_x_845:
[----:B------:R-:W-:Y:S02]  /*2e600*/  SEL R44, R45, R108, P0 ;  /* 0x0000006c2d2c7207 */ /* 0x000fe40000000000 */
[----:B------:R-:W-:Y:S01]  /*2e610*/  SEL R45, R108, R45, P0 ;  /* 0x0000002d6c2d7207 */ /* 0x000fe20000000000 */
[----:B------:R-:W-:Y:S01]  /*2e620*/  IMAD.MOV.U32 R13, RZ, RZ, R42 ;  /* 0x000000ffff0d7224 */ /* 0x000fe200078e002a */
[----:B------:R-:W-:Y:S02]  /*2e630*/  SEL R42, R43, R60, P0 ;  /* 0x0000003c2b2a7207 */ /* 0x000fe40000000000 */
[----:B------:R-:W-:Y:S01]  /*2e640*/  SEL R43, R60, R43, P0 ;  /* 0x0000002b3c2b7207 */ /* 0x000fe20000000000 */
[----:B------:R-:W-:-:S07]  /*2e650*/  IMAD.MOV.U32 R47, RZ, RZ, R14 ;  /* 0x000000ffff2f7224 */ /* 0x000fce00078e000e */
[----:B------:R-:W-:Y:S05]  /*2e660*/  WARPSYNC.COLLECTIVE R15, `(.L_x_846) ;  /* 0x000000000f087348 */ /* 0x000fea0003c00000 */
[----:B------:R0:W1:Y:S02]  /*2e670*/  SHFL.IDX P6, R14, R13, R12, R11 ;  /* 0x0000000c0d0e7389 */ /* 0x00006400000c000b */
[----:B01----:R-:W-:Y:S01]  /*2e680*/  ENDCOLLECTIVE ;  /* 0x000000000000791b */ /* 0x003fe20003800000 */
.L_x_846:
[----:B------:R-:W-:Y:S01]  /*2e690*/  MOV R13, R91 ;  /* 0x0000005b000d7202 */ /* 0x000fe20000000f00 */
[----:B------:R-:W-:Y:S02]  /*2e6a0*/  IMAD.MOV.U32 R12, RZ, RZ, R6 ;  /* 0x000000ffff0c7224 */ /* 0x000fe400078e0006 */
[----:B------:R-:W-:-:S07]  /*2e6b0*/  IMAD.MOV.U32 R79, RZ, RZ, R14 ;  /* 0x000000ffff4f7224 */ /* 0x000fce00078e000e */
[----:B------:R-:W-:Y:S05]  /*2e6c0*/  WARPSYNC.COLLECTIVE R15, `(.L_x_847) ;  /* 0x000000000f087348 */ /* 0x000fea0003c00000 */
[----:B------:R0:W1:Y:S02]  /*2e6d0*/  SHFL.IDX P6, R14, R13, R12, R11 ;  /* 0x0000000c0d0e7389 */ /* 0x00006400000c000b */
[----:B01----:R-:W-:Y:S01]  /*2e6e0*/  ENDCOLLECTIVE ;  /* 0x000000000000791b */ /* 0x003fe20003800000 */
.L_x_847:
[----:B------:R-:W-:Y:S02]  /*2e6f0*/  IMAD.MOV.U32 R13, RZ, RZ, R87 ;  /* 0x000000ffff0d7224 */ /* 0x000fe400078e0057 */
[----:B------:R-:W-:-:S07]  /*2e700*/  IMAD.MOV.U32 R110, RZ, RZ, R14 ;  /* 0x000000ffff6e7224 */ /* 0x000fce00078e000e */
[----:B------:R-:W-:Y:S05]  /*2e710*/  WARPSYNC.COLLECTIVE R15, `(.L_x_848) ;  /* 0x000000000f087348 */ /* 0x000fea0003c00000 */
[----:B------:R0:W1:Y:S02]  /*2e720*/  SHFL.IDX P6, R14, R13, R12, R11 ;  /* 0x0000000c0d0e7389 */ /* 0x00006400000c000b */
[----:B01----:R-:W-:Y:S01]  /*2e730*/  ENDCOLLECTIVE ;  /* 0x000000000000791b */ /* 0x003fe20003800000 */
.L_x_848:
        /* <DEDUP_REMOVED lines=8> */
.L_x_849:
[----:B------:R-:W-:Y:S02]  /*2e7c0*/  SEL R48, R79, R112, P0 ;  /* 0x000000704f307207 */ /* 0x000fe40000000000 */
[----:B------:R-:W-:Y:S02]  /*2e7d0*/  SEL R79, R112, R79, P0 ;  /* 0x0000004f704f7207 */ /* 0x000fe40000000000 */
[----:B------:R-:W-:Y:S02]  /*2e7e0*/  MOV R13, R40 ;  /* 0x00000028000d7202 */ /* 0x000fe40000000f00 */
[----:B------:R-:W-:Y:S02]  /*2e7f0*/  SEL R40, R41, R84, P0 ;  /* 0x0000005429287207 */ /* 0x000fe40000000000 */
[----:B------:R-:W-:Y:S01]  /*2e800*/  SEL R41, R84, R41, P0 ;  /* 0x0000002954297207 */ /* 0x000fe20000000000 */
[----:B------:R-:W-:-:S07]  /*2e810*/  IMAD.MOV.U32 R81, RZ, RZ, R14 ;  /* 0x000000ffff517224 */ /* 0x000fce00078e000e */
[----:B------:R-:W-:Y:S05]  /*2e820*/  WARPSYNC.COLLECTIVE R15, `(.L_x_850) ;  /* 0x000000000f087348 */ /* 0x000fea0003c00000 */
[----:B------:R0:W1:Y:S02]  /*2e830*/  SHFL.IDX P6, R14, R13, R12, R11 ;  /* 0x0000000c0d0e7389 */ /* 0x00006400000c000b */
[----:B01----:R-:W-:Y:S01]  /*2e840*/  ENDCOLLECTIVE ;  /* 0x000000000000791b */ /* 0x003fe20003800000 */
.L_x_850:
[----:B------:R-:W-:Y:S02]  /*2e850*/  IMAD.MOV.U32 R13, RZ, RZ, R73 ;  /* 0x000000ffff0d7224 */ /* 0x000fe400078e0049 */
[----:B------:R-:W-:Y:S02]  /*2e860*/  IMAD.MOV.U32 R12, RZ, RZ, R6 ;  /* 0x000000ffff0c7224 */ /* 0x000fe400078e0006 */
[----:B------:R-:W-:-:S07]  /*2e870*/  IMAD.MOV.U32 R83, RZ, RZ, R14 ;  /* 0x000000ffff537224 */ /* 0x000fce00078e000e */
[----:B------:R-:W-:Y:S05]  /*2e880*/  WARPSYNC.COLLECTIVE R15, `(.L_x_851) ;  /* 0x000000000f087348 */ /* 0x000fea0003c00000 */
[----:B------:R0:W1:Y:S02]  /*2e890*/  SHFL.IDX P6, R14, R13, R12, R11 ;  /* 0x0000000c0d0e7389 */ /* 0x00006400000c000b */
[----:B01----:R-:W-:Y:S01]  /*2e8a0*/  ENDCOLLECTIVE ;  /* 0x000000000000791b */ /* 0x003fe20003800000 */
.L_x_851:
[----:B------:R-:W-:Y:S01]  /*2e8b0*/  IMAD.MOV.U32 R13, RZ, RZ, R71 ;  /* 0x000000ffff0d7224 */ /* 0x000fe200078e0047 */
[----:B------:R-:W-:-:S07]  /*2e8c0*/  MOV R114, R14 ;  /* 0x0000000e00727202 */ /* 0x000fce0000000f00 */
[----:B------:R-:W-:Y:S05]  /*2e8d0*/  WARPSYNC.COLLECTIVE R15, `(.L_x_852) ;  /* 0x000000000f087348 */ /* 0x000fea0003c00000 */
[----:B------:R0:W1:Y:S02]  /*2e8e0*/  SHFL.IDX P6, R14, R13, R12, R11 ;  /* 0x0000000c0d0e7389 */ /* 0x00006400000c000b */
[----:B01----:R-:W-:Y:S01]  /*2e8f0*/  ENDCOLLECTIVE ;  /* 0x000000000000791b */ /* 0x003fe20003800000 */
.L_x_852:
[----:B------:R-:W-:Y:S02]  /*2e900*/  SEL R80, R81, R114, P0 ;  /* 0x0000007251507207 */ /* 0x000fe40000000000 */
[----:B------:R-:W-:Y:S01]  /*2e910*/  SEL R81, R114, R81, P0 ;  /* 0x0000005172517207 */ /* 0x000fe20000000000 */
[----:B------:R-:W-:Y:S01]  /*2e920*/  IMAD.MOV.U32 R13, RZ, RZ, R38 ;  /* 0x000000ffff0d7224 */ /* 0x000fe200078e0026 */
[----:B------:R-:W-:Y:S02]  /*2e930*/  MOV R12, R5 ;  /* 0x00000005000c7202 */ /* 0x000fe40000000f00 */
[----:B------:R-:W-:Y:S02]  /*2e940*/  SEL R38, R39, R82, P0 ;  /* 0x0000005227267207 */ /* 0x000fe40000000000 */
[----:B------:R-:W-:Y:S01]  /*2e950*/  SEL R39, R82, R39, P0 ;  /* 0x0000002752277207 */ /* 0x000fe20000000000 */
[----:B------:R-:W-:-:S07]  /*2e960*/  IMAD.MOV.U32 R116, RZ, RZ, R14 ;  /* 0x000000ffff747224 */ /* 0x000fce00078e000e */
[----:B------:R-:W-:Y:S05]  /*2e970*/  WARPSYNC.COLLECTIVE R15, `(.L_x_853) ;  /* 0x000000000f087348 */ /* 0x000fea0003c00000 */
[----:B------:R0:W1:Y:S02]  /*2e980*/  SHFL.IDX P6, R14, R13, R12, R11 ;  /* 0x0000000c0d0e7389 */ /* 0x00006400000c000b */
[----:B01----:R-:W-:Y:S01]  /*2e990*/  ENDCOLLECTIVE ;  /* 0x000000000000791b */ /* 0x003fe20003800000 */
.L_x_853:
[----:B------:R-:W-:Y:S02]  /*2e9a0*/  SEL R82, R83, R116, P0 ;  /* 0x0000007453527207 */ /* 0x000fe40000000000 */
[----:B------:R-:W-:Y:S01]  /*2e9b0*/  SEL R83, R116, R83, P0 ;  /* 0x0000005374537207 */ /* 0x000fe20000000000 */
[----:B------:R-:W-:Y:S02]  /*2e9c0*/  IMAD.MOV.U32 R13, RZ, RZ, R50 ;  /* 0x000000ffff0d7224 */ /* 0x000fe400078e0032 */
[----:B------:R-:W-:-:S07]  /*2e9d0*/  IMAD.MOV.U32 R85, RZ, RZ, R14 ;  /* 0x000000ffff557224 */ /* 0x000fce00078e000e */
[----:B------:R-:W-:Y:S05]  /*2e9e0*/  WARPSYNC.COLLECTIVE R15, `(.L_x_854) ;  /* 0x000000000f087348 */ /* 0x000fea0003c00000 */
[----:B------:R0:W1:Y:S02]  /*2e9f0*/  SHFL.IDX P6, R14, R13, R12, R11 ;  /* 0x0000000c0d0e7389 */ /* 0x00006400000c000b */
[----:B01----:R-:W-:Y:S01]  /*2ea00*/  ENDCOLLECTIVE ;  /* 0x000000000000791b */ /* 0x003fe20003800000 */
.L_x_854:
[----:B------:R-:W-:Y:S01]  /*2ea10*/  MOV R13, R69 ;  /* 0x00000045000d7202 */ /* 0x000fe20000000f00 */
[----:B------:R-:W-:Y:S02]  /*2ea20*/  IMAD.MOV.U32 R12, RZ, RZ, R6 ;  /* 0x000000ffff0c7224 */ /* 0x000fe400078e0006 */
[----:B------:R-:W-:-:S07]  /*2ea30*/  IMAD.MOV.U32 R50, RZ, RZ, R14 ;  /* 0x000000ffff327224 */ /* 0x000fce00078e000e */
[----:B------:R-:W-:Y:S05]  /*2ea40*/  WARPSYNC.COLLECTIVE R15, `(.L_x_855) ;  /* 0x000000000f087348 */ /* 0x000fea0003c00000 */
[----:B------:R0:W1:Y:S02]  /*2ea50*/  SHFL.IDX P6, R14, R13, R12, R11 ;  /* 0x0000000c0d0e7389 */ /* 0x00006400000c000b */
[----:B01----:R-:W-:Y:S01]  /*2ea60*/  ENDCOLLECTIVE ;  /* 0x000000000000791b */ /* 0x003fe20003800000 */
.L_x_855:
[----:B------:R-:W-:Y:S02]  /*2ea70*/  IMAD.MOV.U32 R13, RZ, RZ, R63 ;  /* 0x000000ffff0d7224 */ /* 0x000fe400078e003f */
[----:B------:R-:W-:-:S07]  /*2ea80*/  IMAD.MOV.U32 R118, RZ, RZ, R14 ;  /* 0x000000ffff767224 */ /* 0x000fce00078e000e */
[----:B------:R-:W-:Y:S05]  /*2ea90*/  WARPSYNC.COLLECTIVE R15, `(.L_x_856) ;  /* 0x000000000f087348 */ /* 0x000fea0003c00000 */
[----:B------:R0:W1:Y:S02]  /*2eaa0*/  SHFL.IDX P6, R14, R13, R12, R11 ;  /* 0x0000000c0d0e7389 */ /* 0x00006400000c000b */
[----:B01----:R-:W-:Y:S01]  /*2eab0*/  ENDCOLLECTIVE ;  /* 0x000000000000791b */ /* 0x003fe20003800000 */
.L_x_856:
        /* <DEDUP_REMOVED lines=8> */
.L_x_857:
[----:B------:R-:W-:Y:S01]  /*2eb40*/  MOV R13, R54 ;  /* 0x00000036000d7202 */ /* 0x000fe20000000f00 */
[----:B------:R-:W-:-:S07]  /*2eb50*/  IMAD.MOV.U32 R52, RZ, RZ, R14 ;  /* 0x000000ffff347224 */ /* 0x000fce00078e000e */
[----:B------:R-:W-:Y:S05]  /*2eb60*/  WARPSYNC.COLLECTIVE R15, `(.L_x_858) ;  /* 0x000000000f087348 */ /* 0x000fea0003c00000 */
[----:B------:R0:W1:Y:S02]  /*2eb70*/  SHFL.IDX P6, R14, R13, R12, R11 ;  /* 0x0000000c0d0e7389 */ /* 0x00006400000c000b */
[----:B01----:R-:W-:Y:S01]  /*2eb80*/  ENDCOLLECTIVE ;  /* 0x000000000000791b */ /* 0x003fe20003800000 */
.L_x_858:
[----:B------:R-:W-:Y:S02]  /*2eb90*/  IMAD.MOV.U32 R13, RZ, RZ, R61 ;  /* 0x000000ffff0d7224 */ /* 0x000fe400078e003d */
[----:B------:R-:W-:Y:S02]  /*2eba0*/  IMAD.MOV.U32 R12, RZ, RZ, R6 ;  /* 0x000000ffff0c7224 */ /* 0x000fe400078e0006 */
[----:B------:R-:W-:-:S07]  /*2ebb0*/  IMAD.MOV.U32 R54, RZ, RZ, R14 ;  /* 0x000000ffff367224 */ /* 0x000fce00078e000e */
[----:B------:R-:W-:Y:S05]  /*2ebc0*/  WARPSYNC.COLLECTIVE R15, `(.L_x_859) ;  /* 0x000000000f087348 */ /* 0x000fea0003c00000 */
[----:B------:R0:W1:Y:S02]  /*2ebd0*/  SHFL.IDX P6, R14, R13, R12, R11 ;  /* 0x0000000c0d0e7389 */ /* 0x00006400000c000b */
[----:B01----:R-:W-:Y:S01]  /*2ebe0*/  ENDCOLLECTIVE ;  /* 0x000000000000791b */ /* 0x003fe20003800000 */
.L_x_859:
[----:B------:R-:W-:Y:S01]  /*2ebf0*/  IMAD.MOV.U32 R13, RZ, RZ, R57 ;  /* 0x000000ffff0d7224 */ /* 0x000fe200078e0039 */
[----:B------:R-:W-:-:S07]  /*2ec00*/  MOV R61, R14 ;  /* 0x0000000e003d7202 */ /* 0x000fce0000000f00 */
[----:B------:R-:W-:Y:S05]  /*2ec10*/  WARPSYNC.COLLECTIVE R15, `(.L_x_860) ;  /* 0x000000000f087348 */ /* 0x000fea0003c00000 */
[----:B------:R0:W1:Y:S02]  /*2ec20*/  SHFL.IDX P6, R14, R13, R12, R11 ;  /* 0x0000000c0d0e7389 */ /* 0x00006400000c000b */
[----:B01----:R-:W-:Y:S01]  /*2ec30*/  ENDCOLLECTIVE ;  /* 0x000000000000791b */ /* 0x003fe20003800000 */
.L_x_860:
[----:B------:R-:W-:Y:S01]  /*2ec40*/  IMAD.MOV.U32 R13, RZ, RZ, R56 ;  /* 0x000000ffff0d7224 */ /* 0x000fe200078e0038 */
[----:B------:R-:W-:Y:S01]  /*2ec50*/  MOV R12, R5 ;  /* 0x00000005000c7202 */ /* 0x000fe20000000f00 */
[----:B------:R-:W-:-:S07]  /*2ec60*/  IMAD.MOV.U32 R57, RZ, RZ, R14 ;  /* 0x000000ffff397224 */ /* 0x000fce00078e000e */
[----:B------:R-:W-:Y:S05]  /*2ec70*/  WARPSYNC.COLLECTIVE R15, `(.L_x_861) ;  /* 0x000000000f087348 */ /* 0x000fea0003c00000 */
[----:B------:R0:W1:Y:S02]  /*2ec80*/  SHFL.IDX P6, R14, R13, R12, R11 ;  /* 0x0000000c0d0e7389 */ /* 0x00006400000c000b */
[----:B01----:R-:W-:Y:S01]  /*2ec90*/  ENDCOLLECTIVE ;  /* 0x000000000000791b */ /* 0x003fe20003800000 */
.L_x_861:
[----:B------:R-:W-:Y:S02]  /*2eca0*/  IMAD.MOV.U32 R13, RZ, RZ, R64 ;  /* 0x000000ffff0d7224 */ /* 0x000fe400078e0040 */
[----:B------:R-:W-:-:S07]  /*2ecb0*/  IMAD.MOV.U32 R56, RZ, RZ, R14 ;  /* 0x000000ffff387224 */ /* 0x000fce00078e000e */
[----:B------:R-:W-:Y:S05]  /*2ecc0*/  WARPSYNC.COLLECTIVE R15, `(.L_x_862) ;  /* 0x000000000f087348 */ /* 0x000fea0003c00000 */
[----:B------:R0:W1:Y:S02]  /*2ecd0*/  SHFL.IDX P6, R14, R13, R12, R11 ;  /* 0x0000000c0d0e7389 */ /* 0x00006400000c000b */
[----:B01----:R-:W-:Y:S01]  /*2ece0*/  ENDCOLLECTIVE ;  /* 0x000000000000791b */ /* 0x003fe20003800000 */
.L_x_862:
[----:B------:R-:W-:Y:S01]  /*2ecf0*/  MOV R13, R49 ;  /* 0x00000031000d7202 */ /* 0x000fe20000000f00 */
[----:B------:R-:W-:Y:S01]  /*2ed00*/  IMAD.MOV.U32 R12, RZ, RZ, R6 ;  /* 0x000000ffff0c7224 */ /* 0x000fe200078e0006 */
[----:B------:R-:W-:Y:S02]  /*2ed10*/  SEL R49, R50, R63, P0 ;  /* 0x0000003f32317207 */ /* 0x000fe40000000000 */
[----:B------:R-:W-:Y:S01]  /*2ed20*/  SEL R50, R63, R50, P0 ;  /* 0x000000323f327207 */ /* 0x000fe20000000000 */
[----:B------:R-:W-:-:S07]  /*2ed30*/  IMAD.MOV.U32 R64, RZ, RZ, R14 ;  /* 0x000000ffff407224 */ /* 0x000fce00078e000e */
[----:B------:R-:W-:Y:S05]  /*2ed40*/  WARPSYNC.COLLECTIVE R15, `(.L_x_863) ;  /* 0x000000000f087348 */ /* 0x000fea0003c00000 */
[----:B------:R0:W1:Y:S02]  /*2ed50*/  SHFL.IDX P6, R14, R13, R12, R11 ;  /* 0x0000000c0d0e7389 */ /* 0x00006400000c000b */
[----:B01----:R-:W-:Y:S01]  /*2ed60*/  ENDCOLLECTIVE ;  /* 0x000000000000791b */ /* 0x003fe20003800000 */
.L_x_863:
[----:B------:R-:W-:Y:S01]  /*2ed70*/  IMAD.MOV.U32 R13, RZ, RZ, R51 ;  /* 0x000000ffff0d7224 */ /* 0x000fe200078e0033 */
[----:B------:R-:W-:Y:S02]  /*2ed80*/  SEL R51, R52, R61, P0 ;  /* 0x0000003d34337207 */ /* 0x000fe40000000000 */
[----:B------:R-:W-:Y:S01]  /*2ed90*/  SEL R52, R61, R52, P0 ;  /* 0x000000343d347207 */ /* 0x000fe20000000000 */
[----:B------:R-:W-:-:S07]  /*2eda0*/  IMAD.MOV.U32 R109, RZ, RZ, R14 ;  /* 0x000000ffff6d7224 */ /* 0x000fce00078e000e */
[----:B------:R-:W-:Y:S05]  /*2edb0*/  WARPSYNC.COLLECTIVE R15, `(.L_x_864) ;  /* 0x000000000f087348 */ /* 0x000fea0003c00000 */
[----:B------:R0:W1:Y:S02]  /*2edc0*/  SHFL.IDX P6, R14, R13, R12, R11 ;  /* 0x0000000c0d0e7389 */ /* 0x00006400000c000b */
[----:B01----:R-:W-:Y:S01]  /*2edd0*/  ENDCOLLECTIVE ;  /* 0x000000000000791b */ /* 0x003fe20003800000 */
.L_x_864:
[----:B------:R-:W-:Y:S02]  /*2ede0*/  IMAD.MOV.U32 R13, RZ, RZ, R28 ;  /* 0x000000ffff0d7224 */ /* 0x000fe400078e001c */
[----:B------:R-:W-:Y:S01]  /*2edf0*/  IMAD.MOV.U32 R12, RZ, RZ, R5 ;  /* 0x000000ffff0c7224 */ /* 0x000fe200078e0005 */
[----:B------:R-:W-:-:S07]  /*2ee00*/  MOV R97, R14 ;  /* 0x0000000e00617202 */ /* 0x000fce0000000f00 */
[----:B------:R-:W-:Y:S05]  /*2ee10*/  WARPSYNC.COLLECTIVE R15, `(.L_x_865) ;  /* 0x000000000f087348 */ /* 0x000fea0003c00000 */
[----:B------:R0:W1:Y:S02]  /*2ee20*/  SHFL.IDX P6, R14, R13, R12, R11 ;  /* 0x0000000c0d0e7389 */ /* 0x00006400000c000b */
[----:B01----:R-:W-:Y:S01]  /*2ee30*/  ENDCOLLECTIVE ;  /* 0x000000000000791b */ /* 0x003fe20003800000 */
.L_x_865:
[----:B------:R-:W-:Y:S01]  /*2ee40*/  MOV R13, R30 ;  /* 0x0000001e000d7202 */ /* 0x000fe20000000f00 */
[----:B------:R-:W-:-:S07]  /*2ee50*/  IMAD.MOV.U32 R66, RZ, RZ, R14 ;  /* 0x000000ffff427224 */ /* 0x000fce00078e000e */
[----:B------:R-:W-:Y:S05]  /*2ee60*/  WARPSYNC.COLLECTIVE R15, `(.L_x_866) ;  /* 0x000000000f087348 */ /* 0x000fea0003c00000 */
[----:B------:R0:W1:Y:S02]  /*2ee70*/  SHFL.IDX P6, R14, R13, R12, R11 ;  /* 0x0000000c0d0e7389 */ /* 0x00006400000c000b */
[----:B01----:R-:W-:Y:S01]  /*2ee80*/  ENDCOLLECTIVE ;  /* 0x000000000000791b */ /* 0x003fe20003800000 */
.L_x_866:
[----:B------:R-:W-:Y:S02]  /*2ee90*/  IMAD.MOV.U32 R13, RZ, RZ, R29 ;  /* 0x000000ffff0d7224 */ /* 0x000fe400078e001d */
[----:B------:R-:W-:Y:S02]  /*2eea0*/  IMAD.MOV.U32 R12, RZ, RZ, R6 ;  /* 0x000000ffff0c7224 */ /* 0x000fe400078e0006 */
[----:B------:R-:W-:-:S07]  /*2eeb0*/  IMAD.MOV.U32 R68, RZ, RZ, R14 ;  /* 0x000000ffff447224 */ /* 0x000fce00078e000e */
[----:B------:R-:W-:Y:S05]  /*2eec0*/  WARPSYNC.COLLECTIVE R15, `(.L_x_867) ;  /* 0x000000000f087348 */ /* 0x000fea0003c00000 */
[----:B------:R0:W1:Y:S02]  /*2eed0*/  SHFL.IDX P6, R14, R13, R12, R11 ;  /* 0x0000000c0d0e7389 */ /* 0x00006400000c000b */
[----:B01----:R-:W-:Y:S01]  /*2eee0*/  ENDCOLLECTIVE ;  /* 0x000000000000791b */ /* 0x003fe20003800000 */
.L_x_867:
[----:B------:R-:W-:Y:S01]  /*2eef0*/  IMAD.MOV.U32 R13, RZ, RZ, R27 ;  /* 0x000000ffff0d7224 */ /* 0x000fe200078e001b */
[----:B------:R-:W-:-:S07]  /*2ef00*/  MOV R29, R14 ;  /* 0x0000000e001d7202 */ /* 0x000fce0000000f00 */
[----:B------:R-:W-:Y:S05]  /*2ef10*/  WARPSYNC.COLLECTIVE R15, `(.L_x_868) ;  /* 0x000000000f087348 */ /* 0x000fea0003c00000 */
[----:B------:R0:W1:Y:S02]  /*2ef20*/  SHFL.IDX P6, R14, R13, R12, R11 ;  /* 0x0000000c0d0e7389 */ /* 0x00006400000c000b */
[----:B01----:R-:W-:Y:S01]  /*2ef30*/  ENDCOLLECTIVE ;  /* 0x000000000000791b */ /* 0x003fe20003800000 */
.L_x_868:
        /* <DEDUP_REMOVED lines=8> */
.L_x_869:
[----:B------:R-:W-:Y:S02]  /*2efc0*/  SEL R67, R68, R27, P0 ;  /* 0x0000001b44437207 */ /* 0x000fe40000000000 */
[----:B------:R-:W-:Y:S01]  /*2efd0*/  SEL R68, R27, R68, P0 ;  /* 0x000000441b447207 */ /* 0x000fe20000000000 */
[----:B------:R-:W-:Y:S02]  /*2efe0*/  IMAD.MOV.U32 R13, RZ, RZ, R26 ;  /* 0x000000ffff0d7224 */ /* 0x000fe400078e001a */
[----:B------:R-:W-:-:S07]  /*2eff0*/  IMAD.MOV.U32 R70, RZ, RZ, R14 ;  /* 0x000000ffff467224 */ /* 0x000fce00078e000e */
[----:B------:R-:W-:Y:S05]  /*2f000*/  WARPSYNC.COLLECTIVE R15, `(.L_x_870) ;  /* 0x000000000f087348 */ /* 0x000fea0003c00000 */
[----:B------:R0:W1:Y:S02]  /*2f010*/  SHFL.IDX P6, R14, R13, R12, R11 ;  /* 0x0000000c0d0e7389 */ /* 0x00006400000c000b */
[----:B01----:R-:W-:Y:S01]  /*2f020*/  ENDCOLLECTIVE ;  /* 0x000000000000791b */ /* 0x003fe20003800000 */
.L_x_870:
[----:B------:R-:W-:Y:S01]  /*2f030*/  MOV R13, R33 ;  /* 0x00000021000d7202 */ /* 0x000fe20000000f00 */
[----:B------:R-:W-:Y:S02]  /*2f040*/  IMAD.MOV.U32 R12, RZ, RZ, R6 ;  /* 0x000000ffff0c7224 */ /* 0x000fe400078e0006 */
[----:B------:R-:W-:-:S07]  /*2f050*/  IMAD.MOV.U32 R72, RZ, RZ, R14 ;  /* 0x000000ffff487224 */ /* 0x000fce00078e000e */
[----:B------:R-:W-:Y:S05]  /*2f060*/  WARPSYNC.COLLECTIVE R15, `(.L_x_871) ;  /* 0x000000000f087348 */ /* 0x000fea0003c00000 */
[----:B------:R0:W1:Y:S02]  /*2f070*/  SHFL.IDX P6, R14, R13, R12, R11 ;  /* 0x0000000c0d0e7389 */ /* 0x00006400000c000b */
[----:B01----:R-:W-:Y:S01]  /*2f080*/  ENDCOLLECTIVE ;  /* 0x000000000000791b */ /* 0x003fe20003800000 */
.L_x_871:
[----:B------:R-:W-:Y:S02]  /*2f090*/  IMAD.MOV.U32 R13, RZ, RZ, R31 ;  /* 0x000000ffff0d7224 */ /* 0x000fe400078e001f */
[----:B------:R-:W-:-:S07]  /*2f0a0*/  IMAD.MOV.U32 R33, RZ, RZ, R14 ;  /* 0x000000ffff217224 */ /* 0x000fce00078e000e */
[----:B------:R-:W-:Y:S05]  /*2f0b0*/  WARPSYNC.COLLECTIVE R15, `(.L_x_872) ;  /* 0x000000000f087348 */ /* 0x000fea0003c00000 */
[----:B------:R0:W1:Y:S02]  /*2f0c0*/  SHFL.IDX P6, R14, R13, R12, R11 ;  /* 0x0000000c0d0e7389 */ /* 0x00006400000c000b */
[----:B01----:R-:W-:Y:S01]  /*2f0d0*/  ENDCOLLECTIVE ;  /* 0x000000000000791b */ /* 0x003fe20003800000 */
.L_x_872:
        /* <DEDUP_REMOVED lines=8> */
.L_x_873:
[----:B------:R-:W-:Y:S02]  /*2f160*/  SEL R71, R72, R31, P0 ;  /* 0x0000001f48477207 */ /* 0x000fe40000000000 */
[----:B------:R-:W-:Y:S02]  /*2f170*/  SEL R72, R31, R72, P0 ;  /* 0x000000481f487207 */ /* 0x000fe40000000000 */
[----:B------:R-:W-:Y:S01]  /*2f180*/  MOV R13, R10 ;  /* 0x0000000a000d7202 */ /* 0x000fe20000000f00 */
[----:B------:R-:W-:-:S07]  /*2f190*/  IMAD.MOV.U32 R86, RZ, RZ, R14 ;  /* 0x000000ffff567224 */ /* 0x000fce00078e000e */
[----:B------:R-:W-:Y:S05]  /*2f1a0*/  WARPSYNC.COLLECTIVE R15, `(.L_x_874) ;  /* 0x000000000f087348 */ /* 0x000fea0003c00000 */
[----:B------:R0:W1:Y:S02]  /*2f1b0*/  SHFL.IDX P6, R14, R13, R12, R11 ;  /* 0x0000000c0d0e7389 */ /* 0x00006400000c000b */
[----:B01----:R-:W-:Y:S01]  /*2f1c0*/  ENDCOLLECTIVE ;  /* 0x000000000000791b */ /* 0x003fe20003800000 */
.L_x_874:
[----:B------:R-:W-:Y:S01]  /*2f1d0*/  IMAD.MOV.U32 R13, RZ, RZ, R53 ;  /* 0x000000ffff0d7224 */ /* 0x000fe200078e0035 */
[----:B------:R-:W-:Y:S01]  /*2f1e0*/  SEL R53, R54, R57, P0 ;  /* 0x0000003936357207 */ /* 0x000fe20000000000 */
[----:B------:R-:W-:Y:S01]  /*2f1f0*/  IMAD.MOV.U32 R12, RZ, RZ, R6 ;  /* 0x000000ffff0c7224 */ /* 0x000fe200078e0006 */
[----:B------:R-:W-:Y:S02]  /*2f200*/  SEL R54, R57, R54, P0 ;  /* 0x0000003639367207 */ /* 0x000fe40000000000 */
[----:B------:R-:W-:Y:S02]  /*2f210*/  SEL R57, R64, R97, P0 ;  /* 0x0000006140397207 */ /* 0x000fe40000000000 */
[----:B------:R-:W-:Y:S01]  /*2f220*/  SEL R64, R97, R64, P0 ;  /* 0x0000004061407207 */ /* 0x000fe20000000000 */
[----:B------:R-:W-:Y:S02]  /*2f230*/  IMAD.MOV.U32 R97, RZ, RZ, RZ ;  /* 0x000000ffff617224 */ /* 0x000fe400078e00ff */
[----:B------:R-:W-:-:S07]  /*2f240*/  IMAD.MOV.U32 R90, RZ, RZ, R14 ;  /* 0x000000ffff5a7224 */ /* 0x000fce00078e000e */
[----:B------:R-:W-:Y:S05]  /*2f250*/  WARPSYNC.COLLECTIVE R15, `(.L_x_875) ;  /* 0x000000000f087348 */ /* 0x000fea0003c00000 */
[----:B------:R0:W1:Y:S02]  /*2f260*/  SHFL.IDX P6, R14, R13, R12, R11 ;  /* 0x0000000c0d0e7389 */ /* 0x00006400000c000b */
[----:B01----:R-:W-:Y:S01]  /*2f270*/  ENDCOLLECTIVE ;  /* 0x000000000000791b */ /* 0x003fe20003800000 */
.L_x_875:
[----:B------:R-:W-:Y:S01]  /*2f280*/  IMAD.MOV.U32 R13, RZ, RZ, R35 ;  /* 0x000000ffff0d7224 */ /* 0x000fe200078e0023 */
[----:B------:R-:W-:-:S07]  /*2f290*/  MOV R91, R14 ;  /* 0x0000000e005b7202 */ /* 0x000fce0000000f00 */
[----:B------:R-:W-:Y:S05]  /*2f2a0*/  WARPSYNC.COLLECTIVE R15, `(.L_x_876) ;  /* 0x000000000f087348 */ /* 0x000fea0003c00000 */
[----:B------:R0:W1:Y:S02]  /*2f2b0*/  SHFL.IDX P6, R14, R13, R12, R11 ;  /* 0x0000000c0d0e7389 */ /* 0x00006400000c000b */
[----:B01----:R-:W-:Y:S01]  /*2f2c0*/  ENDCOLLECTIVE ;  /* 0x000000000000791b */ /* 0x003fe20003800000 */
.L_x_876:
        /* <DEDUP_REMOVED lines=8> */
.L_x_877:
[----:B------:R-:W-:Y:S02]  /*2f350*/  SEL R87, R90, R35, P0 ;  /* 0x000000235a577207 */ /* 0x000fe40000000000 */
[----:B------:R-:W-:Y:S01]  /*2f360*/  SEL R90, R35, R90, P0 ;  /* 0x0000005a235a7207 */ /* 0x000fe20000000000 */
[----:B------:R-:W-:Y:S02]  /*2f370*/  IMAD.MOV.U32 R13, RZ, RZ, R94 ;  /* 0x000000ffff0d7224 */ /* 0x000fe400078e005e */
[----:B------:R-:W-:-:S07]  /*2f380*/  IMAD.MOV.U32 R92, RZ, RZ, R14 ;  /* 0x000000ffff5c7224 */ /* 0x000fce00078e000e */
[----:B------:R-:W-:Y:S05]  /*2f390*/  WARPSYNC.COLLECTIVE R15, `(.L_x_878) ;  /* 0x000000000f087348 */ /* 0x000fea0003c00000 */
[----:B------:R0:W1:Y:S02]  /*2f3a0*/  SHFL.IDX P6, R14, R13, R12, R11 ;  /* 0x0000000c0d0e7389 */ /* 0x00006400000c000b */
[----:B01----:R-:W-:Y:S01]  /*2f3b0*/  ENDCOLLECTIVE ;  /* 0x000000000000791b */ /* 0x003fe20003800000 */
.L_x_878:
        /* <DEDUP_REMOVED lines=8> */
.L_x_879:
[----:B------:R-:W-:Y:S02]  /*2f440*/  IMAD.MOV.U32 R13, RZ, RZ, R25 ;  /* 0x000000ffff0d7224 */ /* 0x000fe400078e0019 */
[----:B------:R-:W-:-:S07]  /*2f450*/  IMAD.MOV.U32 R111, RZ, RZ, R14 ;  /* 0x000000ffff6f7224 */ /* 0x000fce00078e000e */
[----:B------:R-:W-:Y:S05]  /*2f460*/  WARPSYNC.COLLECTIVE R15, `(.L_x_880) ;  /* 0x000000000f087348 */ /* 0x000fea0003c00000 */
[----:B------:R0:W1:Y:S02]  /*2f470*/  SHFL.IDX P6, R14, R13, R12, R11 ;  /* 0x0000000c0d0e7389 */ /* 0x00006400000c000b */
[----:B01----:R-:W-:Y:S01]  /*2f480*/  ENDCOLLECTIVE ;  /* 0x000000000000791b */ /* 0x003fe20003800000 */
.L_x_880:
        /* <DEDUP_REMOVED lines=8> */
.L_x_881:
[----:B------:R-:W-:Y:S02]  /*2f510*/  SEL R93, R94, R25, P0 ;  /* 0x000000195e5d7207 */ /* 0x000fe40000000000 */
[----:B------:R-:W-:Y:S02]  /*2f520*/  SEL R94, R25, R94, P0 ;  /* 0x0000005e195e7207 */ /* 0x000fe40000000000 */
[----:B------:R-:W-:Y:S01]  /*2f530*/  MOV R13, R62 ;  /* 0x0000003e000d7202 */ /* 0x000fe20000000f00 */
[----:B------:R-:W-:-:S07]  /*2f540*/  IMAD.MOV.U32 R4, RZ, RZ, R14 ;  /* 0x000000ffff047224 */ /* 0x000fce00078e000e */
[----:B------:R-:W-:Y:S05]  /*2f550*/  WARPSYNC.COLLECTIVE R15, `(.L_x_882) ;  /* 0x000000000f087348 */ /* 0x000fea0003c00000 */
[----:B------:R0:W1:Y:S02]  /*2f560*/  SHFL.IDX P6, R14, R13, R12, R11 ;  /* 0x0000000c0d0e7389 */ /* 0x00006400000c000b */
[----:B01----:R-:W-:Y:S01]  /*2f570*/  ENDCOLLECTIVE ;  /* 0x000000000000791b */ /* 0x003fe20003800000 */
.L_x_882:
[----:B------:R-:W-:Y:S02]  /*2f580*/  IMAD.MOV.U32 R13, RZ, RZ, R9 ;  /* 0x000000ffff0d7224 */ /* 0x000fe400078e0009 */
[----:B------:R-:W-:Y:S02]  /*2f590*/  IMAD.MOV.U32 R12, RZ, RZ, R6 ;  /* 0x000000ffff0c7224 */ /* 0x000fe400078e0006 */
[----:B------:R-:W-:-:S07]  /*2f5a0*/  IMAD.MOV.U32 R62, RZ, RZ, R14 ;  /* 0x000000ffff3e7224 */ /* 0x000fce00078e000e */
[----:B------:R-:W-:Y:S05]  /*2f5b0*/  WARPSYNC.COLLECTIVE R15, `(.L_x_883) ;  /* 0x000000000f087348 */ /* 0x000fea0003c00000 */
[----:B------:R0:W1:Y:S02]  /*2f5c0*/  SHFL.IDX P6, R14, R13, R12, R11 ;  /* 0x0000000c0d0e7389 */ /* 0x00006400000c000b */
[----:B01----:R-:W-:Y:S01]  /*2f5d0*/  ENDCOLLECTIVE ;  /* 0x000000000000791b */ /* 0x003fe20003800000 */
.L_x_883:
[----:B------:R-:W-:Y:S01]  /*2f5e0*/  IMAD.MOV.U32 R13, RZ, RZ, R7 ;  /* 0x000000ffff0d7224 */ /* 0x000fe200078e0007 */
[----:B------:R-:W-:-:S07]  /*2f5f0*/  MOV R9, R14 ;  /* 0x0000000e00097202 */ /* 0x000fce0000000f00 */
[----:B------:R-:W-:Y:S05]  /*2f600*/  WARPSYNC.COLLECTIVE R15, `(.L_x_884) ;  /* 0x000000000f087348 */ /* 0x000fea0003c00000 */
[----:B------:R0:W1:Y:S02]  /*2f610*/  SHFL.IDX P6, R14, R13, R12, R11 ;  /* 0x0000000c0d0e7389 */ /* 0x00006400000c000b */
[----:B01----:R-:W-:Y:S01]  /*2f620*/  ENDCOLLECTIVE ;  /* 0x000000000000791b */ /* 0x003fe20003800000 */
.L_x_884:
[----:B------:R-:W-:Y:S05]  /*2f630*/  BRA `(.L_x_885) ;  /* 0xffffff1c00a07947 */ /* 0x000fea000383ffff */
.L_x_607:
[----:B------:R-:W-:Y:S01]  /*2f640*/  IMAD.MOV.U32 R13, RZ, RZ, R3 ;  /* 0x000000ffff0d7224 */ /* 0x000fe200078e0003 */
[----:B------:R-:W-:Y:S01]  /*2f650*/  MOV R12, RZ ;  /* 0x000000ff000c7202 */ /* 0x000fe20000000f00 */
[----:B------:R-:W-:Y:S02]  /*2f660*/  IMAD.MOV.U32 R11, RZ, RZ, 0x181f ;  /* 0x0000181fff0b7424 */ /* 0x000fe400078e00ff */
[----:B------:R-:W-:-:S07]  /*2f670*/  IMAD.MOV.U32 R15, RZ, RZ, -0x1 ;  /* 0xffffffffff0f7424 */ /* 0x000fce00078e00ff */
[----:B0----5:R-:W-:Y:S05]  /*2f680*/  WARPSYNC.COLLECTIVE R15, `(.L_x_886) ;  /* 0x000000000f087348 */ /* 0x021fea0003c00000 */
[----:B------:R1:W2:Y:S02]  /*2f690*/  SHFL.IDX P6, R14, R13, R12, R11 ;  /* 0x0000000c0d0e7389 */ /* 0x0002a400000c000b */
[----:B012--5:R-:W-:Y:S01]  /*2f6a0*/  ENDCOLLECTIVE ;  /* 0x000000000000791b */ /* 0x027fe20003800000 */
.L_x_886:
[----:B------:R-:W-:Y:S01]  /*2f6b0*/  MOV R13, R2 ;  /* 0x00000002000d7202 */ /* 0x000fe20000000f00 */
[----:B------:R-:W-:-:S07]  /*2f6c0*/  IMAD.MOV.U32 R0, RZ, RZ, R14 ;  /* 0x000000ffff007224 */ /* 0x000fce00078e000e */
[----:B------:R-:W-:Y:S05]  /*2f6d0*/  WARPSYNC.COLLECTIVE R15, `(.L_x_887) ;  /* 0x000000000f087348 */ /* 0x000fea0003c00000 */
[----:B------:R0:W1:Y:S02]  /*2f6e0*/  SHFL.IDX P6, R14, R13, R12, R11 ;  /* 0x0000000c0d0e7389 */ /* 0x00006400000c000b */
[----:B01----:R-:W-:Y:S01]  /*2f6f0*/  ENDCOLLECTIVE ;  /* 0x000000000000791b */ /* 0x003fe20003800000 */
.L_x_887:
[----:B------:R-:W-:Y:S05]  /*2f700*/  BRA `(.L_x_888) ;  /* 0xffffff2c00387947 */ /* 0x000fea000383ffff */
.L_x_610:
[----:B------:R-:W-:Y:S01]  /*2f710*/  BSSY B1, `(.L_x_889) ;  /* 0x0000008000017945 */ /* 0x000fe20003800000 */
[----:B------:R-:W-:Y:S01]  /*2f720*/  IMAD.MOV.U32 R13, RZ, RZ, R3 ;  /* 0x000000ffff0d7224 */ /* 0x000fe200078e0003 */
[----:B---3--:R-:W-:Y:S01]  /*2f730*/  MOV R15, 0xffffffff ;  /* 0xffffffff000f7802 */ /* 0x008fe20000000f00 */
[----:B------:R-:W-:Y:S02]  /*2f740*/  IMAD.MOV.U32 R12, RZ, RZ, 0x1 ;  /* 0x00000001ff0c7424 */ /* 0x000fe400078e00ff */
[----:B------:R-:W-:-:S07]  /*2f750*/  IMAD.MOV.U32 R11, RZ, RZ, 0x181f ;  /* 0x0000181fff0b7424 */ /* 0x000fce00078e00ff */
[----:B012--5:R-:W-:Y:S05]  /*2f760*/  WARPSYNC.COLLECTIVE R15, `(.L_x_890) ;  /* 0x000000000f087348 */ /* 0x027fea0003c00000 */
[----:B--2---:R2:W3:Y:S02]  /*2f770*/  SHFL.IDX P6, R14, R13, R12, R11 ;  /* 0x0000000c0d0e7389 */ /* 0x0044e400000c000b */
[----:B0123-5:R-:W-:Y:S01]  /*2f780*/  ENDCOLLECTIVE ;  /* 0x000000000000791b */ /* 0x02ffe20003800000 */
.L_x_890:
[----:B------:R-:W-:Y:S05]  /*2f790*/  BSYNC B1 ;  /* 0x0000000000017941 */ /* 0x000fea0003800000 */
.L_x_889:
[----:B------:R-:W-:Y:S01]  /*2f7a0*/  IMAD.MOV.U32 R13, RZ, RZ, R2 ;  /* 0x000000ffff0d7224 */ /* 0x000fe200078e0002 */
[----:B------:R-:W-:Y:S01]  /*2f7b0*/  MOV R11, 0x181f ;  /* 0x0000181f000b7802 */ /* 0x000fe20000000f00 */
[----:B------:R-:W-:Y:S02]  /*2f7c0*/  IMAD.MOV.U32 R12, RZ, RZ, 0x1 ;  /* 0x00000001ff0c7424 */ /* 0x000fe400078e00ff */
[----:B------:R-:W-:Y:S02]  /*2f7d0*/  IMAD.MOV.U32 R15, RZ, RZ, -0x1 ;  /* 0xffffffffff0f7424 */ /* 0x000fe400078e00ff */
[----:B------:R-:W-:-:S07]  /*2f7e0*/  IMAD.MOV.U32 R0, RZ, RZ, R14 ;  /* 0x000000ffff007224 */ /* 0x000fce00078e000e */
[----:B------:R-:W-:Y:S05]  /*2f7f0*/  WARPSYNC.COLLECTIVE R15, `(.L_x_891) ;  /* 0x000000000f087348 */ /* 0x000fea0003c00000 */
[----:B------:R0:W1:Y:S02]  /*2f800*/  SHFL.IDX P6, R14, R13, R12, R11 ;  /* 0x0000000c0d0e7389 */ /* 0x00006400000c000b */
[----:B01----:R-:W-:Y:S01]  /*2f810*/  ENDCOLLECTIVE ;  /* 0x000000000000791b */ /* 0x003fe20003800000 */
.L_x_891:
[----:B------:R-:W-:Y:S05]  /*2f820*/  BRA `(.L_x_892) ;  /* 0xffffff2c00387947 */ /* 0x000fea000383ffff */
.L_x_613:
[----:B------:R-:W-:Y:S01]  /*2f830*/  BSSY B1, `(.L_x_893) ;  /* 0x0000008000017945 */ /* 0x000fe20003800000 */
[----:B------:R-:W-:Y:S01]  /*2f840*/  IMAD.MOV.U32 R13, RZ, RZ, R3 ;  /* 0x000000ffff0d7224 */ /* 0x000fe200078e0003 */
[----:B------:R-:W-:Y:S01]  /*2f850*/  MOV R11, 0x181f ;  /* 0x0000181f000b7802 */ /* 0x000fe20000000f00 */
[----:B------:R-:W-:Y:S02]  /*2f860*/  IMAD.MOV.U32 R12, RZ, RZ, 0x2 ;  /* 0x00000002ff0c7424 */ /* 0x000fe400078e00ff */
[----:B---3--:R-:W-:-:S07]  /*2f870*/  IMAD.MOV.U32 R15, RZ, RZ, -0x1 ;  /* 0xffffffffff0f7424 */ /* 0x008fce00078e00ff */
[----:B012-4-:R-:W-:Y:S05]  /*2f880*/  WARPSYNC.COLLECTIVE R15, `(.L_x_894) ;  /* 0x000000000f087348 */ /* 0x017fea0003c00000 */
[----:B--2---:R2:W3:Y:S02]  /*2f890*/  SHFL.IDX P6, R14, R13, R12, R11 ;  /* 0x0000000c0d0e7389 */ /* 0x0044e400000c000b */
[----:B01234-:R-:W-:Y:S01]  /*2f8a0*/  ENDCOLLECTIVE ;  /* 0x000000000000791b */ /* 0x01ffe20003800000 */
.L_x_894:
[----:B------:R-:W-:Y:S05]  /*2f8b0*/  BSYNC B1 ;  /* 0x0000000000017941 */ /* 0x000fea0003800000 */
.L_x_893:
        /* <DEDUP_REMOVED lines=8> */
.L_x_895:
[----:B------:R-:W-:Y:S05]  /*2f940*/  BRA `(.L_x_896) ;  /* 0xffffff2c00387947 */ /* 0x000fea000383ffff */
.L_x_616:
        /* <DEDUP_REMOVED lines=8> */
.L_x_898:
[----:B------:R-:W-:Y:S05]  /*2f9d0*/  BSYNC B1 ;  /* 0x0000000000017941 */ /* 0x000fea0003800000 */
.L_x_897:
        /* <DEDUP_REMOVED lines=8> */
.L_x_899:
[----:B------:R-:W-:Y:S05]  /*2fa60*/  BRA `(.L_x_900) ;  /* 0xffffff2c00387947 */ /* 0x000fea000383ffff */
.L_x_618:
[----:B------:R-:W-:Y:S01]  /*2fa70*/  MOV R13, R32 ;  /* 0x00000020000d7202 */ /* 0x000fe20000000f00 */
[----:B------:R-:W-:Y:S01]  /*2fa80*/  IMAD.MOV.U32 R12, RZ, RZ, RZ ;  /* 0x000000ffff0c7224 */ /* 0x000fe200078e00ff */
[C---:B------:R-:W-:Y:S01]  /*2fa90*/  IADD3 R26, R218.reuse, 0x20, RZ ;  /* 0x00000020da1a7810 */ /* 0x040fe20007ffe0ff */
[----:B------:R-:W-:Y:S02]  /*2faa0*/  IMAD.MOV.U32 R11, RZ, RZ, 0x1c1f ;  /* 0x00001c1fff0b7424 */ /* 0x000fe400078e00ff */
[----:B------:R-:W-:Y:S02]  /*2fab0*/  IMAD.MOV.U32 R15, RZ, RZ, -0x1 ;  /* 0xffffffffff0f7424 */ /* 0x000fe400078e00ff */
[C---:B------:R-:W-:Y:S02]  /*2fac0*/  VIADD R29, R218.reuse, 0x10 ;  /* 0x00000010da1d7836 */ /* 0x040fe40000000000 */
[----:B------:R-:W-:-:S07]  /*2fad0*/  VIADD R28, R218, 0x18 ;  /* 0x00000018da1c7836 */ /* 0x000fce0000000000 */
[----:B------:R-:W-:Y:S05]  /*2fae0*/  WARPSYNC.COLLECTIVE R15, `(.L_x_901) ;  /* 0x000000000f087348 */ /* 0x000fea0003c00000 */
[----:B------:R0:W1:Y:S02]  /*2faf0*/  SHFL.IDX P6, R14, R13, R12, R11 ;  /* 0x0000000c0d0e7389 */ /* 0x00006400000c000b */
[----:B01----:R-:W-:Y:S01]  /*2fb00*/  ENDCOLLECTIVE ;  /* 0x000000000000791b */ /* 0x003fe20003800000 */
.L_x_901:
[C---:B------:R-:W-:Y:S02]  /*2fb10*/  VIADD R25, R218.reuse, 0x28 ;  /* 0x00000028da197836 */ /* 0x040fe40000000000 */
[----:B------:R-:W-:Y:S02]  /*2fb20*/  VIADD R24, R218, 0x30 ;  /* 0x00000030da187836 */ /* 0x000fe40000000000 */
[----:B------:R-:W-:Y:S01]  /*2fb30*/  IMAD.MOV.U32 R13, RZ, RZ, R30 ;  /* 0x000000ffff0d7224 */ /* 0x000fe200078e001e */
[----:B------:R-:W-:-:S07]  /*2fb40*/  MOV R31, R14 ;  /* 0x0000000e001f7202 */ /* 0x000fce0000000f00 */
[----:B------:R-:W-:Y:S05]  /*2fb50*/  WARPSYNC.COLLECTIVE R15, `(.L_x_902) ;  /* 0x000000000f087348 */ /* 0x000fea0003c00000 */
[----:B------:R0:W1:Y:S02]  /*2fb60*/  SHFL.IDX P6, R14, R13, R12, R11 ;  /* 0x0000000c0d0e7389 */ /* 0x00006400000c000b */
[----:B01----:R-:W-:Y:S01]  /*2fb70*/  ENDCOLLECTIVE ;  /* 0x000000000000791b */ /* 0x003fe20003800000 */
.L_x_902:
[----:B------:R-:W-:Y:S05]  /*2fb80*/  BRA `(.L_x_903) ;  /* 0xffffff2c00f47947 */ /* 0x000fea000383ffff */
.L_x_621:
[----:B------:R-:W-:Y:S01]  /*2fb90*/  BSSY B1, `(.L_x_904) ;  /* 0x0000008000017945 */ /* 0x000fe20003800000 */
[----:B---3--:R-:W-:Y:S01]  /*2fba0*/  IMAD.MOV.U32 R13, RZ, RZ, R32 ;  /* 0x000000ffff0d7224 */ /* 0x008fe200078e0020 */
[----:B------:R-:W-:Y:S01]  /*2fbb0*/  MOV R12, 0x1 ;  /* 0x00000001000c7802 */ /* 0x000fe20000000f00 */
[----:B------:R-:W-:Y:S02]  /*2fbc0*/  IMAD.MOV.U32 R11, RZ, RZ, 0x1c1f ;  /* 0x00001c1fff0b7424 */ /* 0x000fe400078e00ff */
[----:B------:R-:W-:-:S07]  /*2fbd0*/  IMAD.MOV.U32 R15, RZ, RZ, -0x1 ;  /* 0xffffffffff0f7424 */ /* 0x000fce00078e00ff */
[----:B012---:R-:W-:Y:S05]  /*2fbe0*/  WARPSYNC.COLLECTIVE R15, `(.L_x_905) ;  /* 0x000000000f087348 */ /* 0x007fea0003c00000 */
[----:B--2---:R2:W3:Y:S02]  /*2fbf0*/  SHFL.IDX P6, R14, R13, R12, R11 ;  /* 0x0000000c0d0e7389 */ /* 0x0044e400000c000b */
[----:B0123--:R-:W-:Y:S01]  /*2fc00*/  ENDCOLLECTIVE ;  /* 0x000000000000791b */ /* 0x00ffe20003800000 */
.L_x_905:
[----:B------:R-:W-:Y:S05]  /*2fc10*/  BSYNC B1 ;  /* 0x0000000000017941 */ /* 0x000fea0003800000 */
.L_x_904:
        /* <DEDUP_REMOVED lines=8> */
.L_x_906:
[----:B------:R-:W-:Y:S05]  /*2fca0*/  BRA `(.L_x_907) ;  /* 0xffffff3400a87947 */ /* 0x000fea000383ffff */
.L_x_625:
[----:B------:R-:W-:Y:S01]  /*2fcb0*/  MOV R13, R3 ;  /* 0x00000003000d7202 */ /* 0x000fe20000000f00 */
[----:B------:R-:W-:Y:S02]  /*2fcc0*/  IMAD.MOV.U32 R12, RZ, RZ, RZ ;  /* 0x000000ffff0c7224 */ /* 0x000fe400078e00ff */
[----:B------:R-:W-:Y:S02]  /*2fcd0*/  IMAD.MOV.U32 R11, RZ, RZ, 0x181f ;  /* 0x0000181fff0b7424 */ /* 0x000fe400078e00ff */
[----:B------:R-:W-:-:S07]  /*2fce0*/  IMAD.MOV.U32 R15, RZ, RZ, -0x1 ;  /* 0xffffffffff0f7424 */ /* 0x000fce00078e00ff */
[----:B--23--:R-:W-:Y:S05]  /*2fcf0*/  WARPSYNC.COLLECTIVE R15, `(.L_x_908) ;  /* 0x000000000f087348 */ /* 0x00cfea0003c00000 */
[----:B------:R0:W1:Y:S02]  /*2fd00*/  SHFL.IDX P6, R14, R13, R12, R11 ;  /* 0x0000000c0d0e7389 */ /* 0x00006400000c000b */
[----:B0123--:R-:W-:Y:S01]  /*2fd10*/  ENDCOLLECTIVE ;  /* 0x000000000000791b */ /* 0x00ffe20003800000 */
.L_x_908:
[----:B------:R-:W-:Y:S01]  /*2fd20*/  IMAD.MOV.U32 R13, RZ, RZ, R2 ;  /* 0x000000ffff0d7224 */ /* 0x000fe200078e0002 */
[----:B------:R-:W-:-:S07]  /*2fd30*/  MOV R0, R14 ;  /* 0x0000000e00007202 */ /* 0x000fce0000000f00 */
[----:B------:R-:W-:Y:S05]  /*2fd40*/  WARPSYNC.COLLECTIVE R15, `(.L_x_909) ;  /* 0x000000000f087348 */ /* 0x000fea0003c00000 */
[----:B------:R0:W1:Y:S02]  /*2fd50*/  SHFL.IDX P6, R14, R13, R12, R11 ;  /* 0x0000000c0d0e7389 */ /* 0x00006400000c000b */
[----:B01----:R-:W-:Y:S01]  /*2fd60*/  ENDCOLLECTIVE ;  /* 0x000000000000791b */ /* 0x003fe20003800000 */
.L_x_909:
[----:B------:R-:W-:Y:S05]  /*2fd70*/  BRA `(.L_x_910) ;  /* 0xffffff4400447947 */ /* 0x000fea000383ffff */
.L_x_628:
[----:B------:R-:W-:Y:S01]  /*2fd80*/  BSSY B1, `(.L_x_911) ;  /* 0x0000008000017945 */ /* 0x000fe20003800000 */
[----:B------:R-:W-:Y:S01]  /*2fd90*/  IMAD.MOV.U32 R13, RZ, RZ, R3 ;  /* 0x000000ffff0d7224 */ /* 0x000fe200078e0003 */
[----:B-1----:R-:W-:Y:S01]  /*2fda0*/  MOV R11, 0x181f ;  /* 0x0000181f000b7802 */ /* 0x002fe20000000f00 */
[----:B------:R-:W-:Y:S02]  /*2fdb0*/  IMAD.MOV.U32 R12, RZ, RZ, 0x1 ;  /* 0x00000001ff0c7424 */ /* 0x000fe400078e00ff */
[----:B------:R-:W-:-:S07]  /*2fdc0*/  IMAD.MOV.U32 R15, RZ, RZ, -0x1 ;  /* 0xffffffffff0f7424 */ /* 0x000fce00078e00ff */
[----:B0-234-:R-:W-:Y:S05]  /*2fdd0*/  WARPSYNC.COLLECTIVE R15, `(.L_x_912) ;  /* 0x000000000f087348 */ /* 0x01dfea0003c00000 */
[----:B----4-:R1:W4:Y:S02]  /*2fde0*/  SHFL.IDX P6, R14, R13, R12, R11 ;  /* 0x0000000c0d0e7389 */ /* 0x01032400000c000b */
[----:B01234-:R-:W-:Y:S01]  /*2fdf0*/  ENDCOLLECTIVE ;  /* 0x000000000000791b */ /* 0x01ffe20003800000 */
.L_x_912:
[----:B------:R-:W-:Y:S05]  /*2fe00*/  BSYNC B1 ;  /* 0x0000000000017941 */ /* 0x000fea0003800000 */
.L_x_911:
        /* <DEDUP_REMOVED lines=8> */
.L_x_913:
[----:B------:R-:W-:Y:S05]  /*2fe90*/  BRA `(.L_x_914) ;  /* 0xffffff4400487947 */ /* 0x000fea000383ffff */
.L_x_631:
[----:B------:R-:W-:Y:S01]  /*2fea0*/  BSSY B1, `(.L_x_915) ;  /* 0x0000008000017945 */ /* 0x000fe20003800000 */
[----:B------:R-:W-:Y:S01]  /*2feb0*/  IMAD.MOV.U32 R13, RZ, RZ, R3 ;  /* 0x000000ffff0d7224 */ /* 0x000fe200078e0003 */
[----:B------:R-:W-:Y:S01]  /*2fec0*/  MOV R12, 0x2 ;  /* 0x00000002000c7802 */ /* 0x000fe20000000f00 */
[----:B0-----:R-:W-:Y:S02]  /*2fed0*/  IMAD.MOV.U32 R11, RZ, RZ, 0x181f ;  /* 0x0000181fff0b7424 */ /* 0x001fe400078e00ff */
[----:B------:R-:W-:-:S07]  /*2fee0*/  IMAD.MOV.U32 R15, RZ, RZ, -0x1 ;  /* 0xffffffffff0f7424 */ /* 0x000fce00078e00ff */
[----:B-1234-:R-:W-:Y:S05]  /*2fef0*/  WARPSYNC.COLLECTIVE R15, `(.L_x_916) ;  /* 0x000000000f087348 */ /* 0x01efea0003c00000 */
[----:B----4-:R0:W4:Y:S02]  /*2ff00*/  SHFL.IDX P6, R14, R13, R12, R11 ;  /* 0x0000000c0d0e7389 */ /* 0x01012400000c000b */
[----:B01234-:R-:W-:Y:S01]  /*2ff10*/  ENDCOLLECTIVE ;  /* 0x000000000000791b */ /* 0x01ffe20003800000 */
.L_x_916:
[----:B------:R-:W-:Y:S05]  /*2ff20*/  BSYNC B1 ;  /* 0x0000000000017941 */ /* 0x000fea0003800000 */
.L_x_915:
        /* <DEDUP_REMOVED lines=8> */
.L_x_917:
[----:B------:R-:W-:Y:S05]  /*2ffb0*/  BRA `(.L_x_918) ;  /* 0xffffff4400487947 */ /* 0x000fea000383ffff */
.L_x_634:
[----:B------:R-:W-:Y:S01]  /*2ffc0*/  BSSY B1, `(.L_x_919) ;  /* 0x0000008000017945 */ /* 0x000fe20003800000 */
[----:B------:R-:W-:Y:S01]  /*2ffd0*/  MOV R13, R3 ;  /* 0x00000003000d7202 */ /* 0x000fe20000000f00 */
[----:B------:R-:W-:Y:S02]  /*2ffe0*/  IMAD.MOV.U32 R12, RZ, RZ, 0x3 ;  /* 0x00000003ff0c7424 */ /* 0x000fe400078e00ff */
[----:B0-----:R-:W-:Y:S02]  /*2fff0*/  IMAD.MOV.U32 R11, RZ, RZ, 0x181f ;  /* 0x0000181fff0b7424 */ /* 0x001fe400078e00ff */
[----:B------:R-:W-:-:S07]  /*30000*/  IMAD.MOV.U32 R15, RZ, RZ, -0x1 ;  /* 0xffffffffff0f7424 */ /* 0x000fce00078e00ff */
[----:B-1234-:R-:W-:Y:S05]  /*30010*/  WARPSYNC.COLLECTIVE R15, `(.L_x_920) ;  /* 0x000000000f087348 */ /* 0x01efea0003c00000 */
[----:B------:R0:W0:Y:S02]  /*30020*/  SHFL.IDX P6, R14, R13, R12, R11 ;  /* 0x0000000c0d0e7389 */ /* 0x00002400000c000b */
[----:B01234-:R-:W-:Y:S01]  /*30030*/  ENDCOLLECTIVE ;  /* 0x000000000000791b */ /* 0x01ffe20003800000 */
.L_x_920:
[----:B------:R-:W-:Y:S05]  /*30040*/  BSYNC B1 ;  /* 0x0000000000017941 */ /* 0x000fea0003800000 */
.L_x_919:
[----:B------:R-:W-:Y:S01]  /*30050*/  IMAD.MOV.U32 R13, RZ, RZ, R2 ;  /* 0x000000ffff0d7224 */ /* 0x000fe200078e0002 */
[----:B------:R-:W-:Y:S01]  /*30060*/  MOV R15, 0xffffffff ;  /* 0xffffffff000f7802 */ /* 0x000fe20000000f00 */
[----:B------:R-:W-:Y:S01]  /*30070*/  IMAD.MOV.U32 R12, RZ, RZ, 0x3 ;  /* 0x00000003ff0c7424 */ /* 0x000fe200078e00ff */
[----:B------:R-:W-:Y:S01]  /*30080*/  MOV R0, R14 ;  /* 0x0000000e00007202 */ /* 0x000fe20000000f00 */
[----:B------:R-:W-:-:S07]  /*30090*/  IMAD.MOV.U32 R11, RZ, RZ, 0x181f ;  /* 0x0000181fff0b7424 */ /* 0x000fce00078e00ff */
[----:B------:R-:W-:Y:S05]  /*300a0*/  WARPSYNC.COLLECTIVE R15, `(.L_x_921) ;  /* 0x000000000f087348 */ /* 0x000fea0003c00000 */
[----:B------:R0:W1:Y:S02]  /*300b0*/  SHFL.IDX P6, R14, R13, R12, R11 ;  /* 0x0000000c0d0e7389 */ /* 0x00006400000c000b */
[----:B01----:R-:W-:Y:S01]  /*300c0*/  ENDCOLLECTIVE ;  /* 0x000000000000791b */ /* 0x003fe20003800000 */
.L_x_921:
[----:B------:R-:W-:Y:S05]  /*300d0*/  BRA `(.L_x_922) ;  /* 0xffffff4400487947 */ /* 0x000fea000383ffff */
.L_x_650:
[----:B------:R-:W0:Y:S01]  /*300e0*/  S2R R9, SR_TID.X ;  /* 0x0000000000097919 */ /* 0x000e220000002100 */
[----:B------:R-:W-:Y:S01]  /*300f0*/  BSSY B1, `(.L_x_923) ;  /* 0x000000a000017945 */ /* 0x000fe20003800000 */
[----:B------:R-:W-:Y:S01]  /*30100*/  IMAD.MOV.U32 R12, RZ, RZ, RZ ;  /* 0x000000ffff0c7224 */ /* 0x000fe200078e00ff */
[----:B------:R-:W-:Y:S01]  /*30110*/  MOV R15, 0xffffffff ;  /* 0xffffffff000f7802 */ /* 0x000fe20000000f00 */
[----:B------:R-:W-:Y:S01]  /*30120*/  IMAD.MOV.U32 R11, RZ, RZ, 0x1f ;  /* 0x0000001fff0b7424 */ /* 0x000fe200078e00ff */
[----:B0-----:R-:W-:-:S04]  /*30130*/  SHF.R.U32.HI R9, RZ, 0x5, R9 ;  /* 0x00000005ff097819 */ /* 0x001fc80000011609 */
[----:B------:R-:W-:-:S05]  /*30140*/  LOP3.LUT R9, R9, 0x3, RZ, 0xc0, !PT ;  /* 0x0000000309097812 */ /* 0x000fca00078ec0ff */
[----:B------:R-:W-:-:S07]  /*30150*/  IMAD.MOV.U32 R13, RZ, RZ, R9 ;  /* 0x000000ffff0d7224 */ /* 0x000fce00078e0009 */
[----:B------:R-:W-:Y:S05]  /*30160*/  WARPSYNC.COLLECTIVE R15, `(.L_x_924) ;  /* 0x000000000f087348 */ /* 0x000fea0003c00000 */
[----:B------:R0:W1:Y:S02]  /*30170*/  SHFL.IDX P6, R14, R13, R12, R11 ;  /* 0x0000000c0d0e7389 */ /* 0x00006400000c000b */
[----:B01----:R-:W-:Y:S01]  /*30180*/  ENDCOLLECTIVE ;  /* 0x000000000000791b */ /* 0x003fe20003800000 */
.L_x_924:
[----:B------:R-:W-:Y:S05]  /*30190*/  BSYNC B1 ;  /* 0x0000000000017941 */ /* 0x000fea0003800000 */
.L_x_923:
[----:B------:R-:W-:Y:S05]  /*301a0*/  BRA `(.L_x_925) ;  /* 0xffffff5c00847947 */ /* 0x000fea000383ffff */
.L_x_652:
[----:B------:R-:W-:Y:S01]  /*301b0*/  BSSY B1, `(.L_x_926) ;  /* 0x0000006000017945 */ /* 0x000fe20003800000 */
[----:B------:R-:W-:-:S07]  /*301c0*/  IMAD.MOV.U32 R15, RZ, RZ, -0x1 ;  /* 0xffffffffff0f7424 */ /* 0x000fce00078e00ff */
[----:B0-----:R-:W-:Y:S05]  /*301d0*/  WARPSYNC.COLLECTIVE R15, `(.L_x_927) ;  /* 0x000000000f0c7348 */ /* 0x001fea0003c00000 */
[----:B------:R-:W-:Y:S02]  /*301e0*/  ELECT P6, UR62, PT ;  /* 0x00000000003e782f */ /* 0x000fe400038c0000 */
[----:B------:R-:W-:Y:S01]  /*301f0*/  MOV R14, UR62 ;  /* 0x0000003e000e7c02 */ /* 0x000fe20008000f00 */
[----:B0-----:R-:W-:Y:S10]  /*30200*/  ENDCOLLECTIVE ;  /* 0x000000000000791b */ /* 0x001ff40003800000 */
.L_x_927:
[----:B------:R-:W-:Y:S05]  /*30210*/  BSYNC B1 ;  /* 0x0000000000017941 */ /* 0x000fea0003800000 */
.L_x_926:
[----:B------:R-:W-:Y:S05]  /*30220*/  BRA `(.L_x_651) ;  /* 0xffffff5c007c7947 */ /* 0x000fea000383ffff */
.L_x_654:
[----:B0-----:R0:W1:Y:S02]  /*30230*/  SYNCS.PHASECHK.TRANS64.TRYWAIT P0, [R22+URZ+0x29820], R7 ;  /* 0x02982007160075a7 */ /* 0x001064000800017f */
[----:B-1----:R-:W-:Y:S05]  /*30240*/  @!P0 NANOSLEEP.SYNCS 0x989680 ;  /* 0x009896800000895d */ /* 0x002fea0003900000 */
[----:B------:R-:W1:Y:S02]  /*30250*/  @!P0 SYNCS.PHASECHK.TRANS64 P0, [R22+URZ+0x29820], R7 ;  /* 0x02982007160085a7 */ /* 0x000e64000800007f */
[----:B-1----:R-:W-:Y:S05]  /*30260*/  @!P0 BRA `(.L_x_654) ;  /* 0xfffffffc00f08947 */ /* 0x002fea000383ffff */
[----:B------:R-:W-:Y:S05]  /*30270*/  BRA `(.L_x_928) ;  /* 0xffffff5c008c7947 */ /* 0x000fea000383ffff */
.L_x_658:
[----:B-1----:R1:W2:Y:S02]  /*30280*/  SYNCS.PHASECHK.TRANS64.TRYWAIT P0, [R10+URZ+0x298a0], R12 ;  /* 0x0298a00c0a0075a7 */ /* 0x0022a4000800017f */
[----:B--2---:R-:W-:Y:S05]  /*30290*/  @!P0 NANOSLEEP.SYNCS 0x989680 ;  /* 0x009896800000895d */ /* 0x004fea0003900000 */
[----:B------:R-:W2:Y:S02]  /*302a0*/  @!P0 SYNCS.PHASECHK.TRANS64 P0, [R10+URZ+0x298a0], R12 ;  /* 0x0298a00c0a0085a7 */ /* 0x000ea4000800007f */
[----:B--2---:R-:W-:Y:S05]  /*302b0*/  @!P0 BRA `(.L_x_658) ;  /* 0xfffffffc00f08947 */ /* 0x004fea000383ffff */
[----:B------:R-:W-:Y:S05]  /*302c0*/  BRA `(.L_x_929) ;  /* 0xffffff5c00a47947 */ /* 0x000fea000383ffff */
.L_x_665:
[----:B0-----:R0:W2:Y:S02]  /*302d0*/  SYNCS.PHASECHK.TRANS64.TRYWAIT P0, [R10+URZ+0x298c0], R12 ;  /* 0x0298c00c0a0075a7 */ /* 0x0010a4000800017f */
[----:B--2---:R-:W-:Y:S05]  /*302e0*/  @!P0 NANOSLEEP.SYNCS 0x989680 ;  /* 0x009896800000895d */ /* 0x004fea0003900000 */
[----:B------:R-:W2:Y:S02]  /*302f0*/  @!P0 SYNCS.PHASECHK.TRANS64 P0, [R10+URZ+0x298c0], R12 ;  /* 0x0298c00c0a0085a7 */ /* 0x000ea4000800007f */
[----:B--2---:R-:W-:Y:S05]  /*30300*/  @!P0 BRA `(.L_x_665) ;  /* 0xfffffffc00f08947 */ /* 0x004fea000383ffff */
[----:B------:R-:W-:Y:S05]  /*30310*/  BRA `(.L_x_930) ;  /* 0xffffff6000987947 */ /* 0x000fea000383ffff */
.L_x_672:
[----:B-1----:R1:W2:Y:S02]  /*30320*/  SYNCS.PHASECHK.TRANS64.TRYWAIT P2, [R10+URZ+0x298a0], R9 ;  /* 0x0298a0090a0075a7 */ /* 0x0022a4000804017f */
[----:B--2---:R-:W-:Y:S05]  /*30330*/  @!P2 NANOSLEEP.SYNCS 0x989680 ;  /* 0x009896800000a95d */ /* 0x004fea0003900000 */
[----:B------:R-:W2:Y:S02]  /*30340*/  @!P2 SYNCS.PHASECHK.TRANS64 P2, [R10+URZ+0x298a0], R9 ;  /* 0x0298a0090a00a5a7 */ /* 0x000ea4000804007f */
[----:B--2---:R-:W-:Y:S05]  /*30350*/  @!P2 BRA `(.L_x_672) ;  /* 0xfffffffc00f0a947 */ /* 0x004fea000383ffff */
[----:B------:R-:W-:Y:S05]  /*30360*/  BRA `(.L_x_931) ;  /* 0xffffff6400587947 */ /* 0x000fea000383ffff */
.L_x_679:
[----:B0-----:R0:W2:Y:S02]  /*30370*/  SYNCS.PHASECHK.TRANS64.TRYWAIT P2, [R10+URZ+0x298c0], R9 ;  /* 0x0298c0090a0075a7 */ /* 0x0010a4000804017f */
[----:B--2---:R-:W-:Y:S05]  /*30380*/  @!P2 NANOSLEEP.SYNCS 0x989680 ;  /* 0x009896800000a95d */ /* 0x004fea0003900000 */
[----:B------:R-:W2:Y:S02]  /*30390*/  @!P2 SYNCS.PHASECHK.TRANS64 P2, [R10+URZ+0x298c0], R9 ;  /* 0x0298c0090a00a5a7 */ /* 0x000ea4000804007f */
[----:B--2---:R-:W-:Y:S05]  /*303a0*/  @!P2 BRA `(.L_x_679) ;  /* 0xfffffffc00f0a947 */ /* 0x004fea000383ffff */
[----:B------:R-:W-:Y:S05]  /*303b0*/  BRA `(.L_x_932) ;  /* 0xffffff6800487947 */ /* 0x000fea000383ffff */
.L_x_696:
[----:B------:R-:W-:Y:S01]  /*303c0*/  SHF.R.U32.HI R8, RZ, 0x5, R21 ;  /* 0x00000005ff087819 */ /* 0x000fe20000011615 */
[----:B------:R-:W-:Y:S01]  /*303d0*/  BSSY B0, `(.L_x_933) ;  /* 0x0000009000007945 */ /* 0x000fe20003800000 */
[----:B-1----:R-:W-:Y:S01]  /*303e0*/  IMAD.MOV.U32 R12, RZ, RZ, RZ ;  /* 0x000000ffff0c7224 */ /* 0x002fe200078e00ff */
[----:B------:R-:W-:Y:S01]  /*303f0*/  MOV R11, 0x1f ;  /* 0x0000001f000b7802 */ /* 0x000fe20000000f00 */
[----:B------:R-:W-:Y:S01]  /*30400*/  IMAD.MOV.U32 R15, RZ, RZ, -0x1 ;  /* 0xffffffffff0f7424 */ /* 0x000fe200078e00ff */
[----:B------:R-:W-:-:S05]  /*30410*/  LOP3.LUT R8, R8, 0x3, RZ, 0xc0, !PT ;  /* 0x0000000308087812 */ /* 0x000fca00078ec0ff */
[----:B------:R-:W-:-:S07]  /*30420*/  IMAD.MOV.U32 R13, RZ, RZ, R8 ;  /* 0x000000ffff0d7224 */ /* 0x000fce00078e0008 */
[----:B-----5:R-:W-:Y:S05]  /*30430*/  WARPSYNC.COLLECTIVE R15, `(.L_x_934) ;  /* 0x000000000f087348 */ /* 0x020fea0003c00000 */
[----:B------:R0:W1:Y:S02]  /*30440*/  SHFL.IDX P6, R14, R13, R12, R11 ;  /* 0x0000000c0d0e7389 */ /* 0x00006400000c000b */
[----:B01---5:R-:W-:Y:S01]  /*30450*/  ENDCOLLECTIVE ;  /* 0x000000000000791b */ /* 0x023fe20003800000 */
.L_x_934:
[----:B------:R-:W-:Y:S05]  /*30460*/  BSYNC B0 ;  /* 0x0000000000007941 */ /* 0x000fea0003800000 */
.L_x_933:
[----:B------:R-:W-:Y:S05]  /*30470*/  BRA `(.L_x_935) ;  /* 0xffffff7800887947 */ /* 0x000fea000383ffff */
.L_x_699:
[----:B0-----:R-:W2:Y:S02]  /*30480*/  LDL R2, [R1+0x2c] ;  /* 0x00002c0001027983 */ /* 0x001ea40000100800 */
[----:B--2---:R0:W1:Y:S02]  /*30490*/  SYNCS.PHASECHK.TRANS64.TRYWAIT P0, [R0+URZ+0x29880], R2 ;  /* 0x02988002000075a7 */ /* 0x004064000800017f */
[----:B-1----:R-:W-:Y:S05]  /*304a0*/  @!P0 NANOSLEEP.SYNCS 0x989680 ;  /* 0x009896800000895d */ /* 0x002fea0003900000 */
[----:B------:R-:W1:Y:S02]  /*304b0*/  @!P0 SYNCS.PHASECHK.TRANS64 P0, [R0+URZ+0x29880], R2 ;  /* 0x02988002000085a7 */ /* 0x000e64000800007f */
[----:B-1----:R-:W-:Y:S05]  /*304c0*/  @!P0 BRA `(.L_x_699) ;  /* 0xfffffffc00ec8947 */ /* 0x002fea000383ffff */
[----:B------:R-:W-:Y:S05]  /*304d0*/  BRA `(.L_x_936) ;  /* 0xffffff7800ac7947 */ /* 0x000fea000383ffff */
.L_x_700:
        /* <DEDUP_REMOVED lines=8> */
.L_x_938:
[----:B------:R-:W-:Y:S05]  /*30560*/  BSYNC B0 ;  /* 0x0000000000007941 */ /* 0x000fea0003800000 */
.L_x_937:
[----:B------:R-:W-:Y:S01]  /*30570*/  LOP3.LUT P2, RZ, R20, 0x2, RZ, 0xc0, !PT ;  /* 0x0000000214ff7812 */ /* 0x000fe2000784c0ff */
[----:B------:R-:W-:Y:S01]  /*30580*/  IMAD.MOV.U32 R13, RZ, RZ, R2 ;  /* 0x000000ffff0d7224 */ /* 0x000fe200078e0002 */
[----:B------:R-:W0:Y:S01]  /*30590*/  S2R R20, SR_TID.X ;  /* 0x0000000000147919 */ /* 0x000e220000002100 */
[----:B------:R-:W-:Y:S01]  /*305a0*/  MOV R12, RZ ;  /* 0x000000ff000c7202 */ /* 0x000fe20000000f00 */
[----:B------:R-:W-:Y:S02]  /*305b0*/  IMAD.MOV.U32 R11, RZ, RZ, 0x1c1f ;  /* 0x00001c1fff0b7424 */ /* 0x000fe400078e00ff */
[----:B------:R-:W-:Y:S02]  /*305c0*/  IMAD.MOV.U32 R15, RZ, RZ, -0x1 ;  /* 0xffffffffff0f7424 */ /* 0x000fe400078e00ff */
[----:B------:R-:W-:-:S07]  /*305d0*/  IMAD.MOV.U32 R4, RZ, RZ, R14 ;  /* 0x000000ffff047224 */ /* 0x000fce00078e000e */
[----:B0-----:R-:W-:Y:S05]  /*305e0*/  WARPSYNC.COLLECTIVE R15, `(.L_x_939) ;  /* 0x000000000f087348 */ /* 0x001fea0003c00000 */
[----:B------:R1:W2:Y:S02]  /*305f0*/  SHFL.IDX P6, R14, R13, R12, R11 ;  /* 0x0000000c0d0e7389 */ /* 0x0002a400000c000b */
[----:B012---:R-:W-:Y:S01]  /*30600*/  ENDCOLLECTIVE ;  /* 0x000000000000791b */ /* 0x007fe20003800000 */
.L_x_939:
[----:B------:R-:W-:Y:S02]  /*30610*/  IMAD.MOV.U32 R13, RZ, RZ, R3 ;  /* 0x000000ffff0d7224 */ /* 0x000fe400078e0003 */
[----:B------:R-:W-:Y:S01]  /*30620*/  IMAD.SHL.U32 R20, R20, 0x10, RZ ;  /* 0x0000001014147824 */ /* 0x000fe200078e00ff */
[----:B------:R-:W-:-:S04]  /*30630*/  MOV R12, R14 ;  /* 0x0000000e000c7202 */ /* 0x000fc80000000f00 */
[----:B------:R-:W-:-:S04]  /*30640*/  LOP3.LUT R20, R20, 0x30, RZ, 0xc0, !PT ;  /* 0x0000003014147812 */ /* 0x000fc800078ec0ff */
[----:B------:R-:W-:Y:S02]  /*30650*/  IADD3 R20, P0, R20, R12, RZ ;  /* 0x0000000c14147210 */ /* 0x000fe40007f1e0ff */
[----:B------:R-:W-:-:S03]  /*30660*/  MOV R12, 0x1 ;  /* 0x00000001000c7802 */ /* 0x000fc60000000f00 */
[----:B------:R-:W-:Y:S01]  /*30670*/  IMAD.X R21, RZ, RZ, R4, P0 ;  /* 0x000000ffff157224 */ /* 0x000fe200000e0604 */
[----:B------:R-:W-:-:S13]  /*30680*/  ISETP.LT.OR P0, PT, R8, 0x1, P2 ;  /* 0x000000010800780c */ /* 0x000fda0001701670 */
[----:B------:R-:W-:Y:S05]  /*30690*/  WARPSYNC.COLLECTIVE R15, `(.L_x_940) ;  /* 0x000000000f087348 */ /* 0x000fea0003c00000 */
[----:B------:R0:W1:Y:S02]  /*306a0*/  SHFL.IDX P6, R14, R13, R12, R11 ;  /* 0x0000000c0d0e7389 */ /* 0x00006400000c000b */
[----:B01----:R-:W-:Y:S01]  /*306b0*/  ENDCOLLECTIVE ;  /* 0x000000000000791b */ /* 0x003fe20003800000 */
.L_x_940:
        /* <DEDUP_REMOVED lines=9> */
[----:B0-----:R-:W0:Y:S01]  /*30750*/  S2R R20, SR_TID.X ;  /* 0x0000000000147919 */ /* 0x001e220000002100 */
[----:B------:R-:W-:-:S07]  /*30760*/  IMAD.MOV.U32 R21, RZ, RZ, R14 ;  /* 0x000000ffff157224 */ /* 0x000fce00078e000e */
[----:B0-----:R-:W-:Y:S05]  /*30770*/  WARPSYNC.COLLECTIVE R15, `(.L_x_941) ;  /* 0x000000000f087348 */ /* 0x001fea0003c00000 */
[----:B------:R1:W2:Y:S02]  /*30780*/  SHFL.IDX P6, R14, R13, R12, R11 ;  /* 0x0000000c0d0e7389 */ /* 0x0002a400000c000b */
[----:B012---:R-:W-:Y:S01]  /*30790*/  ENDCOLLECTIVE ;  /* 0x000000000000791b */ /* 0x007fe20003800000 */
.L_x_941:
[----:B------:R-:W-:Y:S01]  /*307a0*/  IMAD.MOV.U32 R13, RZ, RZ, R3 ;  /* 0x000000ffff0d7224 */ /* 0x000fe200078e0003 */
[----:B------:R-:W-:Y:S01]  /*307b0*/  MOV R12, R14 ;  /* 0x0000000e000c7202 */ /* 0x000fe20000000f00 */
[----:B------:R-:W-:-:S05]  /*307c0*/  IMAD.SHL.U32 R20, R20, 0x10, RZ ;  /* 0x0000001014147824 */ /* 0x000fca00078e00ff */
[----:B------:R-:W-:-:S04]  /*307d0*/  LOP3.LUT R20, R20, 0x30, RZ, 0xc0, !PT ;  /* 0x0000003014147812 */ /* 0x000fc800078ec0ff */
[----:B------:R-:W-:Y:S01]  /*307e0*/  IADD3 R20, P0, R20, R12, RZ ;  /* 0x0000000c14147210 */ /* 0x000fe20007f1e0ff */
[----:B------:R-:W-:-:S04]  /*307f0*/  IMAD.MOV.U32 R12, RZ, RZ, 0x2 ;  /* 0x00000002ff0c7424 */ /* 0x000fc800078e00ff */
[----:B------:R-:W-:Y:S01]  /*30800*/  IMAD.X R21, RZ, RZ, R21, P0 ;  /* 0x000000ffff157224 */ /* 0x000fe200000e0615 */
[----:B------:R-:W-:-:S13]  /*30810*/  ISETP.LT.OR P0, PT, R8, 0x21, P2 ;  /* 0x000000210800780c */ /* 0x000fda0001701670 */
[----:B------:R-:W-:Y:S05]  /*30820*/  WARPSYNC.COLLECTIVE R15, `(.L_x_942) ;  /* 0x000000000f087348 */ /* 0x000fea0003c00000 */
[----:B------:R0:W1:Y:S02]  /*30830*/  SHFL.IDX P6, R14, R13, R12, R11 ;  /* 0x0000000c0d0e7389 */ /* 0x00006400000c000b */
[----:B01----:R-:W-:Y:S01]  /*30840*/  ENDCOLLECTIVE ;  /* 0x000000000000791b */ /* 0x003fe20003800000 */
.L_x_942:
        /* <DEDUP_REMOVED lines=8> */
[----:B------:R-:W-:-:S07]  /*308d0*/  MOV R21, R14 ;  /* 0x0000000e00157202 */ /* 0x000fce0000000f00 */
[----:B0-----:R-:W-:Y:S05]  /*308e0*/  WARPSYNC.COLLECTIVE R15, `(.L_x_943) ;  /* 0x000000000f087348 */ /* 0x001fea0003c00000 */
[----:B------:R1:W2:Y:S02]  /*308f0*/  SHFL.IDX P6, R14, R13, R12, R11 ;  /* 0x0000000c0d0e7389 */ /* 0x0002a400000c000b */
[----:B012---:R-:W-:Y:S01]  /*30900*/  ENDCOLLECTIVE ;  /* 0x000000000000791b */ /* 0x007fe20003800000 */
.L_x_943:
[----:B------:R-:W-:Y:S02]  /*30910*/  IMAD.MOV.U32 R12, RZ, RZ, R14 ;  /* 0x000000ffff0c7224 */ /* 0x000fe400078e000e */
[----:B------:R-:W-:-:S05]  /*30920*/  IMAD.SHL.U32 R20, R20, 0x10, RZ ;  /* 0x0000001014147824 */ /* 0x000fca00078e00ff */
[----:B------:R-:W-:-:S04]  /*30930*/  LOP3.LUT R20, R20, 0x30, RZ, 0xc0, !PT ;  /* 0x0000003014147812 */ /* 0x000fc800078ec0ff */
[----:B------:R-:W-:-:S04]  /*30940*/  IADD3 R20, P0, R20, R12, RZ ;  /* 0x0000000c14147210 */ /* 0x000fc80007f1e0ff */
[----:B------:R-:W-:Y:S02]  /*30950*/  IADD3.X R21, RZ, R21, RZ, P0, !PT ;  /* 0x00000015ff157210 */ /* 0x000fe400007fe4ff */
[----:B------:R-:W-:-:S13]  /*30960*/  ISETP.LT.OR P0, PT, R8, 0x41, P2 ;  /* 0x000000410800780c */ /* 0x000fda0001701670 */
[----:B------:R-:W-:Y:S01]  /*30970*/  @!PT LDS RZ, [RZ] ;  /* 0x00000000fffff984 */ /* 0x000fe20000000800 */
[----:B------:R-:W-:Y:S01]  /*30980*/  @!PT LDS RZ, [RZ] ;  /* 0x00000000fffff984 */ /* 0x000fe20000000800 */
[----:B------:R-:W-:Y:S01]  /*30990*/  @!PT LDS RZ, [RZ] ;  /* 0x00000000fffff984 */ /* 0x000fe20000000800 */
[----:B------:R-:W-:Y:S01]  /*309a0*/  LDGSTS.E.BYPASS.LTC128B.128 [R4+0xc400], desc[UR50][R20.64], !P0 ;  /* 0x0c40000014047fae */ /* 0x000fe2000c101d72 */
[----:B------:R-:W-:-:S13]  /*309b0*/  ISETP.LT.OR P0, PT, R8, 0x41, P1 ;  /* 0x000000410800780c */ /* 0x000fda0000f01670 */
[----:B------:R0:W-:Y:S04]  /*309c0*/  LDGSTS.E.BYPASS.LTC128B.128 [R5+0xc400], desc[UR50][R20.64+0x40], !P0 ;  /* 0x0c40004014057fae */ /* 0x0001e8000c101d72 */
[----:B------:R1:W5:Y:S01]  /*309d0*/  LDL.LU R21, [R1] ;  /* 0x0000000001157983 */ /* 0x0003620000300800 */
[----:B------:R-:W-:Y:S01]  /*309e0*/  IMAD.MOV.U32 R13, RZ, RZ, R3 ;  /* 0x000000ffff0d7224 */ /* 0x000fe200078e0003 */
[C---:B------:R-:W-:Y:S01]  /*309f0*/  ISETP.GE.AND P4, PT, R8.reuse, 0x21, PT ;  /* 0x000000210800780c */ /* 0x040fe20003f86270 */
[----:B------:R-:W-:Y:S01]  /*30a00*/  IMAD.MOV.U32 R12, RZ, RZ, 0x3 ;  /* 0x00000003ff0c7424 */ /* 0x000fe200078e00ff */
[----:B0-----:R-:W0:Y:S01]  /*30a10*/  S2R R20, SR_TID.X ;  /* 0x0000000000147919 */ /* 0x001e220000002100 */
[----:B------:R-:W-:-:S13]  /*30a20*/  ISETP.GE.AND P3, PT, R8, 0x41, PT ;  /* 0x000000410800780c */ /* 0x000fda0003f66270 */
[----:B01---5:R-:W-:Y:S05]  /*30a30*/  WARPSYNC.COLLECTIVE R15, `(.L_x_944) ;  /* 0x000000000f087348 */ /* 0x023fea0003c00000 */
[----:B------:R2:W3:Y:S02]  /*30a40*/  SHFL.IDX P6, R14, R13, R12, R11 ;  /* 0x0000000c0d0e7389 */ /* 0x0004e400000c000b */
[----:B0123-5:R-:W-:Y:S01]  /*30a50*/  ENDCOLLECTIVE ;  /* 0x000000000000791b */ /* 0x02ffe20003800000 */
.L_x_944:
[----:B------:R-:W-:Y:S01]  /*30a60*/  MOV R13, R2 ;  /* 0x00000002000d7202 */ /* 0x000fe20000000f00 */
[----:B------:R-:W-:-:S07]  /*30a70*/  IMAD.MOV.U32 R3, RZ, RZ, R14 ;  /* 0x000000ffff037224 */ /* 0x000fce00078e000e */
[----:B------:R-:W-:Y:S05]  /*30a80*/  WARPSYNC.COLLECTIVE R15, `(.L_x_945) ;  /* 0x000000000f087348 */ /* 0x000fea0003c00000 */
[----:B------:R0:W1:Y:S02]  /*30a90*/  SHFL.IDX P6, R14, R13, R12, R11 ;  /* 0x0000000c0d0e7389 */ /* 0x00006400000c000b */
[----:B01----:R-:W-:Y:S01]  /*30aa0*/  ENDCOLLECTIVE ;  /* 0x000000000000791b */ /* 0x003fe20003800000 */
.L_x_945:
[----:B------:R-:W-:-:S05]  /*30ab0*/  IMAD.SHL.U32 R20, R20, 0x10, RZ ;  /* 0x0000001014147824 */ /* 0x000fca00078e00ff */
[----:B------:R-:W-:Y:S02]  /*30ac0*/  LOP3.LUT R20, R20, 0x30, RZ, 0xc0, !PT ;  /* 0x0000003014147812 */ /* 0x000fe400078ec0ff */
[----:B------:R-:W-:Y:S01]  /*30ad0*/  MOV R13, R25 ;  /* 0x00000019000d7202 */ /* 0x000fe20000000f00 */
[----:B------:R-:W-:Y:S02]  /*30ae0*/  IMAD.MOV.U32 R12, RZ, RZ, RZ ;  /* 0x000000ffff0c7224 */ /* 0x000fe400078e00ff */
[----:B------:R-:W-:-:S07]  /*30af0*/  IMAD.MOV.U32 R2, RZ, RZ, R14 ;  /* 0x000000ffff027224 */ /* 0x000fce00078e000e */
[----:B------:R-:W-:Y:S05]  /*30b00*/  WARPSYNC.COLLECTIVE R15, `(.L_x_946) ;  /* 0x000000000f087348 */ /* 0x000fea0003c00000 */
[----:B------:R0:W1:Y:S02]  /*30b10*/  SHFL.IDX P6, R14, R13, R12, R11 ;  /* 0x0000000c0d0e7389 */ /* 0x00006400000c000b */
[----:B01----:R-:W-:Y:S01]  /*30b20*/  ENDCOLLECTIVE ;  /* 0x000000000000791b */ /* 0x003fe20003800000 */
.L_x_946:
        /* <DEDUP_REMOVED lines=16> */
.L_x_947:
[----:B------:R-:W-:Y:S02]  /*30c30*/  MOV R2, R14 ;  /* 0x0000000e00027202 */ /* 0x000fe40000000f00 */
[----:B------:R-:W-:-:S04]  /*30c40*/  LOP3.LUT R21, R21, 0xffffff7f, RZ, 0xc0, !PT ;  /* 0xffffff7f15157812 */ /* 0x000fc800078ec0ff */
[----:B------:R-:W-:-:S05]  /*30c50*/  @P0 LOP3.LUT R21, R21, 0x80, RZ, 0xfc, !PT ;  /* 0x0000008015150812 */ /* 0x000fca00078efcff */
[----:B------:R3:W-:Y:S01]  /*30c60*/  STL [R1], R21 ;  /* 0x0000001501007387 */ /* 0x0007e20000100800 */
[----:B------:R-:W-:Y:S05]  /*30c70*/  BRA `(.L_x_948) ;  /* 0xffffff7800407947 */ /* 0x000fea000383ffff */
.L_x_705:
[----:B-1----:R-:W2:Y:S02]  /*30c80*/  LDL R2, [R1+0x2c] ;  /* 0x00002c0001027983 */ /* 0x002ea40000100800 */
[----:B--2---:R1:W2:Y:S02]  /*30c90*/  SYNCS.PHASECHK.TRANS64.TRYWAIT P0, [R0+URZ+0x29840], R2 ;  /* 0x02984002000075a7 */ /* 0x0042a4000800017f */
[----:B--2---:R-:W-:Y:S05]  /*30ca0*/  @!P0 NANOSLEEP.SYNCS 0x989680 ;  /* 0x009896800000895d */ /* 0x004fea0003900000 */
[----:B------:R-:W2:Y:S02]  /*30cb0*/  @!P0 SYNCS.PHASECHK.TRANS64 P0, [R0+URZ+0x29840], R2 ;  /* 0x02984002000085a7 */ /* 0x000ea4000800007f */
[----:B--2---:R-:W-:Y:S05]  /*30cc0*/  @!P0 BRA `(.L_x_705) ;  /* 0xfffffffc00ec8947 */ /* 0x004fea000383ffff */
[----:B------:R-:W-:Y:S05]  /*30cd0*/  BRA `(.L_x_949) ;  /* 0xffffff7800b07947 */ /* 0x000fea000383ffff */
.L_x_706:
[----:B------:R-:W-:Y:S01]  /*30ce0*/  BSSY B0, `(.L_x_950) ;  /* 0x0000008000007945 */ /* 0x000fe20003800000 */
[----:B------:R-:W-:Y:S01]  /*30cf0*/  IMAD.MOV.U32 R13, RZ, RZ, R6 ;  /* 0x000000ffff0d7224 */ /* 0x000fe200078e0006 */
[----:B------:R-:W-:Y:S01]  /*30d00*/  MOV R15, 0xffffffff ;  /* 0xffffffff000f7802 */ /* 0x000fe20000000f00 */
[----:B------:R-:W-:Y:S02]  /*30d10*/  IMAD.MOV.U32 R12, RZ, RZ, RZ ;  /* 0x000000ffff0c7224 */ /* 0x000fe400078e00ff */
[----:B------:R-:W-:-:S07]  /*30d20*/  IMAD.MOV.U32 R11, RZ, RZ, 0x1c1f ;  /* 0x00001c1fff0b7424 */ /* 0x000fce00078e00ff */
[----:B---3-5:R-:W-:Y:S05]  /*30d30*/  WARPSYNC.COLLECTIVE R15, `(.L_x_951) ;  /* 0x000000000f087348 */ /* 0x028fea0003c00000 */
[----:B------:R0:W1:Y:S02]  /*30d40*/  SHFL.IDX P6, R14, R13, R12, R11 ;  /* 0x0000000c0d0e7389 */ /* 0x00006400000c000b */
[----:B01-3-5:R-:W-:Y:S01]  /*30d50*/  ENDCOLLECTIVE ;  /* 0x000000000000791b */ /* 0x02bfe20003800000 */
.L_x_951:
[----:B------:R-:W-:Y:S05]  /*30d60*/  BSYNC B0 ;  /* 0x0000000000007941 */ /* 0x000fea0003800000 */
.L_x_950:
[----:B------:R-:W0:Y:S01]  /*30d70*/  S2R R21, SR_TID.X ;  /* 0x0000000000157919 */ /* 0x000e220000002100 */
[----:B------:R-:W-:Y:S01]  /*30d80*/  IMAD.MOV.U32 R13, RZ, RZ, R5 ;  /* 0x000000ffff0d7224 */ /* 0x000fe200078e0005 */
[----:B------:R-:W-:Y:S01]  /*30d90*/  MOV R11, 0x1c1f ;  /* 0x00001c1f000b7802 */ /* 0x000fe20000000f00 */
[----:B------:R-:W-:Y:S01]  /*30da0*/  IMAD.MOV.U32 R12, RZ, RZ, RZ ;  /* 0x000000ffff0c7224 */ /* 0x000fe200078e00ff */
[----:B------:R-:W-:Y:S01]  /*30db0*/  LOP3.LUT P1, RZ, R20, 0x4, RZ, 0xc0, !PT ;  /* 0x0000000414ff7812 */ /* 0x000fe2000782c0ff */
[----:B------:R-:W-:Y:S02]  /*30dc0*/  IMAD.MOV.U32 R15, RZ, RZ, -0x1 ;  /* 0xffffffffff0f7424 */ /* 0x000fe400078e00ff */
[----:B------:R-:W-:Y:S02]  /*30dd0*/  IMAD.MOV.U32 R2, RZ, RZ, R14 ;  /* 0x000000ffff027224 */ /* 0x000fe400078e000e */
[----:B------:R-:W-:-:S08]  /*30de0*/  @P5 IMAD.IADD R9, R22, 0x1, R4 ;  /* 0x0000000116095824 */ /* 0x000fd000078e0204 */
[----:B0-----:R-:W-:Y:S05]  /*30df0*/  WARPSYNC.COLLECTIVE R15, `(.L_x_952) ;  /* 0x000000000f087348 */ /* 0x001fea0003c00000 */
[----:B------:R1:W2:Y:S02]  /*30e00*/  SHFL.IDX P6, R14, R13, R12, R11 ;  /* 0x0000000c0d0e7389 */ /* 0x0002a400000c000b */
[----:B012---:R-:W-:Y:S01]  /*30e10*/  ENDCOLLECTIVE ;  /* 0x000000000000791b */ /* 0x007fe20003800000 */
.L_x_952:
[----:B------:R-:W-:Y:S02]  /*30e20*/  IMAD.MOV.U32 R13, RZ, RZ, R6 ;  /* 0x000000ffff0d7224 */ /* 0x000fe400078e0006 */
[----:B------:R-:W-:Y:S02]  /*30e30*/  IMAD.MOV.U32 R12, RZ, RZ, 0x1 ;  /* 0x00000001ff0c7424 */ /* 0x000fe400078e00ff */
[----:B------:R-:W-:Y:S01]  /*30e40*/  IMAD.SHL.U32 R10, R21, 0x10, RZ ;  /* 0x00000010150a7824 */ /* 0x000fe200078e00ff */
[----:B------:R-:W-:Y:S01]  /*30e50*/  @P4 IADD3 R21, R22, R4, RZ ;  /* 0x0000000416154210 */ /* 0x000fe20007ffe0ff */
[----:B------:R-:W-:Y:S01]  /*30e60*/  IMAD.MOV.U32 R3, RZ, RZ, R14 ;  /* 0x000000ffff037224 */ /* 0x000fe200078e000e */
[----:B------:R-:W-:Y:S02]  /*30e70*/  LOP3.LUT P6, RZ, R20, 0x8, RZ, 0xc0, !PT ;  /* 0x0000000814ff7812 */ /* 0x000fe400078cc0ff */
[----:B------:R-:W-:-:S04]  /*30e80*/  LOP3.LUT R10, R10, 0x30, RZ, 0xc0, !PT ;  /* 0x000000300a0a7812 */ /* 0x000fc800078ec0ff */
[----:B------:R-:W-:-:S04]  /*30e90*/  @P5 IADD3 R3, P0, R10, R3, RZ ;  /* 0x000000030a035210 */ /* 0x000fc80007f1e0ff */
[----:B------:R-:W-:Y:S02]  /*30ea0*/  @P5 IADD3.X R2, RZ, R2, RZ, P0, !PT ;  /* 0x00000002ff025210 */ /* 0x000fe400007fe4ff */
[----:B------:R-:W-:Y:S02]  /*30eb0*/  LOP3.LUT P0, RZ, R20, 0x10, RZ, 0xc0, !PT ;  /* 0x0000001014ff7812 */ /* 0x000fe4000780c0ff */
        /* <DEDUP_REMOVED lines=11> */
.L_x_953:
[----:B------:R-:W-:Y:S01]  /*30f70*/  @!PT LDS RZ, [RZ] ;  /* 0x00000000fffff984 */ /* 0x000fe20000000800 */
[----:B------:R-:W-:Y:S01]  /*30f80*/  @!PT LDS RZ, [RZ] ;  /* 0x00000000fffff984 */ /* 0x000fe20000000800 */
[----:B------:R-:W-:Y:S01]  /*30f90*/  @!PT LDS RZ, [RZ] ;  /* 0x00000000fffff984 */ /* 0x000fe20000000800 */
[----:B------:R0:W-:Y:S01]  /*30fa0*/  @P5 LDGSTS.E.BYPASS.LTC128B.128 [R9+0x1f400], desc[UR50][R2.64+0x80], !P1 ;  /* 0x1f40008002095fae */ /* 0x0001e2000c901d72 */
[----:B------:R-:W-:Y:S01]  /*30fb0*/  LOP3.LUT P5, RZ, R20, 0x8, RZ, 0xc0, !PT ;  /* 0x0000000814ff7812 */ /* 0x000fe200078ac0ff */
[----:B------:R-:W-:Y:S02]  /*30fc0*/  IMAD.MOV.U32 R13, RZ, RZ, R5 ;  /* 0x000000ffff0d7224 */ /* 0x000fe400078e0005 */
[----:B0-----:R-:W-:Y:S01]  /*30fd0*/  @P3 IMAD.IADD R9, R22, 0x1, R4 ;  /* 0x0000000116093824 */ /* 0x001fe200078e0204 */
[----:B------:R-:W-:-:S09]  /*30fe0*/  MOV R2, R14 ;  /* 0x0000000e00027202 */ /* 0x000fd20000000f00 */
[----:B------:R-:W-:Y:S05]  /*30ff0*/  WARPSYNC.COLLECTIVE R15, `(.L_x_954) ;  /* 0x000000000f087348 */ /* 0x000fea0003c00000 */
[----:B------:R0:W1:Y:S02]  /*31000*/  SHFL.IDX P6, R14, R13, R12, R11 ;  /* 0x0000000c0d0e7389 */ /* 0x00006400000c000b */
[----:B01----:R-:W-:Y:S01]  /*31010*/  ENDCOLLECTIVE ;  /* 0x000000000000791b */ /* 0x003fe20003800000 */
.L_x_954:
        /* <DEDUP_REMOVED lines=16> */
.L_x_955:
[----:B------:R-:W-:Y:S01]  /*31120*/  @!PT LDS RZ, [RZ] ;  /* 0x00000000fffff984 */ /* 0x000fe20000000800 */
[----:B------:R-:W-:Y:S01]  /*31130*/  @!PT LDS RZ, [RZ] ;  /* 0x00000000fffff984 */ /* 0x000fe20000000800 */
[----:B------:R-:W-:Y:S01]  /*31140*/  @!PT LDS RZ, [RZ] ;  /* 0x00000000fffff984 */ /* 0x000fe20000000800 */
[----:B------:R-:W-:Y:S04]  /*31150*/  @P4 LDGSTS.E.BYPASS.LTC128B.128 [R21+0x1d400], desc[UR50][R2.64+0x40], !P5 ;  /* 0x1d40004002154fae */ /* 0x000fe8000e901d72 */
[----:B------:R0:W-:Y:S01]  /*31160*/  @P4 LDGSTS.E.BYPASS.LTC128B.128 [R21+0x1fc00], desc[UR50][R2.64+0x80], !P1 ;  /* 0x1fc0008002154fae */ /* 0x0001e2000c901d72 */
[----:B------:R-:W-:Y:S02]  /*31170*/  LOP3.LUT P4, RZ, R20, 0x10, RZ, 0xc0, !PT ;  /* 0x0000001014ff7812 */ /* 0x000fe4000788c0ff */
[----:B------:R-:W-:Y:S01]  /*31180*/  MOV R13, R5 ;  /* 0x00000005000d7202 */ /* 0x000fe20000000f00 */
[----:B0-----:R-:W-:Y:S02]  /*31190*/  @P2 IMAD.IADD R21, R22, 0x1, R4 ;  /* 0x0000000116152824 */ /* 0x001fe400078e0204 */
[----:B------:R-:W-:-:S08]  /*311a0*/  IMAD.MOV.U32 R2, RZ, RZ, R14 ;  /* 0x000000ffff027224 */ /* 0x000fd000078e000e */
[----:B------:R-:W-:Y:S05]  /*311b0*/  WARPSYNC.COLLECTIVE R15, `(.L_x_956) ;  /* 0x000000000f087348 */ /* 0x000fea0003c00000 */
[----:B------:R0:W1:Y:S02]  /*311c0*/  SHFL.IDX P6, R14, R13, R12, R11 ;  /* 0x0000000c0d0e7389 */ /* 0x00006400000c000b */
[----:B01----:R-:W-:Y:S01]  /*311d0*/  ENDCOLLECTIVE ;  /* 0x000000000000791b */ /* 0x003fe20003800000 */
.L_x_956:
[----:B------:R-:W-:Y:S01]  /*311e0*/  MOV R13, R6 ;  /* 0x00000006000d7202 */ /* 0x000fe20000000f00 */
[----:B------:R-:W-:Y:S02]  /*311f0*/  IMAD.MOV.U32 R12, RZ, RZ, 0x3 ;  /* 0x00000003ff0c7424 */ /* 0x000fe400078e00ff */
[----:B------:R-:W-:-:S07]  /*31200*/  IMAD.MOV.U32 R3, RZ, RZ, R14 ;  /* 0x000000ffff037224 */ /* 0x000fce00078e000e */
[----:B------:R-:W-:Y:S05]  /*31210*/  WARPSYNC.COLLECTIVE R15, `(.L_x_957) ;  /* 0x000000000f087348 */ /* 0x000fea0003c00000 */
[----:B------:R0:W1:Y:S02]  /*31220*/  SHFL.IDX P6, R14, R13, R12, R11 ;  /* 0x0000000c0d0e7389 */ /* 0x00006400000c000b */
[----:B01----:R-:W-:Y:S01]  /*31230*/  ENDCOLLECTIVE ;  /* 0x000000000000791b */ /* 0x003fe20003800000 */
.L_x_957:
        /* <DEDUP_REMOVED lines=10> */
.L_x_958:
[----:B------:R-:W-:Y:S01]  /*312e0*/  @!PT LDS RZ, [RZ] ;  /* 0x00000000fffff984 */ /* 0x000fe20000000800 */
[----:B------:R-:W-:Y:S01]  /*312f0*/  @!PT LDS RZ, [RZ] ;  /* 0x00000000fffff984 */ /* 0x000fe20000000800 */
[----:B------:R-:W-:Y:S01]  /*31300*/  @!PT LDS RZ, [RZ] ;  /* 0x00000000fffff984 */ /* 0x000fe20000000800 */
[----:B------:R-:W-:Y:S04]  /*31310*/  @P3 LDGSTS.E.BYPASS.LTC128B.128 [R9+0x1b400], desc[UR50][R2.64], !P4 ;  /* 0x1b40000002093fae */ /* 0x000fe8000e101d72 */
[----:B------:R-:W-:Y:S04]  /*31320*/  @P3 LDGSTS.E.BYPASS.LTC128B.128 [R9+0x1dc00], desc[UR50][R2.64+0x40], !P5 ;  /* 0x1dc0004002093fae */ /* 0x000fe8000e901d72 */
[----:B------:R0:W-:Y:S01]  /*31330*/  @P3 LDGSTS.E.BYPASS.LTC128B.128 [R9+0x20400], desc[UR50][R2.64+0x80], !P1 ;  /* 0x2040008002093fae */ /* 0x0001e2000c901d72 */
[----:B------:R-:W-:Y:S01]  /*31340*/  IMAD.MOV.U32 R13, RZ, RZ, R7 ;  /* 0x000000ffff0d7224 */ /* 0x000fe200078e0007 */
[----:B------:R-:W-:-:S02]  /*31350*/  MOV R12, RZ ;  /* 0x000000ff000c7202 */ /* 0x000fc40000000f00 */
[----:B0-----:R-:W-:-:S07]  /*31360*/  MOV R2, R14 ;  /* 0x0000000e00027202 */ /* 0x001fce0000000f00 */
[----:B------:R-:W-:Y:S05]  /*31370*/  WARPSYNC.COLLECTIVE R15, `(.L_x_959) ;  /* 0x000000000f087348 */ /* 0x000fea0003c00000 */
[----:B------:R0:W1:Y:S02]  /*31380*/  SHFL.IDX P6, R14, R13, R12, R11 ;  /* 0x0000000c0d0e7389 */ /* 0x00006400000c000b */
[----:B01----:R-:W-:Y:S01]  /*31390*/  ENDCOLLECTIVE ;  /* 0x000000000000791b */ /* 0x003fe20003800000 */
.L_x_959:
        /* <DEDUP_REMOVED lines=13> */
.L_x_960:
[----:B------:R-:W-:Y:S01]  /*31470*/  IMAD.MOV.U32 R2, RZ, RZ, R14 ;  /* 0x000000ffff027224 */ /* 0x000fe200078e000e */
[----:B------:R-:W-:Y:S06]  /*31480*/  BRA `(.L_x_961) ;  /* 0xffffff7800187947 */ /* 0x000fec000383ffff */
.L_x_713:
[----:B------:R-:W-:Y:S01]  /*31490*/  MOV R13, R4 ;  /* 0x00000004000d7202 */ /* 0x000fe20000000f00 */
[----:B------:R-:W-:Y:S02]  /*314a0*/  IMAD.MOV.U32 R12, RZ, RZ, RZ ;  /* 0x000000ffff0c7224 */ /* 0x000fe400078e00ff */
[----:B------:R-:W-:Y:S02]  /*314b0*/  IMAD.MOV.U32 R11, RZ, RZ, 0x1c1f ;  /* 0x00001c1fff0b7424 */ /* 0x000fe400078e00ff */
[----:B------:R-:W-:Y:S02]  /*314c0*/  IMAD.MOV.U32 R15, RZ, RZ, -0x1 ;  /* 0xffffffffff0f7424 */ /* 0x000fe400078e00ff */
[----:B-----5:R-:W-:Y:S02]  /*314d0*/  IMAD R6, R17, R8, RZ ;  /* 0x0000000811067224 */ /* 0x020fe400078e02ff */
[----:B------:R-:W-:-:S07]  /*314e0*/  IMAD.IADD R5, R10, 0x1, R5 ;  /* 0x000000010a057824 */ /* 0x000fce00078e0205 */
[----:B------:R-:W-:Y:S05]  /*314f0*/  WARPSYNC.COLLECTIVE R15, `(.L_x_962) ;  /* 0x000000000f087348 */ /* 0x000fea0003c00000 */
[----:B------:R0:W1:Y:S02]  /*31500*/  SHFL.IDX P6, R14, R13, R12, R11 ;  /* 0x0000000c0d0e7389 */ /* 0x00006400000c000b */
[----:B01----:R-:W-:Y:S01]  /*31510*/  ENDCOLLECTIVE ;  /* 0x000000000000791b */ /* 0x003fe20003800000 */
.L_x_962:
[C---:B------:R-:W-:Y:S01]  /*31520*/  VIADD R7, R5.reuse, 0x20 ;  /* 0x0000002005077836 */ /* 0x040fe20000000000 */
[----:B------:R-:W-:Y:S01]  /*31530*/  ISETP.GE.AND P0, PT, R5, R6, PT ;  /* 0x000000060500720c */ /* 0x000fe20003f06270 */
[----:B------:R-:W-:Y:S01]  /*31540*/  IMAD.MOV.U32 R13, RZ, RZ, R0 ;  /* 0x000000ffff0d7224 */ /* 0x000fe200078e0000 */
[----:B------:R-:W-:-:S11]  /*31550*/  MOV R2, R14 ;  /* 0x0000000e00027202 */ /* 0x000fd60000000f00 */
[----:B------:R-:W-:Y:S05]  /*31560*/  WARPSYNC.COLLECTIVE R15, `(.L_x_963) ;  /* 0x000000000f087348 */ /* 0x000fea0003c00000 */
[----:B------:R0:W1:Y:S02]  /*31570*/  SHFL.IDX P6, R14, R13, R12, R11 ;  /* 0x0000000c0d0e7389 */ /* 0x00006400000c000b */
[----:B01----:R-:W-:Y:S01]  /*31580*/  ENDCOLLECTIVE ;  /* 0x000000000000791b */ /* 0x003fe20003800000 */
.L_x_963:
[----:B------:R-:W-:Y:S02]  /*31590*/  IMAD.MOV.U32 R13, RZ, RZ, R4 ;  /* 0x000000ffff0d7224 */ /* 0x000fe400078e0004 */
[----:B------:R-:W-:Y:S02]  /*315a0*/  IMAD.MOV.U32 R12, RZ, RZ, 0x1 ;  /* 0x00000001ff0c7424 */ /* 0x000fe400078e00ff */
[----:B------:R-:W-:-:S07]  /*315b0*/  IMAD.MOV.U32 R3, RZ, RZ, R14 ;  /* 0x000000ffff037224 */ /* 0x000fce00078e000e */
[----:B------:R-:W-:Y:S05]  /*315c0*/  WARPSYNC.COLLECTIVE R15, `(.L_x_964) ;  /* 0x000000000f087348 */ /* 0x000fea0003c00000 */
[----:B------:R0:W1:Y:S02]  /*315d0*/  SHFL.IDX P6, R14, R13, R12, R11 ;  /* 0x0000000c0d0e7389 */ /* 0x00006400000c000b */
[----:B01----:R-:W-:Y:S01]  /*315e0*/  ENDCOLLECTIVE ;  /* 0x000000000000791b */ /* 0x003fe20003800000 */
.L_x_964:
[----:B------:R-:W-:-:S04]  /*315f0*/  @!P0 IADD3 R3, P4, R20, R3, RZ ;  /* 0x0000000314038210 */ /* 0x000fc80007f9e0ff */
[----:B------:R-:W-:-:S04]  /*31600*/  @!P0 IADD3.X R2, RZ, R2, RZ, P4, !PT ;  /* 0x00000002ff028210 */ /* 0x000fc800027fe4ff */
[----:B------:R-:W-:Y:S01]  /*31610*/  @!P0 LOP3.LUT R3, R3, R2, RZ, 0x3c, !PT ;  /* 0x0000000203038212 */ /* 0x000fe200078e3cff */
[----:B------:R-:W-:-:S03]  /*31620*/  IMAD.MOV.U32 R13, RZ, RZ, R0 ;  /* 0x000000ffff0d7224 */ /* 0x000fc600078e0000 */
[----:B------:R-:W-:-:S04]  /*31630*/  @!P0 LOP3.LUT R2, R3, R2, RZ, 0x3c, !PT ;  /* 0x0000000203028212 */ /* 0x000fc800078e3cff */
[----:B------:R-:W-:-:S05]  /*31640*/  @!P0 LOP3.LUT R3, R3, R2, RZ, 0x3c, !PT ;  /* 0x0000000203038212 */ /* 0x000fca00078e3cff */
[----:B------:R-:W-:Y:S01]  /*31650*/  @!PT LDS RZ, [RZ] ;  /* 0x00000000fffff984 */ /* 0x000fe20000000800 */
[----:B------:R-:W-:Y:S01]  /*31660*/  @!PT LDS RZ, [RZ] ;  /* 0x00000000fffff984 */ /* 0x000fe20000000800 */
[----:B------:R-:W-:Y:S01]  /*31670*/  @!PT LDS RZ, [RZ] ;  /* 0x00000000fffff984 */ /* 0x000fe20000000800 */
[----:B------:R-:W-:Y:S04]  /*31680*/  @!P0 LDGSTS.E.BYPASS.LTC128B.128 [R9+0x14400], desc[UR50][R2.64], !P3 ;  /* 0x1440000002098fae */ /* 0x000fe8000d901d72 */
[----:B------:R-:W-:Y:S04]  /*31690*/  @!P0 LDGSTS.E.BYPASS.LTC128B.128 [R9+0x16400], desc[UR50][R2.64+0x40], !P2 ;  /* 0x1640004002098fae */ /* 0x000fe8000d101d72 */
[----:B------:R0:W-:Y:S01]  /*316a0*/  @!P0 LDGSTS.E.BYPASS.LTC128B.128 [R9+0x18400], desc[UR50][R2.64+0x80], !P1 ;  /* 0x1840008002098fae */ /* 0x0001e2000c901d72 */
[----:B------:R-:W-:Y:S02]  /*316b0*/  ISETP.GE.AND P0, PT, R7, R6, PT ;  /* 0x000000060700720c */ /* 0x000fe40003f06270 */
[----:B0-----:R-:W-:-:S11]  /*316c0*/  MOV R2, R14 ;  /* 0x0000000e00027202 */ /* 0x001fd60000000f00 */
[----:B------:R-:W-:Y:S05]  /*316d0*/  WARPSYNC.COLLECTIVE R15, `(.L_x_965) ;  /* 0x000000000f087348 */ /* 0x000fea0003c00000 */
[----:B------:R0:W1:Y:S02]  /*316e0*/  SHFL.IDX P6, R14, R13, R12, R11 ;  /* 0x0000000c0d0e7389 */ /* 0x00006400000c000b */
[----:B01----:R-:W-:Y:S01]  /*316f0*/  ENDCOLLECTIVE ;  /* 0x000000000000791b */ /* 0x003fe20003800000 */
.L_x_965:
[----:B------:R-:W-:Y:S02]  /*31700*/  IMAD.MOV.U32 R13, RZ, RZ, R4 ;  /* 0x000000ffff0d7224 */ /* 0x000fe400078e0004 */
[----:B------:R-:W-:Y:S02]  /*31710*/  IMAD.MOV.U32 R12, RZ, RZ, 0x2 ;  /* 0x00000002ff0c7424 */ /* 0x000fe400078e00ff */
[----:B------:R-:W-:-:S07]  /*31720*/  IMAD.MOV.U32 R3, RZ, RZ, R14 ;  /* 0x000000ffff037224 */ /* 0x000fce00078e000e */
[----:B------:R-:W-:Y:S05]  /*31730*/  WARPSYNC.COLLECTIVE R15, `(.L_x_966) ;  /* 0x000000000f087348 */ /* 0x000fea0003c00000 */
[----:B------:R0:W1:Y:S02]  /*31740*/  SHFL.IDX P6, R14, R13, R12, R11 ;  /* 0x0000000c0d0e7389 */ /* 0x00006400000c000b */
[----:B01----:R-:W-:Y:S01]  /*31750*/  ENDCOLLECTIVE ;  /* 0x000000000000791b */ /* 0x003fe20003800000 */
.L_x_966:
[----:B------:R-:W-:-:S05]  /*31760*/  @!P0 IADD3 R3, P4, R20, R3, RZ ;  /* 0x0000000314038210 */ /* 0x000fca0007f9e0ff */
[----:B------:R-:W-:-:S05]  /*31770*/  @!P0 IMAD.X R2, RZ, RZ, R2, P4 ;  /* 0x000000ffff028224 */ /* 0x000fca00020e0602 */
[----:B------:R-:W-:Y:S02]  /*31780*/  @!P0 LOP3.LUT R3, R3, R2, RZ, 0x3c, !PT ;  /* 0x0000000203038212 */ /* 0x000fe400078e3cff */
[----:B------:R-:W-:Y:S02]  /*31790*/  MOV R13, R0 ;  /* 0x00000000000d7202 */ /* 0x000fe40000000f00 */
[----:B------:R-:W-:-:S04]  /*317a0*/  @!P0 LOP3.LUT R2, R3, R2, RZ, 0x3c, !PT ;  /* 0x0000000203028212 */ /* 0x000fc800078e3cff */
[----:B------:R-:W-:-:S05]  /*317b0*/  @!P0 LOP3.LUT R3, R3, R2, RZ, 0x3c, !PT ;  /* 0x0000000203038212 */ /* 0x000fca00078e3cff */
[----:B------:R-:W-:Y:S01]  /*317c0*/  @!PT LDS RZ, [RZ] ;  /* 0x00000000fffff984 */ /* 0x000fe20000000800 */
[----:B------:R-:W-:Y:S01]  /*317d0*/  @!PT LDS RZ, [RZ] ;  /* 0x00000000fffff984 */ /* 0x000fe20000000800 */
[----:B------:R-:W-:Y:S01]  /*317e0*/  @!PT LDS RZ, [RZ] ;  /* 0x00000000fffff984 */ /* 0x000fe20000000800 */
[----:B------:R-:W-:Y:S04]  /*317f0*/  @!P0 LDGSTS.E.BYPASS.LTC128B.128 [R9+0x14c00], desc[UR50][R2.64], !P3 ;  /* 0x14c0000002098fae */ /* 0x000fe8000d901d72 */
[----:B------:R-:W-:Y:S04]  /*31800*/  @!P0 LDGSTS.E.BYPASS.LTC128B.128 [R9+0x16c00], desc[UR50][R2.64+0x40], !P2 ;  /* 0x16c0004002098fae */ /* 0x000fe8000d101d72 */
[----:B------:R0:W-:Y:S02]  /*31810*/  @!P0 LDGSTS.E.BYPASS.LTC128B.128 [R9+0x18c00], desc[UR50][R2.64+0x80], !P1 ;  /* 0x18c0008002098fae */ /* 0x0001e4000c901d72 */
[----:B0-----:R-:W-:-:S04]  /*31820*/  IADD3 R2, R5, 0x40, RZ ;  /* 0x0000004005027810 */ /* 0x001fc80007ffe0ff */
[----:B------:R-:W-:Y:S01]  /*31830*/  ISETP.GE.AND P0, PT, R2, R6, PT ;  /* 0x000000060200720c */ /* 0x000fe20003f06270 */
[----:B------:R-:W-:-:S12]  /*31840*/  IMAD.MOV.U32 R2, RZ, RZ, R14 ;  /* 0x000000ffff027224 */ /* 0x000fd800078e000e */
[----:B------:R-:W-:Y:S05]  /*31850*/  WARPSYNC.COLLECTIVE R15, `(.L_x_967) ;  /* 0x000000000f087348 */ /* 0x000fea0003c00000 */
[----:B------:R0:W1:Y:S02]  /*31860*/  SHFL.IDX P6, R14, R13, R12, R11 ;  /* 0x0000000c0d0e7389 */ /* 0x00006400000c000b */
[----:B01----:R-:W-:Y:S01]  /*31870*/  ENDCOLLECTIVE ;  /* 0x000000000000791b */ /* 0x003fe20003800000 */
.L_x_967:
[----:B------:R-:W-:Y:S01]  /*31880*/  IMAD.MOV.U32 R13, RZ, RZ, R4 ;  /* 0x000000ffff0d7224 */ /* 0x000fe200078e0004 */
[----:B------:R-:W-:Y:S01]  /*31890*/  MOV R12, 0x3 ;  /* 0x00000003000c7802 */ /* 0x000fe20000000f00 */
[----:B------:R-:W-:-:S07]  /*318a0*/  IMAD.MOV.U32 R3, RZ, RZ, R14 ;  /* 0x000000ffff037224 */ /* 0x000fce00078e000e */
[----:B------:R-:W-:Y:S05]  /*318b0*/  WARPSYNC.COLLECTIVE R15, `(.L_x_968) ;  /* 0x000000000f087348 */ /* 0x000fea0003c00000 */
[----:B------:R0:W1:Y:S02]  /*318c0*/  SHFL.IDX P6, R14, R13, R12, R11 ;  /* 0x0000000c0d0e7389 */ /* 0x00006400000c000b */
[----:B01----:R-:W-:Y:S01]  /*318d0*/  ENDCOLLECTIVE ;  /* 0x000000000000791b */ /* 0x003fe20003800000 */
.L_x_968:
[----:B------:R-:W-:-:S05]  /*318e0*/  @!P0 IADD3 R3, P4, R20, R3, RZ ;  /* 0x0000000314038210 */ /* 0x000fca0007f9e0ff */
[----:B------:R-:W-:-:S05]  /*318f0*/  @!P0 IMAD.X R2, RZ, RZ, R2, P4 ;  /* 0x000000ffff028224 */ /* 0x000fca00020e0602 */
[----:B------:R-:W-:Y:S01]  /*31900*/  @!P0 LOP3.LUT R3, R3, R2, RZ, 0x3c, !PT ;  /* 0x0000000203038212 */ /* 0x000fe200078e3cff */
[----:B------:R-:W-:-:S03]  /*31910*/  IMAD.MOV.U32 R13, RZ, RZ, R0 ;  /* 0x000000ffff0d7224 */ /* 0x000fc600078e0000 */
[----:B------:R-:W-:-:S04]  /*31920*/  @!P0 LOP3.LUT R2, R3, R2, RZ, 0x3c, !PT ;  /* 0x0000000203028212 */ /* 0x000fc800078e3cff */
[----:B------:R-:W-:Y:S01]  /*31930*/  @!P0 LOP3.LUT R3, R3, R2, RZ, 0x3c, !PT ;  /* 0x0000000203038212 */ /* 0x000fe200078e3cff */
[----:B------:R-:W-:-:S07]  /*31940*/  IMAD.MOV.U32 R4, RZ, RZ, R14 ;  /* 0x000000ffff047224 */ /* 0x000fce00078e000e */
[----:B------:R-:W-:Y:S05]  /*31950*/  WARPSYNC.COLLECTIVE R15, `(.L_x_969) ;  /* 0x000000000f087348 */ /* 0x000fea0003c00000 */
[----:B------:R0:W1:Y:S02]  /*31960*/  SHFL.IDX P6, R14, R13, R12, R11 ;  /* 0x0000000c0d0e7389 */ /* 0x00006400000c000b */
[----:B01----:R-:W-:Y:S01]  /*31970*/  ENDCOLLECTIVE ;  /* 0x000000000000791b */ /* 0x003fe20003800000 */
.L_x_969:
[----:B------:R-:W-:Y:S01]  /*31980*/  @!PT LDS RZ, [RZ] ;  /* 0x00000000fffff984 */ /* 0x000fe20000000800 */
[----:B------:R-:W-:Y:S01]  /*31990*/  @!PT LDS RZ, [RZ] ;  /* 0x00000000fffff984 */ /* 0x000fe20000000800 */
[----:B------:R-:W-:Y:S01]  /*319a0*/  @!PT LDS RZ, [RZ] ;  /* 0x00000000fffff984 */ /* 0x000fe20000000800 */
[----:B------:R1:W-:Y:S04]  /*319b0*/  @!P0 LDGSTS.E.BYPASS.LTC128B.128 [R9+0x15400], desc[UR50][R2.64], !P3 ;  /* 0x1540000002098fae */ /* 0x0003e8000d901d72 */
[----:B------:R1:W-:Y:S04]  /*319c0*/  @!P0 LDGSTS.E.BYPASS.LTC128B.128 [R9+0x17400], desc[UR50][R2.64+0x40], !P2 ;  /* 0x1740004002098fae */ /* 0x0003e8000d101d72 */
[----:B------:R1:W-:Y:S01]  /*319d0*/  @!P0 LDGSTS.E.BYPASS.LTC128B.128 [R9+0x19400], desc[UR50][R2.64+0x80], !P1 ;  /* 0x1940008002098fae */ /* 0x0003e2000c901d72 */
[----:B------:R-:W-:Y:S01]  /*319e0*/  IMAD.MOV.U32 R0, RZ, RZ, R14 ;  /* 0x000000ffff007224 */ /* 0x000fe200078e000e */
[----:B------:R-:W-:Y:S06]  /*319f0*/  BRA `(.L_x_970) ;  /* 0xffffff7c00507947 */ /* 0x000fec000383ffff */
.L_x_718:
[----:B0-----:R0:W1:Y:S02]  /*31a00*/  SYNCS.PHASECHK.TRANS64.TRYWAIT P0, [R22+URZ+0x29820], R3 ;  /* 0x02982003160075a7 */ /* 0x001064000800017f */
[----:B-1----:R-:W-:Y:S05]  /*31a10*/  @!P0 NANOSLEEP.SYNCS 0x989680 ;  /* 0x009896800000895d */ /* 0x002fea0003900000 */
[----:B------:R-:W1:Y:S02]  /*31a20*/  @!P0 SYNCS.PHASECHK.TRANS64 P0, [R22+URZ+0x29820], R3 ;  /* 0x02982003160085a7 */ /* 0x000e64000800007f */
[----:B-1----:R-:W-:Y:S05]  /*31a30*/  @!P0 BRA `(.L_x_718) ;  /* 0xfffffffc00f08947 */ /* 0x002fea000383ffff */
[----:B------:R-:W-:Y:S05]  /*31a40*/  BRA `(.L_x_971) ;  /* 0xffffff7c00c47947 */ /* 0x000fea000383ffff */
.L_x_722:
[----:B0-----:R0:W1:Y:S02]  /*31a50*/  SYNCS.PHASECHK.TRANS64.TRYWAIT P0, [R0+URZ+0x29880], R31 ;  /* 0x0298801f000075a7 */ /* 0x001064000800017f */
[----:B-1----:R-:W-:Y:S05]  /*31a60*/  @!P0 NANOSLEEP.SYNCS 0x989680 ;  /* 0x009896800000895d */ /* 0x002fea0003900000 */
[----:B------:R-:W1:Y:S02]  /*31a70*/  @!P0 SYNCS.PHASECHK.TRANS64 P0, [R0+URZ+0x29880], R31 ;  /* 0x0298801f000085a7 */ /* 0x000e64000800007f */
[----:B-1----:R-:W-:Y:S05]  /*31a80*/  @!P0 BRA `(.L_x_722) ;  /* 0xfffffffc00f08947 */ /* 0x002fea000383ffff */
[----:B------:R-:W-:Y:S05]  /*31a90*/  BRA `(.L_x_972) ;  /* 0xffffff8000e87947 */ /* 0x000fea000383ffff */
.L_x_723:
[----:B------:R-:W-:Y:S01]  /*31aa0*/  BSSY B0, `(.L_x_973) ;  /* 0x0000008000007945 */ /* 0x000fe20003800000 */
[----:B------:R-:W-:Y:S01]  /*31ab0*/  MOV R13, R20 ;  /* 0x00000014000d7202 */ /* 0x000fe20000000f00 */
[----:B------:R-:W-:Y:S02]  /*31ac0*/  IMAD.MOV.U32 R12, RZ, RZ, RZ ;  /* 0x000000ffff0c7224 */ /* 0x000fe400078e00ff */
[----:B------:R-:W-:Y:S02]  /*31ad0*/  IMAD.MOV.U32 R11, RZ, RZ, 0x1c1f ;  /* 0x00001c1fff0b7424 */ /* 0x000fe400078e00ff */
[----:B------:R-:W-:-:S07]  /*31ae0*/  IMAD.MOV.U32 R15, RZ, RZ, -0x1 ;  /* 0xffffffffff0f7424 */ /* 0x000fce00078e00ff */
[----:B0-----:R-:W-:Y:S05]  /*31af0*/  WARPSYNC.COLLECTIVE R15, `(.L_x_974) ;  /* 0x000000000f087348 */ /* 0x001fea0003c00000 */
[----:B------:R1:W2:Y:S02]  /*31b00*/  SHFL.IDX P6, R14, R13, R12, R11 ;  /* 0x0000000c0d0e7389 */ /* 0x0002a400000c000b */
[----:B012---:R-:W-:Y:S01]  /*31b10*/  ENDCOLLECTIVE ;  /* 0x000000000000791b */ /* 0x007fe20003800000 */
.L_x_974:
[----:B------:R-:W-:Y:S05]  /*31b20*/  BSYNC B0 ;  /* 0x0000000000007941 */ /* 0x000fea0003800000 */
.L_x_973:
[----:B------:R-:W0:Y:S01]  /*31b30*/  S2R R10, SR_TID.X ;  /* 0x00000000000a7919 */ /* 0x000e220000002100 */
[----:B------:R-:W-:Y:S01]  /*31b40*/  IMAD.MOV.U32 R13, RZ, RZ, R7 ;  /* 0x000000ffff0d7224 */ /* 0x000fe200078e0007 */
[----:B------:R-:W-:Y:S01]  /*31b50*/  MOV R3, R14 ;  /* 0x0000000e00037202 */ /* 0x000fe20000000f00 */
[----:B------:R-:W-:Y:S01]  /*31b60*/  IMAD.MOV.U32 R12, RZ, RZ, RZ ;  /* 0x000000ffff0c7224 */ /* 0x000fe200078e00ff */
[----:B------:R-:W-:Y:S01]  /*31b70*/  IADD3 R9, R22, R9, R36 ;  /* 0x0000000916097210 */ /* 0x000fe20007ffe024 */
[----:B------:R-:W-:Y:S02]  /*31b80*/  IMAD.MOV.U32 R11, RZ, RZ, 0x1c1f ;  /* 0x00001c1fff0b7424 */ /* 0x000fe400078e00ff */
[----:B------:R-:W-:-:S07]  /*31b90*/  IMAD.MOV.U32 R15, RZ, RZ, -0x1 ;  /* 0xffffffffff0f7424 */ /* 0x000fce00078e00ff */
[----:B0-----:R-:W-:Y:S05]  /*31ba0*/  WARPSYNC.COLLECTIVE R15, `(.L_x_975) ;  /* 0x000000000f087348 */ /* 0x001fea0003c00000 */
[----:B------:R1:W2:Y:S02]  /*31bb0*/  SHFL.IDX P6, R14, R13, R12, R11 ;  /* 0x0000000c0d0e7389 */ /* 0x0002a400000c000b */
[----:B012---:R-:W-:Y:S01]  /*31bc0*/  ENDCOLLECTIVE ;  /* 0x000000000000791b */ /* 0x007fe20003800000 */
.L_x_975:
[----:B------:R-:W-:Y:S02]  /*31bd0*/  IMAD.MOV.U32 R13, RZ, RZ, R20 ;  /* 0x000000ffff0d7224 */ /* 0x000fe400078e0014 */
[----:B------:R-:W-:Y:S01]  /*31be0*/  IMAD.MOV.U32 R12, RZ, RZ, 0x1 ;  /* 0x00000001ff0c7424 */ /* 0x000fe200078e00ff */
[----:B------:R-:W-:Y:S01]  /*31bf0*/  SHF.L.U32 R10, R10, 0x4, RZ ;  /* 0x000000040a0a7819 */ /* 0x000fe200000006ff */
[----:B------:R-:W-:-:S03]  /*31c00*/  IMAD.MOV.U32 R2, RZ, RZ, R14 ;  /* 0x000000ffff027224 */ /* 0x000fc600078e000e */
[----:B------:R-:W-:-:S07]  /*31c10*/  LOP3.LUT R10, R10, 0x30, RZ, 0xc0, !PT ;  /* 0x000000300a0a7812 */ /* 0x000fce00078ec0ff */
[----:B------:R-:W-:Y:S05]  /*31c20*/  WARPSYNC.COLLECTIVE R15, `(.L_x_976) ;  /* 0x000000000f087348 */ /* 0x000fea0003c00000 */
[----:B------:R0:W1:Y:S02]  /*31c30*/  SHFL.IDX P6, R14, R13, R12, R11 ;  /* 0x0000000c0d0e7389 */ /* 0x00006400000c000b */
[----:B01----:R-:W-:Y:S01]  /*31c40*/  ENDCOLLECTIVE ;  /* 0x000000000000791b */ /* 0x003fe20003800000 */
.L_x_976:
[----:B------:R-:W-:Y:S02]  /*31c50*/  IADD3 R2, P0, R10, R2, RZ ;  /* 0x000000020a027210 */ /* 0x000fe40007f1e0ff */
[----:B------:R-:W-:-:S03]  /*31c60*/  IADD3 R10, R37, R9, RZ ;  /* 0x00000009250a7210 */ /* 0x000fc60007ffe0ff */
[----:B------:R-:W-:-:S05]  /*31c70*/  IMAD.X R3, RZ, RZ, R3, P0 ;  /* 0x000000ffff037224 */ /* 0x000fca00000e0603 */
[----:B------:R-:W-:Y:S01]  /*31c80*/  @!PT LDS RZ, [RZ] ;  /* 0x00000000fffff984 */ /* 0x000fe20000000800 */
[----:B------:R-:W-:Y:S01]  /*31c90*/  @!PT LDS RZ, [RZ] ;  /* 0x00000000fffff984 */ /* 0x000fe20000000800 */
[----:B------:R-:W-:Y:S01]  /*31ca0*/  @!PT LDS RZ, [RZ] ;  /* 0x00000000fffff984 */ /* 0x000fe20000000800 */
[----:B------:R-:W-:Y:S01]  /*31cb0*/  LDGSTS.E.BYPASS.LTC128B.128 [R9+0xa400], desc[UR50][R2.64], !P3 ;  /* 0x0a40000002097fae */ /* 0x000fe2000d901d72 */
[----:B------:R-:W-:-:S03]  /*31cc0*/  MOV R13, R7 ;  /* 0x00000007000d7202 */ /* 0x000fc60000000f00 */
[----:B------:R0:W-:Y:S02]  /*31cd0*/  LDGSTS.E.BYPASS.LTC128B.128 [R10+0xa400], desc[UR50][R2.64+0x40], !P1 ;  /* 0x0a400040020a7fae */ /* 0x0001e4000c901d72 */
[----:B0-----:R-:W0:Y:S01]  /*31ce0*/  S2R R2, SR_TID.X ;  /* 0x0000000000027919 */ /* 0x001e220000002100 */
[----:B------:R-:W-:-:S07]  /*31cf0*/  IMAD.MOV.U32 R3, RZ, RZ, R14 ;  /* 0x000000ffff037224 */ /* 0x000fce00078e000e */
[----:B0-----:R-:W-:Y:S05]  /*31d00*/  WARPSYNC.COLLECTIVE R15, `(.L_x_977) ;  /* 0x000000000f087348 */ /* 0x001fea0003c00000 */
[----:B------:R1:W2:Y:S02]  /*31d10*/  SHFL.IDX P6, R14, R13, R12, R11 ;  /* 0x0000000c0d0e7389 */ /* 0x0002a400000c000b */
[----:B012---:R-:W-:Y:S01]  /*31d20*/  ENDCOLLECTIVE ;  /* 0x000000000000791b */ /* 0x007fe20003800000 */
.L_x_977:
[----:B------:R-:W-:Y:S01]  /*31d30*/  MOV R13, R20 ;  /* 0x00000014000d7202 */ /* 0x000fe20000000f00 */
[----:B------:R-:W-:Y:S02]  /*31d40*/  IMAD.MOV.U32 R12, RZ, RZ, 0x2 ;  /* 0x00000002ff0c7424 */ /* 0x000fe400078e00ff */
[----:B------:R-:W-:Y:S02]  /*31d50*/  IMAD.SHL.U32 R15, R2, 0x10, RZ ;  /* 0x00000010020f7824 */ /* 0x000fe400078e00ff */
[----:B------:R-:W-:-:S03]  /*31d60*/  IMAD.MOV.U32 R2, RZ, RZ, R14 ;  /* 0x000000ffff027224 */ /* 0x000fc600078e000e */
[----:B------:R-:W-:-:S04]  /*31d70*/  LOP3.LUT R15, R15, 0x30, RZ, 0xc0, !PT ;  /* 0x000000300f0f7812 */ /* 0x000fc800078ec0ff */
[----:B------:R-:W-:Y:S01]  /*31d80*/  IADD3 R2, P0, R15, R2, RZ ;  /* 0x000000020f027210 */ /* 0x000fe20007f1e0ff */
[----:B------:R-:W-:-:S04]  /*31d90*/  IMAD.MOV.U32 R15, RZ, RZ, -0x1 ;  /* 0xffffffffff0f7424 */ /* 0x000fc800078e00ff */
[----:B------:R-:W-:-:S08]  /*31da0*/  IMAD.X R3, RZ, RZ, R3, P0 ;  /* 0x000000ffff037224 */ /* 0x000fd000000e0603 */
[----:B------:R-:W-:Y:S05]  /*31db0*/  WARPSYNC.COLLECTIVE R15, `(.L_x_978) ;  /* 0x000000000f087348 */ /* 0x000fea0003c00000 */
[----:B------:R0:W1:Y:S02]  /*31dc0*/  SHFL.IDX P6, R14, R13, R12, R11 ;  /* 0x0000000c0d0e7389 */ /* 0x00006400000c000b */
[----:B01----:R-:W-:Y:S01]  /*31dd0*/  ENDCOLLECTIVE ;  /* 0x000000000000791b */ /* 0x003fe20003800000 */
.L_x_978:
[----:B------:R-:W-:Y:S01]  /*31de0*/  @!PT LDS RZ, [RZ] ;  /* 0x00000000fffff984 */ /* 0x000fe20000000800 */
[----:B------:R-:W-:Y:S01]  /*31df0*/  @!PT LDS RZ, [RZ] ;  /* 0x00000000fffff984 */ /* 0x000fe20000000800 */
[----:B------:R-:W-:Y:S01]  /*31e00*/  @!PT LDS RZ, [RZ] ;  /* 0x00000000fffff984 */ /* 0x000fe20000000800 */
[----:B------:R-:W-:Y:S04]  /*31e10*/  LDGSTS.E.BYPASS.LTC128B.128 [R9+0xb400], desc[UR50][R2.64], !P3 ;  /* 0x0b40000002097fae */ /* 0x000fe8000d901d72 */
[----:B------:R0:W-:Y:S01]  /*31e20*/  LDGSTS.E.BYPASS.LTC128B.128 [R10+0xb400], desc[UR50][R2.64+0x40], !P1 ;  /* 0x0b400040020a7fae */ /* 0x0001e2000c901d72 */
[----:B------:R-:W-:Y:S01]  /*31e30*/  MOV R13, R7 ;  /* 0x00000007000d7202 */ /* 0x000fe20000000f00 */
[----:B0-----:R-:W0:Y:S01]  /*31e40*/  S2R R2, SR_TID.X ;  /* 0x0000000000027919 */ /* 0x001e220000002100 */
[----:B------:R-:W-:-:S07]  /*31e50*/  IMAD.MOV.U32 R3, RZ, RZ, R14 ;  /* 0x000000ffff037224 */ /* 0x000fce00078e000e */
[----:B0-----:R-:W-:Y:S05]  /*31e60*/  WARPSYNC.COLLECTIVE R15, `(.L_x_979) ;  /* 0x000000000f087348 */ /* 0x001fea0003c00000 */
[----:B------:R1:W2:Y:S02]  /*31e70*/  SHFL.IDX P6, R14, R13, R12, R11 ;  /* 0x0000000c0d0e7389 */ /* 0x0002a400000c000b */
[----:B012---:R-:W-:Y:S01]  /*31e80*/  ENDCOLLECTIVE ;  /* 0x000000000000791b */ /* 0x007fe20003800000 */
.L_x_979:
        /* <DEDUP_REMOVED lines=11> */
.L_x_980:
        /* <DEDUP_REMOVED lines=11> */
.L_x_981:
[----:B------:R-:W-:Y:S01]  /*31ff0*/  MOV R13, R24 ;  /* 0x00000018000d7202 */ /* 0x000fe20000000f00 */
[----:B------:R-:W-:Y:S02]  /*32000*/  IMAD.MOV.U32 R12, RZ, RZ, RZ ;  /* 0x000000ffff0c7224 */ /* 0x000fe400078e00ff */
[----:B------:R-:W-:-:S07]  /*32010*/  IMAD.MOV.U32 R2, RZ, RZ, R14 ;  /* 0x000000ffff027224 */ /* 0x000fce00078e000e */
[----:B------:R-:W-:Y:S05]  /*32020*/  WARPSYNC.COLLECTIVE R15, `(.L_x_982) ;  /* 0x000000000f087348 */ /* 0x000fea0003c00000 */
[----:B------:R0:W1:Y:S02]  /*32030*/  SHFL.IDX P6, R14, R13, R12, R11 ;  /* 0x0000000c0d0e7389 */ /* 0x00006400000c000b */
[----:B01----:R-:W-:Y:S01]  /*32040*/  ENDCOLLECTIVE ;  /* 0x000000000000791b */ /* 0x003fe20003800000 */
.L_x_982:
[----:B------:R-:W-:-:S05]  /*32050*/  IMAD.SHL.U32 R3, R3, 0x10, RZ ;  /* 0x0000001003037824 */ /* 0x000fca00078e00ff */
[----:B------:R-:W-:-:S04]  /*32060*/  LOP3.LUT R3, R3, 0x30, RZ, 0xc0, !PT ;  /* 0x0000003003037812 */ /* 0x000fc800078ec0ff */
[----:B------:R-:W-:Y:S01]  /*32070*/  IADD3 R2, P0, R3, R2, RZ ;  /* 0x0000000203027210 */ /* 0x000fe20007f1e0ff */
[----:B------:R-:W-:-:S04]  /*32080*/  IMAD.MOV.U32 R13, RZ, RZ, R25 ;  /* 0x000000ffff0d7224 */ /* 0x000fc800078e0019 */
[----:B------:R-:W-:-:S05]  /*32090*/  IMAD.X R3, RZ, RZ, R20, P0 ;  /* 0x000000ffff037224 */ /* 0x000fca00000e0614 */
[----:B------:R-:W-:Y:S01]  /*320a0*/  @!PT LDS RZ, [RZ] ;  /* 0x00000000fffff984 */ /* 0x000fe20000000800 */
[----:B------:R-:W-:Y:S01]  /*320b0*/  @!PT LDS RZ, [RZ] ;  /* 0x00000000fffff984 */ /* 0x000fe20000000800 */
[----:B------:R-:W-:Y:S01]  /*320c0*/  @!PT LDS RZ, [RZ] ;  /* 0x00000000fffff984 */ /* 0x000fe20000000800 */
[----:B------:R0:W-:Y:S01]  /*320d0*/  LDGSTS.E.BYPASS.LTC128B.128 [R9+0xd400], desc[UR50][R2.64], !P3 ;  /* 0x0d40000002097fae */ /* 0x0001e2000d901d72 */
[----:B------:R-:W-:-:S03]  /*320e0*/  IMAD.MOV.U32 R24, RZ, RZ, R14 ;  /* 0x000000ffff187224 */ /* 0x000fc600078e000e */
[----:B------:R0:W-:Y:S04]  /*320f0*/  LDGSTS.E.BYPASS.LTC128B.128 [R10+0xd400], desc[UR50][R2.64+0x40], !P1 ;  /* 0x0d400040020a7fae */ /* 0x0001e8000c901d72 */
[----:B0-----:R-:W-:Y:S05]  /*32100*/  WARPSYNC.COLLECTIVE R15, `(.L_x_983) ;  /* 0x000000000f087348 */ /* 0x001fea0003c00000 */
[----:B------:R1:W2:Y:S02]  /*32110*/  SHFL.IDX P6, R14, R13, R12, R11 ;  /* 0x0000000c0d0e7389 */ /* 0x0002a400000c000b */
[----:B012---:R-:W-:Y:S01]  /*32120*/  ENDCOLLECTIVE ;  /* 0x000000000000791b */ /* 0x007fe20003800000 */
.L_x_983:
[----:B------:R-:W-:Y:S01]  /*32130*/  MOV R2, R14 ;  /* 0x0000000e00027202 */ /* 0x000fe20000000f00 */
[----:B------:R-:W-:Y:S06]  /*32140*/  BRA `(.L_x_984) ;  /* 0xffffff80005c7947 */ /* 0x000fec000383ffff */
.L_x_728:
[----:B---3--:R3:W4:Y:S02]  /*32150*/  SYNCS.PHASECHK.TRANS64.TRYWAIT P0, [R0+URZ+0x29840], R31 ;  /* 0x0298401f000075a7 */ /* 0x008724000800017f */
[----:B----4-:R-:W-:Y:S05]  /*32160*/  @!P0 NANOSLEEP.SYNCS 0x989680 ;  /* 0x009896800000895d */ /* 0x010fea0003900000 */
[----:B------:R-:W4:Y:S02]  /*32170*/  @!P0 SYNCS.PHASECHK.TRANS64 P0, [R0+URZ+0x29840], R31 ;  /* 0x0298401f000085a7 */ /* 0x000f24000800007f */
[----:B----4-:R-:W-:Y:S05]  /*32180*/  @!P0 BRA `(.L_x_728) ;  /* 0xfffffffc00f08947 */ /* 0x010fea000383ffff */
[----:B------:R-:W-:Y:S05]  /*32190*/  BRA `(.L_x_985) ;  /* 0xffffff8000bc7947 */ /* 0x000fea000383ffff */
.L_x_729:
[----:B------:R-:W-:Y:S01]  /*321a0*/  BSSY B0, `(.L_x_986) ;  /* 0x0000008000007945 */ /* 0x000fe20003800000 */
[----:B------:R-:W-:Y:S01]  /*321b0*/  IMAD.MOV.U32 R13, RZ, RZ, R6 ;  /* 0x000000ffff0d7224 */ /* 0x000fe200078e0006 */
[----:B------:R-:W-:Y:S01]  /*321c0*/  MOV R15, 0xffffffff ;  /* 0xffffffff000f7802 */ /* 0x000fe20000000f00 */
[----:B------:R-:W-:Y:S02]  /*321d0*/  IMAD.MOV.U32 R12, RZ, RZ, RZ ;  /* 0x000000ffff0c7224 */ /* 0x000fe400078e00ff */
[----:B------:R-:W-:-:S07]  /*321e0*/  IMAD.MOV.U32 R11, RZ, RZ, 0x1c1f ;  /* 0x00001c1fff0b7424 */ /* 0x000fce00078e00ff */
[----:B-123--:R-:W-:Y:S05]  /*321f0*/  WARPSYNC.COLLECTIVE R15, `(.L_x_987) ;  /* 0x000000000f087348 */ /* 0x00efea0003c00000 */
[----:B------:R0:W4:Y:S02]  /*32200*/  SHFL.IDX P6, R14, R13, R12, R11 ;  /* 0x0000000c0d0e7389 */ /* 0x00012400000c000b */
[----:B01234-:R-:W-:Y:S01]  /*32210*/  ENDCOLLECTIVE ;  /* 0x000000000000791b */ /* 0x01ffe20003800000 */
.L_x_987:
[----:B------:R-:W-:Y:S05]  /*32220*/  BSYNC B0 ;  /* 0x0000000000007941 */ /* 0x000fea0003800000 */
.L_x_986:
[----:B------:R-:W-:Y:S01]  /*32230*/  IMAD.MOV.U32 R13, RZ, RZ, R4 ;  /* 0x000000ffff0d7224 */ /* 0x000fe200078e0004 */
[----:B------:R-:W-:Y:S01]  /*32240*/  MOV R11, 0x1c1f ;  /* 0x00001c1f000b7802 */ /* 0x000fe20000000f00 */
[----:B------:R-:W-:Y:S01]  /*32250*/  IMAD.MOV.U32 R12, RZ, RZ, RZ ;  /* 0x000000ffff0c7224 */ /* 0x000fe200078e00ff */
[----:B------:R-:W-:Y:S01]  /*32260*/  IADD3 R7, R22, R7, RZ ;  /* 0x0000000716077210 */ /* 0x000fe20007ffe0ff */
[----:B------:R-:W-:Y:S02]  /*32270*/  IMAD.MOV.U32 R15, RZ, RZ, -0x1 ;  /* 0xffffffffff0f7424 */ /* 0x000fe400078e00ff */
[----:B------:R-:W-:-:S07]  /*32280*/  IMAD.MOV.U32 R3, RZ, RZ, R14 ;  /* 0x000000ffff037224 */ /* 0x000fce00078e000e */
[----:B------:R-:W-:Y:S05]  /*32290*/  WARPSYNC.COLLECTIVE R15, `(.L_x_988) ;  /* 0x000000000f087348 */ /* 0x000fea0003c00000 */
[----:B------:R0:W1:Y:S02]  /*322a0*/  SHFL.IDX P6, R14, R13, R12, R11 ;  /* 0x0000000c0d0e7389 */ /* 0x00006400000c000b */
[----:B01----:R-:W-:Y:S01]  /*322b0*/  ENDCOLLECTIVE ;  /* 0x000000000000791b */ /* 0x003fe20003800000 */
.L_x_988:
[----:B------:R-:W-:Y:S02]  /*322c0*/  IMAD.MOV.U32 R13, RZ, RZ, R6 ;  /* 0x000000ffff0d7224 */ /* 0x000fe400078e0006 */
[----:B------:R-:W-:Y:S02]  /*322d0*/  IMAD.MOV.U32 R12, RZ, RZ, 0x1 ;  /* 0x00000001ff0c7424 */ /* 0x000fe400078e00ff */
[----:B------:R-:W-:-:S07]  /*322e0*/  IMAD.MOV.U32 R2, RZ, RZ, R14 ;  /* 0x000000ffff027224 */ /* 0x000fce00078e000e */
[----:B------:R-:W-:Y:S05]  /*322f0*/  WARPSYNC.COLLECTIVE R15, `(.L_x_989) ;  /* 0x000000000f087348 */ /* 0x000fea0003c00000 */
[----:B------:R0:W1:Y:S02]  /*32300*/  SHFL.IDX P6, R14, R13, R12, R11 ;  /* 0x0000000c0d0e7389 */ /* 0x00006400000c000b */
[----:B01----:R-:W-:Y:S01]  /*32310*/  ENDCOLLECTIVE ;  /* 0x000000000000791b */ /* 0x003fe20003800000 */
.L_x_989:
[----:B------:R-:W-:-:S05]  /*32320*/  IADD3 R2, P0, R10, R2, RZ ;  /* 0x000000020a027210 */ /* 0x000fca0007f1e0ff */
[----:B------:R-:W-:-:S05]  /*32330*/  IMAD.X R3, RZ, RZ, R3, P0 ;  /* 0x000000ffff037224 */ /* 0x000fca00000e0603 */
[----:B------:R-:W-:Y:S01]  /*32340*/  @!PT LDS RZ, [RZ] ;  /* 0x00000000fffff984 */ /* 0x000fe20000000800 */
[----:B------:R-:W-:Y:S01]  /*32350*/  @!PT LDS RZ, [RZ] ;  /* 0x00000000fffff984 */ /* 0x000fe20000000800 */
[----:B------:R-:W-:Y:S01]  /*32360*/  @!PT LDS RZ, [RZ] ;  /* 0x00000000fffff984 */ /* 0x000fe20000000800 */
[----:B------:R-:W-:Y:S01]  /*32370*/  LDGSTS.E.BYPASS.LTC128B.128 [R7+0x1a400], desc[UR50][R2.64], !P4 ;  /* 0x1a40000002077fae */ /* 0x000fe2000e101d72 */
[----:B------:R-:W-:-:S03]  /*32380*/  MOV R13, R4 ;  /* 0x00000004000d7202 */ /* 0x000fc60000000f00 */
[----:B------:R-:W-:Y:S04]  /*32390*/  LDGSTS.E.BYPASS.LTC128B.128 [R7+0x1cc00], desc[UR50][R2.64+0x40], !P3 ;  /* 0x1cc0004002077fae */ /* 0x000fe8000d901d72 */
[----:B------:R0:W-:Y:S02]  /*323a0*/  LDGSTS.E.BYPASS.LTC128B.128 [R7+0x1f400], desc[UR50][R2.64+0x80], !P1 ;  /* 0x1f40008002077fae */ /* 0x0001e4000c901d72 */
[----:B0-----:R-:W-:-:S07]  /*323b0*/  IMAD.MOV.U32 R3, RZ, RZ, R14 ;  /* 0x000000ffff037224 */ /* 0x001fce00078e000e */
[----:B------:R-:W-:Y:S05]  /*323c0*/  WARPSYNC.COLLECTIVE R15, `(.L_x_990) ;  /* 0x000000000f087348 */ /* 0x000fea0003c00000 */
[----:B------:R0:W1:Y:S02]  /*323d0*/  SHFL.IDX P6, R14, R13, R12, R11 ;  /* 0x0000000c0d0e7389 */ /* 0x00006400000c000b */
[----:B01----:R-:W-:Y:S01]  /*323e0*/  ENDCOLLECTIVE ;  /* 0x000000000000791b */ /* 0x003fe20003800000 */
.L_x_990:
[----:B------:R-:W-:Y:S01]  /*323f0*/  IMAD.MOV.U32 R13, RZ, RZ, R6 ;  /* 0x000000ffff0d7224 */ /* 0x000fe200078e0006 */
[----:B------:R-:W-:Y:S01]  /*32400*/  MOV R12, 0x2 ;  /* 0x00000002000c7802 */ /* 0x000fe20000000f00 */
[----:B------:R-:W-:-:S07]  /*32410*/  IMAD.MOV.U32 R2, RZ, RZ, R14 ;  /* 0x000000ffff027224 */ /* 0x000fce00078e000e */
[----:B------:R-:W-:Y:S05]  /*32420*/  WARPSYNC.COLLECTIVE R15, `(.L_x_991) ;  /* 0x000000000f087348 */ /* 0x000fea0003c00000 */
[----:B------:R0:W1:Y:S02]  /*32430*/  SHFL.IDX P6, R14, R13, R12, R11 ;  /* 0x0000000c0d0e7389 */ /* 0x00006400000c000b */
[----:B01----:R-:W-:Y:S01]  /*32440*/  ENDCOLLECTIVE ;  /* 0x000000000000791b */ /* 0x003fe20003800000 */
.L_x_991:
        /* <DEDUP_REMOVED lines=13> */
.L_x_992:
[----:B------:R-:W-:Y:S02]  /*32520*/  IMAD.MOV.U32 R13, RZ, RZ, R6 ;  /* 0x000000ffff0d7224 */ /* 0x000fe400078e0006 */
[----:B------:R-:W-:Y:S02]  /*32530*/  IMAD.MOV.U32 R12, RZ, RZ, 0x3 ;  /* 0x00000003ff0c7424 */ /* 0x000fe400078e00ff */
[----:B------:R-:W-:-:S07]  /*32540*/  IMAD.MOV.U32 R2, RZ, RZ, R14 ;  /* 0x000000ffff027224 */ /* 0x000fce00078e000e */
[----:B------:R-:W-:Y:S05]  /*32550*/  WARPSYNC.COLLECTIVE R15, `(.L_x_993) ;  /* 0x000000000f087348 */ /* 0x000fea0003c00000 */
[----:B------:R0:W1:Y:S02]  /*32560*/  SHFL.IDX P6, R14, R13, R12, R11 ;  /* 0x0000000c0d0e7389 */ /* 0x00006400000c000b */
[----:B01----:R-:W-:Y:S01]  /*32570*/  ENDCOLLECTIVE ;  /* 0x000000000000791b */ /* 0x003fe20003800000 */
.L_x_993:
[----:B------:R-:W-:-:S04]  /*32580*/  IADD3 R2, P0, R10, R2, RZ ;  /* 0x000000020a027210 */ /* 0x000fc80007f1e0ff */
[----:B------:R-:W-:-:S05]  /*32590*/  IADD3.X R3, RZ, R9, RZ, P0, !PT ;  /* 0x00000009ff037210 */ /* 0x000fca00007fe4ff */
[----:B------:R-:W-:Y:S01]  /*325a0*/  @!PT LDS RZ, [RZ] ;  /* 0x00000000fffff984 */ /* 0x000fe20000000800 */
[----:B------:R-:W-:Y:S01]  /*325b0*/  @!PT LDS RZ, [RZ] ;  /* 0x00000000fffff984 */ /* 0x000fe20000000800 */
[----:B------:R-:W-:Y:S01]  /*325c0*/  @!PT LDS RZ, [RZ] ;  /* 0x00000000fffff984 */ /* 0x000fe20000000800 */
[----:B------:R0:W-:Y:S01]  /*325d0*/  LDGSTS.E.BYPASS.LTC128B.128 [R7+0x1b400], desc[UR50][R2.64], !P4 ;  /* 0x1b40000002077fae */ /* 0x0001e2000e101d72 */
[----:B------:R-:W-:-:S03]  /*325e0*/  MOV R13, R4 ;  /* 0x00000004000d7202 */ /* 0x000fc60000000f00 */
[----:B------:R0:W-:Y:S04]  /*325f0*/  LDGSTS.E.BYPASS.LTC128B.128 [R7+0x1dc00], desc[UR50][R2.64+0x40], !P3 ;  /* 0x1dc0004002077fae */ /* 0x0001e8000d901d72 */
[----:B------:R0:W-:Y:S01]  /*32600*/  LDGSTS.E.BYPASS.LTC128B.128 [R7+0x20400], desc[UR50][R2.64+0x80], !P1 ;  /* 0x2040008002077fae */ /* 0x0001e2000c901d72 */
[----:B------:R-:W-:-:S07]  /*32610*/  IMAD.MOV.U32 R9, RZ, RZ, R14 ;  /* 0x000000ffff097224 */ /* 0x000fce00078e000e */
[----:B0-----:R-:W-:Y:S05]  /*32620*/  WARPSYNC.COLLECTIVE R15, `(.L_x_994) ;  /* 0x000000000f087348 */ /* 0x001fea0003c00000 */
[----:B------:R1:W2:Y:S02]  /*32630*/  SHFL.IDX P6, R14, R13, R12, R11 ;  /* 0x0000000c0d0e7389 */ /* 0x0002a400000c000b */
[----:B012---:R-:W-:Y:S01]  /*32640*/  ENDCOLLECTIVE ;  /* 0x000000000000791b */ /* 0x007fe20003800000 */
.L_x_994:
[----:B------:R-:W-:Y:S01]  /*32650*/  IMAD.MOV.U32 R13, RZ, RZ, R8 ;  /* 0x000000ffff0d7224 */ /* 0x000fe200078e0008 */
[----:B------:R-:W-:Y:S01]  /*32660*/  MOV R12, RZ ;  /* 0x000000ff000c7202 */ /* 0x000fe20000000f00 */
[----:B------:R-:W-:-:S07]  /*32670*/  IMAD.MOV.U32 R2, RZ, RZ, R14 ;  /* 0x000000ffff027224 */ /* 0x000fce00078e000e */
[----:B------:R-:W-:Y:S05]  /*32680*/  WARPSYNC.COLLECTIVE R15, `(.L_x_995) ;  /* 0x000000000f087348 */ /* 0x000fea0003c00000 */
[----:B------:R0:W1:Y:S02]  /*32690*/  SHFL.IDX P6, R14, R13, R12, R11 ;  /* 0x0000000c0d0e7389 */ /* 0x00006400000c000b */
[----:B01----:R-:W-:Y:S01]  /*326a0*/  ENDCOLLECTIVE ;  /* 0x000000000000791b */ /* 0x003fe20003800000 */
.L_x_995:
        /* <DEDUP_REMOVED lines=13> */
.L_x_996:
[----:B------:R-:W-:Y:S01]  /*32780*/  IMAD.MOV.U32 R2, RZ, RZ, R14 ;  /* 0x000000ffff027224 */ /* 0x000fe200078e000e */
[----:B------:R-:W-:Y:S06]  /*32790*/  BRA `(.L_x_997) ;  /* 0xffffff8000587947 */ /* 0x000fec000383ffff */
.L_x_734:
[----:B--2---:R2:W3:Y:S02]  /*327a0*/  SYNCS.PHASECHK.TRANS64.TRYWAIT P0, [R3+URZ+0x29870], R0 ;  /* 0x02987000030075a7 */ /* 0x0044e4000800017f */
[----:B---3--:R-:W-:Y:S05]  /*327b0*/  @!P0 NANOSLEEP.SYNCS 0x989680 ;  /* 0x009896800000895d */ /* 0x008fea0003900000 */
[----:B------:R-:W3:Y:S02]  /*327c0*/  @!P0 SYNCS.PHASECHK.TRANS64 P0, [R3+URZ+0x29870], R0 ;  /* 0x02987000030085a7 */ /* 0x000ee4000800007f */
[----:B---3--:R-:W-:Y:S05]  /*327d0*/  @!P0 BRA `(.L_x_734) ;  /* 0xfffffffc00f08947 */ /* 0x008fea000383ffff */
[----:B------:R-:W-:Y:S05]  /*327e0*/  BRA `(.L_x_998) ;  /* 0xffffff8000c47947 */ /* 0x000fea000383ffff */
.L_x_736:
[----:B--2---:R2:W3:Y:S02]  /*327f0*/  SYNCS.PHASECHK.TRANS64.TRYWAIT P0, [R3+URZ+0x29860], R0 ;  /* 0x02986000030075a7 */ /* 0x0044e4000800017f */
[----:B---3--:R-:W-:Y:S05]  /*32800*/  @!P0 NANOSLEEP.SYNCS 0x989680 ;  /* 0x009896800000895d */ /* 0x008fea0003900000 */
[----:B------:R-:W3:Y:S02]  /*32810*/  @!P0 SYNCS.PHASECHK.TRANS64 P0, [R3+URZ+0x29860], R0 ;  /* 0x02986000030085a7 */ /* 0x000ee4000800007f */
[----:B---3--:R-:W-:Y:S05]  /*32820*/  @!P0 BRA `(.L_x_736) ;  /* 0xfffffffc00f08947 */ /* 0x008fea000383ffff */
[----:B------:R-:W-:Y:S05]  /*32830*/  BRA `(.L_x_999) ;  /* 0xffffff8000d47947 */ /* 0x000fea000383ffff */
.L_x_744:
[----:B--2---:R2:W3:Y:S02]  /*32840*/  SYNCS.PHASECHK.TRANS64.TRYWAIT P1, [R17+URZ+0x29870], R0 ;  /* 0x02987000110075a7 */ /* 0x0044e4000802017f */
[----:B---3--:R-:W-:Y:S05]  /*32850*/  @!P1 NANOSLEEP.SYNCS 0x989680 ;  /* 0x009896800000995d */ /* 0x008fea0003900000 */
[----:B------:R-:W3:Y:S02]  /*32860*/  @!P1 SYNCS.PHASECHK.TRANS64 P1, [R17+URZ+0x29870], R0 ;  /* 0x02987000110095a7 */ /* 0x000ee4000802007f */
[----:B---3--:R-:W-:Y:S05]  /*32870*/  @!P1 BRA `(.L_x_744) ;  /* 0xfffffffc00f09947 */ /* 0x008fea000383ffff */
[----:B------:R-:W-:Y:S05]  /*32880*/  BRA `(.L_x_1000) ;  /* 0xffffff8800987947 */ /* 0x000fea000383ffff */
.L_x_746:
[----:B--2---:R2:W3:Y:S02]  /*32890*/  SYNCS.PHASECHK.TRANS64.TRYWAIT P1, [R17+URZ+0x29860], R0 ;  /* 0x02986000110075a7 */ /* 0x0044e4000802017f */
[----:B---3--:R-:W-:Y:S05]  /*328a0*/  @!P1 NANOSLEEP.SYNCS 0x989680 ;  /* 0x009896800000995d */ /* 0x008fea0003900000 */
[----:B------:R-:W3:Y:S02]  /*328b0*/  @!P1 SYNCS.PHASECHK.TRANS64 P1, [R17+URZ+0x29860], R0 ;  /* 0x02986000110095a7 */ /* 0x000ee4000802007f */
[----:B---3--:R-:W-:Y:S05]  /*328c0*/  @!P1 BRA `(.L_x_746) ;  /* 0xfffffffc00f09947 */ /* 0x008fea000383ffff */
[----:B------:R-:W-:Y:S05]  /*328d0*/  BRA `(.L_x_1001) ;  /* 0xffffff8800a47947 */ /* 0x000fea000383ffff */
.L_x_751:
        /* <DEDUP_REMOVED lines=8> */
.L_x_1003:
[----:B------:R-:W-:Y:S05]  /*32960*/  BSYNC B0 ;  /* 0x0000000000007941 */ /* 0x000fea0003800000 */
.L_x_1002:
[----:B------:R-:W-:Y:S01]  /*32970*/  IMAD.MOV.U32 R13, RZ, RZ, R16 ;  /* 0x000000ffff0d7224 */ /* 0x000fe200078e0010 */
[----:B------:R-:W-:Y:S01]  /*32980*/  MOV R15, 0xffffffff ;  /* 0xffffffff000f7802 */ /* 0x000fe20000000f00 */
[----:B------:R-:W-:Y:S01]  /*32990*/  IMAD.MOV.U32 R12, RZ, RZ, 0x1 ;  /* 0x00000001ff0c7424 */ /* 0x000fe200078e00ff */
[----:B------:R-:W-:Y:S01]  /*329a0*/  MOV R0, R14 ;  /* 0x0000000e00007202 */ /* 0x000fe20000000f00 */
[----:B------:R-:W-:Y:S02]  /*329b0*/  IMAD.MOV.U32 R11, RZ, RZ, 0x1f ;  /* 0x0000001fff0b7424 */ /* 0x000fe400078e00ff */
[----:B------:R-:W-:-:S07]  /*329c0*/  IMAD.IADD R7, R19, 0x1, R9 ;  /* 0x0000000113077824 */ /* 0x000fce00078e0209 */
[----:B------:R-:W-:Y:S05]  /*329d0*/  WARPSYNC.COLLECTIVE R15, `(.L_x_1004) ;  /* 0x000000000f087348 */ /* 0x000fea0003c00000 */
[----:B------:R0:W1:Y:S02]  /*329e0*/  SHFL.IDX P6, R14, R13, R12, R11 ;  /* 0x0000000c0d0e7389 */ /* 0x00006400000c000b */
[----:B01----:R-:W-:Y:S01]  /*329f0*/  ENDCOLLECTIVE ;  /* 0x000000000000791b */ /* 0x003fe20003800000 */
.L_x_1004:
[----:B------:R-:W-:Y:S02]  /*32a00*/  ULDC UR4, c[0x0][0xc3c] ;  /* 0x00030f0000047ab9 */ /* 0x000fe40000000800 */
[----:B------:R-:W-:-:S13]  /*32a10*/  ISETP.GE.OR P1, PT, R7, UR4, !P0 ;  /* 0x0000000407007c0c */ /* 0x000fda000c726670 */
[----:B------:R-:W0:Y:S08]  /*32a20*/  @!P1 LDC.64 R2, c[0x0][0xc80] ;  /* 0x00032000ff029b82 */ /* 0x000e300000000a00 */
[----:B------:R-:W1:Y:S01]  /*32a30*/  @!P1 LDC.64 R4, c[0x0][0xc78] ;  /* 0x00031e00ff049b82 */ /* 0x000e620000000a00 */
[----:B------:R-:W-:Y:S02]  /*32a40*/  IMAD.MOV.U32 R11, RZ, RZ, RZ ;  /* 0x000000ffff0b7224 */ /* 0x000fe400078e00ff */
[----:B------:R-:W-:-:S02]  /*32a50*/  IMAD.MOV.U32 R6, RZ, RZ, R14 ;  /* 0x000000ffff067224 */ /* 0x000fc400078e000e */
[----:B0-----:R-:W-:-:S05]  /*32a60*/  @!P1 IMAD.WIDE R2, R7, 0x4, R2 ;  /* 0x0000000407029825 */ /* 0x001fca00078e0202 */
[----:B------:R1:W2:Y:S02]  /*32a70*/  @!P1 LDG.E R8, desc[UR50][R2.64] ;  /* 0x0000003202089981 */ /* 0x0002a4000c1e1900 */
[----:B-1----:R-:W-:-:S05]  /*32a80*/  @!P1 IMAD.WIDE R2, R7, 0x4, R4 ;  /* 0x0000000407029825 */ /* 0x002fca00078e0204 */
[----:B------:R-:W3:Y:S01]  /*32a90*/  @!P1 LDG.E R5, desc[UR50][R2.64] ;  /* 0x0000003202059981 */ /* 0x000ee2000c1e1900 */
[----:B------:R-:W-:Y:S01]  /*32aa0*/  IMAD.MOV.U32 R7, RZ, RZ, RZ ;  /* 0x000000ffff077224 */ /* 0x000fe200078e00ff */
[C---:B------:R-:W-:Y:S01]  /*32ab0*/  ISETP.GE.U32.AND P2, PT, R9.reuse, 0x2, PT ;  /* 0x000000020900780c */ /* 0x040fe20003f46070 */
[----:B------:R-:W-:Y:S01]  /*32ac0*/  IMAD.MOV.U32 R4, RZ, RZ, RZ ;  /* 0x000000ffff047224 */ /* 0x000fe200078e00ff */
[C---:B------:R-:W-:Y:S02]  /*32ad0*/  ISETP.GE.U32.AND P3, PT, R9.reuse, 0x4, PT ;  /* 0x000000040900780c */ /* 0x040fe40003f66070 */
[C---:B------:R-:W-:Y:S02]  /*32ae0*/  ISETP.GE.U32.AND P4, PT, R9.reuse, 0x8, PT ;  /* 0x000000080900780c */ /* 0x040fe40003f86070 */
[----:B------:R-:W-:Y:S02]  /*32af0*/  ISETP.GE.U32.AND P5, PT, R9, 0x10, PT ;  /* 0x000000100900780c */ /* 0x000fe40003fa6070 */
[----:B------:R-:W-:-:S02]  /*32b00*/  MOV R16, RZ ;  /* 0x000000ff00107202 */ /* 0x000fc40000000f00 */
[----:B--2---:R-:W-:Y:S01]  /*32b10*/  @!P1 MOV R7, R8 ;  /* 0x0000000800079202 */ /* 0x004fe20000000f00 */
[----:B---3--:R-:W-:Y:S01]  /*32b20*/  @!P1 IMAD.MOV.U32 R4, RZ, RZ, R5 ;  /* 0x000000ffff049224 */ /* 0x008fe200078e0005 */
[----:B------:R-:W-:-:S03]  /*32b30*/  ISETP.NE.AND P1, PT, R9, RZ, PT ;  /* 0x000000ff0900720c */ /* 0x000fc60003f25270 */
[----:B------:R-:W-:-:S10]  /*32b40*/  IMAD R13, R4, R7, RZ ;  /* 0x00000007040d7224 */ /* 0x000fd400078e02ff */
[----:B------:R-:W-:Y:S05]  /*32b50*/  WARPSYNC.COLLECTIVE R15, `(.L_x_1005) ;  /* 0x000000000f087348 */ /* 0x000fea0003c00000 */
[----:B------:R0:W1:Y:S02]  /*32b60*/  SHFL.UP P6, R14, R13, R12, R11 ;  /* 0x0400000c0d0e7389 */ /* 0x00006400000c000b */
[----:B01----:R-:W-:Y:S01]  /*32b70*/  ENDCOLLECTIVE ;  /* 0x000000000000791b */ /* 0x003fe20003800000 */
.L_x_1005:
[----:B------:R-:W-:Y:S01]  /*32b80*/  IMAD.MOV.U32 R12, RZ, RZ, 0x2 ;  /* 0x00000002ff0c7424 */ /* 0x000fe200078e00ff */
[----:B------:R-:W-:-:S04]  /*32b90*/  SEL R14, R14, RZ, P1 ;  /* 0x000000ff0e0e7207 */ /* 0x000fc80000800000 */
[----:B------:R-:W-:-:S05]  /*32ba0*/  IADD3 R5, R13, R14, RZ ;  /* 0x0000000e0d057210 */ /* 0x000fca0007ffe0ff */
[----:B------:R-:W-:-:S07]  /*32bb0*/  IMAD.MOV.U32 R13, RZ, RZ, R5 ;  /* 0x000000ffff0d7224 */ /* 0x000fce00078e0005 */
[----:B------:R-:W-:Y:S05]  /*32bc0*/  WARPSYNC.COLLECTIVE R15, `(.L_x_1006) ;  /* 0x000000000f087348 */ /* 0x000fea0003c00000 */
[----:B------:R0:W1:Y:S02]  /*32bd0*/  SHFL.UP P6, R14, R13, R12, R11 ;  /* 0x0400000c0d0e7389 */ /* 0x00006400000c000b */
[----:B01----:R-:W-:Y:S01]  /*32be0*/  ENDCOLLECTIVE ;  /* 0x000000000000791b */ /* 0x003fe20003800000 */
.L_x_1006:
[----:B------:R-:W-:Y:S01]  /*32bf0*/  IMAD.MOV.U32 R12, RZ, RZ, 0x4 ;  /* 0x00000004ff0c7424 */ /* 0x000fe200078e00ff */
[----:B------:R-:W-:-:S05]  /*32c00*/  SEL R2, R14, RZ, P2 ;  /* 0x000000ff0e027207 */ /* 0x000fca0001000000 */
[----:B------:R-:W-:-:S05]  /*32c10*/  IMAD.IADD R2, R5, 0x1, R2 ;  /* 0x0000000105027824 */ /* 0x000fca00078e0202 */
[----:B------:R-:W-:-:S07]  /*32c20*/  MOV R13, R2 ;  /* 0x00000002000d7202 */ /* 0x000fce0000000f00 */
[----:B------:R-:W-:Y:S05]  /*32c30*/  WARPSYNC.COLLECTIVE R15, `(.L_x_1007) ;  /* 0x000000000f087348 */ /* 0x000fea0003c00000 */
[----:B------:R0:W1:Y:S02]  /*32c40*/  SHFL.UP P6, R14, R13, R12, R11 ;  /* 0x0400000c0d0e7389 */ /* 0x00006400000c000b */
[----:B01----:R-:W-:Y:S01]  /*32c50*/  ENDCOLLECTIVE ;  /* 0x000000000000791b */ /* 0x003fe20003800000 */
.L_x_1007:
[----:B------:R-:W-:Y:S02]  /*32c60*/  MOV R12, 0x8 ;  /* 0x00000008000c7802 */ /* 0x000fe40000000f00 */
[----:B------:R-:W-:-:S05]  /*32c70*/  SEL R3, R14, RZ, P3 ;  /* 0x000000ff0e037207 */ /* 0x000fca0001800000 */
[----:B------:R-:W-:-:S04]  /*32c80*/  IMAD.IADD R8, R2, 0x1, R3 ;  /* 0x0000000102087824 */ /* 0x000fc800078e0203 */
[----:B------:R-:W-:-:S07]  /*32c90*/  IMAD.MOV.U32 R13, RZ, RZ, R8 ;  /* 0x000000ffff0d7224 */ /* 0x000fce00078e0008 */
[----:B------:R-:W-:Y:S05]  /*32ca0*/  WARPSYNC.COLLECTIVE R15, `(.L_x_1008) ;  /* 0x000000000f087348 */ /* 0x000fea0003c00000 */
[----:B------:R0:W1:Y:S02]  /*32cb0*/  SHFL.UP P6, R14, R13, R12, R11 ;  /* 0x0400000c0d0e7389 */ /* 0x00006400000c000b */
[----:B01----:R-:W-:Y:S01]  /*32cc0*/  ENDCOLLECTIVE ;  /* 0x000000000000791b */ /* 0x003fe20003800000 */
.L_x_1008:
[----:B------:R-:W-:Y:S01]  /*32cd0*/  IMAD.MOV.U32 R12, RZ, RZ, 0x10 ;  /* 0x00000010ff0c7424 */ /* 0x000fe200078e00ff */
[----:B------:R-:W-:-:S05]  /*32ce0*/  SEL R5, R14, RZ, P4 ;  /* 0x000000ff0e057207 */ /* 0x000fca0002000000 */
[----:B------:R-:W-:-:S04]  /*32cf0*/  IMAD.IADD R5, R8, 0x1, R5 ;  /* 0x0000000108057824 */ /* 0x000fc800078e0205 */
[----:B------:R-:W-:-:S07]  /*32d00*/  IMAD.MOV.U32 R13, RZ, RZ, R5 ;  /* 0x000000ffff0d7224 */ /* 0x000fce00078e0005 */
[----:B------:R-:W-:Y:S05]  /*32d10*/  WARPSYNC.COLLECTIVE R15, `(.L_x_1009) ;  /* 0x000000000f087348 */ /* 0x000fea0003c00000 */
[----:B------:R0:W1:Y:S02]  /*32d20*/  SHFL.UP P6, R14, R13, R12, R11 ;  /* 0x0400000c0d0e7389 */ /* 0x00006400000c000b */
[----:B01----:R-:W-:Y:S01]  /*32d30*/  ENDCOLLECTIVE ;  /* 0x000000000000791b */ /* 0x003fe20003800000 */
.L_x_1009:
[----:B------:R-:W-:Y:S02]  /*32d40*/  IMAD.MOV.U32 R12, RZ, RZ, 0x1f ;  /* 0x0000001fff0c7424 */ /* 0x000fe400078e00ff */
[----:B------:R-:W-:Y:S01]  /*32d50*/  IMAD.MOV.U32 R11, RZ, RZ, 0x1f ;  /* 0x0000001fff0b7424 */ /* 0x000fe200078e00ff */
[----:B------:R-:W-:-:S04]  /*32d60*/  SEL R14, R14, RZ, P5 ;  /* 0x000000ff0e0e7207 */ /* 0x000fc80002800000 */
[----:B------:R-:W-:-:S05]  /*32d70*/  IADD3 R3, R5, R14, RZ ;  /* 0x0000000e05037210 */ /* 0x000fca0007ffe0ff */
[----:B------:R-:W-:-:S07]  /*32d80*/  IMAD.MOV.U32 R13, RZ, RZ, R3 ;  /* 0x000000ffff0d7224 */ /* 0x000fce00078e0003 */
[----:B------:R-:W-:Y:S05]  /*32d90*/  WARPSYNC.COLLECTIVE R15, `(.L_x_1010) ;  /* 0x000000000f087348 */ /* 0x000fea0003c00000 */
[----:B------:R0:W1:Y:S02]  /*32da0*/  SHFL.IDX P6, R14, R13, R12, R11 ;  /* 0x0000000c0d0e7389 */ /* 0x00006400000c000b */
[----:B01----:R-:W-:Y:S01]  /*32db0*/  ENDCOLLECTIVE ;  /* 0x000000000000791b */ /* 0x003fe20003800000 */
.L_x_1010:
[----:B------:R-:W-:Y:S05]  /*32dc0*/  BRA `(.L_x_1011) ;  /* 0xffffff8c00bc7947 */ /* 0x000fea000383ffff */
.L_x_754:
[----:B------:R-:W-:Y:S01]  /*32dd0*/  BSSY B0, `(.L_x_1012) ;  /* 0x0000007000007945 */ /* 0x000fe20003800000 */
[----:B------:R-:W-:Y:S02]  /*32de0*/  IMAD.MOV.U32 R12, RZ, RZ, 0x1 ;  /* 0x00000001ff0c7424 */ /* 0x000fe400078e00ff */
[----:B------:R-:W-:Y:S02]  /*32df0*/  IMAD.MOV.U32 R11, RZ, RZ, RZ ;  /* 0x000000ffff0b7224 */ /* 0x000fe400078e00ff */
[----:B------:R-:W-:-:S07]  /*32e00*/  IMAD.MOV.U32 R15, RZ, RZ, -0x1 ;  /* 0xffffffffff0f7424 */ /* 0x000fce00078e00ff */
[----:B------:R-:W-:Y:S05]  /*32e10*/  WARPSYNC.COLLECTIVE R15, `(.L_x_1013) ;  /* 0x000000000f087348 */ /* 0x000fea0003c00000 */
[----:B------:R0:W1:Y:S02]  /*32e20*/  SHFL.UP P6, R14, R13, R12, R11 ;  /* 0x0400000c0d0e7389 */ /* 0x00006400000c000b */
[----:B01----:R-:W-:Y:S01]  /*32e30*/  ENDCOLLECTIVE ;  /* 0x000000000000791b */ /* 0x003fe20003800000 */
.L_x_1013:
[----:B------:R-:W-:Y:S05]  /*32e40*/  BSYNC B0 ;  /* 0x0000000000007941 */ /* 0x000fea0003800000 */
.L_x_1012:
[----:B------:R-:W-:Y:S01]  /*32e50*/  SEL R14, R14, RZ, P1 ;  /* 0x000000ff0e0e7207 */ /* 0x000fe20000800000 */
[----:B------:R-:W-:Y:S02]  /*32e60*/  IMAD.MOV.U32 R12, RZ, RZ, 0x2 ;  /* 0x00000002ff0c7424 */ /* 0x000fe400078e00ff */
[----:B------:R-:W-:Y:S01]  /*32e70*/  IMAD.MOV.U32 R11, RZ, RZ, RZ ;  /* 0x000000ffff0b7224 */ /* 0x000fe200078e00ff */
[----:B------:R-:W-:Y:S01]  /*32e80*/  IADD3 R13, R13, R14, RZ ;  /* 0x0000000e0d0d7210 */ /* 0x000fe20007ffe0ff */
[----:B------:R-:W-:-:S07]  /*32e90*/  IMAD.MOV.U32 R15, RZ, RZ, -0x1 ;  /* 0xffffffffff0f7424 */ /* 0x000fce00078e00ff */
[----:B------:R-:W-:Y:S05]  /*32ea0*/  WARPSYNC.COLLECTIVE R15, `(.L_x_1014) ;  /* 0x000000000f087348 */ /* 0x000fea0003c00000 */
[----:B------:R0:W1:Y:S02]  /*32eb0*/  SHFL.UP P6, R14, R13, R12, R11 ;  /* 0x0400000c0d0e7389 */ /* 0x00006400000c000b */
[----:B01----:R-:W-:Y:S01]  /*32ec0*/  ENDCOLLECTIVE ;  /* 0x000000000000791b */ /* 0x003fe20003800000 */
.L_x_1014:
[----:B------:R-:W-:Y:S01]  /*32ed0*/  IMAD.MOV.U32 R12, RZ, RZ, 0x4 ;  /* 0x00000004ff0c7424 */ /* 0x000fe200078e00ff */
[----:B------:R-:W-:-:S04]  /*32ee0*/  SEL R2, R14, RZ, P2 ;  /* 0x000000ff0e027207 */ /* 0x000fc80001000000 */
[----:B------:R-:W-:-:S05]  /*32ef0*/  IADD3 R2, R13, R2, RZ ;  /* 0x000000020d027210 */ /* 0x000fca0007ffe0ff */
[----:B------:R-:W-:-:S07]  /*32f00*/  IMAD.MOV.U32 R13, RZ, RZ, R2 ;  /* 0x000000ffff0d7224 */ /* 0x000fce00078e0002 */
[----:B------:R-:W-:Y:S05]  /*32f10*/  WARPSYNC.COLLECTIVE R15, `(.L_x_1015) ;  /* 0x000000000f087348 */ /* 0x000fea0003c00000 */
[----:B------:R0:W1:Y:S02]  /*32f20*/  SHFL.UP P6, R14, R13, R12, R11 ;  /* 0x0400000c0d0e7389 */ /* 0x00006400000c000b */
[----:B01----:R-:W-:Y:S01]  /*32f30*/  ENDCOLLECTIVE ;  /* 0x000000000000791b */ /* 0x003fe20003800000 */
.L_x_1015:
[----:B------:R-:W-:Y:S01]  /*32f40*/  IMAD.MOV.U32 R12, RZ, RZ, 0x8 ;  /* 0x00000008ff0c7424 */ /* 0x000fe200078e00ff */
[----:B------:R-:W-:-:S05]  /*32f50*/  SEL R5, R14, RZ, P3 ;  /* 0x000000ff0e057207 */ /* 0x000fca0001800000 */
[----:B------:R-:W-:-:S05]  /*32f60*/  IMAD.IADD R5, R2, 0x1, R5 ;  /* 0x0000000102057824 */ /* 0x000fca00078e0205 */
[----:B------:R-:W-:-:S07]  /*32f70*/  MOV R13, R5 ;  /* 0x00000005000d7202 */ /* 0x000fce0000000f00 */
[----:B------:R-:W-:Y:S05]  /*32f80*/  WARPSYNC.COLLECTIVE R15, `(.L_x_1016) ;  /* 0x000000000f087348 */ /* 0x000fea0003c00000 */
[----:B------:R0:W1:Y:S02]  /*32f90*/  SHFL.UP P6, R14, R13, R12, R11 ;  /* 0x0400000c0d0e7389 */ /* 0x00006400000c000b */
[----:B01----:R-:W-:Y:S01]  /*32fa0*/  ENDCOLLECTIVE ;  /* 0x000000000000791b */ /* 0x003fe20003800000 */
.L_x_1016:
[----:B------:R-:W-:Y:S02]  /*32fb0*/  MOV R12, 0x10 ;  /* 0x00000010000c7802 */ /* 0x000fe40000000f00 */
[----:B------:R-:W-:-:S05]  /*32fc0*/  SEL R8, R14, RZ, P4 ;  /* 0x000000ff0e087207 */ /* 0x000fca0002000000 */
[----:B------:R-:W-:-:S04]  /*32fd0*/  IMAD.IADD R8, R5, 0x1, R8 ;  /* 0x0000000105087824 */ /* 0x000fc800078e0208 */
[----:B------:R-:W-:-:S07]  /*32fe0*/  IMAD.MOV.U32 R13, RZ, RZ, R8 ;  /* 0x000000ffff0d7224 */ /* 0x000fce00078e0008 */
[----:B------:R-:W-:Y:S05]  /*32ff0*/  WARPSYNC.COLLECTIVE R15, `(.L_x_1017) ;  /* 0x000000000f087348 */ /* 0x000fea0003c00000 */
[----:B------:R0:W1:Y:S02]  /*33000*/  SHFL.UP P6, R14, R13, R12, R11 ;  /* 0x0400000c0d0e7389 */ /* 0x00006400000c000b */
[----:B01----:R-:W-:Y:S01]  /*33010*/  ENDCOLLECTIVE ;  /* 0x000000000000791b */ /* 0x003fe20003800000 */
.L_x_1017:
[----:B------:R-:W-:Y:S01]  /*33020*/  IMAD.MOV.U32 R12, RZ, RZ, 0x1f ;  /* 0x0000001fff0c7424 */ /* 0x000fe200078e00ff */
[----:B------:R-:W-:Y:S02]  /*33030*/  MOV R11, 0x1f ;  /* 0x0000001f000b7802 */ /* 0x000fe40000000f00 */
[----:B------:R-:W-:-:S05]  /*33040*/  SEL R3, R14, RZ, P5 ;  /* 0x000000ff0e037207 */ /* 0x000fca0002800000 */
[----:B------:R-:W-:-:S04]  /*33050*/  IMAD.IADD R3, R8, 0x1, R3 ;  /* 0x0000000108037824 */ /* 0x000fc800078e0203 */
[----:B------:R-:W-:-:S07]  /*33060*/  IMAD.MOV.U32 R13, RZ, RZ, R3 ;  /* 0x000000ffff0d7224 */ /* 0x000fce00078e0003 */
[----:B------:R-:W-:Y:S05]  /*33070*/  WARPSYNC.COLLECTIVE R15, `(.L_x_1018) ;  /* 0x000000000f087348 */ /* 0x000fea0003c00000 */
[----:B------:R0:W1:Y:S02]  /*33080*/  SHFL.IDX P6, R14, R13, R12, R11 ;  /* 0x0000000c0d0e7389 */ /* 0x00006400000c000b */
[----:B01----:R-:W-:Y:S01]  /*33090*/  ENDCOLLECTIVE ;  /* 0x000000000000791b */ /* 0x003fe20003800000 */
.L_x_1018:
[----:B------:R-:W-:Y:S05]  /*330a0*/  BRA `(.L_x_1019) ;  /* 0xffffff8c00a87947 */ /* 0x000fea000383ffff */
.L_x_756:
[----:B------:R-:W-:Y:S01]  /*330b0*/  BSSY B0, `(.L_x_1020) ;  /* 0x0000006000007945 */ /* 0x000fe20003800000 */
[----:B------:R-:W-:Y:S01]  /*330c0*/  PLOP3.LUT P6, PT, P6, PT, PT, 0x8, 0x0 ;  /* 0x000000000000781c */ /* 0x000fe200037ce170 */
[----:B------:R-:W-:-:S12]  /*330d0*/  IMAD.MOV.U32 R15, RZ, RZ, -0x1 ;  /* 0xffffffffff0f7424 */ /* 0x000fd800078e00ff */
[----:B0-----:R-:W-:Y:S05]  /*330e0*/  WARPSYNC.COLLECTIVE R15, `(.L_x_1021) ;  /* 0x000000000f087348 */ /* 0x001fea0003c00000 */
[----:B------:R-:W-:Y:S01]  /*330f0*/  VOTE.ANY R14, PT, P6 ;  /* 0x00000000000e7806 */ /* 0x000fe200030e0100 */
[----:B0-----:R-:W-:Y:S06]  /*33100*/  ENDCOLLECTIVE ;  /* 0x000000000000791b */ /* 0x001fec0003800000 */
.L_x_1021:
[----:B------:R-:W-:Y:S05]  /*33110*/  BSYNC B0 ;  /* 0x0000000000007941 */ /* 0x000fea0003800000 */
.L_x_1020:
[----:B------:R-:W-:Y:S02]  /*33120*/  IMAD.MOV.U32 R8, RZ, RZ, R14 ;  /* 0x000000ffff087224 */ /* 0x000fe400078e000e */
[----:B------:R-:W-:Y:S02]  /*33130*/  IMAD.MOV.U32 R13, RZ, RZ, R7 ;  /* 0x000000ffff0d7224 */ /* 0x000fe400078e0007 */
[----:B------:R-:W0:Y:S01]  /*33140*/  POPC R5, R8 ;  /* 0x0000000800057309 */ /* 0x000e220000000000 */
[----:B------:R-:W-:Y:S02]  /*33150*/  IMAD.MOV.U32 R11, RZ, RZ, 0x1f ;  /* 0x0000001fff0b7424 */ /* 0x000fe400078e00ff */
[----:B------:R-:W-:Y:S01]  /*33160*/  IMAD.MOV.U32 R15, RZ, RZ, -0x1 ;  /* 0xffffffffff0f7424 */ /* 0x000fe200078e00ff */
[----:B0-----:R-:W-:-:S07]  /*33170*/  MOV R12, R5 ;  /* 0x00000005000c7202 */ /* 0x001fce0000000f00 */
[----:B------:R-:W-:Y:S05]  /*33180*/  WARPSYNC.COLLECTIVE R15, `(.L_x_1022) ;  /* 0x000000000f087348 */ /* 0x000fea0003c00000 */
[----:B------:R0:W1:Y:S02]  /*33190*/  SHFL.IDX P6, R14, R13, R12, R11 ;  /* 0x0000000c0d0e7389 */ /* 0x00006400000c000b */
[----:B01----:R-:W-:Y:S01]  /*331a0*/  ENDCOLLECTIVE ;  /* 0x000000000000791b */ /* 0x003fe20003800000 */
.L_x_1022:
[----:B------:R-:W-:Y:S01]  /*331b0*/  MOV R13, R4 ;  /* 0x00000004000d7202 */ /* 0x000fe20000000f00 */
[----:B------:R-:W-:-:S07]  /*331c0*/  IMAD.MOV.U32 R7, RZ, RZ, R14 ;  /* 0x000000ffff077224 */ /* 0x000fce00078e000e */
[----:B------:R-:W-:Y:S05]  /*331d0*/  WARPSYNC.COLLECTIVE R15, `(.L_x_1023) ;  /* 0x000000000f087348 */ /* 0x000fea0003c00000 */
[----:B------:R0:W1:Y:S02]  /*331e0*/  SHFL.IDX P6, R14, R13, R12, R11 ;  /* 0x0000000c0d0e7389 */ /* 0x00006400000c000b */
[----:B01----:R-:W-:Y:S01]  /*331f0*/  ENDCOLLECTIVE ;  /* 0x000000000000791b */ /* 0x003fe20003800000 */
.L_x_1023:
[----:B------:R-:W-:Y:S01]  /*33200*/  IMAD.MOV.U32 R4, RZ, RZ, R14 ;  /* 0x000000ffff047224 */ /* 0x000fe200078e000e */
[----:B------:R-:W-:Y:S06]  /*33210*/  BRA `(.L_x_1024) ;  /* 0xffffff8c00887947 */ /* 0x000fec000383ffff */
.L_x_758:
[----:B------:R-:W-:Y:S01]  /*33220*/  BSSY B0, `(.L_x_1025) ;  /* 0x0000007000007945 */ /* 0x000fe20003800000 */
[----:B------:R-:W-:Y:S01]  /*33230*/  IMAD.MOV.U32 R13, RZ, RZ, R3 ;  /* 0x000000ffff0d7224 */ /* 0x000fe200078e0003 */
[----:B------:R-:W-:Y:S01]  /*33240*/  MOV R15, 0xffffffff ;  /* 0xffffffff000f7802 */ /* 0x000fe20000000f00 */
[----:B------:R-:W-:-:S07]  /*33250*/  IMAD.MOV.U32 R11, RZ, RZ, 0x1f ;  /* 0x0000001fff0b7424 */ /* 0x000fce00078e00ff */
[----:B0123--:R-:W-:Y:S05]  /*33260*/  WARPSYNC.COLLECTIVE R15, `(.L_x_1026) ;  /* 0x000000000f087348 */ /* 0x00ffea0003c00000 */
[----:B------:R4:W0:Y:S02]  /*33270*/  SHFL.IDX P6, R14, R13, R12, R11 ;  /* 0x0000000c0d0e7389 */ /* 0x00082400000c000b */
[----:B01234-:R-:W-:Y:S01]  /*33280*/  ENDCOLLECTIVE ;  /* 0x000000000000791b */ /* 0x01ffe20003800000 */
.L_x_1026:
[----:B------:R-:W-:Y:S05]  /*33290*/  BSYNC B0 ;  /* 0x0000000000007941 */ /* 0x000fea0003800000 */
.L_x_1025:
[----:B------:R-:W-:Y:S01]  /*332a0*/  IMAD.MOV.U32 R16, RZ, RZ, R14 ;  /* 0x000000ffff107224 */ /* 0x000fe200078e000e */
[----:B------:R-:W-:Y:S06]  /*332b0*/  BRA `(.L_x_757) ;  /* 0xffffff8c00787947 */ /* 0x000fec000383ffff */
.L_x_762:
[----:B0-----:R0:W1:Y:S02]  /*332c0*/  SYNCS.PHASECHK.TRANS64.TRYWAIT P0, [R4+URZ+0x29820], R0 ;  /* 0x02982000040075a7 */ /* 0x001064000800017f */
[----:B-1----:R-:W-:Y:S05]  /*332d0*/  @!P0 NANOSLEEP.SYNCS 0x989680 ;  /* 0x009896800000895d */ /* 0x002fea0003900000 */
[----:B------:R-:W1:Y:S02]  /*332e0*/  @!P0 SYNCS.PHASECHK.TRANS64 P0, [R4+URZ+0x29820], R0 ;  /* 0x02982000040085a7 */ /* 0x000e64000800007f */
[----:B-1----:R-:W-:Y:S05]  /*332f0*/  @!P0 BRA `(.L_x_762) ;  /* 0xfffffffc00f08947 */ /* 0x002fea000383ffff */
[----:B------:R-:W-:Y:S05]  /*33300*/  BRA `(.L_x_1027) ;  /* 0xffffff9000d87947 */ /* 0x000fea000383ffff */
.L_x_763:
[----:B------:R-:W1:Y:S01]  /*33310*/  S2R R2, SR_TID.X ;  /* 0x0000000000027919 */ /* 0x000e620000002100 */
[----:B------:R-:W-:Y:S01]  /*33320*/  BSSY B0, `(.L_x_1028) ;  /* 0x000000a000007945 */ /* 0x000fe20003800000 */
[----:B------:R-:W-:Y:S01]  /*33330*/  IMAD.MOV.U32 R12, RZ, RZ, RZ ;  /* 0x000000ffff0c7224 */ /* 0x000fe200078e00ff */
[----:B------:R-:W-:Y:S01]  /*33340*/  MOV R11, 0x1f ;  /* 0x0000001f000b7802 */ /* 0x000fe20000000f00 */
[----:B------:R-:W-:Y:S01]  /*33350*/  IMAD.MOV.U32 R15, RZ, RZ, -0x1 ;  /* 0xffffffffff0f7424 */ /* 0x000fe200078e00ff */
[----:B-1----:R-:W-:-:S04]  /*33360*/  SHF.R.U32.HI R2, RZ, 0x5, R2 ;  /* 0x00000005ff027819 */ /* 0x002fc80000011602 */
[----:B------:R-:W-:-:S05]  /*33370*/  LOP3.LUT R2, R2, 0x3, RZ, 0xc0, !PT ;  /* 0x0000000302027812 */ /* 0x000fca00078ec0ff */
[----:B------:R-:W-:-:S07]  /*33380*/  IMAD.MOV.U32 R13, RZ, RZ, R2 ;  /* 0x000000ffff0d7224 */ /* 0x000fce00078e0002 */
[----:B0-----:R-:W-:Y:S05]  /*33390*/  WARPSYNC.COLLECTIVE R15, `(.L_x_1029) ;  /* 0x000000000f087348 */ /* 0x001fea0003c00000 */
[----:B------:R1:W2:Y:S02]  /*333a0*/  SHFL.IDX P6, R14, R13, R12, R11 ;  /* 0x0000000c0d0e7389 */ /* 0x0002a400000c000b */
[----:B012---:R-:W-:Y:S01]  /*333b0*/  ENDCOLLECTIVE ;  /* 0x000000000000791b */ /* 0x007fe20003800000 */
.L_x_1029:
[----:B------:R-:W-:Y:S05]  /*333c0*/  BSYNC B0 ;  /* 0x0000000000007941 */ /* 0x000fea0003800000 */
.L_x_1028:
[----:B------:R-:W-:Y:S05]  /*333d0*/  BRA `(.L_x_1030) ;  /* 0xffffff9000c07947 */ /* 0x000fea000383ffff */
.L_x_764:
[----:B------:R-:W-:Y:S01]  /*333e0*/  BSSY B0, `(.L_x_1031) ;  /* 0x0000006000007945 */ /* 0x000fe20003800000 */
[----:B------:R-:W-:-:S07]  /*333f0*/  IMAD.MOV.U32 R15, RZ, RZ, -0x1 ;  /* 0xffffffffff0f7424 */ /* 0x000fce00078e00ff */
[----:B0-----:R-:W-:Y:S05]  /*33400*/  WARPSYNC.COLLECTIVE R15, `(.L_x_1032) ;  /* 0x000000000f0c7348 */ /* 0x001fea0003c00000 */
[----:B------:R-:W-:Y:S02]  /*33410*/  ELECT P6, UR62, PT ;  /* 0x00000000003e782f */ /* 0x000fe400038c0000 */
[----:B------:R-:W-:Y:S01]  /*33420*/  MOV R14, UR62 ;  /* 0x0000003e000e7c02 */ /* 0x000fe20008000f00 */
[----:B0-----:R-:W-:Y:S10]  /*33430*/  ENDCOLLECTIVE ;  /* 0x000000000000791b */ /* 0x001ff40003800000 */
.L_x_1032:
[----:B------:R-:W-:Y:S05]  /*33440*/  BSYNC B0 ;  /* 0x0000000000007941 */ /* 0x000fea0003800000 */
.L_x_1031:
[----:B------:R-:W-:Y:S05]  /*33450*/  BRA `(.L_x_1033) ;  /* 0xffffff9000b47947 */ /* 0x000fea000383ffff */
.L_x_766:
[----:B0-----:R0:W1:Y:S02]  /*33460*/  SYNCS.PHASECHK.TRANS64.TRYWAIT P1, [R5+URZ+0x29840], R0 ;  /* 0x02984000050075a7 */ /* 0x001064000802017f */
[----:B-1----:R-:W-:Y:S05]  /*33470*/  @!P1 NANOSLEEP.SYNCS 0x989680 ;  /* 0x009896800000995d */ /* 0x002fea0003900000 */
[----:B------:R-:W1:Y:S02]  /*33480*/  @!P1 SYNCS.PHASECHK.TRANS64 P1, [R5+URZ+0x29840], R0 ;  /* 0x02984000050095a7 */ /* 0x000e64000802007f */
[----:B-1----:R-:W-:Y:S05]  /*33490*/  @!P1 BRA `(.L_x_766) ;  /* 0xfffffffc00f09947 */ /* 0x002fea000383ffff */
[----:B------:R-:W-:Y:S05]  /*334a0*/  BRA `(.L_x_1034) ;  /* 0xffffff9000d47947 */ /* 0x000fea000383ffff */
.L_x_768:
[----:B-1----:R1:W2:Y:S02]  /*334b0*/  SYNCS.PHASECHK.TRANS64.TRYWAIT P1, [R23+URZ+0x29840], R2 ;  /* 0x02984002170075a7 */ /* 0x0022a4000802017f */
[----:B--2---:R-:W-:Y:S05]  /*334c0*/  @!P1 NANOSLEEP.SYNCS 0x989680 ;  /* 0x009896800000995d */ /* 0x004fea0003900000 */
[----:B------:R-:W2:Y:S02]  /*334d0*/  @!P1 SYNCS.PHASECHK.TRANS64 P1, [R23+URZ+0x29840], R2 ;  /* 0x02984002170095a7 */ /* 0x000ea4000802007f */
[----:B--2---:R-:W-:Y:S05]  /*334e0*/  @!P1 BRA `(.L_x_768) ;  /* 0xfffffffc00f09947 */ /* 0x004fea000383ffff */
[----:B------:R-:W-:Y:S05]  /*334f0*/  BRA `(.L_x_1035) ;  /* 0xffffff9000e07947 */ /* 0x000fea000383ffff */
.L_x_770:
[----:B--2---:R2:W3:Y:S02]  /*33500*/  SYNCS.PHASECHK.TRANS64.TRYWAIT P1, [R5+URZ+0x29860], R0 ;  /* 0x02986000050075a7 */ /* 0x0044e4000802017f */
[----:B---3--:R-:W-:Y:S05]  /*33510*/  @!P1 NANOSLEEP.SYNCS 0x989680 ;  /* 0x009896800000995d */ /* 0x008fea0003900000 */
[----:B------:R-:W3:Y:S02]  /*33520*/  @!P1 SYNCS.PHASECHK.TRANS64 P1, [R5+URZ+0x29860], R0 ;  /* 0x02986000050095a7 */ /* 0x000ee4000802007f */
[----:B---3--:R-:W-:Y:S05]  /*33530*/  @!P1 BRA `(.L_x_770) ;  /* 0xfffffffc00f09947 */ /* 0x008fea000383ffff */
[----:B------:R-:W-:Y:S05]  /*33540*/  BRA `(.L_x_1036) ;  /* 0xffffff9000dc7947 */ /* 0x000fea000383ffff */
.L_x_772:
[----:B---3--:R3:W4:Y:S02]  /*33550*/  SYNCS.PHASECHK.TRANS64.TRYWAIT P1, [R23+URZ+0x29860], R2 ;  /* 0x02986002170075a7 */ /* 0x008724000802017f */
[----:B----4-:R-:W-:Y:S05]  /*33560*/  @!P1 NANOSLEEP.SYNCS 0x989680 ;  /* 0x009896800000995d */ /* 0x010fea0003900000 */
[----:B------:R-:W4:Y:S02]  /*33570*/  @!P1 SYNCS.PHASECHK.TRANS64 P1, [R23+URZ+0x29860], R2 ;  /* 0x02986002170095a7 */ /* 0x000f24000802007f */
[----:B----4-:R-:W-:Y:S05]  /*33580*/  @!P1 BRA `(.L_x_772) ;  /* 0xfffffffc00f09947 */ /* 0x010fea000383ffff */
[----:B------:R-:W-:Y:S05]  /*33590*/  BRA `(.L_x_1037) ;  /* 0xffffff9000d87947 */ /* 0x000fea000383ffff */
.L_x_774:
[----:B----4-:R4:W0:Y:S02]  /*335a0*/  SYNCS.PHASECHK.TRANS64.TRYWAIT P1, [R5+URZ+0x29880], R0 ;  /* 0x02988000050075a7 */ /* 0x010824000802017f */
[----:B0-----:R-:W-:Y:S05]  /*335b0*/  @!P1 NANOSLEEP.SYNCS 0x989680 ;  /* 0x009896800000995d */ /* 0x001fea0003900000 */
[----:B------:R-:W0:Y:S02]  /*335c0*/  @!P1 SYNCS.PHASECHK.TRANS64 P1, [R5+URZ+0x29880], R0 ;  /* 0x02988000050095a7 */ /* 0x000e24000802007f */
[----:B0-----:R-:W-:Y:S05]  /*335d0*/  @!P1 BRA `(.L_x_774) ;  /* 0xfffffffc00f09947 */ /* 0x001fea000383ffff */
[----:B------:R-:W-:Y:S05]  /*335e0*/  BRA `(.L_x_1038) ;  /* 0xffffff9000d47947 */ /* 0x000fea000383ffff */
.L_x_1039:
        /* <DEDUP_REMOVED lines=9> */
.L_x_3316:


//--------------------- .text._ZN7cutlass13device_kernelIN5flash11enable_sm90INS1_16FlashAttnFwdSm90INS1_25CollectiveMainloopFwdSm90ILi2EN4cute5tupleIJNS5_1CILi1EEES8_S8_EEENS6_IJNS7_ILi128EEESA_NS7_ILi192EEEEEELi128ENS_12float_e4m3_tEfNS_4arch4Sm90ELb0ELb1ELb1ELb0ELb1ELb0ELb0ELb1ELb1ELb1ELb1ELb0EEENS1_21CollectiveEpilogueFwdINS6_IJSA_SA_SA_EEES9_NS_10bfloat16_tESF_Li256ELb0ELb1ELb1ELb1EEENS1_19SingleTileSchedulerILb0ELb1ELb1ELi128EEEEEEEEEvNT_6ParamsE --------------------------
	.section	.text._ZN7cutlass13device_kernelIN5flash11enable_sm90INS1_16FlashAttnFwdSm90INS1_25CollectiveMainloopFwdSm90ILi2EN4cute5tupleIJNS5_1CILi1EEES8_S8_EEENS6_IJNS7_ILi128EEESA_NS7_ILi192EEEEEELi128ENS_12float_e4m3_tEfNS_4arch4Sm90ELb0ELb1ELb1ELb0ELb1ELb0ELb0ELb1ELb1ELb1ELb1ELb0EEENS1_21CollectiveEpilogueFwdINS6_IJSA_SA_SA_EEES9_NS_10bfloat16_tESF_Li256ELb0ELb1ELb1ELb1EEENS1_19SingleTileSchedulerILb0ELb1ELb1ELi128EEEEEEEEEvNT_6ParamsE,"ax",@progbits
	.align	128
.text._ZN7cutlass13device_kernelIN5flash11enable_sm90INS1_16FlashAttnFwdSm90INS1_25CollectiveMainloopFwdSm90ILi2EN4cute5tupleIJNS5_1CILi1EEES8_S8_EEENS6_IJNS7_ILi128EEESA_NS7_ILi192EEEEEELi128ENS_12float_e4m3_tEfNS_4arch4Sm90ELb0ELb1ELb1ELb0ELb1ELb0ELb0ELb1ELb1ELb1ELb1ELb0EEENS1_21CollectiveEpilogueFwdINS6_IJSA_SA_SA_EEES9_NS_10bfloat16_tESF_Li256ELb0ELb1ELb1ELb1EEENS1_19SingleTileSchedulerILb0ELb1ELb1ELi128EEEEEEEEEvNT_6ParamsE:
        .type           _ZN7cutlass13device_kernelIN5flash11enable_sm90INS1_16FlashAttnFwdSm90INS1_25CollectiveMainloopFwdSm90ILi2EN4cute5tupleIJNS5_1CILi1EEES8_S8_EEENS6_IJNS7_ILi128EEESA_NS7_ILi192EEEEEELi128ENS_12float_e4m3_tEfNS_4arch4Sm90ELb0ELb1ELb1ELb0ELb1ELb0ELb0ELb1ELb1ELb1ELb1ELb0EEENS1_21CollectiveEpilogueFwdINS6_IJSA_SA_SA_EEES9_NS_10bfloat16_tESF_Li256ELb0ELb1ELb1ELb1EEENS1_19SingleTileSchedulerILb0ELb1ELb1ELi128EEEEEEEEEvNT_6ParamsE,@function
        .size           _ZN7cutlass13device_kernelIN5flash11enable_sm90INS1_16FlashAttnFwdSm90INS1_25CollectiveMainloopFwdSm90ILi2EN4cute5tupleIJNS5_1CILi1EEES8_S8_EEENS6_IJNS7_ILi128EEESA_NS7_ILi192EEEEEELi128ENS_12float_e4m3_tEfNS_4arch4Sm90ELb0ELb1ELb1ELb0ELb1ELb0ELb0ELb1ELb1ELb1ELb1ELb0EEENS1_21CollectiveEpilogueFwdINS6_IJSA_SA_SA_EEES9_NS_10bfloat16_tESF_Li256ELb0ELb1ELb1ELb1EEENS1_19SingleTileSchedulerILb0ELb1ELb1ELi128EEEEEEEEEvNT_6ParamsE,(.L_x_3317 - _ZN7cutlass13device_kernelIN5flash11enable_sm90INS1_16FlashAttnFwdSm90INS1_25CollectiveMainloopFwdSm90ILi2EN4cute5tupleIJNS5_1CILi1EEES8_S8_EEENS6_IJNS7_ILi128EEESA_NS7_ILi192EEEEEELi128ENS_12float_e4m3_tEfNS_4arch4Sm90ELb0ELb1ELb1ELb0ELb1ELb0ELb0ELb1ELb1ELb1ELb1ELb0EEENS1_21CollectiveEpilogueFwdINS6_IJSA_SA_SA_EEES9_NS_10bfloat16_tESF_Li256ELb0ELb1ELb1ELb1EEENS1_19SingleTileSchedulerILb0ELb1ELb1ELi128EEEEEEEEEvNT_6ParamsE)
        .other          _ZN7cutlass13device_kernelIN5flash11enable_sm90INS1_16FlashAttnFwdSm90INS1_25CollectiveMainloopFwdSm90ILi2EN4cute5tupleIJNS5_1CILi1EEES8_S8_EEENS6_IJNS7_ILi128EEESA_NS7_ILi192EEEEEELi128ENS_12float_e4m3_tEfNS_4arch4Sm90ELb0ELb1ELb1ELb0ELb1ELb0ELb0ELb1ELb1ELb1ELb1ELb0EEENS1_21CollectiveEpilogueFwdINS6_IJSA_SA_SA_EEES9_NS_10bfloat16_tESF_Li256ELb0ELb1ELb1ELb1EEENS1_19SingleTileSchedulerILb0ELb1ELb1ELi128EEEEEEEEEvNT_6ParamsE,@"STO_CUDA_ENTRY STV_DEFAULT"
_ZN7cutlass13device_kernelIN5flash11enable_sm90INS1_16FlashAttnFwdSm90INS1_25CollectiveMainloopFwdSm90ILi2EN4cute5tupleIJNS5_1CILi1EEES8_S8_EEENS6_IJNS7_ILi128EEESA_NS7_ILi192EEEEEELi128ENS_12float_e4m3_tEfNS_4arch4Sm90ELb0ELb1ELb1ELb0ELb1ELb0ELb0ELb1ELb1ELb1ELb1ELb0EEENS1_21CollectiveEpilogueFwdINS6_IJSA_SA_SA_EEES9_NS_10bfloat16_tESF_Li256ELb0ELb1ELb1ELb1EEENS1_19SingleTileSchedulerILb0ELb1ELb1ELi128EEEEEEEEEvNT_6ParamsE:
        /* <DEDUP_REMOVED lines=45> */
.L_x_1040:
        /* <DEDUP_REMOVED lines=22> */
.L_x_1041:
        /* <DEDUP_REMOVED lines=18> */
.L_x_1042:
        /* <DEDUP_REMOVED lines=22> */
.L_x_1043:
[----:B------:R-:W5:Y:S01]  /*06b0*/  SHFL.IDX PT, R2, R0, RZ, 0x1f ;  /* 0x00001fff00027589 */ /* 0x000f6200000e0000 */
[----:B------:R-:W-:Y:S01]  /*06c0*/  R2UR UR9, R3 ;  /* 0x00000000030972ca */ /* 0x000fe200000e0000 */
        /* <DEDUP_REMOVED lines=21> */
.L_x_1044:
[----:B------:R-:W-:Y:S01]  /*0820*/  UISETP.NE.AND UP0, UPT, UR9, URZ, UPT ;  /* 0x0000003f0900728c */ /* 0x000fe2000bf05270 */
[----:B------:R-:W-:Y:S01]  /*0830*/  NOP ;  /* 0x0000000000007918 */ /* 0x000fe20000000000 */
[----:B------:R-:W-:Y:S01]  /*0840*/  UMOV UR40, 0x1 ;  /* 0x0000000100287882 */ /* 0x000fe20000000000 */
[----:B------:R-:W-:Y:S01]  /*0850*/  ULDC.64 UR42, c[0x0][0x208] ;  /* 0x00008200002a7ab9 */ /* 0x000fe20000000a00 */
[----:B------:R-:W-:Y:S01]  /*0860*/  USEL UR40, UR40, 0x2, !UP0 ;  /* 0x0000000228287887 */ /* 0x000fe2000c000000 */
[----:B------:R-:W-:Y:S01]  /*0870*/  BSSY B6, `(.L_x_1045) ;  /* 0x00015a6000067945 */ /* 0x000fe20003800000 */
[----:B0-234-:R-:W-:Y:S01]  /*0880*/  BAR.SYNC.DEFER_BLOCKING 0x0 ;  /* 0x0000000000007b1d */ /* 0x01dfe20000010000 */
[----:B------:R-:W-:-:S13]  /*0890*/  PLOP3.LUT P0, PT, PT, PT, UP0, 0x80, 0x0 ;  /* 0x000000000000781c */ /* 0x000fda0003f0f008 */
[----:B------:R-:W-:Y:S05]  /*08a0*/  @!P0 BRA `(.L_x_1046) ;  /* 0x0000011000e08947 */ /* 0x000fea0003800000 */
.L_x_1047:
[----:B------:R-:W-:-:S08]  /*08b0*/  NOP ;  /* 0x0000000000007918 */ /* 0x000fd00000000000 */
[----:B------:R-:W0:Y:S02]  /*08c0*/  USETMAXREG.TRY_ALLOC.CTAPOOL UP0, 0xe8 ;  /* 0x000000e8000079c8 */ /* 0x000e240008000600 */
[----:B0-----:R-:W-:-:S13]  /*08d0*/  PLOP3.LUT P0, PT, PT, PT, UP0, 0x80, 0x0 ;  /* 0x000000000000781c */ /* 0x001fda0003f0f008 */
[----:B------:R-:W-:Y:S05]  /*08e0*/  @!P0 BRA `(.L_x_1047) ;  /* 0xfffffffc00f08947 */ /* 0x000fea000383ffff */
[----:B------:R-:W0:Y:S01]  /*08f0*/  LDC R2, c[0x0][0xc50] ;  /* 0x00031400ff027b82 */ /* 0x000e220000000800 */
[----:B------:R-:W-:-:S07]  /*0900*/  LOP3.LUT R4, R25, 0xffffff80, RZ, 0xc0, !PT ;  /* 0xffffff8019047812 */ /* 0x000fce00078ec0ff */
[----:B------:R-:W-:Y:S08]  /*0910*/  BAR.ARV 0x8, 0x180 ;  /* 0x0206000000007b1d */ /* 0x000ff00000002000 */
[----:B-1----:R-:W1:Y:S01]  /*0920*/  S2UR UR4, SR_CTAID.Y ;  /* 0x00000000000479c3 */ /* 0x002e620000002600 */
[----:B------:R-:W-:-:S07]  /*0930*/  ISETP.NE.AND P0, PT, R4, 0x80, PT ;  /* 0x000000800400780c */ /* 0x000fce0003f05270 */
[----:B------:R-:W2:Y:S08]  /*0940*/  S2UR UR39, SR_CTAID.Z ;  /* 0x00000000002779c3 */ /* 0x000eb00000002700 */
[----:B------:R-:W-:Y:S06]  /*0950*/  @!P0 BAR.ARV 0x9, 0x100 ;  /* 0x0244000000008b1d */ /* 0x000fec0000002000 */
[----:B0-----:R-:W-:Y:S01]  /*0960*/  ISETP.NE.AND P1, PT, R2, 0x1, PT ;  /* 0x000000010200780c */ /* 0x001fe20003f25270 */
[----:B-1----:R-:W-:Y:S01]  /*0970*/  IMAD.U32 R17, RZ, RZ, UR4 ;  /* 0x00000004ff117e24 */ /* 0x002fe2000f8e00ff */
[----:B--2---:R-:W-:-:S11]  /*0980*/  ISETP.LE.AND P0, PT, RZ, UR39, PT ;  /* 0x00000027ff007c0c */ /* 0x004fd6000bf03270 */
[----:B------:R-:W0:Y:S08]  /*0990*/  @P1 LDC R0, c[0x0][0xc54] ;  /* 0x00031500ff001b82 */ /* 0x000e300000000800 */
[----:B------:R-:W1:Y:S01]  /*09a0*/  @P1 LDC R3, c[0x0][0xc58] ;  /* 0x00031600ff031b82 */ /* 0x000e620000000800 */
[----:B0-----:R-:W-:-:S05]  /*09b0*/  @P1 IMAD.HI.U32 R0, R0, UR4, RZ ;  /* 0x0000000400001c27 */ /* 0x001fca000f8e00ff */
[----:B-1----:R-:W-:-:S05]  /*09c0*/  @P1 SHF.R.U32.HI R17, RZ, R3, R0 ;  /* 0x00000003ff111219 */ /* 0x002fca0000011600 */
[----:B------:R-:W-:-:S04]  /*09d0*/  IMAD.MOV R3, RZ, RZ, -R17 ;  /* 0x000000ffff037224 */ /* 0x000fc800078e0a11 */
[----:B------:R-:W-:Y:S01]  /*09e0*/  IMAD R18, R2, R3, UR4 ;  /* 0x0000000402127e24 */ /* 0x000fe2000f8e0203 */
[----:B------:R-:W-:Y:S06]  /*09f0*/  @!P0 BRA `(.L_x_1048) ;  /* 0x0000015800348947 */ /* 0x000fec0003800000 */
[----:B------:R-:W2:Y:S01]  /*0a00*/  LDL.LU R6, [R1] ;  /* 0x0000000001067983 */ /* 0x000ea20000300800 */
[----:B------:R-:W0:Y:S01]  /*0a10*/  LDC R22, c[0x0][0x448] ;  /* 0x00011200ff167b82 */ /* 0x000e220000000800 */
[----:B------:R-:W-:Y:S01]  /*0a20*/  USHF.R.S32.HI UR38, URZ, 0x1f, UR39 ;  /* 0x0000001f3f267899 */ /* 0x000fe20008011427 */
[----:B------:R-:W-:Y:S01]  /*0a30*/  VIADD R90, R25, 0xffffff80 ;  /* 0xffffff80195a7836 */ /* 0x000fe20000000000 */
[----:B------:R-:W1:Y:S05]  /*0a40*/  S2R R88, SR_CTAID.X ;  /* 0x0000000000587919 */ /* 0x000e6a0000002500 */
[----:B------:R-:W3:Y:S08]  /*0a50*/  LDC.64 R10, c[0x0][0x9e0] ;  /* 0x00027800ff0a7b82 */ /* 0x000ef00000000a00 */
[----:B------:R-:W4:Y:S01]  /*0a60*/  LDC.64 R2, c[0x0][0x418] ;  /* 0x00010600ff027b82 */ /* 0x000f220000000a00 */
[----:B0-----:R-:W-:-:S07]  /*0a70*/  ISETP.NE.AND P2, PT, R22, 0x1, PT ;  /* 0x000000011600780c */ /* 0x001fce0003f45270 */
[----:B------:R-:W0:Y:S01]  /*0a80*/  LDC R89, c[0x0][0x288] ;  /* 0x0000a200ff597b82 */ /* 0x000e220000000800 */
[----:B---3--:R-:W-:-:S07]  /*0a90*/  ISETP.GE.AND P1, PT, R11, 0x1, PT ;  /* 0x000000010b00780c */ /* 0x008fce0003f26270 */
[----:B------:R-:W3:Y:S01]  /*0aa0*/  LDC R16, c[0x0][0x424] ;  /* 0x00010900ff107b82 */ /* 0x000ee20000000800 */
[----:B-1----:R-:W-:-:S04]  /*0ab0*/  IMAD.SHL.U32 R88, R88, 0x80, RZ ;  /* 0x0000008058587824 */ /* 0x002fc800078e00ff */
[----:B------:R-:W-:Y:S01]  /*0ac0*/  @P2 VIADD R0, R88, 0x7f ;  /* 0x0000007f58002836 */ /* 0x000fe20000000000 */
[----:B----4-:R-:W-:Y:S02]  /*0ad0*/  ISETP.NE.U32.AND P0, PT, R2, RZ, PT ;  /* 0x000000ff0200720c */ /* 0x010fe40003f05070 */
[----:B------:R-:W1:Y:S02]  /*0ae0*/  @P2 LDC R5, c[0x0][0x44c] ;  /* 0x00011300ff052b82 */ /* 0x000e640000000800 */
[----:B------:R-:W-:-:S06]  /*0af0*/  ISETP.NE.AND.EX P0, PT, R3, RZ, PT, P0 ;  /* 0x000000ff0300720c */ /* 0x000fcc0003f05300 */
[----:B------:R-:W4:Y:S01]  /*0b00*/  @P2 LDC R7, c[0x0][0x450] ;  /* 0x00011400ff072b82 */ /* 0x000f220000000800 */
[----:B0-----:R-:W-:-:S07]  /*0b10*/  IADD3 R3, -R89, 0x1, RZ ;  /* 0x0000000159037810 */ /* 0x001fce0007ffe1ff */
[----:B------:R-:W0:Y:S01]  /*0b20*/  LDC R9, c[0x0][0x2f0] ;  /* 0x0000bc00ff097b82 */ /* 0x000e220000000800 */
[----:B---3--:R-:W-:Y:S01]  /*0b30*/  SEL R16, R16, 0x1, P0 ;  /* 0x0000000110107807 */ /* 0x008fe20000000000 */
[----:B-1----:R-:W-:-:S04]  /*0b40*/  @P2 IMAD.HI.U32 R2, R0, R5, RZ ;  /* 0x0000000500022227 */ /* 0x002fc800078e00ff */
[----:B------:R-:W-:Y:S01]  /*0b50*/  VIADD R0, R88, 0x7f ;  /* 0x0000007f58007836 */ /* 0x000fe20000000000 */
[----:B----4-:R-:W-:Y:S01]  /*0b60*/  @P2 SHF.R.U32.HI R0, RZ, R7, R2 ;  /* 0x00000007ff002219 */ /* 0x010fe20000011602 */
[----:B0-----:R-:W-:-:S04]  /*0b70*/  IMAD R3, R16, R9, R3 ;  /* 0x0000000910037224 */ /* 0x001fc800078e0203 */
[----:B------:R-:W-:-:S04]  /*0b80*/  IMAD.IADD R3, R3, 0x1, R0 ;  /* 0x0000000103037824 */ /* 0x000fc800078e0200 */
[----:B------:R-:W-:Y:S01]  /*0b90*/  IMAD.IADD R0, R3, 0x1, R10 ;  /* 0x0000000103007824 */ /* 0x000fe200078e020a */
[----:B--2---:R-:W-:-:S04]  /*0ba0*/  LOP3.LUT R6, R6, 0xfffffffd, RZ, 0xc0, !PT ;  /* 0xfffffffd06067812 */ /* 0x004fc800078ec0ff */
[----:B------:R-:W-:-:S04]  /*0bb0*/  @P2 LOP3.LUT R6, R6, 0x2, RZ, 0xfc, !PT ;  /* 0x0000000206062812 */ /* 0x000fc800078efcff */
[----:B------:R-:W-:-:S04]  /*0bc0*/  LOP3.LUT R6, R6, 0xfffffffe, RZ, 0xc0, !PT ;  /* 0xfffffffe06067812 */ /* 0x000fc800078ec0ff */
[----:B------:R-:W-:-:S05]  /*0bd0*/  @P1 LOP3.LUT R6, R6, 0x1, RZ, 0xfc, !PT ;  /* 0x0000000106061812 */ /* 0x000fca00078efcff */
[----:B------:R0:W-:Y:S01]  /*0be0*/  STL [R1], R6 ;  /* 0x0000000601007387 */ /* 0x0001e20000100800 */
[----:B------:R-:W-:Y:S05]  /*0bf0*/  @!P1 BRA `(.L_x_1049) ;  /* 0x0000000000409947 */ /* 0x000fea0003800000 */
[C---:B------:R-:W-:Y:S01]  /*0c00*/  ISETP.GT.AND P0, PT, R3.reuse, RZ, PT ;  /* 0x000000ff0300720c */ /* 0x040fe20003f04270 */
[----:B------:R-:W-:-:S12]  /*0c10*/  VIADD R2, R3, 0xffffffff ;  /* 0xffffffff03027836 */ /* 0x000fd80000000000 */
[----:B------:R-:W-:Y:S05]  /*0c20*/  @P0 BRA `(.L_x_1050) ;  /* 0x00000000001c0947 */ /* 0x000fea0003800000 */
[----:B------:R-:W-:Y:S01]  /*0c30*/  ISETP.NE.AND P0, PT, R11, 0x1, PT ;  /* 0x000000010b00780c */ /* 0x000fe20003f05270 */
[----:B------:R-:W-:-:S12]  /*0c40*/  IMAD.MOV R3, RZ, RZ, -R3 ;  /* 0x000000ffff037224 */ /* 0x000fd800078e0a03 */
[----:B------:R-:W1:Y:S02]  /*0c50*/  @P0 LDC.64 R4, c[0x0][0x9e8] ;  /* 0x00027a00ff040b82 */ /* 0x000e640000000a00 */
[----:B-1----:R-:W-:-:S05]  /*0c60*/  @P0 IMAD.HI.U32 R2, R3, R4, RZ ;  /* 0x0000000403020227 */ /* 0x002fca00078e00ff */
[----:B------:R-:W-:-:S04]  /*0c70*/  @P0 SHF.R.U32.HI R3, RZ, R5, R2 ;  /* 0x00000005ff030219 */ /* 0x000fc80000011602 */
[----:B------:R-:W-:Y:S01]  /*0c80*/  LOP3.LUT R2, RZ, R3, RZ, 0x33, !PT ;  /* 0x00000003ff027212 */ /* 0x000fe200078e33ff */
[----:B------:R-:W-:Y:S06]  /*0c90*/  BRA `(.L_x_1051) ;  /* 0x0000000000107947 */ /* 0x000fec0003800000 */
.L_x_1050:
[----:B------:R-:W-:-:S13]  /*0ca0*/  ISETP.NE.AND P0, PT, R11, 0x1, PT ;  /* 0x000000010b00780c */ /* 0x000fda0003f05270 */
[----:B------:R-:W1:Y:S02]  /*0cb0*/  @P0 LDC.64 R4, c[0x0][0x9e8] ;  /* 0x00027a00ff040b82 */ /* 0x000e640000000a00 */
[----:B-1----:R-:W-:-:S05]  /*0cc0*/  @P0 IMAD.HI.U32 R4, R2, R4, RZ ;  /* 0x0000000402040227 */ /* 0x002fca00078e00ff */
[----:B------:R-:W-:-:S07]  /*0cd0*/  @P0 SHF.R.U32.HI R2, RZ, R5, R4 ;  /* 0x00000005ff020219 */ /* 0x000fce0000011604 */
.L_x_1051:
[----:B------:R-:W-:-:S05]  /*0ce0*/  IMAD R3, R2, R11, R11 ;  /* 0x0000000b02037224 */ /* 0x000fca00078e020b */
[----:B------:R-:W-:-:S07]  /*0cf0*/  VIMNMX R0, R0, R3, PT ;  /* 0x0000000300007248 */ /* 0x000fce0003fe0100 */
.L_x_1049:
[----:B------:R-:W0:Y:S01]  /*0d00*/  @P2 LDC R7, c[0x0][0x44c] ;  /* 0x00011300ff072b82 */ /* 0x000e220000000800 */
[----:B------:R-:W-:Y:S01]  /*0d10*/  VIADD R2, R0, 0x7f ;  /* 0x0000007f00027836 */ /* 0x000fe20000000000 */
[----:B------:R-:W-:Y:S01]  /*0d20*/  ULDC UR4, c[0x0][0x9dc] ;  /* 0x0002770000047ab9 */ /* 0x000fe20000000800 */
[CC--:B------:R-:W-:Y:S02]  /*0d30*/  IMAD R0, R16.reuse, R9.reuse, 0x7f ;  /* 0x0000007f10007424 */ /* 0x0c0fe400078e0209 */
[----:B------:R-:W-:Y:S01]  /*0d40*/  IMAD.MOV.U32 R4, RZ, RZ, R88 ;  /* 0x000000ffff047224 */ /* 0x000fe200078e0058 */
[----:B------:R-:W-:Y:S01]  /*0d50*/  SHF.R.S32.HI R5, RZ, 0x1f, R2 ;  /* 0x0000001fff057819 */ /* 0x000fe20000011402 */
[----:B------:R-:W-:Y:S01]  /*0d60*/  IMAD R89, R16, R9, -R89 ;  /* 0x0000000910597224 */ /* 0x000fe200078e0a59 */
[----:B------:R-:W1:Y:S01]  /*0d70*/  @P2 LDC R13, c[0x0][0x450] ;  /* 0x00011400ff0d2b82 */ /* 0x000e620000000800 */
[----:B------:R-:W-:Y:S02]  /*0d80*/  SHF.R.S32.HI R3, RZ, 0x1f, R0 ;  /* 0x0000001fff037819 */ /* 0x000fe40000011400 */
[----:B------:R-:W-:-:S02]  /*0d90*/  LEA.HI R5, R5, R2, RZ, 0x7 ;  /* 0x0000000205057211 */ /* 0x000fc400078f38ff */
[----:B------:R-:W-:Y:S02]  /*0da0*/  LEA.HI R3, R3, R0, RZ, 0x7 ;  /* 0x0000000003037211 */ /* 0x000fe400078f38ff */
[----:B------:R-:W-:Y:S02]  /*0db0*/  SHF.R.S32.HI R0, RZ, 0x7, R5 ;  /* 0x00000007ff007819 */ /* 0x000fe40000011405 */
[----:B------:R-:W-:-:S04]  /*0dc0*/  SHF.R.S32.HI R3, RZ, 0x7, R3 ;  /* 0x00000007ff037819 */ /* 0x000fc80000011403 */
[----:B------:R-:W-:Y:S01]  /*0dd0*/  VIMNMX R9, R3, R0, PT ;  /* 0x0000000003097248 */ /* 0x000fe20003fe0100 */
[----:B0-----:R-:W-:-:S05]  /*0de0*/  @P2 IMAD.HI.U32 R6, R88, R7, RZ ;  /* 0x0000000758062227 */ /* 0x001fca00078e00ff */
[----:B-1----:R-:W-:-:S05]  /*0df0*/  @P2 SHF.R.U32.HI R4, RZ, R13, R6 ;  /* 0x0000000dff042219 */ /* 0x002fca0000011606 */
[----:B------:R-:W-:-:S04]  /*0e00*/  IMAD.IADD R2, R89, 0x1, R4 ;  /* 0x0000000159027824 */ /* 0x000fc800078e0204 */
[----:B------:R-:W-:Y:S01]  /*0e10*/  VIADD R0, R2, -UR4 ;  /* 0x8000000402007c36 */ /* 0x000fe20008000000 */
[----:B------:R-:W-:Y:S06]  /*0e20*/  @!P1 BRA `(.L_x_1052) ;  /* 0x00000000003c9947 */ /* 0x000fec0003800000 */
[----:B------:R-:W-:-:S13]  /*0e30*/  ISETP.GT.AND P0, PT, R2, -0x1, PT ;  /* 0xffffffff0200780c */ /* 0x000fda0003f04270 */
[----:B------:R-:W-:Y:S05]  /*0e40*/  @P0 BRA `(.L_x_1053) ;  /* 0x00000000001c0947 */ /* 0x000fea0003800000 */
[----:B------:R-:W-:Y:S02]  /*0e50*/  ISETP.NE.AND P0, PT, R11, 0x1, PT ;  /* 0x000000010b00780c */ /* 0x000fe40003f05270 */
[----:B------:R-:W-:-:S11]  /*0e60*/  LOP3.LUT R3, RZ, R2, RZ, 0x33, !PT ;  /* 0x00000002ff037212 */ /* 0x000fd600078e33ff */
[----:B------:R-:W0:Y:S02]  /*0e70*/  @P0 LDC.64 R4, c[0x0][0x9e8] ;  /* 0x00027a00ff040b82 */ /* 0x000e240000000a00 */
[----:B0-----:R-:W-:-:S05]  /*0e80*/  @P0 IMAD.HI.U32 R2, R3, R4, RZ ;  /* 0x0000000403020227 */ /* 0x001fca00078e00ff */
[----:B------:R-:W-:-:S04]  /*0e90*/  @P0 SHF.R.U32.HI R3, RZ, R5, R2 ;  /* 0x00000005ff030219 */ /* 0x000fc80000011602 */
[----:B------:R-:W-:Y:S01]  /*0ea0*/  LOP3.LUT R2, RZ, R3, RZ, 0x33, !PT ;  /* 0x00000003ff027212 */ /* 0x000fe200078e33ff */
[----:B------:R-:W-:Y:S06]  /*0eb0*/  BRA `(.L_x_1054) ;  /* 0x0000000000107947 */ /* 0x000fec0003800000 */
.L_x_1053:
[----:B------:R-:W-:-:S13]  /*0ec0*/  ISETP.NE.AND P0, PT, R11, 0x1, PT ;  /* 0x000000010b00780c */ /* 0x000fda0003f05270 */
[----:B------:R-:W0:Y:S02]  /*0ed0*/  @P0 LDC.64 R4, c[0x0][0x9e8] ;  /* 0x00027a00ff040b82 */ /* 0x000e240000000a00 */
[----:B0-----:R-:W-:-:S05]  /*0ee0*/  @P0 IMAD.HI.U32 R4, R2, R4, RZ ;  /* 0x0000000402040227 */ /* 0x001fca00078e00ff */
[----:B------:R-:W-:-:S07]  /*0ef0*/  @P0 SHF.R.U32.HI R2, RZ, R5, R4 ;  /* 0x00000005ff020219 */ /* 0x000fce0000011604 */
.L_x_1054:
[----:B------:R-:W-:-:S05]  /*0f00*/  IMAD R3, R2, R11, RZ ;  /* 0x0000000b02037224 */ /* 0x000fca00078e02ff */
[----:B------:R-:W-:-:S07]  /*0f10*/  VIMNMX R0, R0, R3, !PT ;  /* 0x0000000300007248 */ /* 0x000fce0007fe0100 */
.L_x_1052:
[----:B------:R-:W-:Y:S01]  /*0f20*/  SHF.R.S32.HI R3, RZ, 0x1f, R0 ;  /* 0x0000001fff037819 */ /* 0x000fe20000011400 */
[----:B------:R-:W-:-:S03]  /*0f30*/  IMAD.MOV.U32 R23, RZ, RZ, RZ ;  /* 0x000000ffff177224 */ /* 0x000fc600078e00ff */
[----:B------:R-:W-:Y:S02]  /*0f40*/  LEA.HI R3, R3, R0, RZ, 0x7 ;  /* 0x0000000003037211 */ /* 0x000fe400078f38ff */
[----:B------:R-:W-:Y:S02]  /*0f50*/  SHF.R.U32.HI R0, RZ, 0x10, R18 ;  /* 0x00000010ff007819 */ /* 0x000fe40000011612 */
[----:B------:R-:W-:Y:S02]  /*0f60*/  SHF.R.S32.HI R3, RZ, 0x7, R3 ;  /* 0x00000007ff037819 */ /* 0x000fe40000011403 */
[----:B------:R-:W-:Y:S02]  /*0f70*/  ISETP.NE.AND P0, PT, R0, RZ, PT ;  /* 0x000000ff0000720c */ /* 0x000fe40003f05270 */
[----:B------:R-:W-:Y:S02]  /*0f80*/  VIMNMX R8, RZ, R3, !PT ;  /* 0x00000003ff087248 */ /* 0x000fe40007fe0100 */
[----:B------:R-:W-:-:S02]  /*0f90*/  LOP3.LUT R18, R18, 0xffff, RZ, 0xc0, !PT ;  /* 0x0000ffff12127812 */ /* 0x000fc400078ec0ff */
[----:B------:R-:W-:-:S07]  /*0fa0*/  ISETP.GT.AND P1, PT, R9, R8, PT ;  /* 0x000000080900720c */ /* 0x000fce0003f24270 */
[----:B------:R-:W0:Y:S06]  /*0fb0*/  @!P0 LDC R0, c[0x0][0x9f0] ;  /* 0x00027c00ff008b82 */ /* 0x000e2c0000000800 */
[----:B------:R-:W-:Y:S05]  /*0fc0*/  @!P1 BRA `(.L_x_1055) ;  /* 0x0000000000709947 */ /* 0x000fea0003800000 */
[-C--:B0-----:R-:W-:Y:S02]  /*0fd0*/  IABS R6, R0.reuse ;  /* 0x0000000000067213 */ /* 0x081fe40000000000 */
[----:B------:R-:W-:Y:S02]  /*0fe0*/  IADD3 R2, R0, -0x1, R9 ;  /* 0xffffffff00027810 */ /* 0x000fe40007ffe009 */
[----:B------:R-:W0:Y:S03]  /*0ff0*/  I2F.RP R4, R6 ;  /* 0x0000000600047306 */ /* 0x000e260000209400 */
[----:B------:R-:W-:Y:S01]  /*1000*/  IMAD.IADD R5, R2, 0x1, -R8 ;  /* 0x0000000102057824 */ /* 0x000fe200078e0a08 */
[----:B------:R-:W-:-:S04]  /*1010*/  IABS R2, R0 ;  /* 0x0000000000027213 */ /* 0x000fc80000000000 */
[----:B------:R-:W-:Y:S02]  /*1020*/  IABS R10, R5 ;  /* 0x00000005000a7213 */ /* 0x000fe40000000000 */
[----:B------:R-:W-:-:S04]  /*1030*/  LOP3.LUT R5, R5, R0, RZ, 0x3c, !PT ;  /* 0x0000000005057212 */ /* 0x000fc800078e3cff */
[----:B------:R-:W-:Y:S01]  /*1040*/  ISETP.GE.AND P2, PT, R5, RZ, PT ;  /* 0x000000ff0500720c */ /* 0x000fe20003f46270 */
[----:B0-----:R-:W0:Y:S02]  /*1050*/  MUFU.RCP R4, R4 ;  /* 0x0000000400047308 */ /* 0x001e240000001000 */
[----:B0-----:R-:W-:Y:S02]  /*1060*/  VIADD R3, R4, 0xffffffe ;  /* 0x0ffffffe04037836 */ /* 0x001fe40000000000 */
[----:B------:R-:W-:Y:S02]  /*1070*/  IMAD.MOV R4, RZ, RZ, -R2 ;  /* 0x000000ffff047224 */ /* 0x000fe400078e0a02 */
[----:B------:R-:W-:Y:S02]  /*1080*/  IMAD.MOV.U32 R2, RZ, RZ, RZ ;  /* 0x000000ffff027224 */ /* 0x000fe400078e00ff */
[----:B------:R-:W0:Y:S02]  /*1090*/  F2I.FTZ.U32.TRUNC.NTZ R3, R3 ;  /* 0x0000000300037305 */ /* 0x000e24000021f000 */
[----:B0-----:R-:W-:-:S04]  /*10a0*/  IMAD.MOV R7, RZ, RZ, -R3 ;  /* 0x000000ffff077224 */ /* 0x001fc800078e0a03 */
[----:B------:R-:W-:-:S04]  /*10b0*/  IMAD R7, R7, R6, RZ ;  /* 0x0000000607077224 */ /* 0x000fc800078e02ff */
[----:B------:R-:W-:-:S04]  /*10c0*/  IMAD.HI.U32 R2, R3, R7, R2 ;  /* 0x0000000703027227 */ /* 0x000fc800078e0002 */
[----:B------:R-:W-:-:S04]  /*10d0*/  IMAD.MOV.U32 R3, RZ, RZ, R10 ;  /* 0x000000ffff037224 */ /* 0x000fc800078e000a */
        /* <DEDUP_REMOVED lines=11> */
.L_x_1055:
[-C--:B------:R-:W-:Y:S01]  /*1190*/  IMAD R18, R18, R23.reuse, R8 ;  /* 0x0000001712127224 */ /* 0x080fe200078e0208 */
[----:B------:R-:W-:Y:S02]  /*11a0*/  PLOP3.LUT P0, PT, PT, PT, PT, 0x80, 0x0 ;  /* 0x000000000000781c */ /* 0x000fe40003f0f070 */
[----:B------:R-:W-:Y:S02]  /*11b0*/  CS2R R92, SRZ ;  /* 0x00000000005c7805 */ /* 0x000fe4000001ff00 */
[----:B------:R-:W-:Y:S01]  /*11c0*/  CS2R R2, SRZ ;  /* 0x0000000000027805 */ /* 0x000fe2000001ff00 */
[----:B0-----:R-:W-:Y:S01]  /*11d0*/  IMAD.MOV.U32 R0, RZ, RZ, RZ ;  /* 0x000000ffff007224 */ /* 0x001fe200078e00ff */
[----:B------:R-:W-:Y:S02]  /*11e0*/  VIADDMNMX R23, R18, R23, R9, PT ;  /* 0x0000001712177246 */ /* 0x000fe40003800109 */
[----:B------:R-:W-:Y:S01]  /*11f0*/  CS2R R94, SRZ ;  /* 0x00000000005e7805 */ /* 0x000fe2000001ff00 */
[----:B------:R-:W-:Y:S01]  /*1200*/  IMAD.MOV.U32 R6, RZ, RZ, RZ ;  /* 0x000000ffff067224 */ /* 0x000fe200078e00ff */
[----:B------:R-:W-:-:S02]  /*1210*/  CS2R R100, SRZ ;  /* 0x0000000000647805 */ /* 0x000fc4000001ff00 */
[----:B------:R-:W-:Y:S01]  /*1220*/  ISETP.GT.AND P1, PT, R23, R18, PT ;  /* 0x000000121700720c */ /* 0x000fe20003f24270 */
[----:B------:R-:W-:Y:S01]  /*1230*/  IMAD.MOV.U32 R8, RZ, RZ, RZ ;  /* 0x000000ffff087224 */ /* 0x000fe200078e00ff */
[----:B------:R-:W-:Y:S01]  /*1240*/  CS2R R96, SRZ ;  /* 0x0000000000607805 */ /* 0x000fe2000001ff00 */
[----:B------:R-:W-:Y:S01]  /*1250*/  IMAD.MOV.U32 R91, RZ, RZ, RZ ;  /* 0x000000ffff5b7224 */ /* 0x000fe200078e00ff */
        /* <DEDUP_REMOVED lines=25> */
[----:B------:R-:W-:Y:S01]  /*13f0*/  CS2R R146, SRZ ;  /* 0x0000000000927805 */ /* 0x000fe2000001ff00 */
[----:B------:R-:W-:Y:S06]  /*1400*/  @!P1 BRA `(.L_x_1056) ;  /* 0x000000e000d49947 */ /* 0x000fec0003800000 */
[----:B------:R-:W-:Y:S01]  /*1410*/  SHF.R.S32.HI R93, RZ, 0x1f, R90 ;  /* 0x0000001fff5d7819 */ /* 0x000fe2000001145a */
[----:B------:R-:W0:Y:S01]  /*1420*/  S2UR UR41, SR_CgaCtaId ;  /* 0x00000000002979c3 */ /* 0x000e220000008800 */
[----:B------:R-:W-:Y:S02]  /*1430*/  UMOV UR36, 0x400 ;  /* 0x0000040000247882 */ /* 0x000fe40000000000 */
[----:B------:R-:W-:-:S04]  /*1440*/  LEA.HI R92, R93, R90, RZ, 0x7 ;  /* 0x0000005a5d5c7211 */ /* 0x000fc800078f38ff */
[----:B------:R-:W-:-:S05]  /*1450*/  SHF.R.S32.HI R91, RZ, 0x7, R92 ;  /* 0x00000007ff5b7819 */ /* 0x000fca000001145c */
        /* <DEDUP_REMOVED lines=29> */
.L_x_1057:
[----:B------:R-:W0:Y:S01]  /*1630*/  LDC.64 R12, c[0x0][0x990] ;  /* 0x00026400ff0c7b82 */ /* 0x000e220000000a00 */
[----:B------:R-:W-:-:S07]  /*1640*/  ULDC UR4, c[0x0][0x9d8] ;  /* 0x0002760000047ab9 */ /* 0x000fce0000000800 */
[----:B------:R-:W1:Y:S01]  /*1650*/  LDC.64 R20, c[0x0][0x998] ;  /* 0x00026600ff147b82 */ /* 0x000e620000000a00 */
[----:B0-----:R-:W-:-:S04]  /*1660*/  ISETP.NE.U32.AND P0, PT, R12, RZ, PT ;  /* 0x000000ff0c00720c */ /* 0x001fc80003f05070 */
[----:B------:R-:W-:Y:S02]  /*1670*/  ISETP.NE.AND.EX P0, PT, R13, RZ, PT, P0 ;  /* 0x000000ff0d00720c */ /* 0x000fe40003f05300 */
[----:B-1----:R-:W-:-:S04]  /*1680*/  ISETP.NE.U32.AND P1, PT, R20, RZ, PT ;  /* 0x000000ff1400720c */ /* 0x002fc80003f25070 */
[----:B------:R-:W-:-:S07]  /*1690*/  ISETP.NE.AND.EX P1, PT, R21, RZ, PT, P1 ;  /* 0x000000ff1500720c */ /* 0x000fce0003f25310 */
[----:B------:R-:W0:Y:S01]  /*16a0*/  @P0 LDC.64 R8, c[0x0][0x9a8] ;  /* 0x00026a00ff080b82 */ /* 0x000e220000000a00 */
[----:B------:R-:W-:-:S07]  /*16b0*/  @P0 SHF.R.S32.HI R7, RZ, 0x1f, R17 ;  /* 0x0000001fff070819 */ /* 0x000fce0000011411 */
[----:B------:R-:W1:Y:S08]  /*16c0*/  @P1 LDC.64 R10, c[0x0][0x9b8] ;  /* 0x00026e00ff0a1b82 */ /* 0x000e700000000a00 */
[----:B------:R-:W2:Y:S08]  /*16d0*/  @P1 LDC.64 R24, c[0x0][0x9c0] ;  /* 0x00027000ff181b82 */ /* 0x000eb00000000a00 */
[----:B------:R-:W3:Y:S01]  /*16e0*/  @P0 LDC.64 R14, c[0x0][0x9b0] ;  /* 0x00026c00ff0e0b82 */ /* 0x000ee20000000a00 */
[----:B0-----:R-:W-:-:S02]  /*16f0*/  @P0 IMAD R0, R8, UR38, RZ ;  /* 0x0000002608000c24 */ /* 0x001fc4000f8e02ff */
[----:B------:R-:W-:-:S04]  /*1700*/  @P0 IMAD.WIDE.U32 R2, R8, UR39, RZ ;  /* 0x0000002708020c25 */ /* 0x000fc8000f8e00ff */
[----:B------:R-:W-:Y:S02]  /*1710*/  @P0 IMAD R9, R9, UR39, R0 ;  /* 0x0000002709090c24 */ /* 0x000fe4000f8e0200 */
[C---:B-1----:R-:W-:Y:S02]  /*1720*/  @P1 IMAD R4, R10.reuse, UR38, RZ ;  /* 0x000000260a041c24 */ /* 0x042fe4000f8e02ff */
[----:B------:R-:W-:Y:S01]  /*1730*/  @P0 IMAD.IADD R3, R3, 0x1, R9 ;  /* 0x0000000103030824 */ /* 0x000fe200078e0209 */
[----:B------:R-:W-:Y:S01]  /*1740*/  @P1 SHF.R.S32.HI R9, RZ, 0x1f, R17 ;  /* 0x0000001fff091819 */ /* 0x000fe20000011411 */
[----:B------:R-:W-:Y:S02]  /*1750*/  @P1 IMAD R11, R11, UR39, R4 ;  /* 0x000000270b0b1c24 */ /* 0x000fe4000f8e0204 */
[----:B------:R-:W-:-:S04]  /*1760*/  @P1 IMAD.WIDE.U32 R4, R10, UR39, RZ ;  /* 0x000000270a041c25 */ /* 0x000fc8000f8e00ff */
[----:B--2---:R-:W-:Y:S02]  /*1770*/  @P1 IMAD R6, R9, R24, RZ ;  /* 0x0000001809061224 */ /* 0x004fe400078e02ff */
[----:B------:R-:W-:Y:S02]  /*1780*/  @P1 IMAD.IADD R5, R5, 0x1, R11 ;  /* 0x0000000105051824 */ /* 0x000fe400078e020b */
[----:B------:R-:W-:Y:S02]  /*1790*/  @P1 IMAD R11, R17, R25, R6 ;  /* 0x00000019110b1224 */ /* 0x000fe400078e0206 */
[-C--:B---3--:R-:W-:Y:S02]  /*17a0*/  @P0 IMAD R0, R7, R14.reuse, RZ ;  /* 0x0000000e07000224 */ /* 0x088fe400078e02ff */
[----:B------:R-:W-:-:S04]  /*17b0*/  @P0 IMAD.WIDE.U32 R2, R17, R14, R2 ;  /* 0x0000000e11020225 */ /* 0x000fc800078e0002 */
[C---:B------:R-:W-:Y:S02]  /*17c0*/  @P0 IMAD R9, R17.reuse, R15, R0 ;  /* 0x0000000f11090224 */ /* 0x040fe400078e0200 */
[----:B------:R-:W-:Y:S01]  /*17d0*/  @P1 IMAD.WIDE.U32 R6, R17, R24, R4 ;  /* 0x0000001811061225 */ /* 0x000fe200078e0004 */
[----:B------:R-:W-:-:S03]  /*17e0*/  @P0 LEA R4, P2, R2, R12, 0x2 ;  /* 0x0000000c02040211 */ /* 0x000fc600078410ff */
[----:B------:R-:W-:Y:S01]  /*17f0*/  @P0 IMAD.IADD R3, R3, 0x1, R9 ;  /* 0x0000000103030824 */ /* 0x000fe200078e0209 */
[----:B------:R-:W-:Y:S01]  /*1800*/  @P1 LEA R8, P3, R6, R20, 0x2 ;  /* 0x0000001406081211 */ /* 0x000fe200078610ff */
[----:B------:R-:W-:-:S03]  /*1810*/  @P1 IMAD.IADD R0, R7, 0x1, R11 ;  /* 0x0000000107001824 */ /* 0x000fc600078e020b */
[----:B------:R-:W-:Y:S01]  /*1820*/  @P0 LEA.HI.X R5, R2, R13, R3, 0x2, P2 ;  /* 0x0000000d02050211 */ /* 0x000fe200010f1403 */
[----:B------:R-:W-:Y:S01]  /*1830*/  IMAD.MOV.U32 R3, RZ, RZ, 0x3f800000 ;  /* 0x3f800000ff037424 */ /* 0x000fe200078e00ff */
[----:B------:R-:W-:Y:S01]  /*1840*/  @P1 LEA.HI.X R9, R6, R21, R0, 0x2, P3 ;  /* 0x0000001506091211 */ /* 0x000fe200018f1400 */
[----:B------:R-:W-:-:S04]  /*1850*/  IMAD.MOV.U32 R0, RZ, RZ, 0x3f800000 ;  /* 0x3f800000ff007424 */ /* 0x000fc800078e00ff */
[----:B------:R-:W2:Y:S04]  /*1860*/  @P0 LDG.E R3, desc[UR42][R4.64] ;  /* 0x0000002a04030981 */ /* 0x000ea8000c1e1900 */
[----:B------:R-:W2:Y:S01]  /*1870*/  @P1 LDG.E R0, desc[UR42][R8.64] ;  /* 0x0000002a08001981 */ /* 0x000ea2000c1e1900 */
[----:B------:R-:W-:-:S04]  /*1880*/  SHF.L.U32 R2, RZ, 0x1f, RZ ;  /* 0x0000001fff027819 */ /* 0x000fc800000006ff */
[----:B------:R-:W0:Y:S01]  /*1890*/  SYNCS.PHASECHK.TRANS64.TRYWAIT P0, [UR36+0x22800], R2 ;  /* 0x02280002ff0075a7 */ /* 0x000e220008000164 */
[----:B--2---:R-:W-:-:S04]  /*18a0*/  FMUL.FTZ R0, R3, R0 ;  /* 0x0000000003007220 */ /* 0x004fc80000410000 */
[----:B------:R-:W-:Y:S01]  /*18b0*/  FMUL.FTZ R0, R0, UR4 ;  /* 0x0000000400007c20 */ /* 0x000fe20008410000 */
[----:B0-----:R-:W-:Y:S06]  /*18c0*/  @!P0 BRA `(.L_x_1058) ;  /* 0x0000014800888947 */ /* 0x001fec0003800000 */
.L_x_1202:
[----:B------:R-:W-:-:S06]  /*18d0*/  ULOP3.LUT UR4, UR40, 0x1, URZ, 0xfc, !UPT ;  /* 0x0000000128047892 */ /* 0x000fcc000f8efc3f */
[----:B0-----:R-:W-:-:S05]  /*18e0*/  IMAD.U32 R3, RZ, RZ, UR4 ;  /* 0x00000004ff037e24 */ /* 0x001fca000f8e00ff */
[----:B------:R-:W-:-:S13]  /*18f0*/  ISETP.NE.AND P0, PT, R3, 0x3, PT ;  /* 0x000000030300780c */ /* 0x000fda0003f05270 */
[----:B------:R-:W-:Y:S05]  /*1900*/  @!P0 BRA `(.L_x_1059) ;  /* 0x0000000000048947 */ /* 0x000fea0003800000 */
[----:B------:R-:W-:Y:S01]  /*1910*/  BPT.TRAP 0x1 ;  /* 0x000000040000795c */ /* 0x000fe20000300000 */
.L_x_1059:
[----:B------:R0:W1:Y:S01]  /*1920*/  SYNCS.PHASECHK.TRANS64.TRYWAIT P1, [UR36+0x22830], R2 ;  /* 0x02283002ff0075a7 */ /* 0x0000620008020164 */
[----:B------:R-:W-:Y:S05]  /*1930*/  @!P0 BRA `(.L_x_1060) ;  /* 0x0000000000048947 */ /* 0x000fea0003800000 */
[----:B------:R-:W-:Y:S01]  /*1940*/  BPT.TRAP 0x1 ;  /* 0x000000040000795c */ /* 0x000fe20000300000 */
.L_x_1060:
[----:B------:R-:W-:-:S05]  /*1950*/  IMAD.U32 R6, RZ, RZ, UR44 ;  /* 0x0000002cff067e24 */ /* 0x000fca000f8e00ff */
[----:B------:R-:W-:Y:S01]  /*1960*/  LOP3.LUT R6, R6, 0x10000, RZ, 0xfc, !PT ;  /* 0x0001000006067812 */ /* 0x000fe200078efcff */
[----:B-1----:R-:W-:Y:S06]  /*1970*/  @P1 BRA `(.L_x_1061) ;  /* 0x0000000000081947 */ /* 0x002fec0003800000 */
[----:B------:R-:W1:Y:S02]  /*1980*/  SYNCS.PHASECHK.TRANS64.TRYWAIT P1, [UR36+0x22830], R2 ;  /* 0x02283002ff0075a7 */ /* 0x000e640008020164 */
[----:B-1----:R-:W-:Y:S05]  /*1990*/  @!P1 BRA `(.L_x_1062) ;  /* 0x00000148006c9947 */ /* 0x002fea0003800000 */
.L_x_1061:
[----:B------:R-:W-:Y:S05]  /*19a0*/  WARPSYNC.ALL ;  /* 0x0000000000007948 */ /* 0x000fea0003800000 */
[----:B------:R-:W-:Y:S01]  /*19b0*/  IMAD.MOV.U32 R7, RZ, RZ, -0x7fffffe0 ;  /* 0x80000020ff077424 */ /* 0x000fe200078e00ff */
[----:B------:R-:W-:Y:S01]  /*19c0*/  UIADD3 UR4, UR36, 0x16400, URZ ;  /* 0x0001640024047890 */ /* 0x000fe2000fffe03f */
[C---:B------:R-:W-:Y:S01]  /*19d0*/  R2UR UR8, R6.reuse ;  /* 0x00000000060872ca */ /* 0x040fe200000e0000 */
[----:B------:R-:W-:Y:S02]  /*19e0*/  WARPGROUP.ARRIVE ;  /* 0x00000000000079c5 */ /* 0x000fe40000000000 */
[----:B------:R-:W-:Y:S01]  /*19f0*/  R2UR UR9, R7 ;  /* 0x00000000070972ca */ /* 0x000fe200000e0000 */
[----:B------:R-:W-:Y:S01]  /*1a00*/  USHF.R.U32.HI UR4, URZ, 0x4, UR4 ;  /* 0x000000043f047899 */ /* 0x000fe20008011604 */
[----:B------:R-:W-:Y:S01]  /*1a10*/  R2UR UR24, R6 ;  /* 0x00000000061872ca */ /* 0x000fe200000e0000 */
[----:B------:R-:W-:Y:S01]  /*1a20*/  UMOV UR11, 0x80000020 ;  /* 0x80000020000b7882 */ /* 0x000fe20000000000 */
[----:B------:R-:W-:Y:S01]  /*1a30*/  UMOV UR13, 0x80000020 ;  /* 0x80000020000d7882 */ /* 0x000fe20000000000 */
[----:B------:R-:W-:Y:S01]  /*1a40*/  ULOP3.LUT UR4, UR4, 0x3fff, URZ, 0xc0, !UPT ;  /* 0x00003fff04047892 */ /* 0x000fe2000f8ec03f */
[----:B------:R-:W-:Y:S01]  /*1a50*/  UMOV UR15, 0x80000020 ;  /* 0x80000020000f7882 */ /* 0x000fe20000000000 */
[----:B------:R-:W-:-:S02]  /*1a60*/  UMOV UR17, 0x80000020 ;  /* 0x8000002000117882 */ /* 0x000fc40000000000 */
[----:B------:R-:W-:Y:S01]  /*1a70*/  ULOP3.LUT UR6, UR4, 0x10000, URZ, 0xfc, !UPT ;  /* 0x0001000004067892 */ /* 0x000fe2000f8efc3f */
[----:B------:R-:W-:Y:S01]  /*1a80*/  UMOV UR19, 0x80000020 ;  /* 0x8000002000137882 */ /* 0x000fe20000000000 */
[----:B------:R-:W-:Y:S02]  /*1a90*/  UMOV UR21, 0x80000020 ;  /* 0x8000002000157882 */ /* 0x000fe40000000000 */
[----:B------:R-:W-:Y:S02]  /*1aa0*/  UIADD3 UR14, UR6, 0x200, URZ ;  /* 0x00000200060e7890 */ /* 0x000fe4000fffe03f */
[----:B------:R-:W-:Y:S01]  /*1ab0*/  UIADD3 UR12, UR24, 0x200, URZ ;  /* 0x00000200180c7890 */ /* 0x000fe2000fffe03f */
[----:B------:R-:W-:Y:S01]  /*1ac0*/  UMOV UR10, UR6 ;  /* 0x00000006000a7c82 */ /* 0x000fe20008000000 */
[----:B------:R-:W-:Y:S01]  /*1ad0*/  UIADD3 UR16, UR24, 0x202, URZ ;  /* 0x0000020218107890 */ /* 0x000fe2000fffe03f */
[----:B------:R-:W-:Y:S01]  /*1ae0*/  QGMMA.64x128x32.F32.E4M3.E4M3 R24, gdesc[UR8], RZ, !UPT, gsb0 ;  /* 0x01e00000081879f3 */ /* 0x000fe2000c0008ff */
[----:B------:R-:W-:-:S02]  /*1af0*/  UIADD3 UR8, UR24, 0x2, URZ ;  /* 0x0000000218087890 */ /* 0x000fc4000fffe03f */
[----:B------:R-:W-:Y:S01]  /*1b00*/  UIADD3 UR10, UR6, 0x2, URZ ;  /* 0x00000002060a7890 */ /* 0x000fe2000fffe03f */
[----:B------:R-:W-:Y:S01]  /*1b10*/  UMOV UR9, 0x80000020 ;  /* 0x8000002000097882 */ /* 0x000fe20000000000 */
[----:B------:R-:W-:Y:S01]  /*1b20*/  UMOV UR11, 0x80000020 ;  /* 0x80000020000b7882 */ /* 0x000fe20000000000 */
[----:B------:R-:W-:Y:S02]  /*1b30*/  UIADD3 UR18, UR6, 0x202, URZ ;  /* 0x0000020206127890 */ /* 0x000fe4000fffe03f */
[----:B------:R-:W-:Y:S02]  /*1b40*/  UIADD3 UR20, UR24, 0x400, URZ ;  /* 0x0000040018147890 */ /* 0x000fe4000fffe03f */
[----:B------:R-:W-:Y:S01]  /*1b50*/  UIADD3 UR22, UR6, 0x400, URZ ;  /* 0x0000040006167890 */ /* 0x000fe2000fffe03f */
[----:B------:R-:W-:Y:S01]  /*1b60*/  UMOV UR23, 0x80000020 ;  /* 0x8000002000177882 */ /* 0x000fe20000000000 */
[----:B------:R-:W-:Y:S02]  /*1b70*/  UIADD3 UR24, UR24, 0x402, URZ ;  /* 0x0000040218187890 */ /* 0x000fe4000fffe03f */
[----:B------:R-:W-:Y:S01]  /*1b80*/  UIADD3 UR26, UR6, 0x402, URZ ;  /* 0x00000402061a7890 */ /* 0x000fe2000fffe03f */
[----:B------:R-:W-:Y:S01]  /*1b90*/  UMOV UR25, 0x80000020 ;  /* 0x8000002000197882 */ /* 0x000fe20000000000 */
[----:B------:R-:W-:Y:S01]  /*1ba0*/  UMOV UR27, 0x80000020 ;  /* 0x80000020001b7882 */ /* 0x000fe20000000000 */
[----:B------:R-:W-:-:S02]  /*1bb0*/  WARPGROUP.DEPBAR.LE gsb0, 0x0 ;  /* 0x00008000000079c5 */ /* 0x000fc40000010000 */
[----:B------:R-:W-:-:S06]  /*1bc0*/  WARPGROUP.ARRIVE ;  /* 0x00000000000079c5 */ /* 0x000fcc0000000000 */
[----:B------:R-:W-:Y:S03]  /*1bd0*/  QGMMA.64x128x32.F32.E4M3.E4M3 R24, gdesc[UR8], R24, gsb0 ;  /* 0x01e00000081879f3 */ /* 0x000fe60008000818 */
[----:B------:R-:W-:Y:S02]  /*1be0*/  WARPGROUP.DEPBAR.LE gsb0, 0x0 ;  /* 0x00008000000079c5 */ /* 0x000fe40000010000 */
[----:B------:R-:W-:-:S07]  /*1bf0*/  WARPGROUP.ARRIVE ;  /* 0x00000000000079c5 */ /* 0x000fce0000000000 */
        /* <DEDUP_REMOVED lines=11> */
[----:B------:R-:W-:Y:S05]  /*1cb0*/  @!P0 BRA `(.L_x_1063) ;  /* 0x0000000000048947 */ /* 0x000fea0003800000 */
[----:B------:R-:W-:Y:S01]  /*1cc0*/  BPT.TRAP 0x1 ;  /* 0x000000040000795c */ /* 0x000fe20000300000 */
.L_x_1063:
[----:B------:R-:W2:Y:S01]  /*1cd0*/  LDL R105, [R1] ;  /* 0x0000000001697983 */ /* 0x000ea20000100800 */
[----:B-1----:R-:W-:Y:S01]  /*1ce0*/  LOP3.LUT R3, R92, 0xffffff80, RZ, 0xc0, !PT ;  /* 0xffffff805c037812 */ /* 0x002fe200078ec0ff */
[----:B------:R-:W-:Y:S01]  /*1cf0*/  FMUL.FTZ R14, R0, R38 ;  /* 0x00000026000e7220 */ /* 0x000fe20000410000 */
[----:B------:R-:W-:Y:S01]  /*1d00*/  ISETP.NE.AND P2, PT, R22, 0x1, PT ;  /* 0x000000011600780c */ /* 0x000fe20003f45270 */
[----:B------:R-:W-:Y:S01]  /*1d10*/  FMUL.FTZ R94, R0, R28 ;  /* 0x0000001c005e7220 */ /* 0x000fe20000410000 */
[----:B------:R-:W-:Y:S01]  /*1d20*/  LEA.HI R93, R93, R90, RZ, 0x2 ;  /* 0x0000005a5d5d7211 */ /* 0x000fe200078f10ff */
[----:B------:R-:W-:Y:S02]  /*1d30*/  IMAD.IADD R3, R90, 0x1, -R3 ;  /* 0x000000015a037824 */ /* 0x000fe400078e0a03 */
[C---:B------:R-:W-:Y:S01]  /*1d40*/  FMUL.FTZ R38, R0.reuse, R40 ;  /* 0x0000002800267220 */ /* 0x040fe20000410000 */
[C---:B------:R-:W-:Y:S01]  /*1d50*/  FMUL.FTZ R20, R0.reuse, R42 ;  /* 0x0000002a00147220 */ /* 0x040fe20000410000 */
[C---:B------:R-:W-:Y:S01]  /*1d60*/  FMUL.FTZ R40, R0.reuse, R41 ;  /* 0x0000002900287220 */ /* 0x040fe20000410000 */
[C---:B------:R-:W-:Y:S01]  /*1d70*/  FMUL.FTZ R42, R0.reuse, R44 ;  /* 0x0000002c002a7220 */ /* 0x040fe20000410000 */
[----:B------:R-:W-:Y:S01]  /*1d80*/  SHF.R.S32.HI R8, RZ, 0x1f, R3 ;  /* 0x0000001fff087819 */ /* 0x000fe20000011403 */
[C---:B------:R-:W-:Y:S01]  /*1d90*/  FMUL.FTZ R44, R0.reuse, R45 ;  /* 0x0000002d002c7220 */ /* 0x040fe20000410000 */
[----:B------:R-:W-:Y:S01]  /*1da0*/  LOP3.LUT R93, R93, 0xfffffffc, RZ, 0xc0, !PT ;  /* 0xfffffffc5d5d7812 */ /* 0x000fe200078ec0ff */
[----:B------:R-:W-:Y:S01]  /*1db0*/  FMUL.FTZ R41, R0, R59 ;  /* 0x0000003b00297220 */ /* 0x000fe20000410000 */
[----:B------:R-:W-:Y:S01]  /*1dc0*/  LEA.HI R11, R8, R3, RZ, 0x2 ;  /* 0x00000003080b7211 */ /* 0x000fe200078f10ff */
[----:B------:R-:W-:Y:S01]  /*1dd0*/  FMUL.FTZ R45, R0, R63 ;  /* 0x0000003f002d7220 */ /* 0x000fe20000410000 */
[----:B------:R-:W-:Y:S01]  /*1de0*/  LEA.HI R28, R8, R3, RZ, 0x5 ;  /* 0x00000003081c7211 */ /* 0x000fe200078f28ff */
[C---:B------:R-:W-:Y:S01]  /*1df0*/  FMUL.FTZ R95, R0.reuse, R29 ;  /* 0x0000001d005f7220 */ /* 0x040fe20000410000 */
[--C-:B------:R-:W-:Y:S01]  /*1e00*/  SHF.R.S32.HI R8, RZ, 0x2, R11.reuse ;  /* 0x00000002ff087819 */ /* 0x100fe2000001140b */
[----:B------:R-:W1:Y:S01]  /*1e10*/  @P2 LDC R63, c[0x0][0x44c] ;  /* 0x00011300ff3f2b82 */ /* 0x000e620000000800 */
[----:B------:R-:W-:Y:S01]  /*1e20*/  SHF.R.S32.HI R59, RZ, 0x1f, R11 ;  /* 0x0000001fff3b7819 */ /* 0x000fe2000001140b */
[----:B------:R-:W-:Y:S01]  /*1e30*/  FMUL.FTZ R9, R0, R30 ;  /* 0x0000001e00097220 */ /* 0x000fe20000410000 */
[----:B------:R-:W-:Y:S01]  /*1e40*/  SHF.R.S32.HI R29, RZ, 0x5, R28 ;  /* 0x00000005ff1d7819 */ /* 0x000fe2000001141c */
[----:B------:R-:W-:Y:S01]  /*1e50*/  IMAD.IADD R93, R90, 0x1, -R93 ;  /* 0x000000015a5d7824 */ /* 0x000fe200078e0a5d */
[----:B------:R-:W-:Y:S01]  /*1e60*/  LEA.HI R30, R91, R91, RZ, 0x1 ;  /* 0x0000005b5b1e7211 */ /* 0x000fe200078f08ff */
[----:B------:R-:W-:Y:S01]  /*1e70*/  FMUL.FTZ R122, R0, R48 ;  /* 0x00000030007a7220 */ /* 0x000fe20000410000 */
[----:B------:R-:W-:Y:S01]  /*1e80*/  LEA.HI R59, R59, R8, RZ, 0x3 ;  /* 0x000000083b3b7211 */ /* 0x000fe200078f18ff */
[----:B------:R-:W3:Y:S01]  /*1e90*/  @P2 LDC R48, c[0x0][0x450] ;  /* 0x00011400ff302b82 */ /* 0x000ee20000000800 */
[----:B------:R-:W-:Y:S01]  /*1ea0*/  IMAD R29, R29, 0x10, R88 ;  /* 0x000000101d1d7824 */ /* 0x000fe200078e0258 */
[----:B------:R-:W-:Y:S01]  /*1eb0*/  LOP3.LUT R30, R30, 0x3fffffe, RZ, 0xc0, !PT ;  /* 0x03fffffe1e1e7812 */ /* 0x000fe200078ec0ff */
[C---:B------:R-:W-:Y:S01]  /*1ec0*/  FMUL.FTZ R4, R0.reuse, R24 ;  /* 0x0000001800047220 */ /* 0x040fe20000410000 */
[----:B------:R-:W-:Y:S01]  /*1ed0*/  LEA.HI R28, R93, R93, RZ, 0x1 ;  /* 0x0000005d5d1c7211 */ /* 0x000fe200078f08ff */
[----:B------:R-:W-:Y:S01]  /*1ee0*/  FMUL.FTZ R24, R0, R25 ;  /* 0x0000001900187220 */ /* 0x000fe20000410000 */
[----:B------:R-:W-:Y:S01]  /*1ef0*/  LOP3.LUT R59, R59, 0xfffffff8, RZ, 0xc0, !PT ;  /* 0xfffffff83b3b7812 */ /* 0x000fe200078ec0ff */
[----:B------:R-:W-:Y:S01]  /*1f00*/  IMAD.IADD R30, R91, 0x1, -R30 ;  /* 0x000000015b1e7824 */ /* 0x000fe200078e0a1e */
[----:B------:R-:W-:Y:S01]  /*1f10*/  LOP3.LUT R28, R28, 0x1ffffffe, RZ, 0xc0, !PT ;  /* 0x1ffffffe1c1c7812 */ /* 0x000fe200078ec0ff */
[C---:B------:R-:W-:Y:S01]  /*1f20*/  FMUL.FTZ R25, R0.reuse, R46 ;  /* 0x0000002e00197220 */ /* 0x040fe20000410000 */
[----:B------:R-:W-:Y:S01]  /*1f30*/  IADD3 R29, R29, R8, -R59 ;  /* 0x000000081d1d7210 */ /* 0x000fe20007ffe83b */
[----:B------:R-:W-:Y:S01]  /*1f40*/  FMUL.FTZ R118, R0, R52 ;  /* 0x0000003400767220 */ /* 0x000fe20000410000 */
[----:B------:R-:W-:Y:S01]  /*1f50*/  IMAD.MOV.U32 R46, RZ, RZ, -0x80 ;  /* 0xffffff80ff2e7424 */ /* 0x000fe200078e00ff */
[----:B------:R-:W-:Y:S01]  /*1f60*/  UIADD3 UR4, UR36, 0x22840, URZ ;  /* 0x0002284024047890 */ /* 0x000fe2000fffe03f */
[----:B------:R-:W-:-:S02]  /*1f70*/  IMAD.IADD R8, R93, 0x1, -R28 ;  /* 0x000000015d087824 */ /* 0x000fc400078e0a1c */
[----:B------:R-:W-:Y:S01]  /*1f80*/  FMUL.FTZ R57, R0, R57 ;  /* 0x0000003900397220 */ /* 0x000fe20000410000 */
[----:B------:R-:W-:Y:S01]  /*1f90*/  IMAD R29, R30, 0x40, R29 ;  /* 0x000000401e1d7824 */ /* 0x000fe200078e021d */
[----:B------:R-:W-:Y:S01]  /*1fa0*/  LOP3.LUT R30, R11, 0x7ffffffc, RZ, 0xc0, !PT ;  /* 0x7ffffffc0b1e7812 */ /* 0x000fe200078ec0ff */
[----:B------:R-:W-:Y:S01]  /*1fb0*/  UPRMT UR4, UR41, 0x654, UR4 ;  /* 0x0000065429047896 */ /* 0x000fe20008000004 */
[----:B------:R-:W-:Y:S01]  /*1fc0*/  FMUL.FTZ R12, R0, R34 ;  /* 0x00000022000c7220 */ /* 0x000fe20000410000 */
[----:B------:R-:W-:Y:S02]  /*1fd0*/  IMAD R8, R8, 0x8, R29 ;  /* 0x0000000808087824 */ /* 0x000fe400078e021d */
[C---:B------:R-:W-:Y:S01]  /*1fe0*/  FMUL.FTZ R34, R0.reuse, R36 ;  /* 0x0000002400227220 */ /* 0x040fe20000410000 */
[----:B------:R-:W-:Y:S02]  /*1ff0*/  IMAD.IADD R3, R3, 0x1, -R30 ;  /* 0x0000000103037824 */ /* 0x000fe400078e0a1e */
[----:B0-----:R-:W-:Y:S01]  /*2000*/  FMUL.FTZ R2, R0, R26 ;  /* 0x0000001a00027220 */ /* 0x001fe20000410000 */
[----:B-1----:R-:W-:-:S04]  /*2010*/  @P2 IMAD.HI.U32 R29, R8, R63, RZ ;  /* 0x0000003f081d2227 */ /* 0x002fc800078e00ff */
[C---:B------:R-:W-:Y:S01]  /*2020*/  FMUL.FTZ R96, R0.reuse, R33 ;  /* 0x0000002100607220 */ /* 0x040fe20000410000 */
[C---:B------:R-:W-:Y:S01]  /*2030*/  FMUL.FTZ R36, R0.reuse, R37 ;  /* 0x0000002500247220 */ /* 0x040fe20000410000 */
[C---:B------:R-:W-:Y:S01]  /*2040*/  FMUL.FTZ R5, R0.reuse, R27 ;  /* 0x0000001b00057220 */ /* 0x040fe20000410000 */
[----:B------:R-:W-:Y:S01]  /*2050*/  IMAD.MOV.U32 R52, RZ, RZ, R8 ;  /* 0x000000ffff347224 */ /* 0x000fe200078e0008 */
[----:B---3--:R-:W-:Y:S01]  /*2060*/  @P2 SHF.R.U32.HI R52, RZ, R48, R29 ;  /* 0x00000030ff342219 */ /* 0x008fe2000001161d */
[----:B------:R-:W-:Y:S02]  /*2070*/  IMAD R63, R23, R46, 0x80 ;  /* 0x00000080173f7424 */ /* 0x000fe400078e022e */
[C---:B------:R-:W-:Y:S01]  /*2080*/  FMUL.FTZ R10, R0.reuse, R31 ;  /* 0x0000001f000a7220 */ /* 0x040fe20000410000 */
[C---:B------:R-:W-:Y:S01]  /*2090*/  FMUL.FTZ R13, R0.reuse, R35 ;  /* 0x00000023000d7220 */ /* 0x040fe20000410000 */
[----:B------:R-:W-:Y:S01]  /*20a0*/  FMUL.FTZ R15, R0, R39 ;  /* 0x00000027000f7220 */ /* 0x000fe20000410000 */
[----:B------:R-:W0:Y:S01]  /*20b0*/  SHFL.IDX PT, R59, R52, RZ, 0x1c1f ;  /* 0x001c1fff343b7589 */ /* 0x000e2200000e0000 */
[----:B------:R-:W-:-:S02]  /*20c0*/  VIADD R46, R63, 0x1 ;  /* 0x000000013f2e7836 */ /* 0x000fc40000000000 */
[C---:B------:R-:W-:Y:S01]  /*20d0*/  FMUL.FTZ R21, R0.reuse, R43 ;  /* 0x0000002b00157220 */ /* 0x040fe20000410000 */
[C---:B------:R-:W-:Y:S01]  /*20e0*/  FMUL.FTZ R26, R0.reuse, R47 ;  /* 0x0000002f001a7220 */ /* 0x040fe20000410000 */
[C---:B------:R-:W-:Y:S01]  /*20f0*/  FMUL.FTZ R120, R0.reuse, R49 ;  /* 0x0000003100787220 */ /* 0x040fe20000410000 */
[C---:B------:R-:W-:Y:S01]  /*2100*/  FMUL.FTZ R33, R0.reuse, R51 ;  /* 0x0000003300217220 */ /* 0x040fe20000410000 */
[C---:B------:R-:W-:Y:S01]  /*2110*/  FMUL.FTZ R116, R0.reuse, R53 ;  /* 0x0000003500747220 */ /* 0x040fe20000410000 */
[C---:B------:R-:W-:Y:S01]  /*2120*/  FMUL.FTZ R37, R0.reuse, R55 ;  /* 0x0000003700257220 */ /* 0x040fe20000410000 */
[----:B------:R1:W3:Y:S01]  /*2130*/  MUFU.TANH R112, R57 ;  /* 0x0000003900707308 */ /* 0x0002e20000002400 */
        /* <DEDUP_REMOVED lines=17> */
[C---:B-1----:R-:W-:Y:S01]  /*2250*/  FMUL.FTZ R57, R0.reuse, R75 ;  /* 0x0000004b00397220 */ /* 0x042fe20000410000 */
        /* <DEDUP_REMOVED lines=12> */
[C---:B------:R-:W-:Y:S01]  /*2320*/  IMAD R11, R3.reuse, -0x2, R46 ;  /* 0xfffffffe030b7824 */ /* 0x040fe200078e022e */
[----:B------:R-:W-:Y:S01]  /*2330*/  ULDC UR33, c[0x0][0x2f0] ;  /* 0x0000bc0000217ab9 */ /* 0x000fe20000000800 */
[----:B------:R-:W-:Y:S01]  /*2340*/  SYNCS.ARRIVE.TRANS64.RED.A1T0 RZ, [UR4], RZ ;  /* 0x000000ffffff79a7 */ /* 0x000fe20008100404 */
[----:B------:R-:W-:Y:S01]  /*2350*/  ULDC UR4, c[0x0][0x288] ;  /* 0x0000a20000047ab9 */ /* 0x000fe20000000800 */
[----:B------:R-:W-:Y:S01]  /*2360*/  IMAD R48, R16, UR33, R11 ;  /* 0x0000002110307c24 */ /* 0x000fe2000f8e020b */
[----:B------:R-:W1:Y:S01]  /*2370*/  MUFU.TANH R4, R4 ;  /* 0x0000000400047308 */ /* 0x000e620000002400 */
[----:B------:R-:W-:Y:S01]  /*2380*/  IMAD.U32 R11, RZ, RZ, UR4 ;  /* 0x00000004ff0b7e24 */ /* 0x000fe2000f8e00ff */
[----:B------:R-:W-:Y:S01]  /*2390*/  ULDC UR5, c[0x0][0x9dc] ;  /* 0x0002770000057ab9 */ /* 0x000fe20000000800 */
[----:B------:R-:W-:Y:S01]  /*23a0*/  FMUL.FTZ R65, R0, R65 ;  /* 0x0000004100417220 */ /* 0x000fe20000410000 */
[----:B------:R-:W-:Y:S01]  /*23b0*/  ULOP3.LUT UR5, URZ, UR5, URZ, 0x33, !UPT ;  /* 0x000000053f057292 */ /* 0x000fe2000f8e333f */
[----:B------:R-:W-:Y:S01]  /*23c0*/  IMAD R46, R16, UR33, R63 ;  /* 0x00000021102e7c24 */ /* 0x000fe2000f8e023f */
[----:B------:R-:W-:Y:S01]  /*23d0*/  ULDC UR4, c[0x0][0x9e0] ;  /* 0x0002780000047ab9 */ /* 0x000fe20000000800 */
[----:B------:R-:W-:Y:S01]  /*23e0*/  IMAD.IADD R48, R48, 0x1, -R11 ;  /* 0x0000000130307824 */ /* 0x000fe200078e0a0b */
[----:B------:R-:W4:Y:S01]  /*23f0*/  MUFU.TANH R24, R24 ;  /* 0x0000001800187308 */ /* 0x000f220000002400 */
[----:B------:R-:W-:Y:S01]  /*2400*/  FMUL.FTZ R56, R0, R56 ;  /* 0x0000003800387220 */ /* 0x000fe20000410000 */
[----:B------:R-:W-:Y:S01]  /*2410*/  IMAD R62, R3, -0x2, R46 ;  /* 0xfffffffe033e7824 */ /* 0x000fe200078e022e */
[----:B------:R-:W-:Y:S01]  /*2420*/  LEA R58, R23, 0xffffff80, 0x7 ;  /* 0xffffff80173a7811 */ /* 0x000fe200078e38ff */
[----:B------:R-:W-:-:S04]  /*2430*/  VIADD R66, R48, UR5 ;  /* 0x0000000530427c36 */ /* 0x000fc80008000000 */
[----:B------:R-:W0:Y:S08]  /*2440*/  MUFU.TANH R2, R2 ;  /* 0x0000000200027308 */ /* 0x000e300000002400 */
        /* <DEDUP_REMOVED lines=21> */
[----:B------:R-:W0:Y:S01]  /*25a0*/  MUFU.TANH R122, R122 ;  /* 0x0000007a007a7308 */ /* 0x000e220000002400 */
[----:B--2---:R-:W-:-:S07]  /*25b0*/  LOP3.LUT P1, RZ, R105, 0x1, RZ, 0xc0, !PT ;  /* 0x0000000169ff7812 */ /* 0x004fce000782c0ff */
[----:B------:R-:W2:Y:S08]  /*25c0*/  MUFU.TANH R120, R120 ;  /* 0x0000007800787308 */ /* 0x000eb00000002400 */
        /* <DEDUP_REMOVED lines=35> */
[----:B------:R5:W1:Y:S08]  /*2800*/  MUFU.TANH R50, R65 ;  /* 0x0000004100327308 */ /* 0x000a700000002400 */
[----:B------:R3:W1:Y:S01]  /*2810*/  MUFU.TANH R114, R56 ;  /* 0x0000003800727308 */ /* 0x0006620000002400 */
[----:B-----5:R-:W-:-:S05]  /*2820*/  VIADD R65, R48, UR4 ;  /* 0x0000000430417c36 */ /* 0x020fca0008000000 */
[----:B0-----:R-:W-:Y:S01]  /*2830*/  VIADDMNMX R54, R59, R65, R62, PT ;  /* 0x000000413b367246 */ /* 0x001fe2000380013e */
[----:B---3--:R-:W-:Y:S01]  /*2840*/  IMAD.IADD R56, R66, 0x1, R59 ;  /* 0x0000000142387824 */ /* 0x008fe200078e023b */
[----:B--2-4-:R-:W-:Y:S06]  /*2850*/  @!P1 BRA `(.L_x_1064) ;  /* 0x0000000000649947 */ /* 0x014fec0003800000 */
[----:B------:R-:W-:Y:S01]  /*2860*/  IMAD R46, R16, UR33, R59 ;  /* 0x00000021102e7c24 */ /* 0x000fe2000f8e023b */
[----:B------:R-:W-:Y:S03]  /*2870*/  BSSY B0, `(.L_x_1065) ;  /* 0x0000013000007945 */ /* 0x000fe60003800000 */
[----:B------:R-:W-:-:S05]  /*2880*/  IMAD.IADD R59, R46, 0x1, -R11 ;  /* 0x000000012e3b7824 */ /* 0x000fca00078e0a0b */
[----:B------:R-:W-:-:S13]  /*2890*/  ISETP.GT.AND P1, PT, R59, -0x1, PT ;  /* 0xffffffff3b00780c */ /* 0x000fda0003f24270 */
[----:B------:R-:W-:Y:S05]  /*28a0*/  @P1 BRA `(.L_x_1066) ;  /* 0x0000000000241947 */ /* 0x000fea0003800000 */
[----:B------:R-:W-:Y:S01]  /*28b0*/  ULDC UR7, c[0x0][0x9e4] ;  /* 0x0002790000077ab9 */ /* 0x000fe20000000800 */
[----:B------:R-:W-:Y:S01]  /*28c0*/  LOP3.LUT R59, RZ, R59, RZ, 0x33, !PT ;  /* 0x0000003bff3b7212 */ /* 0x000fe200078e33ff */
[----:B------:R-:W-:-:S05]  /*28d0*/  IMAD.U32 R48, RZ, RZ, UR7 ;  /* 0x00000007ff307e24 */ /* 0x000fca000f8e00ff */
[----:B------:R-:W-:-:S13]  /*28e0*/  ISETP.NE.AND P1, PT, R48, 0x1, PT ;  /* 0x000000013000780c */ /* 0x000fda0003f25270 */
[----:B------:R-:W0:Y:S02]  /*28f0*/  @P1 LDC.64 R70, c[0x0][0x9e8] ;  /* 0x00027a00ff461b82 */ /* 0x000e240000000a00 */
[----:B0-----:R-:W-:-:S05]  /*2900*/  @P1 IMAD.HI.U32 R46, R59, R70, RZ ;  /* 0x000000463b2e1227 */ /* 0x001fca00078e00ff */
[----:B------:R-:W-:-:S04]  /*2910*/  @P1 SHF.R.U32.HI R59, RZ, R71, R46 ;  /* 0x00000047ff3b1219 */ /* 0x000fc8000001162e */
[----:B------:R-:W-:Y:S01]  /*2920*/  LOP3.LUT R59, RZ, R59, RZ, 0x33, !PT ;  /* 0x0000003bff3b7212 */ /* 0x000fe200078e33ff */
[----:B------:R-:W-:Y:S06]  /*2930*/  BRA `(.L_x_1067) ;  /* 0x0000000000187947 */ /* 0x000fec0003800000 */
.L_x_1066:
[----:B------:R-:W-:Y:S02]  /*2940*/  ULDC UR7, c[0x0][0x9e4] ;  /* 0x0002790000077ab9 */ /* 0x000fe40000000800 */
[----:B------:R-:W-:-:S05]  /*2950*/  IMAD.U32 R48, RZ, RZ, UR7 ;  /* 0x00000007ff307e24 */ /* 0x000fca000f8e00ff */
[----:B------:R-:W-:-:S13]  /*2960*/  ISETP.NE.AND P1, PT, R48, 0x1, PT ;  /* 0x000000013000780c */ /* 0x000fda0003f25270 */
[----:B------:R-:W0:Y:S02]  /*2970*/  @P1 LDC.64 R70, c[0x0][0x9e8] ;  /* 0x00027a00ff461b82 */ /* 0x000e240000000a00 */
[----:B0-----:R-:W-:-:S05]  /*2980*/  @P1 IMAD.HI.U32 R46, R59, R70, RZ ;  /* 0x000000463b2e1227 */ /* 0x001fca00078e00ff */
[----:B------:R-:W-:-:S07]  /*2990*/  @P1 SHF.R.U32.HI R59, RZ, R71, R46 ;  /* 0x00000047ff3b1219 */ /* 0x000fce000001162e */
.L_x_1067:
[----:B------:R-:W-:Y:S05]  /*29a0*/  BSYNC B0 ;  /* 0x0000000000007941 */ /* 0x000fea0003800000 */
.L_x_1065:
[----:B------:R-:W-:-:S04]  /*29b0*/  IMAD R46, R59, R48, -R58 ;  /* 0x000000303b2e7224 */ /* 0x000fc800078e0a3a */
[----:B------:R-:W-:-:S05]  /*29c0*/  IMAD R59, R3, -0x2, R46 ;  /* 0xfffffffe033b7824 */ /* 0x000fca00078e022e */
[----:B------:R-:W-:Y:S02]  /*29d0*/  VIADDMNMX R54, R59, R48, R54, PT ;  /* 0x000000303b367246 */ /* 0x000fe40003800136 */
[----:B------:R-:W-:-:S07]  /*29e0*/  VIMNMX R56, R56, R59, !PT ;  /* 0x0000003b38387248 */ /* 0x000fce0007fe0100 */
.L_x_1064:
[C---:B------:R-:W-:Y:S02]  /*29f0*/  ISETP.GE.AND P6, PT, R63.reuse, 0x9, PT ;  /* 0x000000093f00780c */ /* 0x040fe40003fc6270 */
[C---:B------:R-:W-:Y:S02]  /*2a00*/  ISETP.GE.AND P1, PT, R63.reuse, 0x2, PT ;  /* 0x000000023f00780c */ /* 0x040fe40003f26270 */
[C---:B------:R-:W-:Y:S02]  /*2a10*/  ISETP.GT.AND P2, PT, R56.reuse, 0x8, !P6 ;  /* 0x000000083800780c */ /* 0x040fe40007744270 */
[----:B------:R-:W-:Y:S02]  /*2a20*/  ISETP.GT.AND P3, PT, R56, 0x1, !P1 ;  /* 0x000000013800780c */ /* 0x000fe40004f64270 */
[----:B------:R-:W-:Y:S02]  /*2a30*/  ISETP.LT.OR P2, PT, R54, 0x9, P2 ;  /* 0x000000093600780c */ /* 0x000fe40001741670 */
[----:B------:R-:W-:-:S02]  /*2a40*/  ISETP.GE.AND P4, PT, R63, 0xa, PT ;  /* 0x0000000a3f00780c */ /* 0x000fc40003f86270 */
[----:B------:R-:W-:Y:S02]  /*2a50*/  FSEL R140, R94, -INF , !P2 ;  /* 0xff8000005e8c7808 */ /* 0x000fe40005000000 */
[----:B------:R-:W-:Y:S02]  /*2a60*/  ISETP.LT.OR P3, PT, R54, 0x2, P3 ;  /* 0x000000023600780c */ /* 0x000fe40001f61670 */
[----:B------:R-:W-:Y:S02]  /*2a70*/  ISETP.GT.AND P2, PT, R56, 0x9, !P4 ;  /* 0x000000093800780c */ /* 0x000fe40006744270 */
[----:B------:R-:W-:Y:S02]  /*2a80*/  FSEL R138, R24, -INF , !P3 ;  /* 0xff800000188a7808 */ /* 0x000fe40005800000 */
[----:B------:R-:W-:Y:S02]  /*2a90*/  ISETP.LT.OR P2, PT, R54, 0xa, P2 ;  /* 0x0000000a3600780c */ /* 0x000fe40001741670 */
[----:B------:R-:W-:-:S02]  /*2aa0*/  ISETP.GE.AND P3, PT, R63, 0x11, PT ;  /* 0x000000113f00780c */ /* 0x000fc40003f66270 */
[----:B------:R-:W-:Y:S02]  /*2ab0*/  FSEL R102, R95, -INF , !P2 ;  /* 0xff8000005f667808 */ /* 0x000fe40005000000 */
[----:B------:R-:W-:Y:S02]  /*2ac0*/  ISETP.GT.AND P2, PT, R56, 0x10, !P3 ;  /* 0x000000103800780c */ /* 0x000fe40005f44270 */
[----:B------:R-:W-:Y:S02]  /*2ad0*/  P2R R70, PR, RZ, 0x8 ;  /* 0x00000008ff467803 */ /* 0x000fe40000000000 */
[----:B------:R-:W-:Y:S02]  /*2ae0*/  ISETP.LT.OR P2, PT, R54, 0x11, P2 ;  /* 0x000000113600780c */ /* 0x000fe40001741670 */
[----:B------:R-:W-:Y:S02]  /*2af0*/  ISETP.GE.AND P3, PT, R63, 0x12, PT ;  /* 0x000000123f00780c */ /* 0x000fe40003f66270 */
[----:B------:R-:W-:-:S02]  /*2b00*/  FSEL R134, R32, -INF , !P2 ;  /* 0xff80000020867808 */ /* 0x000fc40005000000 */
[----:B------:R-:W-:Y:S02]  /*2b10*/  ISETP.GT.AND P2, PT, R56, 0x11, !P3 ;  /* 0x000000113800780c */ /* 0x000fe40005f44270 */
[----:B------:R-:W-:Y:S02]  /*2b20*/  P2R R71, PR, RZ, 0x8 ;  /* 0x00000008ff477803 */ /* 0x000fe40000000000 */
[----:B------:R-:W-:Y:S02]  /*2b30*/  ISETP.LT.OR P2, PT, R54, 0x12, P2 ;  /* 0x000000123600780c */ /* 0x000fe40001741670 */
[----:B------:R-:W-:Y:S02]  /*2b40*/  ISETP.GE.AND P3, PT, R63, 0x19, PT ;  /* 0x000000193f00780c */ /* 0x000fe40003f66270 */
[----:B------:R-:W-:Y:S02]  /*2b50*/  FSEL R104, R96, -INF , !P2 ;  /* 0xff80000060687808 */ /* 0x000fe40005000000 */
[----:B------:R-:W-:-:S02]  /*2b60*/  ISETP.GT.AND P2, PT, R56, 0x18, !P3 ;  /* 0x000000183800780c */ /* 0x000fc40005f44270 */
[----:B------:R-:W-:Y:S02]  /*2b70*/  P2R R74, PR, RZ, 0x8 ;  /* 0x00000008ff4a7803 */ /* 0x000fe40000000000 */
[----:B------:R-:W-:Y:S02]  /*2b80*/  ISETP.LT.OR P2, PT, R54, 0x19, P2 ;  /* 0x000000193600780c */ /* 0x000fe40001741670 */
[----:B------:R-:W-:Y:S02]  /*2b90*/  ISETP.GE.AND P3, PT, R63, 0x1a, PT ;  /* 0x0000001a3f00780c */ /* 0x000fe40003f66270 */
[----:B------:R-:W-:Y:S02]  /*2ba0*/  FSEL R132, R34, -INF , !P2 ;  /* 0xff80000022847808 */ /* 0x000fe40005000000 */
[----:B------:R-:W-:Y:S02]  /*2bb0*/  ISETP.GT.AND P2, PT, R56, 0x19, !P3 ;  /* 0x000000193800780c */ /* 0x000fe40005f44270 */
[----:B------:R-:W-:-:S02]  /*2bc0*/  P2R R75, PR, RZ, 0x8 ;  /* 0x00000008ff4b7803 */ /* 0x000fc40000000000 */
[----:B------:R-:W-:Y:S02]  /*2bd0*/  ISETP.LT.OR P2, PT, R54, 0x1a, P2 ;  /* 0x0000001a3600780c */ /* 0x000fe40001741670 */
[----:B------:R-:W-:Y:S02]  /*2be0*/  ISETP.GE.AND P3, PT, R63, 0x21, PT ;  /* 0x000000213f00780c */ /* 0x000fe40003f66270 */
[----:B------:R-:W-:Y:S02]  /*2bf0*/  FSEL R130, R36, -INF , !P2 ;  /* 0xff80000024827808 */ /* 0x000fe40005000000 */
[----:B------:R-:W-:Y:S02]  /*2c00*/  ISETP.GT.AND P2, PT, R56, 0x20, !P3 ;  /* 0x000000203800780c */ /* 0x000fe40005f44270 */
[----:B------:R-:W-:Y:S02]  /*2c10*/  P2R R78, PR, RZ, 0x8 ;  /* 0x00000008ff4e7803 */ /* 0x000fe40000000000 */
[----:B------:R-:W-:-:S02]  /*2c20*/  ISETP.LT.OR P2, PT, R54, 0x21, P2 ;  /* 0x000000213600780c */ /* 0x000fc40001741670 */
[C---:B------:R-:W-:Y:S02]  /*2c30*/  ISETP.GE.AND P3, PT, R63.reuse, 0x22, PT ;  /* 0x000000223f00780c */ /* 0x040fe40003f66270 */
[----:B------:R-:W-:Y:S02]  /*2c40*/  FSEL R128, R38, -INF , !P2 ;  /* 0xff80000026807808 */ /* 0x000fe40005000000 */
[----:B------:R-:W-:Y:S02]  /*2c50*/  ISETP.GT.AND P2, PT, R56, 0x21, !P3 ;  /* 0x000000213800780c */ /* 0x000fe40005f44270 */
[----:B------:R-:W-:Y:S02]  /*2c60*/  P2R R79, PR, RZ, 0x8 ;  /* 0x00000008ff4f7803 */ /* 0x000fe40000000000 */
        /* <DEDUP_REMOVED lines=37> */
[----:B-1----:R-:W-:-:S02]  /*2ec0*/  FSEL R114, R114, -INF , !P2 ;  /* 0xff80000072727808 */ /* 0x002fc40005000000 */
        /* <DEDUP_REMOVED lines=58> */
[----:B------:R-:W-:Y:S02]  /*3270*/  P2R R67, PR, RZ, 0x10 ;  /* 0x00000010ff437803 */ /* 0x000fe40000000000 */
[----:B------:R-:W-:-:S02]  /*3280*/  FSEL R34, R80, -INF , !P2 ;  /* 0xff80000050227808 */ /* 0x000fc40005000000 */
[C---:B------:R-:W-:Y:S02]  /*3290*/  ISETP.GE.AND P2, PT, R63.reuse, 0x72, PT ;  /* 0x000000723f00780c */ /* 0x040fe40003f46270 */
[----:B------:R-:W-:Y:S02]  /*32a0*/  ISETP.GE.AND P5, PT, R63, 0x1, PT ;  /* 0x000000013f00780c */ /* 0x000fe40003fa6270 */
[----:B------:R-:W-:-:S04]  /*32b0*/  ISETP.GT.AND P3, PT, R56, 0x71, !P2 ;  /* 0x000000713800780c */ /* 0x000fc80005764270 */
[----:B------:R-:W-:-:S04]  /*32c0*/  ISETP.LT.OR P3, PT, R54, 0x72, P3 ;  /* 0x000000723600780c */ /* 0x000fc80001f61670 */
[----:B------:R-:W-:Y:S02]  /*32d0*/  FSEL R32, R81, -INF , !P3 ;  /* 0xff80000051207808 */ /* 0x000fe40005800000 */
[----:B------:R-:W-:-:S04]  /*32e0*/  ISETP.GE.AND P3, PT, R63, 0x79, PT ;  /* 0x000000793f00780c */ /* 0x000fc80003f66270 */
[----:B------:R-:W-:-:S04]  /*32f0*/  ISETP.GT.AND P4, PT, R56, 0x78, !P3 ;  /* 0x000000783800780c */ /* 0x000fc80005f84270 */
[----:B------:R-:W-:-:S04]  /*3300*/  ISETP.LT.OR P4, PT, R54, 0x79, P4 ;  /* 0x000000793600780c */ /* 0x000fc80002781670 */
[----:B------:R-:W-:Y:S02]  /*3310*/  FSEL R24, R84, -INF , !P4 ;  /* 0xff80000054187808 */ /* 0x000fe40006000000 */
[----:B------:R-:W-:-:S04]  /*3320*/  ISETP.GT.AND P4, PT, R56, RZ, !P5 ;  /* 0x000000ff3800720c */ /* 0x000fc80006f84270 */
[----:B------:R-:W-:-:S04]  /*3330*/  ISETP.LT.OR P4, PT, R54, 0x1, P4 ;  /* 0x000000013600780c */ /* 0x000fc80002781670 */
[----:B------:R-:W-:Y:S02]  /*3340*/  FSEL R136, R4, -INF , !P4 ;  /* 0xff80000004887808 */ /* 0x000fe40006000000 */
[----:B------:R-:W-:Y:S02]  /*3350*/  ISETP.GE.AND P4, PT, R63, 0x7a, PT ;  /* 0x0000007a3f00780c */ /* 0x000fe40003f86270 */
[----:B------:R-:W0:Y:S02]  /*3360*/  SHFL.IDX PT, R63, R52, 0x1, 0x1c1f ;  /* 0x003c1f00343f7f89 */ /* 0x000e2400000e0000 */
[----:B------:R-:W-:Y:S02]  /*3370*/  P2R R81, PR, RZ, 0x10 ;  /* 0x00000010ff517803 */ /* 0x000fe40000000000 */
[----:B------:R-:W-:-:S04]  /*3380*/  ISETP.GT.AND P4, PT, R56, 0x79, !P4 ;  /* 0x000000793800780c */ /* 0x000fc80006784270 */
[----:B------:R-:W-:-:S04]  /*3390*/  ISETP.LT.OR P4, PT, R54, 0x7a, P4 ;  /* 0x0000007a3600780c */ /* 0x000fc80002781670 */
[----:B------:R-:W-:Y:S02]  /*33a0*/  FSEL R4, R85, -INF , !P4 ;  /* 0xff80000055047808 */ /* 0x000fe40006000000 */
[----:B------:R-:W-:Y:S02]  /*33b0*/  LOP3.LUT P4, RZ, R105, 0x1, RZ, 0xc0, !PT ;  /* 0x0000000169ff7812 */ /* 0x000fe4000788c0ff */
[----:B0-----:R-:W-:Y:S01]  /*33c0*/  VIADDMNMX R59, R63, R65, R62, PT ;  /* 0x000000413f3b7246 */ /* 0x001fe2000380013e */
[----:B------:R-:W-:-:S10]  /*33d0*/  IMAD.IADD R61, R66, 0x1, R63 ;  /* 0x00000001423d7824 */ /* 0x000fd400078e023f */
[----:B------:R-:W-:Y:S05]  /*33e0*/  @!P4 BRA `(.L_x_1068) ;  /* 0x000000000064c947 */ /* 0x000fea0003800000 */
        /* <DEDUP_REMOVED lines=14> */
.L_x_1070:
[----:B------:R-:W-:Y:S02]  /*34d0*/  ULDC UR7, c[0x0][0x9e4] ;  /* 0x0002790000077ab9 */ /* 0x000fe40000000800 */
[----:B------:R-:W-:-:S05]  /*34e0*/  IMAD.U32 R54, RZ, RZ, UR7 ;  /* 0x00000007ff367e24 */ /* 0x000fca000f8e00ff */
[----:B------:R-:W-:-:S13]  /*34f0*/  ISETP.NE.AND P4, PT, R54, 0x1, PT ;  /* 0x000000013600780c */ /* 0x000fda0003f85270 */
[----:B------:R-:W0:Y:S02]  /*3500*/  @P4 LDC.64 R64, c[0x0][0x9e8] ;  /* 0x00027a00ff404b82 */ /* 0x000e240000000a00 */
[----:B0-----:R-:W-:-:S05]  /*3510*/  @P4 IMAD.HI.U32 R52, R63, R64, RZ ;  /* 0x000000403f344227 */ /* 0x001fca00078e00ff */
[----:B------:R-:W-:-:S07]  /*3520*/  @P4 SHF.R.U32.HI R63, RZ, R65, R52 ;  /* 0x00000041ff3f4219 */ /* 0x000fce0000011634 */
.L_x_1071:
[----:B------:R-:W-:Y:S05]  /*3530*/  BSYNC B0 ;  /* 0x0000000000007941 */ /* 0x000fea0003800000 */
.L_x_1069:
[----:B------:R-:W-:-:S04]  /*3540*/  IMAD R52, R63, R54, -R58 ;  /* 0x000000363f347224 */ /* 0x000fc800078e0a3a */
[----:B------:R-:W-:-:S05]  /*3550*/  IMAD R52, R3, -0x2, R52 ;  /* 0xfffffffe03347824 */ /* 0x000fca00078e0234 */
[----:B------:R-:W-:Y:S02]  /*3560*/  VIADDMNMX R59, R52, R54, R59, PT ;  /* 0x00000036343b7246 */ /* 0x000fe4000380013b */
[----:B------:R-:W-:-:S07]  /*3570*/  VIMNMX R61, R61, R52, !PT ;  /* 0x000000343d3d7248 */ /* 0x000fce0007fe0100 */
.L_x_1068:
[C---:B------:R-:W-:Y:S01]  /*3580*/  ISETP.GT.AND P1, PT, R61.reuse, 0x1, !P1 ;  /* 0x000000013d00780c */ /* 0x040fe20004f24270 */
[----:B------:R-:W-:Y:S01]  /*3590*/  ULDC UR7, c[0x0][0x988] ;  /* 0x0002620000077ab9 */ /* 0x000fe20000000800 */
[----:B------:R-:W-:Y:S02]  /*35a0*/  ISETP.GT.AND P6, PT, R61, 0x8, !P6 ;  /* 0x000000083d00780c */ /* 0x000fe400077c4270 */
[C---:B------:R-:W-:Y:S02]  /*35b0*/  ISETP.LT.OR P1, PT, R59.reuse, 0x2, P1 ;  /* 0x000000023b00780c */ /* 0x040fe40000f21670 */
[----:B------:R-:W-:Y:S02]  /*35c0*/  ISETP.LT.OR P6, PT, R59, 0x9, P6 ;  /* 0x000000093b00780c */ /* 0x000fe400037c1670 */
[----:B------:R-:W-:Y:S02]  /*35d0*/  FSEL R52, R5, -INF , !P1 ;  /* 0xff80000005347808 */ /* 0x000fe40004800000 */
[----:B------:R-:W-:-:S02]  /*35e0*/  ISETP.NE.AND P1, PT, R67, RZ, PT ;  /* 0x000000ff4300720c */ /* 0x000fc40003f25270 */
[----:B------:R-:W-:Y:S01]  /*35f0*/  FSEL R54, R9, -INF , !P6 ;  /* 0xff80000009367808 */ /* 0x000fe20007000000 */
[----:B------:R-:W-:Y:S01]  /*3600*/  IMAD.U32 R9, RZ, RZ, UR7 ;  /* 0x00000007ff097e24 */ /* 0x000fe2000f8e00ff */
[----:B------:R-:W-:Y:S02]  /*3610*/  ISETP.GT.AND P1, PT, R61, 0x9, !P1 ;  /* 0x000000093d00780c */ /* 0x000fe40004f24270 */
[----:B------:R-:W-:Y:S02]  /*3620*/  ISETP.NE.AND P6, PT, R70, RZ, PT ;  /* 0x000000ff4600720c */ /* 0x000fe40003fc5270 */
[----:B------:R-:W-:Y:S02]  /*3630*/  ISETP.LT.OR P1, PT, R59, 0xa, P1 ;  /* 0x0000000a3b00780c */ /* 0x000fe40000f21670 */
[----:B------:R-:W-:Y:S02]  /*3640*/  ISETP.NE.AND P4, PT, R71, RZ, PT ;  /* 0x000000ff4700720c */ /* 0x000fe40003f85270 */
[----:B------:R-:W-:-:S02]  /*3650*/  FSEL R56, R10, -INF , !P1 ;  /* 0xff8000000a387808 */ /* 0x000fc40004800000 */
[----:B------:R-:W-:Y:S02]  /*3660*/  ISETP.GT.AND P1, PT, R61, 0x10, !P6 ;  /* 0x000000103d00780c */ /* 0x000fe40007724270 */
[----:B------:R-:W-:Y:S02]  /*3670*/  FMNMX.FTZ R5, R136, R138, !PT ;  /* 0x0000008a88057209 */ /* 0x000fe40007810000 */
[----:B------:R-:W-:Y:S02]  /*3680*/  ISETP.LT.OR P1, PT, R59, 0x11, P1 ;  /* 0x000000113b00780c */ /* 0x000fe40000f21670 */
[----:B------:R-:W-:Y:S02]  /*3690*/  FMNMX.FTZ R5, R140, R5, !PT ;  /* 0x000000058c057209 */ /* 0x000fe40007810000 */
[----:B------:R-:W-:Y:S02]  /*36a0*/  FSEL R12, R12, -INF , !P1 ;  /* 0xff8000000c0c7808 */ /* 0x000fe40004800000 */
[----:B------:R-:W-:-:S02]  /*36b0*/  ISETP.GT.AND P1, PT, R61, 0x11, !P4 ;  /* 0x000000113d00780c */ /* 0x000fc40006724270 */
[----:B------:R-:W-:Y:S02]  /*36c0*/  FMNMX.FTZ R5, R102, R5, !PT ;  /* 0x0000000566057209 */ /* 0x000fe40007810000 */
[----:B------:R-:W-:Y:S02]  /*36d0*/  ISETP.LT.OR P1, PT, R59, 0x12, P1 ;  /* 0x000000123b00780c */ /* 0x000fe40000f21670 */
[----:B------:R-:W-:Y:S02]  /*36e0*/  FMNMX.FTZ R5, R134, R5, !PT ;  /* 0x0000000586057209 */ /* 0x000fe40007810000 */
[----:B------:R-:W-:Y:S02]  /*36f0*/  FSEL R58, R13, -INF , !P1 ;  /* 0xff8000000d3a7808 */ /* 0x000fe40004800000 */
[----:B------:R-:W-:Y:S02]  /*3700*/  ISETP.NE.AND P1, PT, R74, RZ, PT ;  /* 0x000000ff4a00720c */ /* 0x000fe40003f25270 */
[----:B------:R-:W-:-:S02]  /*3710*/  FMNMX.FTZ R5, R104, R5, !PT ;  /* 0x0000000568057209 */ /* 0x000fc40007810000 */
[----:B------:R-:W-:Y:S02]  /*3720*/  ISETP.GT.AND P1, PT, R61, 0x18, !P1 ;  /* 0x000000183d00780c */ /* 0x000fe40004f24270 */
[----:B------:R-:W-:Y:S02]  /*3730*/  FMNMX.FTZ R5, R132, R5, !PT ;  /* 0x0000000584057209 */ /* 0x000fe40007810000 */
[----:B------:R-:W-:Y:S02]  /*3740*/  ISETP.LT.OR P1, PT, R59, 0x19, P1 ;  /* 0x000000193b00780c */ /* 0x000fe40000f21670 */
[----:B------:R-:W-:Y:S02]  /*3750*/  FMNMX.FTZ R5, R130, R5, !PT ;  /* 0x0000000582057209 */ /* 0x000fe40007810000 */
[----:B------:R-:W-:Y:S02]  /*3760*/  FSEL R14, R14, -INF , !P1 ;  /* 0xff8000000e0e7808 */ /* 0x000fe40004800000 */
[----:B------:R-:W-:-:S02]  /*3770*/  ISETP.NE.AND P1, PT, R75, RZ, PT ;  /* 0x000000ff4b00720c */ /* 0x000fc40003f25270 */
[----:B------:R-:W-:Y:S02]  /*3780*/  ISETP.NE.AND P6, PT, R91, RZ, PT ;  /* 0x000000ff5b00720c */ /* 0x000fe40003fc5270 */
[----:B------:R-:W-:Y:S02]  /*3790*/  ISETP.GT.AND P1, PT, R61, 0x19, !P1 ;  /* 0x000000193d00780c */ /* 0x000fe40004f24270 */
[----:B------:R-:W-:Y:S02]  /*37a0*/  FMNMX.FTZ R5, R128, R5, !PT ;  /* 0x0000000580057209 */ /* 0x000fe40007810000 */
[----:B------:R-:W-:Y:S02]  /*37b0*/  ISETP.LT.OR P1, PT, R59, 0x1a, P1 ;  /* 0x0000001a3b00780c */ /* 0x000fe40000f21670 */
[----:B------:R-:W-:Y:S02]  /*37c0*/  FMNMX.FTZ R5, R106, R5, !PT ;  /* 0x000000056a057209 */ /* 0x000fe40007810000 */
[----:B------:R-:W-:-:S02]  /*37d0*/  FSEL R60, R15, -INF , !P1 ;  /* 0xff8000000f3c7808 */ /* 0x000fc40004800000 */
[----:B------:R-:W-:Y:S02]  /*37e0*/  ISETP.NE.AND P1, PT, R78, RZ, PT ;  /* 0x000000ff4e00720c */ /* 0x000fe40003f25270 */
[----:B------:R-:W-:Y:S02]  /*37f0*/  ISETP.NE.AND P4, PT, R92, RZ, PT ;  /* 0x000000ff5c00720c */ /* 0x000fe40003f85270 */
[----:B------:R-:W-:Y:S02]  /*3800*/  ISETP.GT.AND P1, PT, R61, 0x20, !P1 ;  /* 0x000000203d00780c */ /* 0x000fe40004f24270 */
[----:B------:R-:W-:Y:S02]  /*3810*/  FMNMX.FTZ R5, R126, R5, !PT ;  /* 0x000000057e057209 */ /* 0x000fe40007810000 */
[----:B------:R-:W-:Y:S02]  /*3820*/  ISETP.LT.OR P1, PT, R59, 0x21, P1 ;  /* 0x000000213b00780c */ /* 0x000fe40000f21670 */
[----:B------:R-:W-:-:S02]  /*3830*/  FMNMX.FTZ R5, R124, R5, !PT ;  /* 0x000000057c057209 */ /* 0x000fc40007810000 */
[----:B------:R-:W-:Y:S02]  /*3840*/  FSEL R62, R20, -INF , !P1 ;  /* 0xff800000143e7808 */ /* 0x000fe40004800000 */
[----:B------:R-:W-:Y:S02]  /*3850*/  ISETP.NE.AND P1, PT, R79, RZ, PT ;  /* 0x000000ff4f00720c */ /* 0x000fe40003f25270 */
[----:B------:R-:W-:Y:S02]  /*3860*/  FMNMX.FTZ R5, R122, R5, !PT ;  /* 0x000000057a057209 */ /* 0x000fe40007810000 */
[----:B------:R-:W-:Y:S02]  /*3870*/  ISETP.GT.AND P1, PT, R61, 0x21, !P1 ;  /* 0x000000213d00780c */ /* 0x000fe40004f24270 */
[----:B------:R-:W-:Y:S02]  /*3880*/  FMNMX.FTZ R5, R120, R5, !PT ;  /* 0x0000000578057209 */ /* 0x000fe40007810000 */
[----:B------:R-:W-:-:S02]  /*3890*/  ISETP.LT.OR P1, PT, R59, 0x22, P1 ;  /* 0x000000223b00780c */ /* 0x000fc40000f21670 */
[----:B------:R-:W-:Y:S02]  /*38a0*/  FMNMX.FTZ R5, R118, R5, !PT ;  /* 0x0000000576057209 */ /* 0x000fe40007810000 */
[----:B------:R-:W-:Y:S02]  /*38b0*/  FSEL R64, R21, -INF , !P1 ;  /* 0xff80000015407808 */ /* 0x000fe40004800000 */
[----:B------:R-:W-:Y:S02]  /*38c0*/  ISETP.NE.AND P1, PT, R82, RZ, PT ;  /* 0x000000ff5200720c */ /* 0x000fe40003f25270 */
[----:B------:R-:W-:Y:S02]  /*38d0*/  FMNMX.FTZ R5, R116, R5, !PT ;  /* 0x0000000574057209 */ /* 0x000fe40007810000 */
[----:B------:R-:W-:Y:S02]  /*38e0*/  ISETP.GT.AND P1, PT, R61, 0x28, !P1 ;  /* 0x000000283d00780c */ /* 0x000fe40004f24270 */
[----:B------:R-:W-:-:S02]  /*38f0*/  FMNMX.FTZ R5, R114, R5, !PT ;  /* 0x0000000572057209 */ /* 0x000fc40007810000 */
[----:B------:R-:W-:Y:S02]  /*3900*/  ISETP.LT.OR P1, PT, R59, 0x29, P1 ;  /* 0x000000293b00780c */ /* 0x000fe40000f21670 */
[----:B------:R-:W-:Y:S02]  /*3910*/  FMNMX.FTZ R5, R112, R5, !PT ;  /* 0x0000000570057209 */ /* 0x000fe40007810000 */
[----:B------:R-:W-:Y:S02]  /*3920*/  FSEL R66, R25, -INF , !P1 ;  /* 0xff80000019427808 */ /* 0x000fe40004800000 */
[----:B------:R-:W-:Y:S02]  /*3930*/  ISETP.NE.AND P1, PT, R83, RZ, PT ;  /* 0x000000ff5300720c */ /* 0x000fe40003f25270 */
[----:B------:R-:W-:Y:S02]  /*3940*/  FMNMX.FTZ R5, R110, R5, !PT ;  /* 0x000000056e057209 */ /* 0x000fe40007810000 */
        /* <DEDUP_REMOVED lines=13> */
[----:B------:R-:W-:Y:S02]  /*3a20*/  FMNMX.FTZ R5, R44, R5, !PT ;  /* 0x000000052c057209 */ /* 0x000fe40007810000 */
[----:B------:R-:W-:Y:S02]  /*3a30*/  ISETP.GT.AND P1, PT, R61, 0x31, !P1 ;  /* 0x000000313d00780c */ /* 0x000fe40004f24270 */
[----:B------:R-:W-:Y:S02]  /*3a40*/  FMNMX.FTZ R5, R40, R5, !PT ;  /* 0x0000000528057209 */ /* 0x000fe40007810000 */
[----:B------:R-:W-:Y:S02]  /*3a50*/  ISETP.LT.OR P1, PT, R59, 0x32, P1 ;  /* 0x000000323b00780c */ /* 0x000fe40000f21670 */
[----:B------:R-:W-:Y:S02]  /*3a60*/  FMNMX.FTZ R5, R38, R5, !PT ;  /* 0x0000000526057209 */ /* 0x000fe40007810000 */
[----:B------:R-:W-:-:S02]  /*3a70*/  FSEL R70, R33, -INF , !P1 ;  /* 0xff80000021467808 */ /* 0x000fc40004800000 */
[----:B------:R-:W-:Y:S02]  /*3a80*/  ISETP.NE.AND P1, PT, R90, RZ, PT ;  /* 0x000000ff5a00720c */ /* 0x000fe40003f25270 */
[----:B------:R-:W-:Y:S02]  /*3a90*/  FMNMX.FTZ R5, R36, R5, !PT ;  /* 0x0000000524057209 */ /* 0x000fe40007810000 */
[----:B------:R-:W-:Y:S02]  /*3aa0*/  ISETP.GT.AND P1, PT, R61, 0x38, !P1 ;  /* 0x000000383d00780c */ /* 0x000fe40004f24270 */
[----:B------:R-:W-:Y:S02]  /*3ab0*/  FMNMX.FTZ R5, R34, R5, !PT ;  /* 0x0000000522057209 */ /* 0x000fe40007810000 */
[----:B------:R-:W-:Y:S02]  /*3ac0*/  ISETP.LT.OR P1, PT, R59, 0x39, P1 ;  /* 0x000000393b00780c */ /* 0x000fe40000f21670 */
[----:B------:R-:W-:-:S02]  /*3ad0*/  FMNMX.FTZ R5, R32, R5, !PT ;  /* 0x0000000520057209 */ /* 0x000fc40007810000 */
[----:B------:R-:W-:Y:S02]  /*3ae0*/  FSEL R72, R35, -INF , !P1 ;  /* 0xff80000023487808 */ /* 0x000fe40004800000 */
[----:B------:R-:W-:Y:S02]  /*3af0*/  ISETP.GT.AND P1, PT, R61, 0x39, !P6 ;  /* 0x000000393d00780c */ /* 0x000fe40007724270 */
[----:B------:R-:W-:Y:S02]  /*3b00*/  FMNMX.FTZ R5, R24, R5, !PT ;  /* 0x0000000518057209 */ /* 0x000fe40007810000 */
[----:B------:R-:W-:Y:S02]  /*3b10*/  ISETP.LT.OR P1, PT, R59, 0x3a, P1 ;  /* 0x0000003a3b00780c */ /* 0x000fe40000f21670 */
[----:B------:R-:W-:Y:S02]  /*3b20*/  FMNMX.FTZ R5, R4, R5, !PT ;  /* 0x0000000504057209 */ /* 0x000fe40007810000 */
[----:B------:R-:W-:-:S02]  /*3b30*/  FSEL R74, R37, -INF , !P1 ;  /* 0xff800000254a7808 */ /* 0x000fc40004800000 */
[----:B------:R-:W-:Y:S01]  /*3b40*/  ISETP.GT.AND P1, PT, R61, 0x40, !P4 ;  /* 0x000000403d00780c */ /* 0x000fe20006724270 */
[----:B------:R-:W0:Y:S01]  /*3b50*/  SHFL.BFLY PT, R10, R5, 0x2, 0x1f ;  /* 0x0c401f00050a7f89 */ /* 0x000e2200000e0000 */
[----:B------:R-:W-:Y:S02]  /*3b60*/  ISETP.NE.AND P4, PT, R76, RZ, PT ;  /* 0x000000ff4c00720c */ /* 0x000fe40003f85270 */
[----:B------:R-:W-:Y:S02]  /*3b70*/  ISETP.LT.OR P1, PT, R59, 0x41, P1 ;  /* 0x000000413b00780c */ /* 0x000fe40000f21670 */
[----:B------:R-:W-:Y:S02]  /*3b80*/  ISETP.NE.AND P6, PT, R73, RZ, PT ;  /* 0x000000ff4900720c */ /* 0x000fe40003fc5270 */
[----:B------:R-:W-:Y:S02]  /*3b90*/  FSEL R76, R39, -INF , !P1 ;  /* 0xff800000274c7808 */ /* 0x000fe40004800000 */
[----:B------:R-:W-:-:S02]  /*3ba0*/  ISETP.NE.AND P1, PT, R93, RZ, PT ;  /* 0x000000ff5d00720c */ /* 0x000fc40003f25270 */
[C---:B------:R-:W-:Y:S02]  /*3bb0*/  ISETP.GT.AND P5, PT, R61.reuse, RZ, !P5 ;  /* 0x000000ff3d00720c */ /* 0x040fe40006fa4270 */
[----:B------:R-:W-:Y:S02]  /*3bc0*/  ISETP.GT.AND P1, PT, R61, 0x41, !P1 ;  /* 0x000000413d00780c */ /* 0x000fe40004f24270 */
[C---:B------:R-:W-:Y:S02]  /*3bd0*/  ISETP.LT.OR P5, PT, R59.reuse, 0x1, P5 ;  /* 0x000000013b00780c */ /* 0x040fe40002fa1670 */
[----:B------:R-:W-:Y:S02]  /*3be0*/  ISETP.LT.OR P1, PT, R59, 0x42, P1 ;  /* 0x000000423b00780c */ /* 0x000fe40000f21670 */
[----:B------:R-:W-:Y:S02]  /*3bf0*/  FSEL R33, R2, -INF , !P5 ;  /* 0xff80000002217808 */ /* 0x000fe40006800000 */
[----:B------:R-:W-:-:S02]  /*3c00*/  FSEL R78, R41, -INF , !P1 ;  /* 0xff800000294e7808 */ /* 0x000fc40004800000 */
[----:B------:R-:W-:Y:S02]  /*3c10*/  ISETP.NE.AND P1, PT, R94, RZ, PT ;  /* 0x000000ff5e00720c */ /* 0x000fe40003f25270 */
[----:B0-----:R-:W-:Y:S02]  /*3c20*/  FMNMX.FTZ R13, R5, R10, !PT ;  /* 0x0000000a050d7209 */ /* 0x001fe40007810000 */
[C---:B------:R-:W-:Y:S02]  /*3c30*/  ISETP.GT.AND P1, PT, R61.reuse, 0x48, !P1 ;  /* 0x000000483d00780c */ /* 0x040fe40004f24270 */
[----:B------:R-:W-:Y:S01]  /*3c40*/  ISETP.GT.AND P2, PT, R61, 0x71, !P2 ;  /* 0x000000713d00780c */ /* 0x000fe20005744270 */
[----:B------:R-:W0:Y:S01]  /*3c50*/  SHFL.BFLY PT, R10, R13, 0x1, 0x1f ;  /* 0x0c201f000d0a7f89 */ /* 0x000e2200000e0000 */
[----:B------:R-:W-:Y:S02]  /*3c60*/  ISETP.LT.OR P1, PT, R59, 0x49, P1 ;  /* 0x000000493b00780c */ /* 0x000fe40000f21670 */
[----:B------:R-:W-:-:S02]  /*3c70*/  ISETP.GT.AND P3, PT, R61, 0x78, !P3 ;  /* 0x000000783d00780c */ /* 0x000fc40005f64270 */
[----:B------:R-:W-:Y:S02]  /*3c80*/  FSEL R80, R43, -INF , !P1 ;  /* 0xff8000002b507808 */ /* 0x000fe40004800000 */
[----:B------:R-:W-:Y:S02]  /*3c90*/  ISETP.NE.AND P1, PT, R95, RZ, PT ;  /* 0x000000ff5f00720c */ /* 0x000fe40003f25270 */
[----:B------:R-:W-:Y:S02]  /*3ca0*/  ISETP.LT.OR P2, PT, R59, 0x72, P2 ;  /* 0x000000723b00780c */ /* 0x000fe40001741670 */
[----:B------:R-:W-:Y:S02]  /*3cb0*/  ISETP.GT.AND P1, PT, R61, 0x49, !P1 ;  /* 0x000000493d00780c */ /* 0x000fe40004f24270 */
[C---:B------:R-:W-:Y:S02]  /*3cc0*/  ISETP.LT.OR P3, PT, R59.reuse, 0x79, P3 ;  /* 0x000000793b00780c */ /* 0x040fe40001f61670 */
[----:B------:R-:W-:-:S02]  /*3cd0*/  ISETP.LT.OR P1, PT, R59, 0x4a, P1 ;  /* 0x0000004a3b00780c */ /* 0x000fc40000f21670 */
[----:B------:R-:W-:Y:S02]  /*3ce0*/  ISETP.NE.AND P5, PT, R22, 0x1, PT ;  /* 0x000000011600780c */ /* 0x000fe40003fa5270 */
[----:B------:R-:W-:Y:S02]  /*3cf0*/  FSEL R82, R45, -INF , !P1 ;  /* 0xff8000002d527808 */ /* 0x000fe40004800000 */
[----:B------:R-:W-:Y:S02]  /*3d00*/  ISETP.NE.AND P1, PT, R96, RZ, PT ;  /* 0x000000ff6000720c */ /* 0x000fe40003f25270 */
[----:B0-----:R-:W-:Y:S02]  /*3d10*/  FMNMX.FTZ R10, R13, R10, !PT ;  /* 0x0000000a0d0a7209 */ /* 0x001fe40007810000 */
[----:B------:R-:W-:-:S03]  /*3d20*/  ISETP.GT.AND P1, PT, R61, 0x50, !P1 ;  /* 0x000000503d00780c */ /* 0x000fc60004f24270 */
[----:B------:R-:W-:Y:S01]  /*3d30*/  FFMA.FTZ R15, R10, R9, -8 ;  /* 0xc10000000a0f7423 */ /* 0x000fe20000010009 */
[----:B------:R-:W-:-:S04]  /*3d40*/  ISETP.LT.OR P1, PT, R59, 0x51, P1 ;  /* 0x000000513b00780c */ /* 0x000fc80000f21670 */
[----:B------:R-:W-:Y:S02]  /*3d50*/  FSEL R84, R47, -INF , !P1 ;  /* 0xff8000002f547808 */ /* 0x000fe40004800000 */
[----:B------:R-:W-:-:S04]  /*3d60*/  ISETP.NE.AND P1, PT, R97, RZ, PT ;  /* 0x000000ff6100720c */ /* 0x000fc80003f25270 */
[----:B------:R-:W-:-:S04]  /*3d70*/  ISETP.GT.AND P1, PT, R61, 0x51, !P1 ;  /* 0x000000513d00780c */ /* 0x000fc80004f24270 */
        /* <DEDUP_REMOVED lines=18> */
[----:B------:R-:W-:Y:S02]  /*3ea0*/  ISETP.GT.AND P1, PT, R61, 0x68, !P6 ;  /* 0x000000683d00780c */ /* 0x000fe40007724270 */
[----:B------:R-:W-:Y:S02]  /*3eb0*/  ISETP.NE.AND P6, PT, R77, RZ, PT ;  /* 0x000000ff4d00720c */ /* 0x000fe40003fc5270 */
[----:B------:R-:W-:-:S04]  /*3ec0*/  ISETP.LT.OR P1, PT, R59, 0x69, P1 ;  /* 0x000000693b00780c */ /* 0x000fc80000f21670 */
[----:B------:R-:W-:Y:S02]  /*3ed0*/  FSEL R98, R98, -INF , !P1 ;  /* 0xff80000062627808 */ /* 0x000fe40004800000 */
[----:B------:R-:W-:Y:S02]  /*3ee0*/  ISETP.GT.AND P1, PT, R61, 0x69, !P4 ;  /* 0x000000693d00780c */ /* 0x000fe40006724270 */
[----:B------:R-:W-:Y:S02]  /*3ef0*/  ISETP.NE.AND P4, PT, R81, RZ, PT ;  /* 0x000000ff5100720c */ /* 0x000fe40003f85270 */
[----:B------:R-:W-:Y:S02]  /*3f00*/  ISETP.LT.OR P1, PT, R59, 0x6a, P1 ;  /* 0x0000006a3b00780c */ /* 0x000fe40000f21670 */
[----:B------:R-:W-:Y:S02]  /*3f10*/  ISETP.GT.AND P4, PT, R61, 0x79, !P4 ;  /* 0x000000793d00780c */ /* 0x000fe40006784270 */
[----:B------:R-:W-:-:S02]  /*3f20*/  FSEL R100, R100, -INF , !P1 ;  /* 0xff80000064647808 */ /* 0x000fc40004800000 */
[----:B------:R-:W-:Y:S02]  /*3f30*/  FSETP.NEU.FTZ.AND P1, PT, R10, -INF , PT ;  /* 0xff8000000a00780b */ /* 0x000fe40003f3d000 */
[----:B------:R-:W-:Y:S02]  /*3f40*/  ISETP.LT.OR P4, PT, R59, 0x7a, P4 ;  /* 0x0000007a3b00780c */ /* 0x000fe40002781670 */
[----:B------:R-:W-:Y:S02]  /*3f50*/  FSEL R35, R15, RZ, P1 ;  /* 0x000000ff0f237208 */ /* 0x000fe40000800000 */
[----:B------:R-:W-:Y:S02]  /*3f60*/  FMNMX.FTZ R15, R33, R52, !PT ;  /* 0x00000034210f7209 */ /* 0x000fe40007810000 */
[----:B------:R-:W-:Y:S01]  /*3f70*/  ISETP.GT.AND P1, PT, R61, 0x70, !P6 ;  /* 0x000000703d00780c */ /* 0x000fe20007724270 */
[--C-:B------:R-:W-:Y:S01]  /*3f80*/  FFMA.FTZ R120, R120, R9, -R35.reuse ;  /* 0x0000000978787223 */ /* 0x100fe20000010823 */
[----:B------:R-:W-:Y:S01]  /*3f90*/  FMNMX.FTZ R21, R54, R15, !PT ;  /* 0x0000000f36157209 */ /* 0x000fe20007810000 */
[-CC-:B------:R-:W-:Y:S01]  /*3fa0*/  FFMA.FTZ R116, R116, R9.reuse, -R35.reuse ;  /* 0x0000000974747223 */ /* 0x180fe20000010823 */
[----:B------:R-:W-:Y:S01]  /*3fb0*/  ISETP.LT.OR P1, PT, R59, 0x71, P1 ;  /* 0x000000713b00780c */ /* 0x000fe20000f21670 */
[--C-:B------:R-:W-:Y:S01]  /*3fc0*/  FFMA.FTZ R20, R114, R9, -R35.reuse ;  /* 0x0000000972147223 */ /* 0x100fe20000010823 */
[----:B------:R-:W-:Y:S01]  /*3fd0*/  FMNMX.FTZ R21, R56, R21, !PT ;  /* 0x0000001538157209 */ /* 0x000fe20007810000 */
[----:B------:R-:W-:Y:S01]  /*3fe0*/  MUFU.EX2 R41, R120 ;  /* 0x0000007800297308 */ /* 0x000fe20000000800 */
[----:B------:R-:W-:Y:S01]  /*3ff0*/  FSEL R114, R27, -INF , !P1 ;  /* 0xff8000001b727808 */ /* 0x000fe20004800000 */
[--C-:B------:R-:W-:Y:S01]  /*4000*/  FFMA.FTZ R118, R118, R9, -R35.reuse ;  /* 0x0000000976767223 */ /* 0x100fe20000010823 */
[----:B------:R-:W-:Y:S01]  /*4010*/  FMNMX.FTZ R21, R12, R21, !PT ;  /* 0x000000150c157209 */ /* 0x000fe20007810000 */
[-CC-:B------:R-:W-:Y:S01]  /*4020*/  FFMA.FTZ R27, R112, R9.reuse, -R35.reuse ;  /* 0x00000009701b7223 */ /* 0x180fe20000010823 */
[----:B------:R-:W-:Y:S01]  /*4030*/  FSEL R112, R29, -INF , !P3 ;  /* 0xff8000001d707808 */ /* 0x000fe20005800000 */
[--C-:B------:R-:W-:Y:S01]  /*4040*/  FFMA.FTZ R2, R136, R9, -R35.reuse ;  /* 0x0000000988027223 */ /* 0x100fe20000010823 */
[----:B------:R-:W-:Y:S01]  /*4050*/  FMNMX.FTZ R21, R58, R21, !PT ;  /* 0x000000153a157209 */ /* 0x000fe20007810000 */
        /* <DEDUP_REMOVED lines=8> */
[----:B------:R1:W-:Y:S01]  /*40e0*/  MUFU.EX2 R43, R118 ;  /* 0x00000076002b7308 */ /* 0x0003e20000000800 */
[----:B0-----:R-:W-:Y:S01]  /*40f0*/  FSEL R116, R28, -INF , !P2 ;  /* 0xff8000001c747808 */ /* 0x001fe20005000000 */
[--C-:B------:R-:W-:Y:S01]  /*4100*/  FFMA.FTZ R28, R42, R9, -R35.reuse ;  /* 0x000000092a1c7223 */ /* 0x100fe20000010823 */
[----:B------:R-:W-:Y:S01]  /*4110*/  FMNMX.FTZ R21, R62, R21, !PT ;  /* 0x000000153e157209 */ /* 0x000fe20007810000 */
[-CC-:B------:R-:W-:Y:S01]  /*4120*/  FFMA.FTZ R104, R104, R9.reuse, -R35.reuse ;  /* 0x0000000968687223 */ /* 0x180fe20000010823 */
[-CC-:B------:R-:W-:Y:S01]  /*4130*/  FFMA.FTZ R132, R132, R9.reuse, -R35.reuse ;  /* 0x0000000984847223 */ /* 0x180fe20000010823 */
[--C-:B------:R-:W-:Y:S01]  /*4140*/  FFMA.FTZ R130, R130, R9, -R35.reuse ;  /* 0x0000000982827223 */ /* 0x100fe20000010823 */
[----:B------:R-:W-:Y:S01]  /*4150*/  FMNMX.FTZ R21, R64, R21, !PT ;  /* 0x0000001540157209 */ /* 0x000fe20007810000 */
[----:B------:R-:W-:Y:S01]  /*4160*/  MUFU.EX2 R45, R20 ;  /* 0x00000014002d7308 */ /* 0x000fe20000000800 */
[----:B-1----:R-:W-:Y:S01]  /*4170*/  FSEL R118, R30, -INF , !P4 ;  /* 0xff8000001e767808 */ /* 0x002fe20006000000 */
        /* <DEDUP_REMOVED lines=19> */
[----:B------:R-:W-:Y:S01]  /*42b0*/  FFMA.FTZ R24, R24, R9, -R35 ;  /* 0x0000000918187223 */ /* 0x000fe20000010823 */
[----:B------:R-:W-:-:S02]  /*42c0*/  LOP3.LUT P6, RZ, R105, 0x1, RZ, 0xc0, !PT ;  /* 0x0000000169ff7812 */ /* 0x000fc400078cc0ff */
[----:B------:R-:W-:Y:S01]  /*42d0*/  FMNMX.FTZ R25, R74, R25, !PT ;  /* 0x000000194a197209 */ /* 0x000fe20007810000 */
[----:B------:R-:W0:Y:S03]  /*42e0*/  MUFU.EX2 R5, R5 ;  /* 0x0000000500057308 */ /* 0x000e260000000800 */
[----:B------:R-:W-:-:S04]  /*42f0*/  FMNMX.FTZ R25, R76, R25, !PT ;  /* 0x000000194c197209 */ /* 0x000fc80007810000 */
[----:B------:R-:W-:Y:S01]  /*4300*/  FMNMX.FTZ R25, R78, R25, !PT ;  /* 0x000000194e197209 */ /* 0x000fe20007810000 */
[----:B------:R1:W-:Y:S03]  /*4310*/  MUFU.EX2 R124, R27 ;  /* 0x0000001b007c7308 */ /* 0x0003e60000000800 */
[----:B------:R-:W-:-:S04]  /*4320*/  FMNMX.FTZ R25, R80, R25, !PT ;  /* 0x0000001950197209 */ /* 0x000fc80007810000 */
[----:B------:R-:W-:Y:S01]  /*4330*/  FMNMX.FTZ R25, R82, R25, !PT ;  /* 0x0000001952197209 */ /* 0x000fe20007810000 */
[----:B------:R2:W-:Y:S01]  /*4340*/  MUFU.EX2 R49, R28 ;  /* 0x0000001c00317308 */ /* 0x0005e20000000800 */
[----:B-1----:R-:W-:Y:S02]  /*4350*/  FFMA.FTZ R27, R36, R9, -R35 ;  /* 0x00000009241b7223 */ /* 0x002fe40000010823 */
[----:B------:R-:W-:-:S04]  /*4360*/  FMNMX.FTZ R25, R84, R25, !PT ;  /* 0x0000001954197209 */ /* 0x000fc80007810000 */
[----:B------:R-:W-:Y:S01]  /*4370*/  FMNMX.FTZ R25, R86, R25, !PT ;  /* 0x0000001956197209 */ /* 0x000fe20007810000 */
[----:B------:R-:W1:Y:S01]  /*4380*/  MUFU.EX2 R13, R13 ;  /* 0x0000000d000d7308 */ /* 0x000e620000000800 */
[----:B--2---:R-:W-:Y:S02]  /*4390*/  FFMA.FTZ R28, R34, R9, -R35 ;  /* 0x00000009221c7223 */ /* 0x004fe40000010823 */
[----:B------:R-:W-:-:S04]  /*43a0*/  FMNMX.FTZ R25, R90, R25, !PT ;  /* 0x000000195a197209 */ /* 0x000fc80007810000 */
[----:B------:R-:W-:Y:S01]  /*43b0*/  FMNMX.FTZ R25, R92, R25, !PT ;  /* 0x000000195c197209 */ /* 0x000fe20007810000 */
[----:B------:R-:W2:Y:S03]  /*43c0*/  MUFU.EX2 R102, R102 ;  /* 0x0000006600667308 */ /* 0x000ea60000000800 */
[----:B------:R-:W-:-:S04]  /*43d0*/  FMNMX.FTZ R25, R94, R25, !PT ;  /* 0x000000195e197209 */ /* 0x000fc80007810000 */
[----:B------:R-:W-:Y:S01]  /*43e0*/  FMNMX.FTZ R25, R96, R25, !PT ;  /* 0x0000001960197209 */ /* 0x000fe20007810000 */
[----:B------:R-:W3:Y:S03]  /*43f0*/  MUFU.EX2 R15, R134 ;  /* 0x00000086000f7308 */ /* 0x000ee60000000800 */
[----:B------:R-:W-:-:S04]  /*4400*/  FMNMX.FTZ R25, R98, R25, !PT ;  /* 0x0000001962197209 */ /* 0x000fc80007810000 */
[----:B------:R-:W-:Y:S01]  /*4410*/  FMNMX.FTZ R25, R100, R25, !PT ;  /* 0x0000001964197209 */ /* 0x000fe20007810000 */
[----:B------:R-:W4:Y:S03]  /*4420*/  MUFU.EX2 R104, R104 ;  /* 0x0000006800687308 */ /* 0x000f260000000800 */
[----:B------:R-:W-:-:S04]  /*4430*/  FMNMX.FTZ R25, R114, R25, !PT ;  /* 0x0000001972197209 */ /* 0x000fc80007810000 */
[----:B------:R-:W-:Y:S01]  /*4440*/  FMNMX.FTZ R25, R116, R25, !PT ;  /* 0x0000001974197209 */ /* 0x000fe20007810000 */
[----:B------:R-:W-:Y:S03]  /*4450*/  MUFU.EX2 R132, R132 ;  /* 0x0000008400847308 */ /* 0x000fe60000000800 */
[----:B------:R-:W-:-:S04]  /*4460*/  FMNMX.FTZ R25, R112, R25, !PT ;  /* 0x0000001970197209 */ /* 0x000fc80007810000 */
[----:B------:R-:W-:Y:S01]  /*4470*/  FMNMX.FTZ R25, R118, R25, !PT ;  /* 0x0000001976197209 */ /* 0x000fe20007810000 */
[----:B------:R-:W-:Y:S04]  /*4480*/  MUFU.EX2 R37, R130 ;  /* 0x0000008200257308 */ /* 0x000fe80000000800 */
[----:B------:R-:W5:Y:S04]  /*4490*/  SHFL.BFLY PT, R20, R25, 0x2, 0x1f ;  /* 0x0c401f0019147f89 */ /* 0x000f6800000e0000 */
[----:B------:R-:W-:Y:S08]  /*44a0*/  MUFU.EX2 R21, R128 ;  /* 0x0000008000157308 */ /* 0x000ff00000000800 */
[----:B------:R-:W-:Y:S08]  /*44b0*/  MUFU.EX2 R106, R106 ;  /* 0x0000006a006a7308 */ /* 0x000ff00000000800 */
[----:B------:R-:W-:Y:S01]  /*44c0*/  MUFU.EX2 R126, R126 ;  /* 0x0000007e007e7308 */ /* 0x000fe20000000800 */
[----:B-----5:R-:W-:Y:S01]  /*44d0*/  FMNMX.FTZ R29, R25, R20, !PT ;  /* 0x00000014191d7209 */ /* 0x020fe20007810000 */
[----:B------:R-:W-:-:S06]  /*44e0*/  FFMA.FTZ R25, R32, R9, -R35 ;  /* 0x0000000920197223 */ /* 0x000fcc0000010823 */
[----:B------:R-:W-:Y:S01]  /*44f0*/  MUFU.EX2 R122, R122 ;  /* 0x0000007a007a7308 */ /* 0x000fe20000000800 */
[----:B------:R-:W5:Y:S07]  /*4500*/  SHFL.BFLY PT, R20, R29, 0x1, 0x1f ;  /* 0x0c201f001d147f89 */ /* 0x000f6e00000e0000 */
[----:B------:R-:W-:Y:S08]  /*4510*/  MUFU.EX2 R110, R110 ;  /* 0x0000006e006e7308 */ /* 0x000ff00000000800 */
[----:B------:R-:W-:Y:S08]  /*4520*/  MUFU.EX2 R47, R108 ;  /* 0x0000006c002f7308 */ /* 0x000ff00000000800 */
[----:B------:R-:W-:Y:S01]  /*4530*/  MUFU.EX2 R48, R48 ;  /* 0x0000003000307308 */ /* 0x000fe20000000800 */
[----:B-----5:R-:W-:Y:S01]  /*4540*/  FMNMX.FTZ R20, R29, R20, !PT ;  /* 0x000000141d147209 */ /* 0x020fe20007810000 */
[----:B------:R-:W-:Y:S01]  /*4550*/  FFMA.FTZ R29, R4, R9, -R35 ;  /* 0x00000009041d7223 */ /* 0x000fe20000010823 */
[----:B0-----:R-:W-:-:S02]  /*4560*/  FADD.FTZ R4, R2, R5 ;  /* 0x0000000502047221 */ /* 0x001fc40000010000 */
[C---:B------:R-:W-:Y:S01]  /*4570*/  FSETP.NEU.FTZ.AND P1, PT, R20.reuse, -INF , PT ;  /* 0xff8000001400780b */ /* 0x040fe20003f3d000 */
[----:B------:R-:W-:Y:S01]  /*4580*/  FFMA.FTZ R32, R20, R9, -8 ;  /* 0xc100000014207423 */ /* 0x000fe20000010009 */
[----:B-1----:R-:W-:Y:S01]  /*4590*/  FADD.FTZ R69, R13, R4 ;  /* 0x000000040d457221 */ /* 0x002fe20000010000 */
[----:B------:R-:W-:Y:S03]  /*45a0*/  MUFU.EX2 R51, R46 ;  /* 0x0000002e00337308 */ /* 0x000fe60000000800 */
[----:B------:R-:W-:Y:S01]  /*45b0*/  FSEL R35, R32, RZ, P1 ;  /* 0x000000ff20237208 */ /* 0x000fe20000800000 */
[C---:B--2---:R-:W-:Y:S01]  /*45c0*/  FADD.FTZ R4, R102.reuse, R69 ;  /* 0x0000004566047221 */ /* 0x044fe20000010000 */
[----:B------:R-:W-:-:S03]  /*45d0*/  F2FP.SATFINITE.E4M3.F32.PACK_AB_MERGE_C R102, R102, R13, RZ ;  /* 0x0000000d6666723e */ /* 0x000fc600048070ff */
        /* <DEDUP_REMOVED lines=8> */
[----:B---3--:R-:W-:Y:S01]  /*4660*/  FADD.FTZ R73, R15, R4 ;  /* 0x000000040f497221 */ /* 0x008fe20000010000 */
[-CC-:B------:R-:W-:Y:S01]  /*4670*/  FFMA.FTZ R26, R26, R9.reuse, -R35.reuse ;  /* 0x000000091a1a7223 */ /* 0x180fe20000010823 */
[-CC-:B------:R-:W-:Y:S01]  /*4680*/  FFMA.FTZ R60, R60, R9.reuse, -R35.reuse ;  /* 0x000000093c3c7223 */ /* 0x180fe20000010823 */
[-C--:B------:R-:W-:Y:S01]  /*4690*/  FFMA.FTZ R62, R62, R9.reuse, -R35 ;  /* 0x000000093e3e7223 */ /* 0x080fe20000010823 */
[----:B----4-:R-:W-:Y:S01]  /*46a0*/  FADD.FTZ R73, R104, R73 ;  /* 0x0000004968497221 */ /* 0x010fe20000010000 */
[-CC-:B------:R-:W-:Y:S01]  /*46b0*/  FFMA.FTZ R64, R64, R9.reuse, -R35.reuse ;  /* 0x0000000940407223 */ /* 0x180fe20000010823 */
[----:B------:R-:W0:Y:S01]  /*46c0*/  MUFU.EX2 R52, R52 ;  /* 0x0000003400347308 */ /* 0x000e220000000800 */
[-CC-:B------:R-:W-:Y:S01]  /*46d0*/  FFMA.FTZ R66, R66, R9.reuse, -R35.reuse ;  /* 0x0000000942427223 */ /* 0x180fe20000010823 */
[-CC-:B------:R-:W-:Y:S01]  /*46e0*/  FFMA.FTZ R68, R68, R9.reuse, -R35.reuse ;  /* 0x0000000944447223 */ /* 0x180fe20000010823 */
[----:B------:R-:W-:Y:S01]  /*46f0*/  F2FP.SATFINITE.E4M3.F32.PACK_AB_MERGE_C R164, R5, R2, R102 ;  /* 0x0000000205a4723e */ /* 0x000fe20004807066 */
[-CC-:B------:R-:W-:Y:S01]  /*4700*/  FFMA.FTZ R70, R70, R9.reuse, -R35.reuse ;  /* 0x0000000946467223 */ /* 0x180fe20000010823 */
[-CC-:B------:R-:W-:Y:S01]  /*4710*/  FFMA.FTZ R72, R72, R9.reuse, -R35.reuse ;  /* 0x0000000948487223 */ /* 0x180fe20000010823 */
[-CC-:B------:R-:W-:Y:S01]  /*4720*/  FFMA.FTZ R74, R74, R9.reuse, -R35.reuse ;  /* 0x000000094a4a7223 */ /* 0x180fe20000010823 */
[-CC-:B------:R-:W-:Y:S01]  /*4730*/  FFMA.FTZ R76, R76, R9.reuse, -R35.reuse ;  /* 0x000000094c4c7223 */ /* 0x180fe20000010823 */
[----:B------:R-:W1:Y:S01]  /*4740*/  MUFU.EX2 R54, R54 ;  /* 0x0000003600367308 */ /* 0x000e620000000800 */
        /* <DEDUP_REMOVED lines=8> */
[----:B0-----:R-:W-:Y:S01]  /*47d0*/  FADD.FTZ R71, R33, R52 ;  /* 0x0000003421477221 */ /* 0x001fe20000010000 */
[-CC-:B------:R-:W-:Y:S01]  /*47e0*/  FFMA.FTZ R94, R94, R9.reuse, -R35.reuse ;  /* 0x000000095e5e7223 */ /* 0x180fe20000010823 */
[-CC-:B------:R-:W-:Y:S01]  /*47f0*/  FFMA.FTZ R96, R96, R9.reuse, -R35.reuse ;  /* 0x0000000960607223 */ /* 0x180fe20000010823 */
[-CC-:B------:R-:W-:Y:S01]  /*4800*/  FFMA.FTZ R98, R98, R9.reuse, -R35.reuse ;  /* 0x0000000962627223 */ /* 0x180fe20000010823 */
[-CC-:B------:R-:W-:Y:S01]  /*4810*/  FFMA.FTZ R100, R100, R9.reuse, -R35.reuse ;  /* 0x0000000964647223 */ /* 0x180fe20000010823 */
[-CC-:B------:R-:W-:Y:S01]  /*4820*/  FFMA.FTZ R114, R114, R9.reuse, -R35.reuse ;  /* 0x0000000972727223 */ /* 0x180fe20000010823 */
[-C--:B------:R-:W-:Y:S01]  /*4830*/  FFMA.FTZ R116, R116, R9.reuse, -R35 ;  /* 0x0000000974747223 */ /* 0x080fe20000010823 */
[----:B------:R-:W0:Y:S01]  /*4840*/  MUFU.EX2 R12, R12 ;  /* 0x0000000c000c7308 */ /* 0x000e220000000800 */
[----:B-1----:R-:W-:Y:S01]  /*4850*/  FADD.FTZ R4, R54, R71 ;  /* 0x0000004736047221 */ /* 0x002fe20000010000 */
[-CC-:B------:R-:W-:Y:S01]  /*4860*/  FFMA.FTZ R112, R112, R9.reuse, -R35.reuse ;  /* 0x0000000970707223 */ /* 0x180fe20000010823 */
[----:B------:R-:W-:-:S05]  /*4870*/  FFMA.FTZ R118, R118, R9, -R35 ;  /* 0x0000000976767223 */ /* 0x000fca0000010823 */
[----:B------:R-:W1:Y:S01]  /*4880*/  MUFU.EX2 R55, R58 ;  /* 0x0000003a00377308 */ /* 0x000e620000000800 */
[C---:B--2---:R-:W-:Y:S01]  /*4890*/  FADD.FTZ R71, R53.reuse, R4 ;  /* 0x0000000435477221 */ /* 0x044fe20000010000 */
[----:B------:R-:W-:-:S04]  /*48a0*/  F2FP.SATFINITE.E4M3.F32.PACK_AB_MERGE_C R53, R53, R54, RZ ;  /* 0x000000363535723e */ /* 0x000fc800048070ff */
[----:B------:R-:W-:Y:S02]  /*48b0*/  F2FP.SATFINITE.E4M3.F32.PACK_AB_MERGE_C R165, R52, R33, R53 ;  /* 0x0000002134a5723e */ /* 0x000fe40004807035 */
[----:B------:R-:W2:Y:S01]  /*48c0*/  MUFU.EX2 R14, R14 ;  /* 0x0000000e000e7308 */ /* 0x000ea20000000800 */
[----:B0-----:R-:W-:-:S07]  /*48d0*/  FADD.FTZ R4, R12, R71 ;  /* 0x000000470c047221 */ /* 0x001fce0000010000 */
[----:B------:R0:W-:Y:S01]  /*48e0*/  MUFU.EX2 R61, R26 ;  /* 0x0000001a003d7308 */ /* 0x0001e20000000800 */
[----:B-1----:R-:W-:-:S07]  /*48f0*/  FADD.FTZ R71, R55, R4 ;  /* 0x0000000437477221 */ /* 0x002fce0000010000 */
[----:B------:R-:W1:Y:S01]  /*4900*/  MUFU.EX2 R57, R60 ;  /* 0x0000003c00397308 */ /* 0x000e620000000800 */
[----:B0-----:R-:W-:Y:S01]  /*4910*/  FADD.FTZ R26, R132, R73 ;  /* 0x00000049841a7221 */ /* 0x001fe20000010000 */
[----:B--2---:R-:W-:-:S03]  /*4920*/  FADD.FTZ R4, R14, R71 ;  /* 0x000000470e047221 */ /* 0x004fc60000010000 */
[C---:B------:R-:W-:Y:S01]  /*4930*/  FADD.FTZ R26, R37.reuse, R26 ;  /* 0x0000001a251a7221 */ /* 0x040fe20000010000 */
[----:B------:R-:W-:Y:S02]  /*4940*/  F2FP.SATFINITE.E4M3.F32.PACK_AB_MERGE_C R37, R37, R132, RZ ;  /* 0x000000842525723e */ /* 0x000fe400048070ff */
[----:B------:R-:W0:Y:S01]  /*4950*/  MUFU.EX2 R62, R62 ;  /* 0x0000003e003e7308 */ /* 0x000e220000000800 */
[----:B------:R-:W-:Y:S01]  /*4960*/  FADD.FTZ R73, R21, R26 ;  /* 0x0000001a15497221 */ /* 0x000fe20000010000 */
[----:B------:R-:W-:Y:S01]  /*4970*/  F2FP.SATFINITE.E4M3.F32.PACK_AB_MERGE_C R166, R104, R15, R37 ;  /* 0x0000000f68a6723e */ /* 0x000fe20004807025 */
[----:B------:R-:W2:Y:S02]  /*4980*/  @P5 LDC R26, c[0x0][0x450] ;  /* 0x00011400ff1a5b82 */ /* 0x000ea40000000800 */
[----:B------:R-:W-:-:S03]  /*4990*/  FADD.FTZ R73, R106, R73 ;  /* 0x000000496a497221 */ /* 0x000fc60000010000 */
[----:B------:R-:W3:Y:S01]  /*49a0*/  MUFU.EX2 R59, R64 ;  /* 0x00000040003b7308 */ /* 0x000ee20000000800 */
[----:B------:R-:W-:Y:S01]  /*49b0*/  FADD.FTZ R2, R126, R73 ;  /* 0x000000497e027221 */ /* 0x000fe20000010000 */
[----:B-1----:R-:W-:Y:S01]  /*49c0*/  FADD.FTZ R5, R57, R4 ;  /* 0x0000000439057221 */ /* 0x002fe20000010000 */
[C---:B------:R-:W-:Y:S02]  /*49d0*/  F2FP.SATFINITE.E4M3.F32.PACK_AB_MERGE_C R126, R39.reuse, R126, RZ ;  /* 0x0000007e277e723e */ /* 0x040fe400048070ff */
[----:B------:R-:W-:Y:S01]  /*49e0*/  FADD.FTZ R39, R39, R2 ;  /* 0x0000000227277221 */ /* 0x000fe20000010000 */
[----:B------:R-:W-:Y:S02]  /*49f0*/  F2FP.SATFINITE.E4M3.F32.PACK_AB_MERGE_C R14, R57, R14, RZ ;  /* 0x0000000e390e723e */ /* 0x000fe400048070ff */
[----:B------:R-:W1:Y:S01]  /*4a00*/  MUFU.EX2 R66, R66 ;  /* 0x0000004200427308 */ /* 0x000e620000000800 */
[----:B0-----:R-:W-:Y:S01]  /*4a10*/  FADD.FTZ R2, R62, R5 ;  /* 0x000000053e027221 */ /* 0x001fe20000010000 */
[----:B------:R-:W-:Y:S01]  /*4a20*/  F2FP.SATFINITE.E4M3.F32.PACK_AB_MERGE_C R160, R106, R21, R126 ;  /* 0x000000156aa0723e */ /* 0x000fe2000480707e */
[----:B------:R-:W-:Y:S01]  /*4a30*/  FADD.FTZ R4, R122, R39 ;  /* 0x000000277a047221 */ /* 0x000fe20000010000 */
[----:B------:R-:W-:-:S02]  /*4a40*/  F2FP.SATFINITE.E4M3.F32.PACK_AB_MERGE_C R21, R120, R43, RZ ;  /* 0x0000002b7815723e */ /* 0x000fc400048070ff */
[----:B------:R-:W-:Y:S01]  /*4a50*/  F2FP.SATFINITE.E4M3.F32.PACK_AB_MERGE_C R167, R55, R12, R14 ;  /* 0x0000000c37a7723e */ /* 0x000fe2000480700e */
[----:B------:R-:W-:Y:S01]  /*4a60*/  FADD.FTZ R4, R41, R4 ;  /* 0x0000000429047221 */ /* 0x000fe20000010000 */
[----:B------:R-:W0:Y:S01]  /*4a70*/  MUFU.EX2 R68, R68 ;  /* 0x0000004400447308 */ /* 0x000e220000000800 */
[----:B---3--:R-:W-:Y:S01]  /*4a80*/  FADD.FTZ R15, R59, R2 ;  /* 0x000000023b0f7221 */ /* 0x008fe20000010000 */
[----:B------:R-:W-:Y:S01]  /*4a90*/  F2FP.SATFINITE.E4M3.F32.PACK_AB_MERGE_C R162, R41, R122, R21 ;  /* 0x0000007a29a2723e */ /* 0x000fe20004807015 */
[----:B------:R-:W-:Y:S01]  /*4aa0*/  FADD.FTZ R43, R43, R4 ;  /* 0x000000042b2b7221 */ /* 0x000fe20000010000 */
[----:B------:R-:W-:-:S03]  /*4ab0*/  F2FP.SATFINITE.E4M3.F32.PACK_AB_MERGE_C R4, R47, R110, RZ ;  /* 0x0000006e2f04723e */ /* 0x000fc600048070ff */
[----:B------:R-:W-:Y:S01]  /*4ac0*/  FADD.FTZ R120, R120, R43 ;  /* 0x0000002b78787221 */ /* 0x000fe20000010000 */
[----:B------:R-:W3:Y:S01]  /*4ad0*/  MUFU.EX2 R63, R70 ;  /* 0x00000046003f7308 */ /* 0x000ee20000000800 */
[----:B-1----:R-:W-:Y:S01]  /*4ae0*/  FADD.FTZ R2, R66, R15 ;  /* 0x0000000f42027221 */ /* 0x002fe20000010000 */
[C---:B------:R-:W-:Y:S01]  /*4af0*/  F2FP.SATFINITE.E4M3.F32.PACK_AB_MERGE_C R156, R124.reuse, R45, R4 ;  /* 0x0000002d7c9c723e */ /* 0x040fe20004807004 */
[----:B------:R-:W-:Y:S01]  /*4b00*/  FADD.FTZ R37, R45, R120 ;  /* 0x000000782d257221 */ /* 0x000fe20000010000 */
[----:B------:R-:W-:Y:S01]  /*4b10*/  F2FP.SATFINITE.E4M3.F32.PACK_AB_MERGE_C R4, R51, R48, RZ ;  /* 0x000000303304723e */ /* 0x000fe200048070ff */
[C---:B------:R-:W-:Y:S01]  /*4b20*/  FADD.FTZ R15, R61.reuse, R2 ;  /* 0x000000023d0f7221 */ /* 0x040fe20000010000 */
[----:B------:R-:W-:Y:S01]  /*4b30*/  F2FP.SATFINITE.E4M3.F32.PACK_AB_MERGE_C R61, R61, R66, RZ ;  /* 0x000000423d3d723e */ /* 0x000fe200048070ff */
[----:B------:R-:W-:Y:S01]  /*4b40*/  FADD.FTZ R37, R124, R37 ;  /* 0x000000257c257221 */ /* 0x000fe20000010000 */
[----:B------:R-:W1:Y:S01]  /*4b50*/  MUFU.EX2 R72, R72 ;  /* 0x0000004800487308 */ /* 0x000e620000000800 */
[----:B0-----:R-:W-:Y:S01]  /*4b60*/  FADD.FTZ R2, R68, R15 ;  /* 0x0000000f44027221 */ /* 0x001fe20000010000 */
[----:B------:R-:W-:Y:S01]  /*4b70*/  F2FP.SATFINITE.E4M3.F32.PACK_AB_MERGE_C R161, R59, R62, R61 ;  /* 0x0000003e3ba1723e */ /* 0x000fe2000480703d */
[----:B------:R-:W-:-:S04]  /*4b80*/  FADD.FTZ R110, R110, R37 ;  /* 0x000000256e6e7221 */ /* 0x000fc80000010000 */
[----:B------:R-:W-:Y:S01]  /*4b90*/  FADD.FTZ R110, R47, R110 ;  /* 0x0000006e2f6e7221 */ /* 0x000fe20000010000 */
[----:B------:R-:W0:Y:S01]  /*4ba0*/  MUFU.EX2 R65, R74 ;  /* 0x0000004a00417308 */ /* 0x000e220000000800 */
[----:B---3--:R-:W-:-:S07]  /*4bb0*/  FADD.FTZ R21, R63, R2 ;  /* 0x000000023f157221 */ /* 0x008fce0000010000 */
[----:B------:R-:W3:Y:S01]  /*4bc0*/  MUFU.EX2 R76, R76 ;  /* 0x0000004c004c7308 */ /* 0x000ee20000000800 */
[----:B-1----:R-:W-:-:S07]  /*4bd0*/  FADD.FTZ R2, R72, R21 ;  /* 0x0000001548027221 */ /* 0x002fce0000010000 */
[----:B------:R-:W1:Y:S01]  /*4be0*/  MUFU.EX2 R67, R78 ;  /* 0x0000004e00437308 */ /* 0x000e620000000800 */
[C---:B0-----:R-:W-:Y:S01]  /*4bf0*/  FADD.FTZ R21, R65.reuse, R2 ;  /* 0x0000000241157221 */ /* 0x041fe20000010000 */
[----:B------:R-:W-:-:S04]  /*4c00*/  F2FP.SATFINITE.E4M3.F32.PACK_AB_MERGE_C R65, R65, R72, RZ ;  /* 0x000000484141723e */ /* 0x000fc800048070ff */
[----:B------:R-:W-:Y:S02]  /*4c10*/  F2FP.SATFINITE.E4M3.F32.PACK_AB_MERGE_C R163, R63, R68, R65 ;  /* 0x000000443fa3723e */ /* 0x000fe40004807041 */
[----:B------:R-:W0:Y:S01]  /*4c20*/  MUFU.EX2 R80, R80 ;  /* 0x0000005000507308 */ /* 0x000e220000000800 */
[----:B---3--:R-:W-:-:S07]  /*4c30*/  FADD.FTZ R2, R76, R21 ;  /* 0x000000154c027221 */ /* 0x008fce0000010000 */
[----:B------:R-:W3:Y:S01]  /*4c40*/  MUFU.EX2 R69, R82 ;  /* 0x0000005200457308 */ /* 0x000ee20000000800 */
[----:B-1----:R-:W-:-:S07]  /*4c50*/  FADD.FTZ R35, R67, R2 ;  /* 0x0000000243237221 */ /* 0x002fce0000010000 */
[----:B------:R-:W1:Y:S01]  /*4c60*/  MUFU.EX2 R84, R84 ;  /* 0x0000005400547308 */ /* 0x000e620000000800 */
[----:B0-----:R-:W-:-:S07]  /*4c70*/  FADD.FTZ R2, R80, R35 ;  /* 0x0000002350027221 */ /* 0x001fce0000010000 */
[----:B------:R-:W0:Y:S01]  /*4c80*/  MUFU.EX2 R50, R50 ;  /* 0x0000003200327308 */ /* 0x000e220000000800 */
[C---:B---3--:R-:W-:Y:S01]  /*4c90*/  FADD.FTZ R35, R69.reuse, R2 ;  /* 0x0000000245237221 */ /* 0x048fe20000010000 */
[----:B------:R-:W-:-:S04]  /*4ca0*/  F2FP.SATFINITE.E4M3.F32.PACK_AB_MERGE_C R69, R69, R80, RZ ;  /* 0x000000504545723e */ /* 0x000fc800048070ff */
[----:B------:R-:W-:Y:S02]  /*4cb0*/  F2FP.SATFINITE.E4M3.F32.PACK_AB_MERGE_C R157, R67, R76, R69 ;  /* 0x0000004c439d723e */ /* 0x000fe40004807045 */
[----:B------:R-:W3:Y:S01]  /*4cc0*/  MUFU.EX2 R13, R86 ;  /* 0x00000056000d7308 */ /* 0x000ee20000000800 */
[----:B-1----:R-:W-:-:S07]  /*4cd0*/  FADD.FTZ R2, R84, R35 ;  /* 0x0000002354027221 */ /* 0x002fce0000010000 */
[----:B------:R-:W1:Y:S01]  /*4ce0*/  MUFU.EX2 R90, R90 ;  /* 0x0000005a005a7308 */ /* 0x000e620000000800 */
[----:B0-----:R-:W-:Y:S01]  /*4cf0*/  F2FP.SATFINITE.E4M3.F32.PACK_AB_MERGE_C R158, R50, R49, R4 ;  /* 0x00000031329e723e */ /* 0x001fe20004807004 */
[----:B------:R-:W-:-:S04]  /*4d00*/  FADD.FTZ R49, R49, R110 ;  /* 0x0000006e31317221 */ /* 0x000fc80000010000 */
[----:B------:R-:W-:Y:S02]  /*4d10*/  FADD.FTZ R49, R50, R49 ;  /* 0x0000003132317221 */ /* 0x000fe40000010000 */
[----:B------:R-:W-:Y:S01]  /*4d20*/  MUFU.EX2 R30, R30 ;  /* 0x0000001e001e7308 */ /* 0x000fe20000000800 */
[----:B---3--:R-:W-:Y:S01]  /*4d30*/  FADD.FTZ R37, R13, R2 ;  /* 0x000000020d257221 */ /* 0x008fe20000010000 */
[----:B------:R-:W-:-:S04]  /*4d40*/  FADD.FTZ R48, R48, R49 ;  /* 0x0000003130307221 */ /* 0x000fc80000010000 */
[----:B------:R-:W-:Y:S02]  /*4d50*/  FADD.FTZ R51, R51, R48 ;  /* 0x0000003033337221 */ /* 0x000fe40000010000 */
[----:B------:R-:W0:Y:S01]  /*4d60*/  MUFU.EX2 R27, R27 ;  /* 0x0000001b001b7308 */ /* 0x000e220000000800 */
[----:B-1----:R-:W-:Y:S02]  /*4d70*/  FADD.FTZ R2, R90, R37 ;  /* 0x000000255a027221 */ /* 0x002fe40000010000 */
[----:B------:R-:W1:Y:S05]  /*4d80*/  @P5 LDC R37, c[0x0][0x44c] ;  /* 0x00011300ff255b82 */ /* 0x000e6a0000000800 */
[----:B------:R-:W3:Y:S08]  /*4d90*/  MUFU.EX2 R5, R92 ;  /* 0x0000005c00057308 */ /* 0x000ef00000000800 */
[----:B------:R-:W-:Y:S01]  /*4da0*/  MUFU.EX2 R42, R42 ;  /* 0x0000002a002a7308 */ /* 0x000fe20000000800 */
[----:B0-----:R-:W-:-:S07]  /*4db0*/  F2FP.SATFINITE.E4M3.F32.PACK_AB_MERGE_C R4, R27, R30, RZ ;  /* 0x0000001e1b04723e */ /* 0x001fce00048070ff */
[----:B------:R-:W0:Y:S01]  /*4dc0*/  MUFU.EX2 R31, R31 ;  /* 0x0000001f001f7308 */ /* 0x000e220000000800 */
[C---:B---3--:R-:W-:Y:S01]  /*4dd0*/  F2FP.SATFINITE.E4M3.F32.PACK_AB_MERGE_C R90, R5.reuse, R90, RZ ;  /* 0x0000005a055a723e */ /* 0x048fe200048070ff */
[----:B------:R-:W-:Y:S01]  /*4de0*/  FADD.FTZ R5, R5, R2 ;  /* 0x0000000205057221 */ /* 0x000fe20000010000 */
[----:B-1----:R-:W-:Y:S02]  /*4df0*/  @P5 IMAD.HI.U32 R37, R88, R37, RZ ;  /* 0x0000002558255227 */ /* 0x002fe400078e00ff */
[----:B------:R-:W-:-:S03]  /*4e00*/  F2FP.SATFINITE.E4M3.F32.PACK_AB_MERGE_C R159, R13, R84, R90 ;  /* 0x000000540d9f723e */ /* 0x000fc6000480705a */
[----:B------:R-:W1:Y:S01]  /*4e10*/  MUFU.EX2 R94, R94 ;  /* 0x0000005e005e7308 */ /* 0x000e620000000800 */
[----:B--2---:R-:W-:-:S05]  /*4e20*/  @P5 SHF.R.U32.HI R88, RZ, R26, R37 ;  /* 0x0000001aff585219 */ /* 0x004fca0000011625 */
[----:B------:R-:W-:Y:S02]  /*4e30*/  IMAD.IADD R88, R89, 0x1, R88 ;  /* 0x0000000159587824 */ /* 0x000fe400078e0258 */
[----:B------:R-:W2:Y:S01]  /*4e40*/  MUFU.EX2 R15, R96 ;  /* 0x00000060000f7308 */ /* 0x000ea20000000800 */
[----:B0-----:R-:W-:Y:S01]  /*4e50*/  F2FP.SATFINITE.E4M3.F32.PACK_AB_MERGE_C R152, R31, R42, R4 ;  /* 0x0000002a1f98723e */ /* 0x001fe20004807004 */
[----:B------:R-:W-:Y:S01]  /*4e60*/  FADD.FTZ R42, R42, R51 ;  /* 0x000000332a2a7221 */ /* 0x000fe20000010000 */
[----:B------:R-:W-:-:S05]  /*4e70*/  VIADD R12, R88, UR4 ;  /* 0x00000004580c7c36 */ /* 0x000fca0008000000 */
[----:B------:R-:W0:Y:S01]  /*4e80*/  MUFU.EX2 R98, R98 ;  /* 0x0000006200627308 */ /* 0x000e220000000800 */
[----:B-1----:R-:W-:Y:S01]  /*4e90*/  FADD.FTZ R2, R94, R5 ;  /* 0x000000055e027221 */ /* 0x002fe20000010000 */
[----:B------:R-:W-:-:S04]  /*4ea0*/  FADD.FTZ R5, R31, R42 ;  /* 0x0000002a1f057221 */ /* 0x000fc80000010000 */
[----:B------:R-:W-:Y:S02]  /*4eb0*/  FADD.FTZ R30, R30, R5 ;  /* 0x000000051e1e7221 */ /* 0x000fe40000010000 */
[----:B------:R-:W-:Y:S01]  /*4ec0*/  MUFU.EX2 R24, R24 ;  /* 0x0000001800187308 */ /* 0x000fe20000000800 */
[----:B--2---:R-:W-:Y:S01]  /*4ed0*/  FADD.FTZ R33, R15, R2 ;  /* 0x000000020f217221 */ /* 0x004fe20000010000 */
[----:B------:R-:W-:-:S06]  /*4ee0*/  FADD.FTZ R27, R27, R30 ;  /* 0x0000001e1b1b7221 */ /* 0x000fcc0000010000 */
[----:B------:R-:W1:Y:S01]  /*4ef0*/  MUFU.EX2 R29, R29 ;  /* 0x0000001d001d7308 */ /* 0x000e620000000800 */
[----:B0-----:R-:W-:-:S07]  /*4f00*/  FADD.FTZ R2, R98, R33 ;  /* 0x0000002162027221 */ /* 0x001fce0000010000 */
[----:B------:R-:W0:Y:S08]  /*4f10*/  MUFU.EX2 R21, R100 ;  /* 0x0000006400157308 */ /* 0x000e300000000800 */
[----:B------:R-:W-:Y:S01]  /*4f20*/  MUFU.EX2 R28, R28 ;  /* 0x0000001c001c7308 */ /* 0x000fe20000000800 */
[----:B-1----:R-:W-:-:S07]  /*4f30*/  F2FP.SATFINITE.E4M3.F32.PACK_AB_MERGE_C R4, R29, R24, RZ ;  /* 0x000000181d04723e */ /* 0x002fce00048070ff */
[----:B------:R-:W1:Y:S01]  /*4f40*/  MUFU.EX2 R25, R25 ;  /* 0x0000001900197308 */ /* 0x000e620000000800 */
[C---:B0-----:R-:W-:Y:S01]  /*4f50*/  F2FP.SATFINITE.E4M3.F32.PACK_AB_MERGE_C R98, R21.reuse, R98, RZ ;  /* 0x000000621562723e */ /* 0x041fe200048070ff */
[----:B------:R-:W-:-:S03]  /*4f60*/  FADD.FTZ R21, R21, R2 ;  /* 0x0000000215157221 */ /* 0x000fc60000010000 */
[----:B------:R-:W-:Y:S01]  /*4f70*/  F2FP.SATFINITE.E4M3.F32.PACK_AB_MERGE_C R153, R15, R94, R98 ;  /* 0x0000005e0f99723e */ /* 0x000fe20004807062 */
[----:B------:R-:W-:Y:S02]  /*4f80*/  VIADD R15, R23, 0xfffffffe ;  /* 0xfffffffe170f7836 */ /* 0x000fe40000000000 */
[----:B------:R-:W0:Y:S08]  /*4f90*/  MUFU.EX2 R114, R114 ;  /* 0x0000007200727308 */ /* 0x000e300000000800 */
[----:B------:R-:W2:Y:S01]  /*4fa0*/  MUFU.EX2 R35, R116 ;  /* 0x0000007400237308 */ /* 0x000ea20000000800 */
[----:B-1----:R-:W-:Y:S01]  /*4fb0*/  F2FP.SATFINITE.E4M3.F32.PACK_AB_MERGE_C R154, R25, R28, R4 ;  /* 0x0000001c199a723e */ /* 0x002fe20004807004 */
[----:B------:R-:W-:-:S04]  /*4fc0*/  FADD.FTZ R28, R28, R27 ;  /* 0x0000001b1c1c7221 */ /* 0x000fc80000010000 */
[----:B------:R-:W-:Y:S02]  /*4fd0*/  FADD.FTZ R25, R25, R28 ;  /* 0x0000001c19197221 */ /* 0x000fe40000010000 */
[----:B------:R-:W1:Y:S01]  /*4fe0*/  MUFU.EX2 R112, R112 ;  /* 0x0000007000707308 */ /* 0x000e620000000800 */
[----:B0-----:R-:W-:Y:S01]  /*4ff0*/  FADD.FTZ R2, R114, R21 ;  /* 0x0000001572027221 */ /* 0x001fe20000010000 */
[----:B------:R-:W-:-:S06]  /*5000*/  FADD.FTZ R24, R24, R25 ;  /* 0x0000001918187221 */ /* 0x000fcc0000010000 */
[----:B------:R-:W0:Y:S01]  /*5010*/  MUFU.EX2 R31, R118 ;  /* 0x00000076001f7308 */ /* 0x000e220000000800 */
[----:B--2---:R-:W-:-:S04]  /*5020*/  FADD.FTZ R5, R35, R2 ;  /* 0x0000000223057221 */ /* 0x004fc80000010000 */
[----:B-1----:R-:W-:Y:S01]  /*5030*/  FADD.FTZ R4, R112, R5 ;  /* 0x0000000570047221 */ /* 0x002fe20000010000 */
[----:B------:R-:W-:Y:S01]  /*5040*/  FADD.FTZ R5, R29, R24 ;  /* 0x000000181d057221 */ /* 0x000fe20000010000 */
[C---:B0-----:R-:W-:Y:S02]  /*5050*/  F2FP.SATFINITE.E4M3.F32.PACK_AB_MERGE_C R2, R31.reuse, R112, RZ ;  /* 0x000000701f02723e */ /* 0x041fe400048070ff */
[----:B------:R-:W-:Y:S02]  /*5060*/  FADD.FTZ R4, R31, R4 ;  /* 0x000000041f047221 */ /* 0x000fe40000010000 */
[----:B------:R-:W-:Y:S01]  /*5070*/  F2FP.SATFINITE.E4M3.F32.PACK_AB_MERGE_C R155, R35, R114, R2 ;  /* 0x00000072239b723e */ /* 0x000fe20004807002 */
[----:B------:R-:W-:Y:S06]  /*5080*/  @!P6 BRA `(.L_x_1072) ;  /* 0x000000000048e947 */ /* 0x000fec0003800000 */
[C---:B------:R-:W-:Y:S01]  /*5090*/  ISETP.GT.AND P1, PT, R88.reuse, RZ, PT ;  /* 0x000000ff5800720c */ /* 0x040fe20003f24270 */
[----:B------:R-:W-:-:S12]  /*50a0*/  VIADD R13, R88, 0xffffffff ;  /* 0xffffffff580d7836 */ /* 0x000fd80000000000 */
[----:B------:R-:W-:Y:S05]  /*50b0*/  @P1 BRA `(.L_x_1073) ;  /* 0x0000000000201947 */ /* 0x000fea0003800000 */
[----:B------:R-:W0:Y:S01]  /*50c0*/  LDC R14, c[0x0][0x9e4] ;  /* 0x00027900ff0e7b82 */ /* 0x000e220000000800 */
[----:B------:R-:W-:Y:S01]  /*50d0*/  IMAD.MOV R13, RZ, RZ, -R88 ;  /* 0x000000ffff0d7224 */ /* 0x000fe200078e0a58 */
[----:B0-----:R-:W-:-:S13]  /*50e0*/  ISETP.NE.AND P1, PT, R14, 0x1, PT ;  /* 0x000000010e00780c */ /* 0x001fda0003f25270 */
[----:B------:R-:W0:Y:S02]  /*50f0*/  @P1 LDC.64 R24, c[0x0][0x9e8] ;  /* 0x00027a00ff181b82 */ /* 0x000e240000000a00 */
[----:B0-----:R-:W-:-:S05]  /*5100*/  @P1 IMAD.HI.U32 R2, R13, R24, RZ ;  /* 0x000000180d021227 */ /* 0x001fca00078e00ff */
[----:B------:R-:W-:-:S04]  /*5110*/  @P1 SHF.R.U32.HI R13, RZ, R25, R2 ;  /* 0x00000019ff0d1219 */ /* 0x000fc80000011602 */
[----:B------:R-:W-:Y:S01]  /*5120*/  LOP3.LUT R13, RZ, R13, RZ, 0x33, !PT ;  /* 0x0000000dff0d7212 */ /* 0x000fe200078e33ff */
[----:B------:R-:W-:Y:S06]  /*5130*/  BRA `(.L_x_1074) ;  /* 0x0000000000147947 */ /* 0x000fec0003800000 */
.L_x_1073:
[----:B------:R-:W0:Y:S02]  /*5140*/  LDC R14, c[0x0][0x9e4] ;  /* 0x00027900ff0e7b82 */ /* 0x000e240000000800 */
[----:B0-----:R-:W-:-:S13]  /*5150*/  ISETP.NE.AND P1, PT, R14, 0x1, PT ;  /* 0x000000010e00780c */ /* 0x001fda0003f25270 */
[----:B------:R-:W0:Y:S02]  /*5160*/  @P1 LDC.64 R24, c[0x0][0x9e8] ;  /* 0x00027a00ff181b82 */ /* 0x000e240000000a00 */
[----:B0-----:R-:W-:-:S05]  /*5170*/  @P1 IMAD.HI.U32 R2, R13, R24, RZ ;  /* 0x000000180d021227 */ /* 0x001fca00078e00ff */
[----:B------:R-:W-:-:S07]  /*5180*/  @P1 SHF.R.U32.HI R13, RZ, R25, R2 ;  /* 0x00000019ff0d1219 */ /* 0x000fce0000011602 */
.L_x_1074:
[----:B------:R-:W-:-:S05]  /*5190*/  IMAD R13, R13, R14, R14 ;  /* 0x0000000e0d0d7224 */ /* 0x000fca00078e020e */
[----:B------:R-:W-:-:S07]  /*51a0*/  VIMNMX R12, R12, R13, PT ;  /* 0x0000000d0c0c7248 */ /* 0x000fce0003fe0100 */
.L_x_1072:
[----:B------:R-:W-:Y:S01]  /*51b0*/  SHF.R.S32.HI R13, RZ, 0x1f, R12 ;  /* 0x0000001fff0d7819 */ /* 0x000fe2000001140c */
[----:B------:R-:W0:Y:S01]  /*51c0*/  S2UR UR7, SR_CgaCtaId ;  /* 0x00000000000779c3 */ /* 0x000e220000008800 */
[----:B------:R-:W-:Y:S01]  /*51d0*/  UMOV UR4, URZ ;  /* 0x0000003f00047c82 */ /* 0x000fe20008000000 */
[----:B------:R-:W-:Y:S01]  /*51e0*/  IMAD.MOV.U32 R2, RZ, RZ, RZ ;  /* 0x000000ffff027224 */ /* 0x000fe200078e00ff */
[----:B------:R-:W-:Y:S02]  /*51f0*/  LEA.HI R13, R13, R12, RZ, 0x7 ;  /* 0x0000000c0d0d7211 */ /* 0x000fe400078f38ff */
[----:B------:R-:W-:Y:S02]  /*5200*/  CS2R R88, SRZ ;  /* 0x0000000000587805 */ /* 0x000fe4000001ff00 */
[----:B------:R-:W-:Y:S02]  /*5210*/  CS2R R90, SRZ ;  /* 0x00000000005a7805 */ /* 0x000fe4000001ff00 */
[----:B------:R-:W-:-:S02]  /*5220*/  CS2R R92, SRZ ;  /* 0x00000000005c7805 */ /* 0x000fc4000001ff00 */
[----:B------:R-:W-:Y:S02]  /*5230*/  SHF.R.S32.HI R13, RZ, 0x7, R13 ;  /* 0x00000007ff0d7819 */ /* 0x000fe4000001140d */
[----:B------:R-:W-:Y:S02]  /*5240*/  CS2R R94, SRZ ;  /* 0x00000000005e7805 */ /* 0x000fe4000001ff00 */
[----:B------:R-:W-:Y:S02]  /*5250*/  CS2R R96, SRZ ;  /* 0x0000000000607805 */ /* 0x000fe4000001ff00 */
[----:B------:R-:W-:Y:S02]  /*5260*/  CS2R R98, SRZ ;  /* 0x0000000000627805 */ /* 0x000fe4000001ff00 */
[----:B------:R-:W-:Y:S02]  /*5270*/  VIMNMX R14, R18, R13, !PT ;  /* 0x0000000d120e7248 */ /* 0x000fe40007fe0100 */
[----:B------:R-:W-:-:S02]  /*5280*/  CS2R R100, SRZ ;  /* 0x0000000000647805 */ /* 0x000fc4000001ff00 */
[----:B------:R-:W-:Y:S02]  /*5290*/  CS2R R102, SRZ ;  /* 0x0000000000667805 */ /* 0x000fe4000001ff00 */
[----:B------:R-:W-:Y:S02]  /*52a0*/  CS2R R104, SRZ ;  /* 0x0000000000687805 */ /* 0x000fe4000001ff00 */
[----:B------:R-:W-:Y:S02]  /*52b0*/  ISETP.GE.AND P1, PT, R15, R14, PT ;  /* 0x0000000e0f00720c */ /* 0x000fe40003f26270 */
        /* <DEDUP_REMOVED lines=23> */
[----:B0-----:R-:W-:Y:S06]  /*5430*/  @!P1 BRA `(.L_x_1075) ;  /* 0x0000003800549947 */ /* 0x001fec0003800000 */
[----:B------:R-:W-:Y:S01]  /*5440*/  IMAD.MOV.U32 R13, RZ, RZ, R20 ;  /* 0x000000ffff0d7224 */ /* 0x000fe200078e0014 */
[----:B------:R-:W-:Y:S01]  /*5450*/  CS2R R150, SRZ ;  /* 0x0000000000967805 */ /* 0x000fe2000001ff00 */
[----:B------:R-:W-:Y:S01]  /*5460*/  IMAD.MOV.U32 R12, RZ, RZ, R10 ;  /* 0x000000ffff0c7224 */ /* 0x000fe200078e000a */
        /* <DEDUP_REMOVED lines=33> */
[----:B------:R-:W-:Y:S01]  /*5680*/  ULDC UR34, c[0x0][0x9e4] ;  /* 0x0002790000227ab9 */ /* 0x000fe20000000800 */
[----:B------:R-:W-:Y:S01]  /*5690*/  ULDC UR33, c[0x0][0x2f0] ;  /* 0x0000bc0000217ab9 */ /* 0x000fe20000000800 */
[----:B------:R-:W-:-:S05]  /*56a0*/  ULDC UR35, c[0x0][0x9e0] ;  /* 0x0002780000237ab9 */ /* 0x000fca0000000800 */
.L_x_1094:
[----:B------:R-:W-:Y:S01]  /*56b0*/  ISETP.NE.AND P2, PT, RZ, UR37, PT ;  /* 0x00000025ff007c0c */ /* 0x000fe2000bf45270 */
[----:B------:R-:W-:-:S04]  /*56c0*/  UISETP.NE.AND UP0, UPT, UR32, 0x1, UPT ;  /* 0x000000012000788c */ /* 0x000fc8000bf05270 */
[----:B------:R-:W-:-:S06]  /*56d0*/  USEL UR4, URZ, 0x1, UP0 ;  /* 0x000000013f047887 */ /* 0x000fcc0008000000 */
[----:B------:R-:W-:Y:S02]  /*56e0*/  LOP3.LUT R2, R21, UR4, RZ, 0x3c, !PT ;  /* 0x0000000415027c12 */ /* 0x000fe4000f8e3cff */
[----:B------:R-:W-:Y:S05]  /*56f0*/  @P2 BRA `(.L_x_1076) ;  /* 0x0000000000342947 */ /* 0x000fea0003800000 */
[----:B------:R-:W-:Y:S05]  /*5700*/  @!P0 BRA `(.L_x_1077) ;  /* 0x0000000000048947 */ /* 0x000fea0003800000 */
[----:B------:R-:W-:Y:S01]  /*5710*/  BPT.TRAP 0x1 ;  /* 0x000000040000795c */ /* 0x000fe20000300000 */
.L_x_1077:
[----:B------:R-:W-:Y:S01]  /*5720*/  UIADD3 UR4, UR32, 0x1, URZ ;  /* 0x0000000120047890 */ /* 0x000fe2000fffe03f */
[----:B------:R-:W-:-:S03]  /*5730*/  SHF.L.U32 R9, R2, 0x1f, RZ ;  /* 0x0000001f02097819 */ /* 0x000fc600000006ff */
[----:B------:R-:W-:-:S04]  /*5740*/  UISETP.NE.AND UP0, UPT, UR4, 0x2, UPT ;  /* 0x000000020400788c */ /* 0x000fc8000bf05270 */
[----:B------:R-:W-:-:S04]  /*5750*/  USEL UR4, UR4, URZ, UP0 ;  /* 0x0000003f04047287 */ /* 0x000fc80008000000 */
[----:B------:R-:W-:-:S09]  /*5760*/  ULEA UR4, UR4, UR36, 0x3 ;  /* 0x0000002404047291 */ /* 0x000fd2000f8e183f */
[----:B------:R0:W1:Y:S01]  /*5770*/  SYNCS.PHASECHK.TRANS64.TRYWAIT P1, [UR4+0x22830], R9 ;  /* 0x02283009ff0075a7 */ /* 0x0000620008020144 */
[----:B------:R-:W-:Y:S05]  /*5780*/  @!P0 BRA `(.L_x_1078) ;  /* 0x0000000000048947 */ /* 0x000fea0003800000 */
[----:B------:R-:W-:Y:S01]  /*5790*/  BPT.TRAP 0x1 ;  /* 0x000000040000795c */ /* 0x000fe20000300000 */
.L_x_1078:
[----:B-1----:R-:W-:Y:S05]  /*57a0*/  @P1 BRA `(.L_x_1076) ;  /* 0x0000000000081947 */ /* 0x002fea0003800000 */
[----:B------:R-:W1:Y:S02]  /*57b0*/  SYNCS.PHASECHK.TRANS64.TRYWAIT P1, [UR4+0x22830], R9 ;  /* 0x02283009ff0075a7 */ /* 0x000e640008020144 */
[----:B-1----:R-:W-:Y:S05]  /*57c0*/  @!P1 BRA `(.L_x_1079) ;  /* 0x0000010800f89947 */ /* 0x002fea0003800000 */
.L_x_1076:
[----:B01----:R-:W-:Y:S01]  /*57d0*/  VIADD R9, R19, 0x8 ;  /* 0x0000000813097836 */ /* 0x003fe20000000000 */
[----:B------:R-:W-:Y:S01]  /*57e0*/  UIADD3 UR4, UR32, 0x1, URZ ;  /* 0x0000000120047890 */ /* 0x000fe2000fffe03f */
[----:B------:R-:W-:Y:S01]  /*57f0*/  R2UR UR28, R6 ;  /* 0x00000000061c72ca */ /* 0x000fe200000e0000 */
[----:B------:R-:W-:Y:S01]  /*5800*/  UMOV UR31, 0x80000020 ;  /* 0x80000020001f7882 */ /* 0x000fe20000000000 */
[----:B------:R-:W-:Y:S01]  /*5810*/  R2UR UR29, R7 ;  /* 0x00000000071d72ca */ /* 0x000fe200000e0000 */
[----:B------:R0:W-:Y:S01]  /*5820*/  BAR.SYNC.DEFER_BLOCKING R9, 0x100 ;  /* 0x000400090000751d */ /* 0x0001e20000010000 */
[----:B------:R-:W-:-:S04]  /*5830*/  UISETP.NE.AND UP0, UPT, UR4, 0x2, UPT ;  /* 0x000000020400788c */ /* 0x000fc8000bf05270 */
[----:B------:R-:W-:Y:S01]  /*5840*/  USEL UR4, UR4, URZ, UP0 ;  /* 0x0000003f04047287 */ /* 0x000fe20008000000 */
[----:B------:R-:W-:Y:S01]  /*5850*/  UMOV UR11, 0x80000020 ;  /* 0x80000020000b7882 */ /* 0x000fe20000000000 */
[----:B------:R-:W-:Y:S02]  /*5860*/  UMOV UR15, 0x80000020 ;  /* 0x80000020000f7882 */ /* 0x000fe40000000000 */
[----:B------:R-:W-:Y:S01]  /*5870*/  UIMAD UR30, UR4, 0x600, UR6 ;  /* 0x00000600041e78a4 */ /* 0x000fe2000f8e0206 */
[----:B------:R-:W-:Y:S01]  /*5880*/  UMOV UR19, 0x80000020 ;  /* 0x8000002000137882 */ /* 0x000fe20000000000 */
[----:B------:R-:W-:Y:S02]  /*5890*/  UMOV UR23, 0x80000020 ;  /* 0x8000002000177882 */ /* 0x000fe40000000000 */
[----:B------:R-:W-:Y:S02]  /*58a0*/  UIADD3 UR10, UR30, 0x2, URZ ;  /* 0x000000021e0a7890 */ /* 0x000fe4000fffe03f */
[----:B------:R-:W-:-:S02]  /*58b0*/  UIADD3 UR14, UR30, 0x200, URZ ;  /* 0x000002001e0e7890 */ /* 0x000fc4000fffe03f */
[----:B------:R-:W-:Y:S02]  /*58c0*/  UIADD3 UR18, UR30, 0x202, URZ ;  /* 0x000002021e127890 */ /* 0x000fe4000fffe03f */
[----:B------:R-:W-:Y:S02]  /*58d0*/  UIADD3 UR22, UR30, 0x400, URZ ;  /* 0x000004001e167890 */ /* 0x000fe4000fffe03f */
[----:B------:R-:W-:Y:S01]  /*58e0*/  UIADD3 UR26, UR30, 0x402, URZ ;  /* 0x000004021e1a7890 */ /* 0x000fe2000fffe03f */
[----:B------:R-:W-:Y:S01]  /*58f0*/  UMOV UR27, 0x80000020 ;  /* 0x80000020001b7882 */ /* 0x000fe20000000000 */
[----:B------:R-:W-:-:S06]  /*5900*/  WARPGROUP.ARRIVE ;  /* 0x00000000000079c5 */ /* 0x000fcc0000000000 */
[----:B------:R-:W-:Y:S03]  /*5910*/  QGMMA.64x128x32.F32.E4M3.E4M3 R24, gdesc[UR28], RZ, !UPT, gsb0 ;  /* 0x01e000001c1879f3 */ /* 0x000fe6000c0008ff */
        /* <DEDUP_REMOVED lines=16> */
[----:B0-----:R-:W-:Y:S05]  /*5a20*/  @P2 BRA `(.L_x_1080) ;  /* 0x0000000000282947 */ /* 0x001fea0003800000 */
[----:B------:R-:W-:Y:S05]  /*5a30*/  @!P0 BRA `(.L_x_1081) ;  /* 0x0000000000048947 */ /* 0x000fea0003800000 */
[----:B------:R-:W-:Y:S01]  /*5a40*/  BPT.TRAP 0x1 ;  /* 0x000000040000795c */ /* 0x000fe20000300000 */
.L_x_1081:
[----:B------:R-:W-:Y:S01]  /*5a50*/  ULEA UR10, UR32, UR36, 0x3 ;  /* 0x00000024200a7291 */ /* 0x000fe2000f8e183f */
[----:B------:R-:W-:-:S08]  /*5a60*/  SHF.L.U32 R9, R21, 0x1f, RZ ;  /* 0x0000001f15097819 */ /* 0x000fd000000006ff */
[----:B------:R0:W1:Y:S01]  /*5a70*/  SYNCS.PHASECHK.TRANS64.TRYWAIT P1, [UR10+0x22850], R9 ;  /* 0x02285009ff0075a7 */ /* 0x000062000802014a */
[----:B------:R-:W-:Y:S05]  /*5a80*/  @!P0 BRA `(.L_x_1082) ;  /* 0x0000000000048947 */ /* 0x000fea0003800000 */
[----:B------:R-:W-:Y:S01]  /*5a90*/  BPT.TRAP 0x1 ;  /* 0x000000040000795c */ /* 0x000fe20000300000 */
.L_x_1082:
[----:B-1----:R-:W-:Y:S05]  /*5aa0*/  @P1 BRA `(.L_x_1080) ;  /* 0x0000000000081947 */ /* 0x002fea0003800000 */
[----:B------:R-:W1:Y:S02]  /*5ab0*/  SYNCS.PHASECHK.TRANS64.TRYWAIT P1, [UR10+0x22850], R9 ;  /* 0x02285009ff0075a7 */ /* 0x000e64000802014a */
[----:B-1----:R-:W-:Y:S05]  /*5ac0*/  @!P1 BRA `(.L_x_1083) ;  /* 0x0000010800509947 */ /* 0x002fea0003800000 */
.L_x_1080:
[----:B------:R-:W-:Y:S01]  /*5ad0*/  UIADD3 UR10, UR36, 0x400, URZ ;  /* 0x00000400240a7890 */ /* 0x000fe2000fffe03f */
[----:B------:R-:W-:Y:S01]  /*5ae0*/  WARPGROUP.ARRIVE ;  /* 0x00000000000079c5 */ /* 0x000fe20000000000 */
[----:B------:R-:W-:Y:S01]  /*5af0*/  UMOV UR11, 0x40000040 ;  /* 0x40000040000b7882 */ /* 0x000fe20000000000 */
[----:B01----:R-:W-:Y:S01]  /*5b00*/  IADD3 R9, -R19, 0xb, RZ ;  /* 0x0000000b13097810 */ /* 0x003fe20007ffe1ff */
[----:B------:R-:W-:-:S04]  /*5b10*/  USHF.R.U32.HI UR10, URZ, 0x4, UR10 ;  /* 0x000000043f0a7899 */ /* 0x000fc8000801160a */
[----:B------:R-:W-:-:S04]  /*5b20*/  ULOP3.LUT UR10, UR10, 0x3fff, URZ, 0xc0, !UPT ;  /* 0x00003fff0a0a7892 */ /* 0x000fc8000f8ec03f */
[----:B------:R-:W-:-:S04]  /*5b30*/  ULOP3.LUT UR10, UR10, 0x10000, URZ, 0xfc, !UPT ;  /* 0x000100000a0a7892 */ /* 0x000fc8000f8efc3f */
[----:B------:R-:W-:-:S07]  /*5b40*/  ULEA UR14, UR32, UR10, 0xa ;  /* 0x0000000a200e7291 */ /* 0x000fce000f8e503f */
        /* <DEDUP_REMOVED lines=21> */
.L_x_1084:
[----:B0-----:R-:W2:Y:S01]  /*5ca0*/  LDL R9, [R1] ;  /* 0x0000000001097983 */ /* 0x001ea20000100800 */
[----:B------:R-:W-:Y:S01]  /*5cb0*/  ISETP.NE.AND P1, PT, R22, 0x1, PT ;  /* 0x000000011600780c */ /* 0x000fe20003f25270 */
[C---:B------:R-:W-:Y:S01]  /*5cc0*/  FMUL.FTZ R155, R0.reuse, R37 ;  /* 0x00000025009b7220 */ /* 0x040fe20000410000 */
[C---:B------:R-:W-:Y:S01]  /*5cd0*/  FMUL.FTZ R37, R0.reuse, R54 ;  /* 0x0000003600257220 */ /* 0x040fe20000410000 */
[C---:B------:R-:W-:Y:S01]  /*5ce0*/  FMUL.FTZ R163, R0.reuse, R53 ;  /* 0x0000003500a37220 */ /* 0x040fe20000410000 */
[----:B------:R-:W-:Y:S02]  /*5cf0*/  IMAD.SHL.U32 R164, R15, 0x80, RZ ;  /* 0x000000800fa47824 */ /* 0x000fe400078e00ff */
        /* <DEDUP_REMOVED lines=8> */
[----:B------:R-:W0:Y:S01]  /*5d80*/  @P1 LDC R11, c[0x0][0x44c] ;  /* 0x00011300ff0b1b82 */ /* 0x000e220000000800 */
[C---:B------:R-:W-:Y:S01]  /*5d90*/  FMUL.FTZ R157, R0.reuse, R41 ;  /* 0x00000029009d7220 */ /* 0x040fe20000410000 */
[C---:B------:R-:W-:Y:S01]  /*5da0*/  FMUL.FTZ R153, R0.reuse, R33 ;  /* 0x0000002100997220 */ /* 0x040fe20000410000 */
[C---:B------:R-:W-:Y:S01]  /*5db0*/  FMUL.FTZ R34, R0.reuse, R38 ;  /* 0x0000002600227220 */ /* 0x040fe20000410000 */
[C---:B------:R-:W-:Y:S01]  /*5dc0*/  FMUL.FTZ R30, R0.reuse, R55 ;  /* 0x00000037001e7220 */ /* 0x040fe20000410000 */
[C---:B------:R-:W-:Y:S01]  /*5dd0*/  FMUL.FTZ R41, R0.reuse, R58 ;  /* 0x0000003a00297220 */ /* 0x040fe20000410000 */
[C---:B------:R-:W-:Y:S01]  /*5de0*/  FMUL.FTZ R21, R0.reuse, R27 ;  /* 0x0000001b00157220 */ /* 0x040fe20000410000 */
[C---:B------:R-:W-:Y:S01]  /*5df0*/  FMUL.FTZ R23, R0.reuse, R31 ;  /* 0x0000001f00177220 */ /* 0x040fe20000410000 */
[----:B------:R-:W1:Y:S01]  /*5e00*/  @P1 LDC R54, c[0x0][0x450] ;  /* 0x00011400ff361b82 */ /* 0x000e620000000800 */
[C---:B------:R-:W-:Y:S01]  /*5e10*/  FMUL.FTZ R152, R0.reuse, R32 ;  /* 0x0000002000987220 */ /* 0x040fe20000410000 */
[C---:B------:R-:W-:Y:S01]  /*5e20*/  FMUL.FTZ R154, R0.reuse, R36 ;  /* 0x00000024009a7220 */ /* 0x040fe20000410000 */
[C---:B------:R-:W-:Y:S01]  /*5e30*/  FMUL.FTZ R33, R0.reuse, R39 ;  /* 0x0000002700217220 */ /* 0x040fe20000410000 */
[C---:B------:R-:W-:Y:S01]  /*5e40*/  FMUL.FTZ R55, R0.reuse, R56 ;  /* 0x0000003800377220 */ /* 0x040fe20000410000 */
[C---:B------:R-:W-:Y:S01]  /*5e50*/  FMUL.FTZ R38, R0.reuse, R59 ;  /* 0x0000003b00267220 */ /* 0x040fe20000410000 */
[C---:B------:R-:W-:Y:S01]  /*5e60*/  FMUL.FTZ R58, R0.reuse, R61 ;  /* 0x0000003d003a7220 */ /* 0x040fe20000410000 */
[----:B------:R-:W-:Y:S01]  /*5e70*/  ULEA UR10, UR4, UR36, 0x3 ;  /* 0x00000024040a7291 */ /* 0x000fe2000f8e183f */
        /* <DEDUP_REMOVED lines=8> */
[----:B0-----:R-:W-:-:S04]  /*5f00*/  @P1 IMAD.HI.U32 R53, R8, R11, RZ ;  /* 0x0000000b08351227 */ /* 0x001fc800078e00ff */
[C---:B------:R-:W-:Y:S01]  /*5f10*/  FMUL.FTZ R162, R0.reuse, R52 ;  /* 0x0000003400a27220 */ /* 0x040fe20000410000 */
[----:B------:R-:W0:Y:S01]  /*5f20*/  LDC R11, c[0x0][0x288] ;  /* 0x0000a200ff0b7b82 */ /* 0x000e220000000800 */
        /* <DEDUP_REMOVED lines=23> */
[----:B------:R-:W-:Y:S01]  /*60a0*/  UIADD3 UR10, UR10, 0x22840, URZ ;  /* 0x000228400a0a7890 */ /* 0x000fe2000fffe03f */
[----:B------:R3:W4:Y:S03]  /*60b0*/  MUFU.TANH R68, R73 ;  /* 0x0000004900447308 */ /* 0x0007260000002400 */
[----:B------:R-:W-:-:S05]  /*60c0*/  UPRMT UR10, UR7, 0x654, UR10 ;  /* 0x00000654070a7896 */ /* 0x000fca000800000a */
[----:B------:R-:W0:Y:S04]  /*60d0*/  MUFU.TANH R10, R10 ;  /* 0x0000000a000a7308 */ /* 0x000e280000002400 */
[----:B------:R-:W-:Y:S04]  /*60e0*/  SYNCS.ARRIVE.TRANS64.RED.A1T0 RZ, [UR10], RZ ;  /* 0x000000ffffff79a7 */ /* 0x000fe8000810040a */
        /* <DEDUP_REMOVED lines=28> */
[----:B--2---:R-:W-:Y:S01]  /*62b0*/  LOP3.LUT P5, RZ, R9, 0x1, RZ, 0xc0, !PT ;  /* 0x0000000109ff7812 */ /* 0x004fe200078ac0ff */
[C---:B------:R-:W-:Y:S01]  /*62c0*/  FMUL.FTZ R9, R0.reuse, R24 ;  /* 0x0000001800097220 */ /* 0x040fe20000410000 */
[C---:B------:R-:W-:Y:S01]  /*62d0*/  FMUL.FTZ R24, R0.reuse, R28 ;  /* 0x0000001c00187220 */ /* 0x040fe20000410000 */
[C---:B------:R-:W-:Y:S01]  /*62e0*/  FMUL.FTZ R28, R0.reuse, R35 ;  /* 0x00000023001c7220 */ /* 0x040fe20000410000 */
[C---:B------:R-:W-:Y:S01]  /*62f0*/  FMUL.FTZ R35, R0.reuse, R42 ;  /* 0x0000002a00237220 */ /* 0x040fe20000410000 */
[C---:B------:R-:W-:Y:S01]  /*6300*/  FMUL.FTZ R42, R0.reuse, R62 ;  /* 0x0000003e002a7220 */ /* 0x040fe20000410000 */
[C---:B------:R-:W-:Y:S01]  /*6310*/  FMUL.FTZ R62, R0.reuse, R65 ;  /* 0x00000041003e7220 */ /* 0x040fe20000410000 */
[----:B------:R-:W-:Y:S01]  /*6320*/  IMAD.MOV.U32 R65, RZ, RZ, R8 ;  /* 0x000000ffff417224 */ /* 0x000fe200078e0008 */
[----:B-1----:R-:W-:Y:S01]  /*6330*/  @P1 SHF.R.U32.HI R65, RZ, R54, R53 ;  /* 0x00000036ff411219 */ /* 0x002fe20000011635 */
[----:B------:R-:W-:Y:S01]  /*6340*/  FMUL.FTZ R53, R0, R86 ;  /* 0x0000005600357220 */ /* 0x000fe20000410000 */
[----:B------:R-:W-:Y:S01]  /*6350*/  IADD3 R54, -R164, 0x1, RZ ;  /* 0x00000001a4367810 */ /* 0x000fe20007ffe1ff */
[----:B------:R-:W1:Y:S02]  /*6360*/  MUFU.TANH R9, R9 ;  /* 0x0000000900097308 */ /* 0x000e640000002400 */
[----:B------:R-:W2:Y:S02]  /*6370*/  SHFL.IDX PT, R70, R65, RZ, 0x1c1f ;  /* 0x001c1fff41467589 */ /* 0x000ea400000e0000 */
[----:B------:R-:W-:-:S02]  /*6380*/  IMAD R61, R3, -0x2, R54 ;  /* 0xfffffffe033d7824 */ /* 0x000fc400078e0236 */
[----:B------:R-:W-:Y:S02]  /*6390*/  FMUL.FTZ R54, R0, R87 ;  /* 0x0000005700367220 */ /* 0x000fe40000410000 */
[----:B------:R-:W1:Y:S01]  /*63a0*/  MUFU.TANH R24, R24 ;  /* 0x0000001800187308 */ /* 0x000e620000002400 */
[----:B------:R-:W-:-:S04]  /*63b0*/  IMAD R60, R16, UR33, R61 ;  /* 0x00000021103c7c24 */ /* 0x000fc8000f8e023d */
[----:B0-----:R-:W-:-:S03]  /*63c0*/  IMAD.IADD R60, R60, 0x1, -R11 ;  /* 0x000000013c3c7824 */ /* 0x001fc600078e0a0b */
[----:B------:R-:W0:Y:S01]  /*63d0*/  MUFU.TANH R28, R28 ;  /* 0x0000001c001c7308 */ /* 0x000e220000002400 */
[C---:B------:R-:W-:Y:S02]  /*63e0*/  VIADD R83, R60.reuse, UR35 ;  /* 0x000000233c537c36 */ /* 0x040fe40008000000 */
[----:B------:R-:W-:-:S05]  /*63f0*/  VIADD R87, R60, UR5 ;  /* 0x000000053c577c36 */ /* 0x000fca0008000000 */
[----:B------:R-:W0:Y:S01]  /*6400*/  MUFU.TANH R35, R35 ;  /* 0x0000002300237308 */ /* 0x000e220000002400 */
[--C-:B--2---:R-:W-:Y:S02]  /*6410*/  IMAD.IADD R67, R83, 0x1, R70.reuse ;  /* 0x0000000153437824 */ /* 0x104fe400078e0246 */
[----:B------:R-:W-:-:S05]  /*6420*/  IMAD.IADD R69, R87, 0x1, R70 ;  /* 0x0000000157457824 */ /* 0x000fca00078e0246 */
        /* <DEDUP_REMOVED lines=15> */
[----:B------:R3:W0:Y:S08]  /*6520*/  MUFU.TANH R66, R72 ;  /* 0x0000004800427308 */ /* 0x0006300000002400 */
[----:B------:R-:W0:Y:S08]  /*6530*/  MUFU.TANH R49, R49 ;  /* 0x0000003100317308 */ /* 0x000e300000002400 */
[----:B------:R-:W0:Y:S08]  /*6540*/  MUFU.TANH R47, R47 ;  /* 0x0000002f002f7308 */ /* 0x000e300000002400 */
[----:B------:R3:W0:Y:S08]  /*6550*/  MUFU.TANH R75, R76 ;  /* 0x0000004c004b7308 */ /* 0x0006300000002400 */
[----:B------:R-:W0:Y:S08]  /*6560*/  MUFU.TANH R77, R77 ;  /* 0x0000004d004d7308 */ /* 0x000e300000002400 */
        /* <DEDUP_REMOVED lines=9> */
[----:B------:R-:W0:Y:S01]  /*6600*/  MUFU.TANH R54, R54 ;  /* 0x0000003600367308 */ /* 0x000e220000002400 */
[----:B-1234-:R-:W-:Y:S05]  /*6610*/  @!P5 BRA `(.L_x_1085) ;  /* 0x00000000005cd947 */ /* 0x01efea0003800000 */
[----:B------:R-:W-:Y:S01]  /*6620*/  IMAD R60, R16, UR33, R70 ;  /* 0x00000021103c7c24 */ /* 0x000fe2000f8e0246 */
[----:B------:R-:W-:Y:S03]  /*6630*/  BSSY B0, `(.L_x_1086) ;  /* 0x0000011000007945 */ /* 0x000fe60003800000 */
[----:B------:R-:W-:-:S05]  /*6640*/  IMAD.IADD R71, R60, 0x1, -R11 ;  /* 0x000000013c477824 */ /* 0x000fca00078e0a0b */
[----:B------:R-:W-:-:S13]  /*6650*/  ISETP.GT.AND P1, PT, R71, -0x1, PT ;  /* 0xffffffff4700780c */ /* 0x000fda0003f24270 */
[----:B------:R-:W-:Y:S05]  /*6660*/  @P1 BRA `(.L_x_1087) ;  /* 0x0000000000201947 */ /* 0x000fea0003800000 */
[----:B------:R-:W-:Y:S01]  /*6670*/  IMAD.U32 R70, RZ, RZ, UR34 ;  /* 0x00000022ff467e24 */ /* 0x000fe2000f8e00ff */
[----:B------:R-:W-:-:S04]  /*6680*/  LOP3.LUT R71, RZ, R71, RZ, 0x33, !PT ;  /* 0x00000047ff477212 */ /* 0x000fc800078e33ff */
[----:B------:R-:W-:-:S13]  /*6690*/  ISETP.NE.AND P1, PT, R70, 0x1, PT ;  /* 0x000000014600780c */ /* 0x000fda0003f25270 */
[----:B------:R-:W1:Y:S02]  /*66a0*/  @P1 LDC.64 R60, c[0x0][0x9e8] ;  /* 0x00027a00ff3c1b82 */ /* 0x000e640000000a00 */
[----:B-1----:R-:W-:-:S05]  /*66b0*/  @P1 IMAD.HI.U32 R60, R71, R60, RZ ;  /* 0x0000003c473c1227 */ /* 0x002fca00078e00ff */
[----:B------:R-:W-:-:S04]  /*66c0*/  @P1 SHF.R.U32.HI R71, RZ, R61, R60 ;  /* 0x0000003dff471219 */ /* 0x000fc8000001163c */
[----:B------:R-:W-:Y:S01]  /*66d0*/  LOP3.LUT R71, RZ, R71, RZ, 0x33, !PT ;  /* 0x00000047ff477212 */ /* 0x000fe200078e33ff */
[----:B------:R-:W-:Y:S06]  /*66e0*/  BRA `(.L_x_1088) ;  /* 0x0000000000147947 */ /* 0x000fec0003800000 */
.L_x_1087:
[----:B------:R-:W-:-:S05]  /*66f0*/  IMAD.U32 R70, RZ, RZ, UR34 ;  /* 0x00000022ff467e24 */ /* 0x000fca000f8e00ff */
[----:B------:R-:W-:-:S13]  /*6700*/  ISETP.NE.AND P1, PT, R70, 0x1, PT ;  /* 0x000000014600780c */ /* 0x000fda0003f25270 */
[----:B------:R-:W1:Y:S02]  /*6710*/  @P1 LDC.64 R60, c[0x0][0x9e8] ;  /* 0x00027a00ff3c1b82 */ /* 0x000e640000000a00 */
[----:B-1----:R-:W-:-:S05]  /*6720*/  @P1 IMAD.HI.U32 R60, R71, R60, RZ ;  /* 0x0000003c473c1227 */ /* 0x002fca00078e00ff */
[----:B------:R-:W-:-:S07]  /*6730*/  @P1 SHF.R.U32.HI R71, RZ, R61, R60 ;  /* 0x0000003dff471219 */ /* 0x000fce000001163c */
.L_x_1088:
[----:B------:R-:W-:Y:S05]  /*6740*/  BSYNC B0 ;  /* 0x0000000000007941 */ /* 0x000fea0003800000 */
.L_x_1086:
[----:B------:R-:W-:-:S04]  /*6750*/  IMAD R60, R71, R70, -R164 ;  /* 0x00000046473c7224 */ /* 0x000fc800078e0aa4 */
[----:B------:R-:W-:-:S05]  /*6760*/  IMAD R60, R3, -0x2, R60 ;  /* 0xfffffffe033c7824 */ /* 0x000fca00078e023c */
[----:B------:R-:W-:Y:S02]  /*6770*/  VIADDMNMX R67, R60, R70, R67, PT ;  /* 0x000000463c437246 */ /* 0x000fe40003800143 */
[----:B------:R-:W-:-:S07]  /*6780*/  VIMNMX R69, R69, R60, !PT ;  /* 0x0000003c45457248 */ /* 0x000fce0007fe0100 */
.L_x_1085:
[----:B------:R-:W-:-:S04]  /*6790*/  ISETP.GT.AND P1, PT, R15, -0x1, PT ;  /* 0xffffffff0f00780c */ /* 0x000fc80003f24270 */
[C---:B------:R-:W-:Y:S02]  /*67a0*/  ISETP.GT.AND P3, PT, R69.reuse, RZ, P1 ;  /* 0x000000ff4500720c */ /* 0x040fe40000f64270 */
[----:B------:R-:W-:Y:S02]  /*67b0*/  ISETP.GT.AND P4, PT, R69, 0x1, P1 ;  /* 0x000000014500780c */ /* 0x000fe40000f84270 */
[C---:B------:R-:W-:Y:S02]  /*67c0*/  ISETP.LT.OR P3, PT, R67.reuse, 0x1, P3 ;  /* 0x000000014300780c */ /* 0x040fe40001f61670 */
[----:B------:R-:W-:Y:S02]  /*67d0*/  ISETP.LT.OR P4, PT, R67, 0x2, P4 ;  /* 0x000000024300780c */ /* 0x000fe40002781670 */
[----:B------:R-:W-:Y:S02]  /*67e0*/  FSEL R176, R9, -INF , !P3 ;  /* 0xff80000009b07808 */ /* 0x000fe40005800000 */
[----:B------:R-:W-:-:S02]  /*67f0*/  FSEL R178, R10, -INF , !P4 ;  /* 0xff8000000ab27808 */ /* 0x000fc40006000000 */
[C---:B------:R-:W-:Y:S01]  /*6800*/  ISETP.GT.AND P2, PT, R69.reuse, 0x8, P1 ;  /* 0x000000084500780c */ /* 0x040fe20000f44270 */
[----:B------:R-:W1:Y:S01]  /*6810*/  SHFL.IDX PT, R10, R65, 0x1, 0x1c1f ;  /* 0x003c1f00410a7f89 */ /* 0x000e6200000e0000 */
[C---:B------:R-:W-:Y:S02]  /*6820*/  ISETP.GT.AND P3, PT, R69.reuse, 0x9, P1 ;  /* 0x000000094500780c */ /* 0x040fe40000f64270 */
[----:B------:R-:W-:Y:S02]  /*6830*/  ISETP.GT.AND P4, PT, R69, 0x10, P1 ;  /* 0x000000104500780c */ /* 0x000fe40000f84270 */
[C---:B------:R-:W-:Y:S02]  /*6840*/  ISETP.LT.OR P2, PT, R67.reuse, 0x9, P2 ;  /* 0x000000094300780c */ /* 0x040fe40001741670 */
[C---:B------:R-:W-:Y:S02]  /*6850*/  ISETP.LT.OR P3, PT, R67.reuse, 0xa, P3 ;  /* 0x0000000a4300780c */ /* 0x040fe40001f61670 */
[----:B------:R-:W-:-:S02]  /*6860*/  ISETP.LT.OR P4, PT, R67, 0x11, P4 ;  /* 0x000000114300780c */ /* 0x000fc40002781670 */
[----:B------:R-:W-:Y:S02]  /*6870*/  FSEL R192, R24, -INF , !P2 ;  /* 0xff80000018c07808 */ /* 0x000fe40005000000 */
[----:B------:R-:W-:Y:S02]  /*6880*/  FSEL R182, R25, -INF , !P3 ;  /* 0xff80000019b67808 */ /* 0x000fe40005800000 */
[----:B------:R-:W-:Y:S02]  /*6890*/  FSEL R190, R152, -INF , !P4 ;  /* 0xff80000098be7808 */ /* 0x000fe40006000000 */
[C---:B------:R-:W-:Y:S02]  /*68a0*/  ISETP.GT.AND P2, PT, R69.reuse, 0x11, P1 ;  /* 0x000000114500780c */ /* 0x040fe40000f44270 */
[C---:B------:R-:W-:Y:S02]  /*68b0*/  ISETP.GT.AND P3, PT, R69.reuse, 0x18, P1 ;  /* 0x000000184500780c */ /* 0x040fe40000f64270 */
[----:B------:R-:W-:-:S02]  /*68c0*/  ISETP.GT.AND P4, PT, R69, 0x19, P1 ;  /* 0x000000194500780c */ /* 0x000fc40000f84270 */
[C---:B------:R-:W-:Y:S02]  /*68d0*/  ISETP.LT.OR P2, PT, R67.reuse, 0x12, P2 ;  /* 0x000000124300780c */ /* 0x040fe40001741670 */
[C---:B------:R-:W-:Y:S02]  /*68e0*/  ISETP.LT.OR P3, PT, R67.reuse, 0x19, P3 ;  /* 0x000000194300780c */ /* 0x040fe40001f61670 */
[----:B------:R-:W-:Y:S02]  /*68f0*/  ISETP.LT.OR P4, PT, R67, 0x1a, P4 ;  /* 0x0000001a4300780c */ /* 0x000fe40002781670 */
[----:B------:R-:W-:Y:S02]  /*6900*/  FSEL R188, R153, -INF , !P2 ;  /* 0xff80000099bc7808 */ /* 0x000fe40005000000 */
[----:B------:R-:W-:Y:S02]  /*6910*/  FSEL R186, R154, -INF , !P3 ;  /* 0xff8000009aba7808 */ /* 0x000fe40005800000 */
[----:B------:R-:W-:-:S02]  /*6920*/  FSEL R184, R155, -INF , !P4 ;  /* 0xff8000009bb87808 */ /* 0x000fc40006000000 */
[C---:B------:R-:W-:Y:S02]  /*6930*/  ISETP.GT.AND P2, PT, R69.reuse, 0x20, P1 ;  /* 0x000000204500780c */ /* 0x040fe40000f44270 */
        /* <DEDUP_REMOVED lines=25> */
[----:B------:R-:W-:Y:S01]  /*6ad0*/  FSEL R86, R55, -INF , !P4 ;  /* 0xff80000037567808 */ /* 0x000fe20006000000 */
[----:B-1----:R-:W-:Y:S01]  /*6ae0*/  IMAD.IADD R55, R83, 0x1, R10 ;  /* 0x0000000153377824 */ /* 0x002fe200078e020a */
[C---:B------:R-:W-:Y:S02]  /*6af0*/  ISETP.GT.AND P2, PT, R69.reuse, 0x41, P1 ;  /* 0x000000414500780c */ /* 0x040fe40000f44270 */
[C---:B------:R-:W-:Y:S02]  /*6b00*/  ISETP.GT.AND P3, PT, R69.reuse, 0x48, P1 ;  /* 0x000000484500780c */ /* 0x040fe40000f64270 */
[----:B------:R-:W-:-:S02]  /*6b10*/  ISETP.GT.AND P4, PT, R69, 0x49, P1 ;  /* 0x000000494500780c */ /* 0x000fc40000f84270 */
[C---:B------:R-:W-:Y:S02]  /*6b20*/  ISETP.LT.OR P2, PT, R67.reuse, 0x42, P2 ;  /* 0x000000424300780c */ /* 0x040fe40001741670 */
[C---:B------:R-:W-:Y:S02]  /*6b30*/  ISETP.LT.OR P3, PT, R67.reuse, 0x49, P3 ;  /* 0x000000494300780c */ /* 0x040fe40001f61670 */
[----:B------:R-:W-:Y:S02]  /*6b40*/  ISETP.LT.OR P4, PT, R67, 0x4a, P4 ;  /* 0x0000004a4300780c */ /* 0x000fe40002781670 */
[----:B------:R-:W-:Y:S02]  /*6b50*/  FSEL R84, R56, -INF , !P2 ;  /* 0xff80000038547808 */ /* 0x000fe40005000000 */
[----:B0-----:R-:W-:Y:S01]  /*6b60*/  FSEL R82, R57, -INF , !P3 ;  /* 0xff80000039527808 */ /* 0x001fe20005800000 */
[----:B------:R-:W-:Y:S01]  /*6b70*/  IMAD.IADD R57, R87, 0x1, R10 ;  /* 0x0000000157397824 */ /* 0x000fe200078e020a */
        /* <DEDUP_REMOVED lines=36> */
[----:B------:R-:W-:Y:S01]  /*6dc0*/  FSEL R56, R85, -INF , !P4 ;  /* 0xff80000055387808 */ /* 0x000fe20006000000 */
[----:B------:R-:W-:Y:S06]  /*6dd0*/  @!P5 BRA `(.L_x_1089) ;  /* 0x00000000005cd947 */ /* 0x000fec0003800000 */
        /* <DEDUP_REMOVED lines=8> */
[----:B------:R-:W0:Y:S02]  /*6e60*/  @P2 LDC.64 R24, c[0x0][0x9e8] ;  /* 0x00027a00ff182b82 */ /* 0x000e240000000a00 */
[----:B0-----:R-:W-:-:S05]  /*6e70*/  @P2 IMAD.HI.U32 R24, R9, R24, RZ ;  /* 0x0000001809182227 */ /* 0x001fca00078e00ff */
[----:B------:R-:W-:-:S04]  /*6e80*/  @P2 SHF.R.U32.HI R9, RZ, R25, R24 ;  /* 0x00000019ff092219 */ /* 0x000fc80000011618 */
[----:B------:R-:W-:Y:S01]  /*6e90*/  LOP3.LUT R9, RZ, R9, RZ, 0x33, !PT ;  /* 0x00000009ff097212 */ /* 0x000fe200078e33ff */
[----:B------:R-:W-:Y:S06]  /*6ea0*/  BRA `(.L_x_1092) ;  /* 0x0000000000147947 */ /* 0x000fec0003800000 */
.L_x_1091:
[----:B------:R-:W-:-:S05]  /*6eb0*/  IMAD.U32 R59, RZ, RZ, UR34 ;  /* 0x00000022ff3b7e24 */ /* 0x000fca000f8e00ff */
[----:B------:R-:W-:-:S13]  /*6ec0*/  ISETP.NE.AND P2, PT, R59, 0x1, PT ;  /* 0x000000013b00780c */ /* 0x000fda0003f45270 */
[----:B------:R-:W0:Y:S02]  /*6ed0*/  @P2 LDC.64 R24, c[0x0][0x9e8] ;  /* 0x00027a00ff182b82 */ /* 0x000e240000000a00 */
[----:B0-----:R-:W-:-:S05]  /*6ee0*/  @P2 IMAD.HI.U32 R24, R9, R24, RZ ;  /* 0x0000001809182227 */ /* 0x001fca00078e00ff */
[----:B------:R-:W-:-:S07]  /*6ef0*/  @P2 SHF.R.U32.HI R9, RZ, R25, R24 ;  /* 0x00000019ff092219 */ /* 0x000fce0000011618 */
.L_x_1092:
[----:B------:R-:W-:Y:S05]  /*6f00*/  BSYNC B0 ;  /* 0x0000000000007941 */ /* 0x000fea0003800000 */
.L_x_1090:
[----:B------:R-:W-:-:S04]  /*6f10*/  IMAD R10, R9, R59, -R164 ;  /* 0x0000003b090a7224 */ /* 0x000fc800078e0aa4 */
[----:B------:R-:W-:-:S05]  /*6f20*/  IMAD R10, R3, -0x2, R10 ;  /* 0xfffffffe030a7824 */ /* 0x000fca00078e020a */
[----:B------:R-:W-:Y:S02]  /*6f30*/  VIADDMNMX R55, R10, R59, R55, PT ;  /* 0x0000003b0a377246 */ /* 0x000fe40003800137 */
[----:B------:R-:W-:-:S07]  /*6f40*/  VIMNMX R57, R57, R10, !PT ;  /* 0x0000000a39397248 */ /* 0x000fce0007fe0100 */
.L_x_1089:
[----:B------:R-:W-:Y:S02]  /*6f50*/  FMNMX.FTZ R9, R176, R12, !PT ;  /* 0x0000000cb0097209 */ /* 0x000fe40007810000 */
[C---:B------:R-:W-:Y:S02]  /*6f60*/  ISETP.GT.AND P4, PT, R57.reuse, 0x1, P1 ;  /* 0x000000013900780c */ /* 0x040fe40000f84270 */
[----:B------:R-:W-:Y:S02]  /*6f70*/  FMNMX.FTZ R9, R178, R9, !PT ;  /* 0x00000009b2097209 */ /* 0x000fe40007810000 */
[----:B------:R-:W-:Y:S02]  /*6f80*/  ISETP.GT.AND P3, PT, R57, 0x8, P1 ;  /* 0x000000083900780c */ /* 0x000fe40000f64270 */
[----:B------:R-:W-:Y:S02]  /*6f90*/  FMNMX.FTZ R9, R192, R9, !PT ;  /* 0x00000009c0097209 */ /* 0x000fe40007810000 */
[----:B------:R-:W-:-:S02]  /*6fa0*/  ISETP.LT.OR P4, PT, R55, 0x2, P4 ;  /* 0x000000023700780c */ /* 0x000fc40002781670 */
[----:B------:R-:W-:Y:S02]  /*6fb0*/  FMNMX.FTZ R9, R182, R9, !PT ;  /* 0x00000009b6097209 */ /* 0x000fe40007810000 */
[----:B------:R-:W-:Y:S02]  /*6fc0*/  ISETP.LT.OR P3, PT, R55, 0x9, P3 ;  /* 0x000000093700780c */ /* 0x000fe40001f61670 */
[----:B------:R-:W-:Y:S02]  /*6fd0*/  FMNMX.FTZ R9, R190, R9, !PT ;  /* 0x00000009be097209 */ /* 0x000fe40007810000 */
[----:B------:R-:W-:Y:S02]  /*6fe0*/  FSEL R164, R21, -INF , !P4 ;  /* 0xff80000015a47808 */ /* 0x000fe40006000000 */
[----:B------:R-:W-:Y:S02]  /*6ff0*/  FMNMX.FTZ R9, R188, R9, !PT ;  /* 0x00000009bc097209 */ /* 0x000fe40007810000 */
[----:B------:R-:W-:-:S02]  /*7000*/  ISETP.GT.AND P4, PT, R57, 0x10, P1 ;  /* 0x000000103900780c */ /* 0x000fc40000f84270 */
[----:B------:R-:W-:Y:S02]  /*7010*/  FMNMX.FTZ R9, R186, R9, !PT ;  /* 0x00000009ba097209 */ /* 0x000fe40007810000 */
[C---:B------:R-:W-:Y:S02]  /*7020*/  ISETP.GT.AND P2, PT, R57.reuse, 0x9, P1 ;  /* 0x000000093900780c */ /* 0x040fe40000f44270 */
[----:B------:R-:W-:Y:S02]  /*7030*/  FMNMX.FTZ R9, R184, R9, !PT ;  /* 0x00000009b8097209 */ /* 0x000fe40007810000 */
[----:B------:R-:W-:Y:S02]  /*7040*/  FSEL R166, R26, -INF , !P3 ;  /* 0xff8000001aa67808 */ /* 0x000fe40005800000 */
[----:B------:R-:W-:Y:S02]  /*7050*/  FMNMX.FTZ R9, R180, R9, !PT ;  /* 0x00000009b4097209 */ /* 0x000fe40007810000 */
[----:B------:R-:W-:-:S02]  /*7060*/  ISETP.GT.AND P3, PT, R57, 0x11, P1 ;  /* 0x000000113900780c */ /* 0x000fc40000f64270 */
[----:B------:R-:W-:Y:S02]  /*7070*/  FMNMX.FTZ R9, R174, R9, !PT ;  /* 0x00000009ae097209 */ /* 0x000fe40007810000 */
[C---:B------:R-:W-:Y:S02]  /*7080*/  ISETP.LT.OR P4, PT, R55.reuse, 0x11, P4 ;  /* 0x000000113700780c */ /* 0x040fe40002781670 */
[----:B------:R-:W-:Y:S02]  /*7090*/  FMNMX.FTZ R9, R158, R9, !PT ;  /* 0x000000099e097209 */ /* 0x000fe40007810000 */
[C---:B------:R-:W-:Y:S02]  /*70a0*/  ISETP.LT.OR P2, PT, R55.reuse, 0xa, P2 ;  /* 0x0000000a3700780c */ /* 0x040fe40001741670 */
[----:B------:R-:W-:Y:S02]  /*70b0*/  FMNMX.FTZ R9, R156, R9, !PT ;  /* 0x000000099c097209 */ /* 0x000fe40007810000 */
[----:B------:R-:W-:-:S02]  /*70c0*/  ISETP.LT.OR P3, PT, R55, 0x12, P3 ;  /* 0x000000123700780c */ /* 0x000fc40001f61670 */
[----:B------:R-:W-:Y:S02]  /*70d0*/  FMNMX.FTZ R9, R160, R9, !PT ;  /* 0x00000009a0097209 */ /* 0x000fe40007810000 */
[----:B------:R-:W-:Y:S02]  /*70e0*/  FSEL R170, R29, -INF , !P4 ;  /* 0xff8000001daa7808 */ /* 0x000fe40006000000 */
[----:B------:R-:W-:Y:S02]  /*70f0*/  FMNMX.FTZ R9, R154, R9, !PT ;  /* 0x000000099a097209 */ /* 0x000fe40007810000 */
[----:B------:R-:W-:Y:S02]  /*7100*/  FSEL R168, R23, -INF , !P2 ;  /* 0xff80000017a87808 */ /* 0x000fe40005000000 */
[----:B------:R-:W-:Y:S02]  /*7110*/  FMNMX.FTZ R9, R162, R9, !PT ;  /* 0x00000009a2097209 */ /* 0x000fe40007810000 */
[----:B------:R-:W-:-:S02]  /*7120*/  ISETP.GT.AND P2, PT, R57, 0x18, P1 ;  /* 0x000000183900780c */ /* 0x000fc40000f44270 */
[----:B------:R-:W-:Y:S02]  /*7130*/  FMNMX.FTZ R9, R152, R9, !PT ;  /* 0x0000000998097209 */ /* 0x000fe40007810000 */
[----:B------:R-:W-:Y:S02]  /*7140*/  FSEL R172, R28, -INF , !P3 ;  /* 0xff8000001cac7808 */ /* 0x000fe40005800000 */
        /* <DEDUP_REMOVED lines=11> */
[----:B------:R-:W-:Y:S02]  /*7200*/  ISETP.LT.OR P2, PT, R55, 0x21, P2 ;  /* 0x000000213700780c */ /* 0x000fe40001741670 */
[----:B------:R-:W-:-:S04]  /*7210*/  FMNMX.FTZ R9, R74, R9, !PT ;  /* 0x000000094a097209 */ /* 0x000fc80007810000 */
        /* <DEDUP_REMOVED lines=8> */
[----:B------:R-:W-:-:S05]  /*72a0*/  FMNMX.FTZ R24, R56, R9, !PT ;  /* 0x0000000938187209 */ /* 0x000fca0007810000 */
[----:B------:R-:W0:Y:S02]  /*72b0*/  SHFL.BFLY PT, R9, R24, 0x2, 0x1f ;  /* 0x0c401f0018097f89 */ /* 0x000e2400000e0000 */
[----:B0-----:R-:W-:Y:S02]  /*72c0*/  FMNMX.FTZ R25, R24, R9, !PT ;  /* 0x0000000918197209 */ /* 0x001fe40007810000 */
[----:B------:R-:W0:Y:S03]  /*72d0*/  LDC R9, c[0x0][0x988] ;  /* 0x00026200ff097b82 */ /* 0x000e260000000800 */
[----:B------:R-:W1:Y:S02]  /*72e0*/  SHFL.BFLY PT, R10, R25, 0x1, 0x1f ;  /* 0x0c201f00190a7f89 */ /* 0x000e6400000e0000 */
[----:B-1----:R-:W-:-:S04]  /*72f0*/  FMNMX.FTZ R10, R25, R10, !PT ;  /* 0x0000000a190a7209 */ /* 0x002fc80007810000 */
[C---:B------:R-:W-:Y:S01]  /*7300*/  FSETP.NEU.FTZ.AND P4, PT, R10.reuse, -INF , PT ;  /* 0xff8000000a00780b */ /* 0x040fe20003f9d000 */
[----:B0-----:R-:W-:-:S05]  /*7310*/  FFMA.FTZ R29, R10, R9, -8 ;  /* 0xc10000000a1d7423 */ /* 0x001fca0000010009 */
[----:B------:R-:W-:-:S05]  /*7320*/  FSEL R29, R29, RZ, P4 ;  /* 0x000000ff1d1d7208 */ /* 0x000fca0002000000 */
[-CC-:B------:R-:W-:Y:S01]  /*7330*/  FFMA.FTZ R24, R176, R9.reuse, -R29.reuse ;  /* 0x00000009b0187223 */ /* 0x180fe2000001081d */
[----:B------:R-:W-:Y:S01]  /*7340*/  FSEL R176, R33, -INF , !P3 ;  /* 0xff80000021b07808 */ /* 0x000fe20005800000 */
[-CC-:B------:R-:W-:Y:S01]  /*7350*/  FFMA.FTZ R21, R178, R9.reuse, -R29.reuse ;  /* 0x00000009b2157223 */ /* 0x180fe2000001081d */
[----:B------:R-:W-:Y:S01]  /*7360*/  ISETP.GT.AND P3, PT, R57, 0x21, P1 ;  /* 0x000000213900780c */ /* 0x000fe20000f64270 */
[-CC-:B------:R-:W-:Y:S01]  /*7370*/  FFMA.FTZ R23, R192, R9.reuse, -R29.reuse ;  /* 0x00000009c0177223 */ /* 0x180fe2000001081d */
[----:B------:R-:W-:Y:S01]  /*7380*/  FSEL R178, R35, -INF , !P2 ;  /* 0xff80000023b27808 */ /* 0x000fe20005000000 */
[-CC-:B------:R-:W-:Y:S01]  /*7390*/  FFMA.FTZ R26, R182, R9.reuse, -R29.reuse ;  /* 0x00000009b61a7223 */ /* 0x180fe2000001081d */
[----:B------:R-:W-:Y:S01]  /*73a0*/  ISETP.LT.OR P3, PT, R55, 0x22, P3 ;  /* 0x000000223700780c */ /* 0x000fe20001f61670 */
[-CC-:B------:R-:W-:Y:S01]  /*73b0*/  FFMA.FTZ R28, R188, R9.reuse, -R29.reuse ;  /* 0x00000009bc1c7223 */ /* 0x180fe2000001081d */
[C---:B------:R-:W-:Y:S01]  /*73c0*/  ISETP.GT.AND P2, PT, R57.reuse, 0x28, P1 ;  /* 0x000000283900780c */ /* 0x040fe20000f44270 */
[-CC-:B------:R-:W-:Y:S01]  /*73d0*/  FFMA.FTZ R59, R58, R9.reuse, -R29.reuse ;  /* 0x000000093a3b7223 */ /* 0x180fe2000001081d */
[----:B------:R-:W-:Y:S01]  /*73e0*/  FSEL R32, R32, -INF , !P3 ;  /* 0xff80000020207808 */ /* 0x000fe20005800000 */
[-CC-:B------:R-:W-:Y:S01]  /*73f0*/  FFMA.FTZ R156, R156, R9.reuse, -R29.reuse ;  /* 0x000000099c9c7223 */ /* 0x180fe2000001081d */
[----:B------:R-:W-:Y:S01]  /*7400*/  ISETP.GT.AND P3, PT, R57, RZ, P1 ;  /* 0x000000ff3900720c */ /* 0x000fe20000f64270 */
[-CC-:B------:R-:W-:Y:S01]  /*7410*/  FFMA.FTZ R154, R154, R9.reuse, -R29.reuse ;  /* 0x000000099a9a7223 */ /* 0x180fe2000001081d */
[C---:B------:R-:W-:Y:S01]  /*7420*/  ISETP.LT.OR P2, PT, R55.reuse, 0x29, P2 ;  /* 0x000000293700780c */ /* 0x040fe20001741670 */
[-CC-:B------:R-:W-:Y:S01]  /*7430*/  FFMA.FTZ R152, R152, R9.reuse, -R29.reuse ;  /* 0x0000000998987223 */ /* 0x180fe2000001081d */
[----:B------:R-:W-:Y:S01]  /*7440*/  ISETP.LT.OR P3, PT, R55, 0x1, P3 ;  /* 0x000000013700780c */ /* 0x000fe20001f61670 */
        /* <DEDUP_REMOVED lines=8> */
[----:B------:R-:W-:Y:S01]  /*74d0*/  FFMA.FTZ R62, R62, R9, -R29 ;  /* 0x000000093e3e7223 */ /* 0x000fe2000001081d */
[----:B------:R-:W-:Y:S01]  /*74e0*/  FMNMX.FTZ R25, R192, R13, !PT ;  /* 0x0000000dc0197209 */ /* 0x000fe20007810000 */
[----:B------:R-:W-:Y:S01]  /*74f0*/  MUFU.EX2 R24, R24 ;  /* 0x0000001800187308 */ /* 0x000fe20000000800 */
[----:B------:R-:W-:-:S02]  /*7500*/  FSEL R182, R27, -INF , !P2 ;  /* 0xff8000001bb67808 */ /* 0x000fc40005000000 */
[----:B------:R-:W-:Y:S02]  /*7510*/  FMNMX.FTZ R27, R164, R25, !PT ;  /* 0x00000019a41b7209 */ /* 0x000fe40007810000 */
[----:B------:R-:W-:Y:S02]  /*7520*/  ISETP.GT.AND P2, PT, R57, 0x31, P1 ;  /* 0x000000313900780c */ /* 0x000fe40000f44270 */
[----:B------:R-:W-:Y:S01]  /*7530*/  FMNMX.FTZ R27, R166, R27, !PT ;  /* 0x0000001ba61b7209 */ /* 0x000fe20007810000 */
[----:B------:R0:W-:Y:S01]  /*7540*/  MUFU.EX2 R25, R20 ;  /* 0x0000001400197308 */ /* 0x0001e20000000800 */
[----:B------:R-:W-:Y:S02]  /*7550*/  ISETP.LT.OR P2, PT, R55, 0x32, P2 ;  /* 0x000000323700780c */ /* 0x000fe40001741670 */
[----:B------:R-:W-:Y:S02]  /*7560*/  FMNMX.FTZ R27, R168, R27, !PT ;  /* 0x0000001ba81b7209 */ /* 0x000fe40007810000 */
[----:B------:R-:W-:-:S02]  /*7570*/  FSEL R188, R31, -INF , !P2 ;  /* 0xff8000001fbc7808 */ /* 0x000fc40005000000 */
[----:B------:R-:W-:Y:S01]  /*7580*/  FMNMX.FTZ R27, R170, R27, !PT ;  /* 0x0000001baa1b7209 */ /* 0x000fe20007810000 */
[----:B------:R-:W-:Y:S01]  /*7590*/  MUFU.EX2 R21, R21 ;  /* 0x0000001500157308 */ /* 0x000fe20000000800 */
[----:B------:R-:W-:Y:S01]  /*75a0*/  ISETP.GT.AND P3, PT, R57, 0x30, P1 ;  /* 0x000000303900780c */ /* 0x000fe20000f64270 */
[----:B0-----:R-:W-:Y:S01]  /*75b0*/  FFMA.FTZ R20, R186, R9, -R29 ;  /* 0x00000009ba147223 */ /* 0x001fe2000001081d */
[----:B------:R-:W-:Y:S02]  /*75c0*/  FMNMX.FTZ R31, R172, R27, !PT ;  /* 0x0000001bac1f7209 */ /* 0x000fe40007810000 */
[----:B------:R-:W-:Y:S02]  /*75d0*/  ISETP.LT.OR P3, PT, R55, 0x31, P3 ;  /* 0x000000313700780c */ /* 0x000fe40001f61670 */
[----:B------:R-:W-:Y:S01]  /*75e0*/  FMNMX.FTZ R31, R34, R31, !PT ;  /* 0x0000001f221f7209 */ /* 0x000fe20007810000 */
[----:B------:R0:W-:Y:S01]  /*75f0*/  MUFU.EX2 R27, R20 ;  /* 0x00000014001b7308 */ /* 0x0001e20000000800 */
[----:B------:R-:W-:-:S02]  /*7600*/  FSEL R36, R36, -INF , !P3 ;  /* 0xff80000024247808 */ /* 0x000fc40005800000 */
[----:B------:R-:W-:Y:S02]  /*7610*/  FMNMX.FTZ R31, R176, R31, !PT ;  /* 0x0000001fb01f7209 */ /* 0x000fe40007810000 */
[----:B------:R-:W-:Y:S02]  /*7620*/  ISETP.GT.AND P3, PT, R57, 0x38, P1 ;  /* 0x000000383900780c */ /* 0x000fe40000f64270 */
[----:B------:R-:W-:Y:S01]  /*7630*/  FMNMX.FTZ R31, R178, R31, !PT ;  /* 0x0000001fb21f7209 */ /* 0x000fe20007810000 */
[----:B------:R-:W-:Y:S01]  /*7640*/  MUFU.EX2 R23, R23 ;  /* 0x0000001700177308 */ /* 0x000fe20000000800 */
[----:B------:R-:W-:Y:S01]  /*7650*/  ISETP.LT.OR P3, PT, R55, 0x39, P3 ;  /* 0x000000393700780c */ /* 0x000fe20001f61670 */
[----:B0-----:R-:W-:Y:S01]  /*7660*/  FFMA.FTZ R20, R180, R9, -R29 ;  /* 0x00000009b4147223 */ /* 0x001fe2000001081d */
[----:B------:R-:W-:Y:S02]  /*7670*/  FMNMX.FTZ R33, R32, R31, !PT ;  /* 0x0000001f20217209 */ /* 0x000fe40007810000 */
[----:B------:R-:W-:-:S02]  /*7680*/  ISETP.GT.AND P2, PT, R57, 0x39, P1 ;  /* 0x000000393900780c */ /* 0x000fc40000f44270 */
[----:B------:R-:W-:Y:S01]  /*7690*/  FMNMX.FTZ R33, R40, R33, !PT ;  /* 0x0000002128217209 */ /* 0x000fe20007810000 */
[----:B------:R0:W-:Y:S01]  /*76a0*/  MUFU.EX2 R31, R20 ;  /* 0x00000014001f7308 */ /* 0x0001e20000000800 */
[----:B------:R-:W-:Y:S02]  /*76b0*/  FSEL R190, R37, -INF , !P3 ;  /* 0xff80000025be7808 */ /* 0x000fe40005800000 */
[----:B------:R-:W-:Y:S02]  /*76c0*/  FMNMX.FTZ R33, R182, R33, !PT ;  /* 0x00000021b6217209 */ /* 0x000fe40007810000 */
[----:B------:R-:W-:Y:S02]  /*76d0*/  ISETP.GT.AND P3, PT, R57, 0x40, P1 ;  /* 0x000000403900780c */ /* 0x000fe40000f64270 */
[C---:B------:R-:W-:Y:S01]  /*76e0*/  ISETP.LT.OR P2, PT, R55.reuse, 0x3a, P2 ;  /* 0x0000003a3700780c */ /* 0x040fe20001741670 */
[----:B------:R-:W-:Y:S01]  /*76f0*/  MUFU.EX2 R26, R26 ;  /* 0x0000001a001a7308 */ /* 0x000fe20000000800 */
[----:B------:R-:W-:Y:S01]  /*7700*/  FMNMX.FTZ R33, R36, R33, !PT ;  /* 0x0000002124217209 */ /* 0x000fe20007810000 */
[----:B0-----:R-:W-:Y:S01]  /*7710*/  FFMA.FTZ R20, R158, R9, -R29 ;  /* 0x000000099e147223 */ /* 0x001fe2000001081d */
[----:B------:R-:W-:-:S02]  /*7720*/  ISETP.LT.OR P3, PT, R55, 0x41, P3 ;  /* 0x000000413700780c */ /* 0x000fc40001f61670 */
[----:B------:R-:W-:Y:S01]  /*7730*/  FSEL R186, R30, -INF , !P2 ;  /* 0xff8000001eba7808 */ /* 0x000fe20005000000 */
[----:B------:R-:W-:-:S01]  /*7740*/  FFMA.FTZ R30, R184, R9, -R29 ;  /* 0x00000009b81e7223 */ /* 0x000fc2000001081d */
[----:B------:R-:W-:Y:S01]  /*7750*/  ISETP.GT.AND P2, PT, R57, 0x41, P1 ;  /* 0x000000413900780c */ /* 0x000fe20000f44270 */
[----:B------:R-:W-:Y:S01]  /*7760*/  MUFU.EX2 R28, R28 ;  /* 0x0000001c001c7308 */ /* 0x000fe20000000800 */
[----:B------:R-:W-:Y:S02]  /*7770*/  FMNMX.FTZ R35, R188, R33, !PT ;  /* 0x00000021bc237209 */ /* 0x000fe40007810000 */
[----:B------:R-:W-:Y:S02]  /*7780*/  FSEL R184, R41, -INF , !P3 ;  /* 0xff80000029b87808 */ /* 0x000fe40005800000 */
[----:B------:R-:W-:Y:S02]  /*7790*/  ISETP.GT.AND P3, PT, R57, 0x48, P1 ;  /* 0x000000483900780c */ /* 0x000fe40000f64270 */
[----:B------:R-:W-:Y:S01]  /*77a0*/  ISETP.LT.OR P2, PT, R55, 0x42, P2 ;  /* 0x000000423700780c */ /* 0x000fe20001741670 */
[----:B------:R0:W-:Y:S01]  /*77b0*/  MUFU.EX2 R33, R20 ;  /* 0x0000001400217308 */ /* 0x0001e20000000800 */
[----:B------:R-:W-:-:S02]  /*77c0*/  FMNMX.FTZ R35, R190, R35, !PT ;  /* 0x00000023be237209 */ /* 0x000fc40007810000 */
[----:B------:R-:W-:Y:S02]  /*77d0*/  ISETP.LT.OR P3, PT, R55, 0x49, P3 ;  /* 0x000000493700780c */ /* 0x000fe40001f61670 */
[----:B------:R-:W-:Y:S01]  /*77e0*/  FSEL R180, R38, -INF , !P2 ;  /* 0xff80000026b47808 */ /* 0x000fe20005000000 */
[--C-:B------:R-:W-:Y:S01]  /*77f0*/  FFMA.FTZ R38, R174, R9, -R29.reuse ;  /* 0x00000009ae267223 */ /* 0x100fe2000001081d */
[C---:B------:R-:W-:Y:S01]  /*7800*/  ISETP.GT.AND P2, PT, R57.reuse, 0x49, P1 ;  /* 0x000000493900780c */ /* 0x040fe20000f44270 */
[----:B------:R-:W-:Y:S01]  /*7810*/  MUFU.EX2 R30, R30 ;  /* 0x0000001e001e7308 */ /* 0x000fe20000000800 */
[----:B------:R-:W-:Y:S01]  /*7820*/  FMNMX.FTZ R35, R186, R35, !PT ;  /* 0x00000023ba237209 */ /* 0x000fe20007810000 */
[----:B0-----:R-:W-:Y:S01]  /*7830*/  FFMA.FTZ R20, R160, R9, -R29 ;  /* 0x00000009a0147223 */ /* 0x001fe2000001081d */
[----:B------:R-:W-:Y:S02]  /*7840*/  FSEL R42, R42, -INF , !P3 ;  /* 0xff8000002a2a7808 */ /* 0x000fe40005800000 */
[----:B------:R-:W-:-:S02]  /*7850*/  ISETP.GT.AND P3, PT, R57, 0x50, P1 ;  /* 0x000000503900780c */ /* 0x000fc40000f64270 */
[C---:B------:R-:W-:Y:S01]  /*7860*/  ISETP.LT.OR P2, PT, R55.reuse, 0x4a, P2 ;  /* 0x0000004a3700780c */ /* 0x040fe20001741670 */
[----:B------:R-:W-:Y:S01]  /*7870*/  MUFU.EX2 R38, R38 ;  /* 0x0000002600267308 */ /* 0x000fe20000000800 */
[----:B------:R-:W-:Y:S02]  /*7880*/  FMNMX.FTZ R35, R184, R35, !PT ;  /* 0x00000023b8237209 */ /* 0x000fe40007810000 */
[----:B------:R-:W-:Y:S02]  /*7890*/  ISETP.LT.OR P3, PT, R55, 0x51, P3 ;  /* 0x000000513700780c */ /* 0x000fe40001f61670 */
[----:B------:R-:W-:Y:S02]  /*78a0*/  FSEL R174, R39, -INF , !P2 ;  /* 0xff80000027ae7808 */ /* 0x000fe40005000000 */
[----:B------:R-:W-:Y:S01]  /*78b0*/  ISETP.GT.AND P2, PT, R57, 0x51, P1 ;  /* 0x000000513900780c */ /* 0x000fe20000f44270 */
[----:B------:R-:W-:Y:S01]  /*78c0*/  MUFU.EX2 R156, R156 ;  /* 0x0000009c009c7308 */ /* 0x000fe20000000800 */
[----:B------:R-:W-:-:S02]  /*78d0*/  FMNMX.FTZ R37, R180, R35, !PT ;  /* 0x00000023b4257209 */ /* 0x000fc40007810000 */
[----:B------:R-:W-:Y:S01]  /*78e0*/  FSEL R158, R45, -INF , !P3 ;  /* 0xff8000002d9e7808 */ /* 0x000fe20005800000 */
[----:B------:R-:W-:-:S01]  /*78f0*/  FFMA.FTZ R45, R74, R9, -R29 ;  /* 0x000000094a2d7223 */ /* 0x000fc2000001081d */
[----:B------:R-:W-:Y:S02]  /*7900*/  ISETP.GT.AND P3, PT, R57, 0x58, P1 ;  /* 0x000000583900780c */ /* 0x000fe40000f64270 */
[C---:B------:R-:W-:Y:S01]  /*7910*/  ISETP.LT.OR P2, PT, R55.reuse, 0x52, P2 ;  /* 0x000000523700780c */ /* 0x040fe20001741670 */
[----:B------:R0:W-:Y:S01]  /*7920*/  MUFU.EX2 R35, R20 ;  /* 0x0000001400237308 */ /* 0x0001e20000000800 */
[----:B------:R-:W-:Y:S02]  /*7930*/  FMNMX.FTZ R37, R42, R37, !PT ;  /* 0x000000252a257209 */ /* 0x000fe40007810000 */
[----:B------:R-:W-:Y:S02]  /*7940*/  ISETP.LT.OR P3, PT, R55, 0x59, P3 ;  /* 0x000000593700780c */ /* 0x000fe40001f61670 */
[----:B------:R-:W-:-:S02]  /*7950*/  FSEL R194, R43, -INF , !P2 ;  /* 0xff8000002bc27808 */ /* 0x000fc40005000000 */
[----:B------:R-:W-:Y:S01]  /*7960*/  FMNMX.FTZ R37, R174, R37, !PT ;  /* 0x00000025ae257209 */ /* 0x000fe20007810000 */
[----:B------:R-:W-:Y:S01]  /*7970*/  MUFU.EX2 R154, R154 ;  /* 0x0000009a009a7308 */ /* 0x000fe20000000800 */
[C---:B------:R-:W-:Y:S01]  /*7980*/  ISETP.GT.AND P2, PT, R57.reuse, 0x59, P1 ;  /* 0x000000593900780c */ /* 0x040fe20000f44270 */
[----:B0-----:R-:W-:Y:S01]  /*7990*/  FFMA.FTZ R20, R162, R9, -R29 ;  /* 0x00000009a2147223 */ /* 0x001fe2000001081d */
[----:B------:R-:W-:Y:S02]  /*79a0*/  FSEL R46, R46, -INF , !P3 ;  /* 0xff8000002e2e7808 */ /* 0x000fe40005800000 */
[----:B------:R-:W-:Y:S02]  /*79b0*/  FMNMX.FTZ R37, R158, R37, !PT ;  /* 0x000000259e257209 */ /* 0x000fe40007810000 */
[----:B------:R-:W-:Y:S01]  /*79c0*/  ISETP.GT.AND P3, PT, R57, 0x60, P1 ;  /* 0x000000603900780c */ /* 0x000fe20000f64270 */
[----:B------:R-:W-:Y:S01]  /*79d0*/  MUFU.EX2 R152, R152 ;  /* 0x0000009800987308 */ /* 0x000fe20000000800 */
[----:B------:R-:W-:-:S02]  /*79e0*/  ISETP.LT.OR P2, PT, R55, 0x5a, P2 ;  /* 0x0000005a3700780c */ /* 0x000fc40001741670 */
[----:B------:R-:W-:Y:S02]  /*79f0*/  FMNMX.FTZ R39, R194, R37, !PT ;  /* 0x00000025c2277209 */ /* 0x000fe40007810000 */
[----:B------:R-:W-:Y:S02]  /*7a00*/  ISETP.LT.OR P3, PT, R55, 0x61, P3 ;  /* 0x000000613700780c */ /* 0x000fe40001f61670 */
[----:B------:R-:W-:Y:S01]  /*7a10*/  FSEL R44, R44, -INF , !P2 ;  /* 0xff8000002c2c7808 */ /* 0x000fe20005000000 */
[----:B------:R0:W-:Y:S01]  /*7a20*/  MUFU.EX2 R37, R20 ;  /* 0x0000001400257308 */ /* 0x0001e20000000800 */
[----:B------:R-:W-:Y:S02]  /*7a30*/  ISETP.GT.AND P2, PT, R57, 0x61, P1 ;  /* 0x000000613900780c */ /* 0x000fe40000f44270 */
[----:B------:R-:W-:Y:S02]  /*7a40*/  FMNMX.FTZ R39, R46, R39, !PT ;  /* 0x000000272e277209 */ /* 0x000fe40007810000 */
[----:B------:R-:W-:-:S02]  /*7a50*/  FSEL R160, R49, -INF , !P3 ;  /* 0xff80000031a07808 */ /* 0x000fc40005800000 */
[----:B------:R-:W-:Y:S01]  /*7a60*/  ISETP.GT.AND P3, PT, R57, 0x68, P1 ;  /* 0x000000683900780c */ /* 0x000fe20000f64270 */
[----:B------:R-:W-:Y:S01]  /*7a70*/  MUFU.EX2 R78, R78 ;  /* 0x0000004e004e7308 */ /* 0x000fe20000000800 */
[C---:B------:R-:W-:Y:S01]  /*7a80*/  ISETP.LT.OR P2, PT, R55.reuse, 0x62, P2 ;  /* 0x000000623700780c */ /* 0x040fe20001741670 */
[--C-:B0-----:R-:W-:Y:S01]  /*7a90*/  FFMA.FTZ R20, R86, R9, -R29.reuse ;  /* 0x0000000956147223 */ /* 0x101fe2000001081d */
[----:B------:R-:W-:Y:S01]  /*7aa0*/  FMNMX.FTZ R39, R44, R39, !PT ;  /* 0x000000272c277209 */ /* 0x000fe20007810000 */
[-CC-:B------:R-:W-:Y:S01]  /*7ab0*/  FFMA.FTZ R86, R84, R9.reuse, -R29.reuse ;  /* 0x0000000954567223 */ /* 0x180fe2000001081d */
[----:B------:R-:W-:Y:S02]  /*7ac0*/  ISETP.LT.OR P3, PT, R55, 0x69, P3 ;  /* 0x000000693700780c */ /* 0x000fe40001f61670 */
[----:B------:R-:W-:Y:S01]  /*7ad0*/  FSEL R162, R47, -INF , !P2 ;  /* 0xff8000002fa27808 */ /* 0x000fe20005000000 */
[----:B------:R-:W-:-:S01]  /*7ae0*/  FFMA.FTZ R47, R76, R9, -R29 ;  /* 0x000000094c2f7223 */ /* 0x000fc2000001081d */
[----:B------:R-:W-:Y:S01]  /*7af0*/  ISETP.GT.AND P2, PT, R57, 0x69, P1 ;  /* 0x000000693900780c */ /* 0x000fe20000f44270 */
[----:B------:R-:W-:Y:S01]  /*7b00*/  MUFU.EX2 R86, R86 ;  /* 0x0000005600567308 */ /* 0x000fe20000000800 */
[----:B------:R-:W-:-:S02]  /*7b10*/  FMNMX.FTZ R39, R160, R39, !PT ;  /* 0x00000027a0277209 */ /* 0x000fc40007810000 */
[----:B------:R-:W-:Y:S02]  /*7b20*/  FSEL R50, R50, -INF , !P3 ;  /* 0xff80000032327808 */ /* 0x000fe40005800000 */
[----:B------:R-:W-:Y:S02]  /*7b30*/  ISETP.GT.AND P3, PT, R57, 0x70, P1 ;  /* 0x000000703900780c */ /* 0x000fe40000f64270 */
[C---:B------:R-:W-:Y:S01]  /*7b40*/  ISETP.LT.OR P2, PT, R55.reuse, 0x6a, P2 ;  /* 0x0000006a3700780c */ /* 0x040fe20001741670 */
[----:B------:R-:W-:Y:S01]  /*7b50*/  MUFU.EX2 R45, R45 ;  /* 0x0000002d002d7308 */ /* 0x000fe20000000800 */
[----:B------:R-:W-:Y:S02]  /*7b60*/  FMNMX.FTZ R41, R162, R39, !PT ;  /* 0x00000027a2297209 */ /* 0x000fe40007810000 */
[----:B------:R-:W-:Y:S02]  /*7b70*/  ISETP.LT.OR P3, PT, R55, 0x71, P3 ;  /* 0x000000713700780c */ /* 0x000fe40001f61670 */
[----:B------:R-:W-:-:S02]  /*7b80*/  FSEL R48, R48, -INF , !P2 ;  /* 0xff80000030307808 */ /* 0x000fc40005000000 */
[C---:B------:R-:W-:Y:S01]  /*7b90*/  ISETP.GT.AND P2, PT, R57.reuse, 0x71, P1 ;  /* 0x000000713900780c */ /* 0x040fe20000f44270 */
[----:B------:R0:W-:Y:S01]  /*7ba0*/  MUFU.EX2 R39, R20 ;  /* 0x0000001400277308 */ /* 0x0001e20000000800 */
[----:B------:R-:W-:Y:S02]  /*7bb0*/  FMNMX.FTZ R41, R50, R41, !PT ;  /* 0x0000002932297209 */ /* 0x000fe40007810000 */
[----:B------:R-:W-:Y:S02]  /*7bc0*/  FSEL R52, R52, -INF , !P3 ;  /* 0xff80000034347808 */ /* 0x000fe40005800000 */
[----:B------:R-:W-:Y:S02]  /*7bd0*/  ISETP.GT.AND P3, PT, R57, 0x78, P1 ;  /* 0x000000783900780c */ /* 0x000fe40000f64270 */
[----:B------:R-:W-:Y:S01]  /*7be0*/  ISETP.LT.OR P2, PT, R55, 0x72, P2 ;  /* 0x000000723700780c */ /* 0x000fe20001741670 */
[----:B------:R-:W-:Y:S01]  /*7bf0*/  MUFU.EX2 R47, R47 ;  /* 0x0000002f002f7308 */ /* 0x000fe20000000800 */
[----:B------:R-:W-:-:S02]  /*7c00*/  FMNMX.FTZ R41, R48, R41, !PT ;  /* 0x0000002930297209 */ /* 0x000fc40007810000 */
[----:B------:R-:W-:Y:S02]  /*7c10*/  ISETP.GT.AND P1, PT, R57, 0x79, P1 ;  /* 0x000000793900780c */ /* 0x000fe40000f24270 */
[----:B------:R-:W-:Y:S02]  /*7c20*/  ISETP.LT.OR P3, PT, R55, 0x79, P3 ;  /* 0x000000793700780c */ /* 0x000fe40001f61670 */
[----:B------:R-:W-:Y:S01]  /*7c30*/  FSEL R84, R51, -INF , !P2 ;  /* 0xff80000033547808 */ /* 0x000fe20005000000 */
[----:B------:R-:W-:-:S01]  /*7c40*/  FFMA.FTZ R51, R60, R9, -R29 ;  /* 0x000000093c337223 */ /* 0x000fc2000001081d */
[----:B------:R-:W-:Y:S01]  /*7c50*/  FMNMX.FTZ R41, R52, R41, !PT ;  /* 0x0000002934297209 */ /* 0x000fe20007810000 */
[----:B------:R-:W-:-:S01]  /*7c60*/  FFMA.FTZ R60, R64, R9, -R29 ;  /* 0x00000009403c7223 */ /* 0x000fc2000001081d */
[----:B------:R-:W-:Y:S01]  /*7c70*/  ISETP.LT.OR P1, PT, R55, 0x7a, P1 ;  /* 0x0000007a3700780c */ /* 0x000fe20000f21670 */
[----:B------:R-:W-:Y:S01]  /*7c80*/  MUFU.EX2 R68, R68 ;  /* 0x0000004400447308 */ /* 0x000fe20000000800 */
[----:B------:R-:W-:-:S02]  /*7c90*/  FSEL R196, R53, -INF , !P3 ;  /* 0xff80000035c47808 */ /* 0x000fc40005800000 */
[----:B------:R-:W-:Y:S02]  /*7ca0*/  FMNMX.FTZ R43, R84, R41, !PT ;  /* 0x00000029542b7209 */ /* 0x000fe40007810000 */
[----:B------:R-:W-:Y:S02]  /*7cb0*/  FSEL R54, R54, -INF , !P1 ;  /* 0xff80000036367808 */ /* 0x000fe40004800000 */
[----:B------:R-:W-:Y:S01]  /*7cc0*/  FMNMX.FTZ R43, R196, R43, !PT ;  /* 0x0000002bc42b7209 */ /* 0x000fe20007810000 */
[----:B------:R-:W-:Y:S01]  /*7cd0*/  MUFU.EX2 R41, R82 ;  /* 0x0000005200297308 */ /* 0x000fe20000000800 */
[----:B------:R-:W-:Y:S02]  /*7ce0*/  FSEL R55, R10, RZ, P4 ;  /* 0x000000ff0a377208 */ /* 0x000fe40002000000 */
[----:B0-----:R-:W-:Y:S01]  /*7cf0*/  FMNMX.FTZ R20, R54, R43, !PT ;  /* 0x0000002b36147209 */ /* 0x001fe20007810000 */
[----:B------:R-:W-:-:S01]  /*7d00*/  FFMA.FTZ R43, R70, R9, -R29 ;  /* 0x00000009462b7223 */ /* 0x000fc2000001081d */
[----:B------:R-:W-:Y:S01]  /*7d10*/  FFMA.FTZ R70, R72, R9, -R29 ;  /* 0x0000000948467223 */ /* 0x000fe2000001081d */
[----:B------:R-:W-:-:S01]  /*7d20*/  FADD.FTZ R58, -R55, R12 ;  /* 0x0000000c373a7221 */ /* 0x000fc20000010100 */
[-CC-:B------:R-:W-:Y:S01]  /*7d30*/  FFMA.FTZ R72, R80, R9.reuse, -R29.reuse ;  /* 0x0000000950487223 */ /* 0x180fe2000001081d */
[----:B------:R-:W0:Y:S01]  /*7d40*/  SHFL.BFLY PT, R49, R20, 0x2, 0x1f ;  /* 0x0c401f0014317f89 */ /* 0x000e2200000e0000 */
[----:B------:R-:W-:-:S01]  /*7d50*/  FFMA.FTZ R12, R56, R9, -R29 ;  /* 0x00000009380c7223 */ /* 0x000fc2000001081d */
[----:B------:R-:W-:Y:S01]  /*7d60*/  FMUL.FTZ R55, R58, R9 ;  /* 0x000000093a377220 */ /* 0x000fe20000410000 */
[----:B------:R-:W-:Y:S08]  /*7d70*/  MUFU.EX2 R43, R43 ;  /* 0x0000002b002b7308 */ /* 0x000ff00000000800 */
[----:B------:R-:W1:Y:S08]  /*7d80*/  MUFU.EX2 R55, R55 ;  /* 0x0000003700377308 */ /* 0x000e700000000800 */
[----:B------:R-:W-:Y:S01]  /*7d90*/  MUFU.EX2 R70, R70 ;  /* 0x0000004600467308 */ /* 0x000fe20000000800 */
[----:B0-----:R-:W-:Y:S01]  /*7da0*/  FMNMX.FTZ R53, R20, R49, !PT ;  /* 0x0000003114357209 */ /* 0x001fe20007810000 */
[----:B------:R-:W-:-:S06]  /*7db0*/  FFMA.FTZ R49, R66, R9, -R29 ;  /* 0x0000000942317223 */ /* 0x000fcc000001081d */
[----:B------:R-:W-:Y:S01]  /*7dc0*/  MUFU.EX2 R72, R72 ;  /* 0x0000004800487308 */ /* 0x000fe20000000800 */
[----:B-1----:R-:W-:-:S01]  /*7dd0*/  FFMA.FTZ R80, R55, R5, R24 ;  /* 0x0000000537507223 */ /* 0x002fc20000010018 */
[----:B------:R-:W0:Y:S03]  /*7de0*/  SHFL.BFLY PT, R20, R53, 0x1, 0x1f ;  /* 0x0c201f0035147f89 */ /* 0x000e2600000e0000 */
[----:B------:R-:W-:-:S03]  /*7df0*/  FADD.FTZ R80, R21, R80 ;  /* 0x0000005015507221 */ /* 0x000fc60000010000 */
[----:B------:R-:W-:Y:S01]  /*7e00*/  MUFU.EX2 R49, R49 ;  /* 0x0000003100317308 */ /* 0x000fe20000000800 */
[----:B------:R-:W-:-:S04]  /*7e10*/  FADD.FTZ R75, R23, R80 ;  /* 0x00000050174b7221 */ /* 0x000fc80000010000 */
[----:B------:R-:W-:-:S03]  /*7e20*/  FADD.FTZ R80, R26, R75 ;  /* 0x0000004b1a507221 */ /* 0x000fc60000010000 */
[----:B------:R-:W-:Y:S08]  /*7e30*/  MUFU.EX2 R62, R62 ;  /* 0x0000003e003e7308 */ /* 0x000ff00000000800 */
[----:B------:R-:W-:Y:S01]  /*7e40*/  MUFU.EX2 R51, R51 ;  /* 0x0000003300337308 */ /* 0x000fe20000000800 */
[----:B0-----:R-:W-:-:S04]  /*7e50*/  FMNMX.FTZ R20, R53, R20, !PT ;  /* 0x0000001435147209 */ /* 0x001fc80007810000 */
[C---:B------:R-:W-:Y:S01]  /*7e60*/  FSETP.NEU.FTZ.AND P1, PT, R20.reuse, -INF , PT ;  /* 0xff8000001400780b */ /* 0x040fe20003f3d000 */
[----:B------:R-:W-:-:S02]  /*7e70*/  FFMA.FTZ R29, R20, R9, -8 ;  /* 0xc1000000141d7423 */ /* 0x000fc40000010009 */
[----:B------:R0:W-:Y:S01]  /*7e80*/  MUFU.EX2 R53, R59 ;  /* 0x0000003b00357308 */ /* 0x0001e20000000800 */
[----:B------:R-:W-:Y:S02]  /*7e90*/  FSEL R66, R20, RZ, P1 ;  /* 0x000000ff14427208 */ /* 0x000fe40000800000 */
[----:B------:R-:W-:-:S03]  /*7ea0*/  FSEL R29, R29, RZ, P1 ;  /* 0x000000ff1d1d7208 */ /* 0x000fc60000800000 */
[----:B------:R-:W-:Y:S02]  /*7eb0*/  FADD.FTZ R66, -R66, R13 ;  /* 0x0000000d42427221 */ /* 0x000fe40000010100 */
[----:B------:R-:W-:Y:S01]  /*7ec0*/  MUFU.EX2 R60, R60 ;  /* 0x0000003c003c7308 */ /* 0x000fe20000000800 */
[----:B------:R-:W-:-:S01]  /*7ed0*/  FFMA.FTZ R57, R192, R9, -R29 ;  /* 0x00000009c0397223 */ /* 0x000fc2000001081d */
[-CC-:B------:R-:W-:Y:S01]  /*7ee0*/  FFMA.FTZ R56, R164, R9.reuse, -R29.reuse ;  /* 0x00000009a4387223 */ /* 0x180fe2000001081d */
[-C--:B------:R-:W-:Y:S01]  /*7ef0*/  FMUL.FTZ R66, R66, R9.reuse ;  /* 0x0000000942427220 */ /* 0x080fe20000410000 */
[-CC-:B------:R-:W-:Y:S01]  /*7f00*/  FFMA.FTZ R58, R166, R9.reuse, -R29.reuse ;  /* 0x00000009a63a7223 */ /* 0x180fe2000001081d */
[----:B0-----:R-:W-:-:S01]  /*7f10*/  FFMA.FTZ R59, R168, R9, -R29 ;  /* 0x00000009a83b7223 */ /* 0x001fc2000001081d */
        /* <DEDUP_REMOVED lines=27> */
[----:B0-----:R-:W-:-:S01]  /*80d0*/  FFMA.FTZ R5, R66, R4, R57 ;  /* 0x0000000442057223 */ /* 0x001fc20000010039 */
[----:B------:R-:W-:-:S06]  /*80e0*/  FFMA.FTZ R196, R196, R9, -R29 ;  /* 0x00000009c4c47223 */ /* 0x000fcc000001081d */
[----:B------:R-:W0:Y:S01]  /*80f0*/  MUFU.EX2 R59, R59 ;  /* 0x0000003b003b7308 */ /* 0x000e220000000800 */
[----:B-1----:R-:W-:-:S07]  /*8100*/  FADD.FTZ R5, R56, R5 ;  /* 0x0000000538057221 */ /* 0x002fce0000010000 */
[----:B------:R-:W1:Y:S01]  /*8110*/  MUFU.EX2 R61, R61 ;  /* 0x0000003d003d7308 */ /* 0x000e620000000800 */
[----:B--2---:R-:W-:-:S01]  /*8120*/  FADD.FTZ R4, R58, R5 ;  /* 0x000000053a047221 */ /* 0x004fc20000010000 */
[----:B------:R-:W-:Y:S01]  /*8130*/  FADD.FTZ R5, R25, R80 ;  /* 0x0000005019057221 */ /* 0x000fe20000010000 */
[----:B------:R-:W-:-:S05]  /*8140*/  FFMA.FTZ R80, R194, R9, -R29 ;  /* 0x00000009c2507223 */ /* 0x000fca000001081d */
[----:B------:R-:W2:Y:S01]  /*8150*/  MUFU.EX2 R64, R64 ;  /* 0x0000004000407308 */ /* 0x000ea20000000800 */
[----:B0-----:R-:W-:-:S07]  /*8160*/  FADD.FTZ R4, R59, R4 ;  /* 0x000000043b047221 */ /* 0x001fce0000010000 */
[----:B------:R-:W0:Y:S01]  /*8170*/  MUFU.EX2 R34, R34 ;  /* 0x0000002200227308 */ /* 0x000e220000000800 */
[----:B-1----:R-:W-:-:S01]  /*8180*/  FADD.FTZ R77, R61, R4 ;  /* 0x000000043d4d7221 */ /* 0x002fc20000010000 */
[----:B------:R-:W-:-:S04]  /*8190*/  FADD.FTZ R4, R28, R5 ;  /* 0x000000051c047221 */ /* 0x000fc80000010000 */
[----:B------:R-:W-:Y:S02]  /*81a0*/  FADD.FTZ R5, R27, R4 ;  /* 0x000000041b057221 */ /* 0x000fe40000010000 */
[----:B------:R-:W1:Y:S01]  /*81b0*/  MUFU.EX2 R63, R63 ;  /* 0x0000003f003f7308 */ /* 0x000e620000000800 */
[----:B--2---:R-:W-:-:S01]  /*81c0*/  FADD.FTZ R77, R64, R77 ;  /* 0x0000004d404d7221 */ /* 0x004fc20000010000 */
[----:B------:R-:W-:-:S04]  /*81d0*/  FADD.FTZ R82, R30, R5 ;  /* 0x000000051e527221 */ /* 0x000fc80000010000 */
[----:B------:R-:W-:Y:S02]  /*81e0*/  FADD.FTZ R5, R31, R82 ;  /* 0x000000521f057221 */ /* 0x000fe40000010000 */
[----:B------:R-:W2:Y:S01]  /*81f0*/  MUFU.EX2 R65, R65 ;  /* 0x0000004100417308 */ /* 0x000ea20000000800 */
[----:B0-----:R-:W-:-:S01]  /*8200*/  FADD.FTZ R4, R34, R77 ;  /* 0x0000004d22047221 */ /* 0x001fc20000010000 */
[----:B------:R-:W-:-:S04]  /*8210*/  FADD.FTZ R82, R38, R5 ;  /* 0x0000000526527221 */ /* 0x000fc80000010000 */
[----:B------:R-:W-:Y:S02]  /*8220*/  FADD.FTZ R5, R33, R82 ;  /* 0x0000005221057221 */ /* 0x000fe40000010000 */
[----:B------:R-:W0:Y:S01]  /*8230*/  MUFU.EX2 R32, R32 ;  /* 0x0000002000207308 */ /* 0x000e220000000800 */
[----:B-1----:R-:W-:-:S01]  /*8240*/  FADD.FTZ R4, R63, R4 ;  /* 0x000000043f047221 */ /* 0x002fc20000010000 */
[----:B------:R-:W-:-:S06]  /*8250*/  FADD.FTZ R82, R156, R5 ;  /* 0x000000059c527221 */ /* 0x000fcc0000010000 */
[----:B------:R-:W1:Y:S01]  /*8260*/  MUFU.EX2 R40, R40 ;  /* 0x0000002800287308 */ /* 0x000e620000000800 */
[----:B--2---:R-:W-:-:S01]  /*8270*/  FADD.FTZ R77, R65, R4 ;  /* 0x00000004414d7221 */ /* 0x004fc20000010000 */
[----:B------:R-:W-:-:S06]  /*8280*/  FFMA.FTZ R4, R44, R9, -R29 ;  /* 0x000000092c047223 */ /* 0x000fcc000001081d */
        /* <DEDUP_REMOVED lines=8> */
[-CC-:B------:R-:W-:Y:S01]  /*8310*/  FFMA.FTZ R44, R160, R9.reuse, -R29.reuse ;  /* 0x00000009a02c7223 */ /* 0x180fe2000001081d */
[----:B------:R-:W-:-:S05]  /*8320*/  FFMA.FTZ R29, R54, R9, -R29 ;  /* 0x00000009361d7223 */ /* 0x000fca000001081d */
[----:B------:R-:W2:Y:S08]  /*8330*/  MUFU.EX2 R13, R190 ;  /* 0x000000be000d7308 */ /* 0x000eb00000000800 */
[----:B------:R-:W3:Y:S08]  /*8340*/  MUFU.EX2 R74, R74 ;  /* 0x0000004a004a7308 */ /* 0x000ef00000000800 */
[----:B------:R-:W4:Y:S08]  /*8350*/  MUFU.EX2 R71, R71 ;  /* 0x0000004700477308 */ /* 0x000f300000000800 */
[----:B------:R0:W-:Y:S08]  /*8360*/  MUFU.EX2 R158, R46 ;  /* 0x0000002e009e7308 */ /* 0x0001f00000000800 */
[----:B------:R-:W5:Y:S01]  /*8370*/  MUFU.EX2 R76, R76 ;  /* 0x0000004c004c7308 */ /* 0x000f620000000800 */
[----:B0-----:R-:W-:-:S01]  /*8380*/  FADD.FTZ R46, R36, R5 ;  /* 0x00000005242e7221 */ /* 0x001fc20000010000 */
[----:B------:R-:W-:-:S03]  /*8390*/  FADD.FTZ R5, R37, R82 ;  /* 0x0000005225057221 */ /* 0x000fc60000010000 */
[----:B-1----:R-:W-:-:S03]  /*83a0*/  FADD.FTZ R46, R69, R46 ;  /* 0x0000002e452e7221 */ /* 0x002fc60000010000 */
[----:B------:R-:W0:Y:S01]  /*83b0*/  MUFU.EX2 R42, R42 ;  /* 0x0000002a002a7308 */ /* 0x000e220000000800 */
[----:B--2---:R-:W-:-:S04]  /*83c0*/  FADD.FTZ R77, R13, R46 ;  /* 0x0000002e0d4d7221 */ /* 0x004fc80000010000 */
[----:B---3--:R-:W-:-:S03]  /*83d0*/  FADD.FTZ R46, R74, R77 ;  /* 0x0000004d4a2e7221 */ /* 0x008fc60000010000 */
[----:B------:R1:W-:Y:S01]  /*83e0*/  MUFU.EX2 R79, R4 ;  /* 0x00000004004f7308 */ /* 0x0003e20000000800 */
[----:B----4-:R-:W-:-:S04]  /*83f0*/  FADD.FTZ R77, R71, R46 ;  /* 0x0000002e474d7221 */ /* 0x010fc80000010000 */
[----:B-----5:R-:W-:-:S03]  /*8400*/  FADD.FTZ R77, R76, R77 ;  /* 0x0000004d4c4d7221 */ /* 0x020fc60000010000 */
[----:B------:R-:W2:Y:S01]  /*8410*/  MUFU.EX2 R73, R73 ;  /* 0x0000004900497308 */ /* 0x000ea20000000800 */
[----:B-1----:R-:W-:-:S04]  /*8420*/  FADD.FTZ R4, R152, R5 ;  /* 0x0000000598047221 */ /* 0x002fc80000010000 */
[----:B------:R-:W-:-:S03]  /*8430*/  FADD.FTZ R5, R39, R4 ;  /* 0x0000000427057221 */ /* 0x000fc60000010000 */
[----:B------:R-:W1:Y:S01]  /*8440*/  MUFU.EX2 R75, R75 ;  /* 0x0000004b004b7308 */ /* 0x000e620000000800 */
[----:B------:R-:W-:-:S04]  /*8450*/  FADD.FTZ R4, R86, R5 ;  /* 0x0000000556047221 */ /* 0x000fc80000010000 */
[----:B------:R-:W-:Y:S01]  /*8460*/  FADD.FTZ R5, R41, R4 ;  /* 0x0000000429057221 */ /* 0x000fe20000010000 */
[----:B0-----:R-:W-:-:S02]  /*8470*/  FADD.FTZ R4, R42, R77 ;  /* 0x0000004d2a047221 */ /* 0x001fc40000010000 */
[----:B------:R-:W0:Y:S01]  /*8480*/  MUFU.EX2 R80, R80 ;  /* 0x0000005000507308 */ /* 0x000e220000000800 */
[----:B------:R-:W-:-:S01]  /*8490*/  FADD.FTZ R46, R78, R5 ;  /* 0x000000054e2e7221 */ /* 0x000fc20000010000 */
[----:B--2---:R-:W-:-:S03]  /*84a0*/  FADD.FTZ R4, R73, R4 ;  /* 0x0000000449047221 */ /* 0x004fc60000010000 */
[----:B------:R-:W-:-:S03]  /*84b0*/  FADD.FTZ R5, R43, R46 ;  /* 0x0000002e2b057221 */ /* 0x000fc60000010000 */
[----:B------:R-:W2:Y:S01]  /*84c0*/  MUFU.EX2 R44, R44 ;  /* 0x0000002c002c7308 */ /* 0x000ea20000000800 */
[----:B-1----:R-:W-:-:S01]  /*84d0*/  FADD.FTZ R77, R75, R4 ;  /* 0x000000044b4d7221 */ /* 0x002fc20000010000 */
[----:B------:R-:W-:-:S04]  /*84e0*/  FADD.FTZ R4, R70, R5 ;  /* 0x0000000546047221 */ /* 0x000fc80000010000 */
[----:B------:R-:W-:Y:S02]  /*84f0*/  FADD.FTZ R5, R45, R4 ;  /* 0x000000042d057221 */ /* 0x000fe40000010000 */
[----:B------:R-:W1:Y:S01]  /*8500*/  MUFU.EX2 R82, R162 ;  /* 0x000000a200527308 */ /* 0x000e620000000800 */
[----:B0-----:R-:W-:-:S01]  /*8510*/  FADD.FTZ R77, R80, R77 ;  /* 0x0000004d504d7221 */ /* 0x001fc20000010000 */
[----:B------:R-:W-:-:S03]  /*8520*/  FADD.FTZ R4, R72, R5 ;  /* 0x0000000548047221 */ /* 0x000fc60000010000 */
[----:B------:R-:W-:Y:S01]  /*8530*/  FADD.FTZ R77, R158, R77 ;  /* 0x0000004d9e4d7221 */ /* 0x000fe20000010000 */
[----:B------:R-:W-:-:S02]  /*8540*/  FADD.FTZ R5, R47, R4 ;  /* 0x000000042f057221 */ /* 0x000fc40000010000 */
[----:B------:R-:W0:Y:S01]  /*8550*/  MUFU.EX2 R50, R50 ;  /* 0x0000003200327308 */ /* 0x000e220000000800 */
[----:B------:R-:W-:-:S01]  /*8560*/  FADD.FTZ R77, R79, R77 ;  /* 0x0000004d4f4d7221 */ /* 0x000fc20000010000 */
[----:B------:R-:W-:-:S03]  /*8570*/  FADD.FTZ R4, R68, R5 ;  /* 0x0000000544047221 */ /* 0x000fc60000010000 */
[----:B--2---:R-:W-:Y:S01]  /*8580*/  FADD.FTZ R77, R44, R77 ;  /* 0x0000004d2c4d7221 */ /* 0x004fe20000010000 */
[----:B------:R-:W-:-:S02]  /*8590*/  FADD.FTZ R5, R49, R4 ;  /* 0x0000000431057221 */ /* 0x000fc40000010000 */
[----:B------:R-:W2:Y:S01]  /*85a0*/  MUFU.EX2 R48, R48 ;  /* 0x0000003000307308 */ /* 0x000ea20000000800 */
[----:B-1----:R-:W-:-:S01]  /*85b0*/  FADD.FTZ R77, R82, R77 ;  /* 0x0000004d524d7221 */ /* 0x002fc20000010000 */
[----:B------:R-:W-:-:S04]  /*85c0*/  FADD.FTZ R4, R62, R5 ;  /* 0x000000053e047221 */ /* 0x000fc80000010000 */
[----:B------:R-:W-:Y:S02]  /*85d0*/  FADD.FTZ R5, R51, R4 ;  /* 0x0000000433057221 */ /* 0x000fe40000010000 */
[----:B------:R-:W1:Y:S01]  /*85e0*/  MUFU.EX2 R52, R52 ;  /* 0x0000003400347308 */ /* 0x000e620000000800 */
[----:B0-----:R-:W-:-:S01]  /*85f0*/  FADD.FTZ R77, R50, R77 ;  /* 0x0000004d324d7221 */ /* 0x001fc20000010000 */
[----:B------:R-:W-:-:S04]  /*8600*/  FADD.FTZ R4, R60, R5 ;  /* 0x000000053c047221 */ /* 0x000fc80000010000 */
[----:B------:R-:W-:Y:S02]  /*8610*/  FADD.FTZ R5, R53, R4 ;  /* 0x0000000435057221 */ /* 0x000fe40000010000 */
[----:B------:R-:W0:Y:S01]  /*8620*/  MUFU.EX2 R155, R84 ;  /* 0x00000054009b7308 */ /* 0x000e220000000800 */
[----:B--2---:R-:W-:-:S07]  /*8630*/  FADD.FTZ R77, R48, R77 ;  /* 0x0000004d304d7221 */ /* 0x004fce0000010000 */
[----:B------:R-:W2:Y:S01]  /*8640*/  MUFU.EX2 R196, R196 ;  /* 0x000000c400c47308 */ /* 0x000ea20000000800 */
[----:B-1----:R-:W-:-:S07]  /*8650*/  FADD.FTZ R77, R52, R77 ;  /* 0x0000004d344d7221 */ /* 0x002fce0000010000 */
[----:B------:R-:W1:Y:S01]  /*8660*/  MUFU.EX2 R12, R12 ;  /* 0x0000000c000c7308 */ /* 0x000e620000000800 */
[----:B0-----:R-:W-:-:S07]  /*8670*/  FADD.FTZ R77, R155, R77 ;  /* 0x0000004d9b4d7221 */ /* 0x001fce0000010000 */
[----:B------:R-:W0:Y:S01]  /*8680*/  MUFU.EX2 R46, R29 ;  /* 0x0000001d002e7308 */ /* 0x000e220000000800 */
[----:B--2---:R-:W-:-:S01]  /*8690*/  FADD.FTZ R77, R196, R77 ;  /* 0x0000004dc44d7221 */ /* 0x004fc20000010000 */
[----:B-1----:R-:W-:-:S03]  /*86a0*/  FADD.FTZ R5, R12, R5 ;  /* 0x000000050c057221 */ /* 0x002fc60000010000 */
[----:B0-----:R-:W-:Y:S01]  /*86b0*/  FADD.FTZ R4, R46, R77 ;  /* 0x0000004d2e047221 */ /* 0x001fe20000010000 */
[----:B------:R-:W-:Y:S06]  /*86c0*/  @!P0 BRA `(.L_x_1093) ;  /* 0x0000000000048947 */ /* 0x000fec0003800000 */
[----:B------:R-:W-:Y:S01]  /*86d0*/  BPT.TRAP 0x1 ;  /* 0x000000040000795c */ /* 0x000fe20000300000 */
.L_x_1093:
[----:B------:R-:W-:Y:S01]  /*86e0*/  ULEA UR10, UR32, UR36, 0x3 ;  /* 0x00000024200a7291 */ /* 0x000fe2000f8e183f */
[----:B------:R-:W-:Y:S01]  /*86f0*/  ISETP.GT.AND P1, PT, R15, R14, PT ;  /* 0x0000000e0f00720c */ /* 0x000fe20003f24270 */
[----:B------:R-:W-:Y:S01]  /*8700*/  FMUL.FTZ R88, R88, R55 ;  /* 0x0000003758587220 */ /* 0x000fe20000410000 */
[----:B------:R-:W-:Y:S01]  /*8710*/  F2FP.SATFINITE.E4M3.F32.PACK_AB_MERGE_C R37, R152, R37, RZ ;  /* 0x000000259825723e */ /* 0x000fe200048070ff */
[----:B------:R-:W-:Y:S01]  /*8720*/  UIADD3 UR10, UR10, 0x22860, URZ ;  /* 0x000228600a0a7890 */ /* 0x000fe2000fffe03f */
[----:B------:R-:W-:Y:S01]  /*8730*/  F2FP.SATFINITE.E4M3.F32.PACK_AB_MERGE_C R23, R26, R23, RZ ;  /* 0x000000171a17723e */ /* 0x000fe200048070ff */
[----:B------:R-:W-:Y:S01]  /*8740*/  UMOV UR32, UR4 ;  /* 0x0000000400207c82 */ /* 0x000fe20008000000 */
[----:B------:R-:W-:Y:S01]  /*8750*/  F2FP.SATFINITE.E4M3.F32.PACK_AB_MERGE_C R27, R30, R27, RZ ;  /* 0x0000001b1e1b723e */ /* 0x000fe200048070ff */
[----:B------:R-:W-:Y:S01]  /*8760*/  UPRMT UR10, UR7, 0x654, UR10 ;  /* 0x00000654070a7896 */ /* 0x000fe2000800000a */
[----:B------:R-:W-:Y:S01]  /*8770*/  F2FP.SATFINITE.E4M3.F32.PACK_AB_MERGE_C R13, R74, R13, RZ ;  /* 0x0000000d4a0d723e */ /* 0x000fe200048070ff */
[----:B------:R-:W-:Y:S01]  /*8780*/  FMUL.FTZ R89, R89, R55 ;  /* 0x0000003759597220 */ /* 0x000fe20000410000 */
[----:B------:R-:W-:Y:S01]  /*8790*/  F2FP.SATFINITE.E4M3.F32.PACK_AB_MERGE_C R12, R12, R53, RZ ;  /* 0x000000350c0c723e */ /* 0x000fe200048070ff */
[-C--:B------:R-:W-:Y:S01]  /*87a0*/  FMUL.FTZ R92, R92, R55.reuse ;  /* 0x000000375c5c7220 */ /* 0x080fe20000410000 */
[----:B------:R-:W-:Y:S01]  /*87b0*/  F2FP.SATFINITE.E4M3.F32.PACK_AB_MERGE_C R58, R59, R58, RZ ;  /* 0x0000003a3b3a723e */ /* 0x000fe200048070ff */
[-C--:B------:R-:W-:Y:S01]  /*87c0*/  FMUL.FTZ R93, R93, R55.reuse ;  /* 0x000000375d5d7220 */ /* 0x080fe20000410000 */
[----:B------:R-:W-:Y:S01]  /*87d0*/  F2FP.SATFINITE.E4M3.F32.PACK_AB_MERGE_C R34, R63, R34, RZ ;  /* 0x000000223f22723e */ /* 0x000fe200048070ff */
[----:B------:R-:W-:Y:S01]  /*87e0*/  FMUL.FTZ R96, R96, R55 ;  /* 0x0000003760607220 */ /* 0x000fe20000410000 */
[----:B------:R-:W-:Y:S01]  /*87f0*/  F2FP.SATFINITE.E4M3.F32.PACK_AB_MERGE_C R33, R156, R33, RZ ;  /* 0x000000219c21723e */ /* 0x000fe200048070ff */
[----:B------:R-:W-:Y:S01]  /*8800*/  SYNCS.ARRIVE.TRANS64.RED.A1T0 RZ, [UR10], RZ ;  /* 0x000000ffffff79a7 */ /* 0x000fe2000810040a */
        /* <DEDUP_REMOVED lines=16> */
[----:B------:R-:W-:Y:S01]  /*8910*/  F2FP.SATFINITE.E4M3.F32.PACK_AB_MERGE_C R162, R154, R35, R37 ;  /* 0x000000239aa2723e */ /* 0x000fe20004807025 */
[-C--:B------:R-:W-:Y:S01]  /*8920*/  FMUL.FTZ R113, R113, R55.reuse ;  /* 0x0000003771717220 */ /* 0x080fe20000410000 */
[----:B------:R-:W-:Y:S01]  /*8930*/  F2FP.SATFINITE.E4M3.F32.PACK_AB_MERGE_C R164, R21, R24, R23 ;  /* 0x0000001815a4723e */ /* 0x000fe20004807017 */
[-C--:B------:R-:W-:Y:S01]  /*8940*/  FMUL.FTZ R116, R116, R55.reuse ;  /* 0x0000003774747220 */ /* 0x080fe20000410000 */
[----:B------:R-:W-:Y:S01]  /*8950*/  F2FP.SATFINITE.E4M3.F32.PACK_AB_MERGE_C R163, R69, R36, R13 ;  /* 0x0000002445a3723e */ /* 0x000fe2000480700d */
[----:B------:R-:W-:Y:S01]  /*8960*/  FMUL.FTZ R117, R117, R55 ;  /* 0x0000003775757220 */ /* 0x000fe20000410000 */
        /* <DEDUP_REMOVED lines=21> */
[-C--:B------:R-:W-:Y:S01]  /*8ac0*/  FMUL.FTZ R140, R140, R55.reuse ;  /* 0x000000378c8c7220 */ /* 0x080fe20000410000 */
[----:B------:R-:W-:Y:S01]  /*8ad0*/  F2FP.SATFINITE.E4M3.F32.PACK_AB_MERGE_C R153, R82, R44, R29 ;  /* 0x0000002c5299723e */ /* 0x000fe2000480701d */
[-C--:B------:R-:W-:Y:S01]  /*8ae0*/  FMUL.FTZ R141, R141, R55.reuse ;  /* 0x000000378d8d7220 */ /* 0x080fe20000410000 */
[----:B------:R-:W-:Y:S01]  /*8af0*/  F2FP.SATFINITE.E4M3.F32.PACK_AB_MERGE_C R155, R155, R52, R30 ;  /* 0x000000349b9b723e */ /* 0x000fe2000480701e */
        /* <DEDUP_REMOVED lines=36> */
[----:B------:R-:W-:-:S02]  /*8d40*/  VIADD R15, R15, 0xffffffff ;  /* 0xffffffff0f0f7836 */ /* 0x000fc40000000000 */
[----:B------:R-:W-:Y:S02]  /*8d50*/  IMAD.MOV.U32 R13, RZ, RZ, R20 ;  /* 0x000000ffff0d7224 */ /* 0x000fe400078e0014 */
[----:B------:R-:W-:Y:S02]  /*8d60*/  IMAD.MOV.U32 R12, RZ, RZ, R10 ;  /* 0x000000ffff0c7224 */ /* 0x000fe400078e000a */
[----:B------:R-:W-:Y:S01]  /*8d70*/  IMAD.MOV.U32 R21, RZ, RZ, R2 ;  /* 0x000000ffff157224 */ /* 0x000fe200078e0002 */
[----:B------:R-:W-:Y:S06]  /*8d80*/  @P1 BRA `(.L_x_1094) ;  /* 0xffffffc800481947 */ /* 0x000fec000383ffff */
.L_x_1075:
[----:B------:R-:W2:Y:S01]  /*8d90*/  LDL R12, [R1] ;  /* 0x00000000010c7983 */ /* 0x000ea20000100800 */
[----:B------:R-:W-:Y:S01]  /*8da0*/  ISETP.NE.AND P2, PT, R22, 0x1, PT ;  /* 0x000000011600780c */ /* 0x000fe20003f45270 */
[----:B------:R-:W-:Y:S01]  /*8db0*/  ULDC UR10, c[0x0][0x9dc] ;  /* 0x00027700000a7ab9 */ /* 0x000fe20000000800 */
[----:B------:R-:W-:-:S11]  /*8dc0*/  IADD3 R23, -R11, 0x1, RZ ;  /* 0x000000010b177810 */ /* 0x000fd60007ffe1ff */
[----:B------:R-:W0:Y:S08]  /*8dd0*/  @P2 LDC R14, c[0x0][0x44c] ;  /* 0x00011300ff0e2b82 */ /* 0x000e300000000800 */
[----:B------:R-:W1:Y:S01]  /*8de0*/  @P2 LDC R21, c[0x0][0x450] ;  /* 0x00011400ff152b82 */ /* 0x000e620000000800 */
[----:B--2---:R-:W-:Y:S02]  /*8df0*/  LOP3.LUT P1, RZ, R12, 0x1, RZ, 0xc0, !PT ;  /* 0x000000010cff7812 */ /* 0x004fe4000782c0ff */
[----:B------:R-:W2:Y:S02]  /*8e00*/  S2R R12, SR_CTAID.X ;  /* 0x00000000000c7919 */ /* 0x000ea40000002500 */
[----:B--2---:R-:W-:-:S05]  /*8e10*/  LEA R13, R12, 0x7f, 0x7 ;  /* 0x0000007f0c0d7811 */ /* 0x004fca00078e38ff */
[----:B0-----:R-:W-:-:S04]  /*8e20*/  @P2 IMAD.HI.U32 R12, R13, R14, RZ ;  /* 0x0000000e0d0c2227 */ /* 0x001fc800078e00ff */
[----:B------:R-:W-:Y:S01]  /*8e30*/  IMAD.MOV.U32 R11, RZ, RZ, R13 ;  /* 0x000000ffff0b7224 */ /* 0x000fe200078e000d */
[----:B-1----:R-:W-:Y:S01]  /*8e40*/  @P2 SHF.R.U32.HI R11, RZ, R21, R12 ;  /* 0x00000015ff0b2219 */ /* 0x002fe2000001160c */
[----:B------:R-:W-:-:S04]  /*8e50*/  IMAD R14, R16, UR33, R23 ;  /* 0x00000021100e7c24 */ /* 0x000fc8000f8e0217 */
[----:B------:R-:W-:-:S04]  /*8e60*/  IMAD.IADD R11, R14, 0x1, R11 ;  /* 0x000000010e0b7824 */ /* 0x000fc800078e020b */
[----:B------:R-:W-:Y:S01]  /*8e70*/  VIADD R12, R11, -UR10 ;  /* 0x8000000a0b0c7c36 */ /* 0x000fe20008000000 */
[----:B------:R-:W-:Y:S06]  /*8e80*/  @!P1 BRA `(.L_x_1095) ;  /* 0x0000000000449947 */ /* 0x000fec0003800000 */
[----:B------:R-:W-:-:S13]  /*8e90*/  ISETP.GT.AND P1, PT, R11, -0x1, PT ;  /* 0xffffffff0b00780c */ /* 0x000fda0003f24270 */
[----:B------:R-:W-:Y:S05]  /*8ea0*/  @P1 BRA `(.L_x_1096) ;  /* 0x0000000000201947 */ /* 0x000fea0003800000 */
[----:B------:R-:W0:Y:S01]  /*8eb0*/  LDC R24, c[0x0][0x9e4] ;  /* 0x00027900ff187b82 */ /* 0x000e220000000800 */
[----:B------:R-:W-:Y:S02]  /*8ec0*/  LOP3.LUT R11, RZ, R11, RZ, 0x33, !PT ;  /* 0x0000000bff0b7212 */ /* 0x000fe400078e33ff */
[----:B0-----:R-:W-:-:S13]  /*8ed0*/  ISETP.NE.AND P1, PT, R24, 0x1, PT ;  /* 0x000000011800780c */ /* 0x001fda0003f25270 */
[----:B------:R-:W0:Y:S02]  /*8ee0*/  @P1 LDC.64 R26, c[0x0][0x9e8] ;  /* 0x00027a00ff1a1b82 */ /* 0x000e240000000a00 */
[----:B0-----:R-:W-:-:S05]  /*8ef0*/  @P1 IMAD.HI.U32 R14, R11, R26, RZ ;  /* 0x0000001a0b0e1227 */ /* 0x001fca00078e00ff */
[----:B------:R-:W-:-:S04]  /*8f00*/  @P1 SHF.R.U32.HI R11, RZ, R27, R14 ;  /* 0x0000001bff0b1219 */ /* 0x000fc8000001160e */
[----:B------:R-:W-:Y:S01]  /*8f10*/  LOP3.LUT R11, RZ, R11, RZ, 0x33, !PT ;  /* 0x0000000bff0b7212 */ /* 0x000fe200078e33ff */
[----:B------:R-:W-:Y:S06]  /*8f20*/  BRA `(.L_x_1097) ;  /* 0x0000000000147947 */ /* 0x000fec0003800000 */
.L_x_1096:
[----:B------:R-:W0:Y:S02]  /*8f30*/  LDC R24, c[0x0][0x9e4] ;  /* 0x00027900ff187b82 */ /* 0x000e240000000800 */
[----:B0-----:R-:W-:-:S13]  /*8f40*/  ISETP.NE.AND P1, PT, R24, 0x1, PT ;  /* 0x000000011800780c */ /* 0x001fda0003f25270 */
[----:B------:R-:W0:Y:S02]  /*8f50*/  @P1 LDC.64 R26, c[0x0][0x9e8] ;  /* 0x00027a00ff1a1b82 */ /* 0x000e240000000a00 */
[----:B0-----:R-:W-:-:S05]  /*8f60*/  @P1 IMAD.HI.U32 R14, R11, R26, RZ ;  /* 0x0000001a0b0e1227 */ /* 0x001fca00078e00ff */
[----:B------:R-:W-:-:S07]  /*8f70*/  @P1 SHF.R.U32.HI R11, RZ, R27, R14 ;  /* 0x0000001bff0b1219 */ /* 0x000fce000001160e */
.L_x_1097:
[----:B------:R-:W-:-:S05]  /*8f80*/  IMAD R11, R11, R24, RZ ;  /* 0x000000180b0b7224 */ /* 0x000fca00078e02ff */
[----:B------:R-:W-:-:S07]  /*8f90*/  VIMNMX R12, R12, R11, !PT ;  /* 0x0000000b0c0c7248 */ /* 0x000fce0007fe0100 */
.L_x_1095:
[----:B------:R-:W-:-:S05]  /*8fa0*/  VIADD R12, R12, 0x7f ;  /* 0x0000007f0c0c7836 */ /* 0x000fca0000000000 */
[----:B------:R-:W-:-:S04]  /*8fb0*/  SHF.R.S32.HI R11, RZ, 0x1f, R12 ;  /* 0x0000001fff0b7819 */ /* 0x000fc8000001140c */
[----:B------:R-:W-:-:S04]  /*8fc0*/  LEA.HI R11, R11, R12, RZ, 0x7 ;  /* 0x0000000c0b0b7211 */ /* 0x000fc800078f38ff */
[----:B------:R-:W-:-:S04]  /*8fd0*/  SHF.R.S32.HI R11, RZ, 0x7, R11 ;  /* 0x00000007ff0b7819 */ /* 0x000fc8000001140b */
[----:B------:R-:W-:-:S04]  /*8fe0*/  VIMNMX R12, R18, R11, !PT ;  /* 0x0000000b120c7248 */ /* 0x000fc80007fe0100 */
[----:B------:R-:W-:-:S13]  /*8ff0*/  ISETP.GE.AND P1, PT, R15, R12, PT ;  /* 0x0000000c0f00720c */ /* 0x000fda0003f26270 */
[----:B------:R-:W-:Y:S05]  /*9000*/  @!P1 BRA `(.L_x_1098) ;  /* 0x0000002400949947 */ /* 0x000fea0003800000 */
[----:B------:R-:W-:Y:S01]  /*9010*/  IMAD.MOV.U32 R13, RZ, RZ, R20 ;  /* 0x000000ffff0d7224 */ /* 0x000fe200078e0014 */
[----:B------:R-:W-:Y:S01]  /*9020*/  UMOV UR32, UR4 ;  /* 0x0000000400207c82 */ /* 0x000fe20008000000 */
[----:B------:R-:W-:Y:S02]  /*9030*/  IMAD.MOV.U32 R11, RZ, RZ, R10 ;  /* 0x000000ffff0b7224 */ /* 0x000fe400078e000a */
[----:B------:R-:W-:-:S07]  /*9040*/  IMAD.MOV.U32 R14, RZ, RZ, R2 ;  /* 0x000000ffff0e7224 */ /* 0x000fce00078e0002 */
.L_x_1109:
[----:B------:R-:W-:Y:S01]  /*9050*/  ISETP.NE.AND P2, PT, RZ, UR37, PT ;  /* 0x00000025ff007c0c */ /* 0x000fe2000bf45270 */
[----:B------:R-:W-:-:S04]  /*9060*/  UISETP.NE.AND UP0, UPT, UR32, 0x1, UPT ;  /* 0x000000012000788c */ /* 0x000fc8000bf05270 */
[----:B------:R-:W-:-:S06]  /*9070*/  USEL UR4, URZ, 0x1, UP0 ;  /* 0x000000013f047887 */ /* 0x000fcc0008000000 */
[----:B------:R-:W-:Y:S02]  /*9080*/  LOP3.LUT R2, R14, UR4, RZ, 0x3c, !PT ;  /* 0x000000040e027c12 */ /* 0x000fe4000f8e3cff */
[----:B------:R-:W-:Y:S05]  /*9090*/  @P2 BRA `(.L_x_1099) ;  /* 0x0000000000342947 */ /* 0x000fea0003800000 */
[----:B------:R-:W-:Y:S05]  /*90a0*/  @!P0 BRA `(.L_x_1100) ;  /* 0x0000000000048947 */ /* 0x000fea0003800000 */
[----:B------:R-:W-:Y:S01]  /*90b0*/  BPT.TRAP 0x1 ;  /* 0x000000040000795c */ /* 0x000fe20000300000 */
.L_x_1100:
        /* <DEDUP_REMOVED lines=8> */
.L_x_1101:
[----:B-1----:R-:W-:Y:S05]  /*9140*/  @P1 BRA `(.L_x_1099) ;  /* 0x0000000000081947 */ /* 0x002fea0003800000 */
[----:B------:R-:W1:Y:S02]  /*9150*/  SYNCS.PHASECHK.TRANS64.TRYWAIT P1, [UR4+0x22830], R9 ;  /* 0x02283009ff0075a7 */ /* 0x000e640008020144 */
[----:B-1----:R-:W-:Y:S05]  /*9160*/  @!P1 BRA `(.L_x_1102) ;  /* 0x000000d000c09947 */ /* 0x002fea0003800000 */
.L_x_1099:
        /* <DEDUP_REMOVED lines=40> */
.L_x_1104:
[----:B------:R-:W-:Y:S01]  /*93f0*/  ULEA UR10, UR32, UR36, 0x3 ;  /* 0x00000024200a7291 */ /* 0x000fe2000f8e183f */
[----:B------:R-:W-:-:S08]  /*9400*/  SHF.L.U32 R9, R14, 0x1f, RZ ;  /* 0x0000001f0e097819 */ /* 0x000fd000000006ff */
[----:B------:R0:W1:Y:S01]  /*9410*/  SYNCS.PHASECHK.TRANS64.TRYWAIT P1, [UR10+0x22850], R9 ;  /* 0x02285009ff0075a7 */ /* 0x000062000802014a */
[----:B------:R-:W-:Y:S05]  /*9420*/  @!P0 BRA `(.L_x_1105) ;  /* 0x0000000000048947 */ /* 0x000fea0003800000 */
[----:B------:R-:W-:Y:S01]  /*9430*/  BPT.TRAP 0x1 ;  /* 0x000000040000795c */ /* 0x000fe20000300000 */
.L_x_1105:
[----:B-1----:R-:W-:Y:S05]  /*9440*/  @P1 BRA `(.L_x_1103) ;  /* 0x0000000000081947 */ /* 0x002fea0003800000 */
[----:B------:R-:W1:Y:S02]  /*9450*/  SYNCS.PHASECHK.TRANS64.TRYWAIT P1, [UR10+0x22850], R9 ;  /* 0x02285009ff0075a7 */ /* 0x000e64000802014a */
[----:B-1----:R-:W-:Y:S05]  /*9460*/  @!P1 BRA `(.L_x_1106) ;  /* 0x000000d000189947 */ /* 0x002fea0003800000 */
.L_x_1103:
[----:B------:R-:W-:Y:S01]  /*9470*/  UIADD3 UR10, UR36, 0x400, URZ ;  /* 0x00000400240a7890 */ /* 0x000fe2000fffe03f */
[----:B------:R-:W-:Y:S01]  /*9480*/  WARPGROUP.ARRIVE ;  /* 0x00000000000079c5 */ /* 0x000fe20000000000 */
[----:B------:R-:W-:Y:S01]  /*9490*/  UMOV UR11, 0x40000040 ;  /* 0x40000040000b7882 */ /* 0x000fe20000000000 */
[----:B------:R-:W-:Y:S01]  /*94a0*/  UMOV UR15, 0x40000040 ;  /* 0x40000040000f7882 */ /* 0x000fe20000000000 */
[----:B------:R-:W-:Y:S01]  /*94b0*/  USHF.R.U32.HI UR10, URZ, 0x4, UR10 ;  /* 0x000000043f0a7899 */ /* 0x000fe2000801160a */
[----:B01----:R-:W-:-:S03]  /*94c0*/  IADD3 R9, -R19, 0xb, RZ ;  /* 0x0000000b13097810 */ /* 0x003fc60007ffe1ff */
[----:B------:R-:W-:-:S04]  /*94d0*/  ULOP3.LUT UR10, UR10, 0x3fff, URZ, 0xc0, !UPT ;  /* 0x00003fff0a0a7892 */ /* 0x000fc8000f8ec03f */
[----:B------:R-:W-:-:S04]  /*94e0*/  ULOP3.LUT UR10, UR10, 0x10000, URZ, 0xfc, !UPT ;  /* 0x000100000a0a7892 */ /* 0x000fc8000f8efc3f */
[----:B------:R-:W-:-:S04]  /*94f0*/  ULEA UR10, UR32, UR10, 0xa ;  /* 0x0000000a200a7291 */ /* 0x000fc8000f8e503f */
[----:B------:R-:W-:-:S05]  /*9500*/  UIADD3 UR14, UR10, 0x2, URZ ;  /* 0x000000020a0e7890 */ /* 0x000fca000fffe03f */
[----:B------:R-:W-:Y:S01]  /*9510*/  QGMMA.64x128x32.F32.E4M3.E4M3 R88, R164, gdesc[UR8], R88, gsb0 ;  /* 0x01e00008a4587df3 */ /* 0x000fe20008000858 */
[----:B------:R-:W-:Y:S02]  /*9520*/  UMOV UR11, 0x40000040 ;  /* 0x40000040000b7882 */ /* 0x000fe40000000000 */
        /* <DEDUP_REMOVED lines=8> */
[----:B------:R-:W-:Y:S03]  /*95b0*/  QGMMA.64x128x32.F32.E4M3.E4M3 R88, R156, gdesc[UR12], R88, gsb0 ;  /* 0x01e0000c9c587df3 */ /* 0x000fe60008000858 */
[----:B------:R-:W-:Y:S02]  /*95c0*/  WARPGROUP.DEPBAR.LE gsb0, 0x0 ;  /* 0x00008000000079c5 */ /* 0x000fe40000010000 */
[----:B------:R-:W-:-:S07]  /*95d0*/  WARPGROUP.ARRIVE ;  /* 0x00000000000079c5 */ /* 0x000fce0000000000 */
[----:B------:R-:W-:Y:S03]  /*95e0*/  QGMMA.64x128x32.F32.E4M3.E4M3 R88, R152, gdesc[UR8], R88, gsb0 ;  /* 0x01e0000898587df3 */ /* 0x000fe60008000858 */
[----:B------:R-:W-:Y:S02]  /*95f0*/  WARPGROUP.DEPBAR.LE gsb0, 0x0 ;  /* 0x00008000000079c5 */ /* 0x000fe40000010000 */
[----:B------:R0:W-:Y:S06]  /*9600*/  BAR.ARV R9, 0x100 ;  /* 0x000400090000751d */ /* 0x0001ec0000002000 */
[----:B------:R-:W-:Y:S05]  /*9610*/  @!P0 BRA `(.L_x_1107) ;  /* 0x0000000000048947 */ /* 0x000fea0003800000 */
[----:B------:R-:W-:Y:S01]  /*9620*/  BPT.TRAP 0x1 ;  /* 0x000000040000795c */ /* 0x000fe20000300000 */
.L_x_1107:
        /* <DEDUP_REMOVED lines=81> */
[----:B------:R-:W-:Y:S01]  /*9b40*/  FMUL.FTZ R84, R0, R87 ;  /* 0x0000005700547220 */ /* 0x000fe20000410000 */
[----:B------:R-:W-:-:S04]  /*9b50*/  ULEA UR10, UR4, UR36, 0x3 ;  /* 0x00000024040a7291 */ /* 0x000fc8000f8e183f */
[----:B------:R-:W1:Y:S01]  /*9b60*/  MUFU.TANH R162, R162 ;  /* 0x000000a200a27308 */ /* 0x000e620000002400 */
[----:B--2---:R-:W-:Y:S01]  /*9b70*/  FMNMX.FTZ R9, R160, R9, !PT ;  /* 0x00000009a0097209 */ /* 0x004fe20007810000 */
[----:B------:R-:W-:-:S04]  /*9b80*/  UIADD3 UR10, UR10, 0x22840, URZ ;  /* 0x000228400a0a7890 */ /* 0x000fc8000fffe03f */
[----:B------:R-:W-:Y:S02]  /*9b90*/  UPRMT UR10, UR7, 0x654, UR10 ;  /* 0x00000654070a7896 */ /* 0x000fe4000800000a */
[----:B------:R-:W2:Y:S01]  /*9ba0*/  MUFU.TANH R32, R32 ;  /* 0x0000002000207308 */ /* 0x000ea20000002400 */
[----:B0-----:R-:W-:-:S06]  /*9bb0*/  FMNMX.FTZ R21, R30, R21, !PT ;  /* 0x000000151e157209 */ /* 0x001fcc0007810000 */
[----:B------:R-:W-:Y:S01]  /*9bc0*/  SYNCS.ARRIVE.TRANS64.RED.A1T0 RZ, [UR10], RZ ;  /* 0x000000ffffff79a7 */ /* 0x000fe2000810040a */
        /* <DEDUP_REMOVED lines=103> */
[----:B-1----:R-:W-:Y:S02]  /*a240*/  FMNMX.FTZ R21, R82, R21, !PT ;  /* 0x0000001552157209 */ /* 0x002fe40007810000 */
[----:B--2---:R-:W-:Y:S02]  /*a250*/  FMNMX.FTZ R23, R214, R9, !PT ;  /* 0x00000009d6177209 */ /* 0x004fe40007810000 */
[----:B------:R-:W1:Y:S03]  /*a260*/  LDC R9, c[0x0][0x988] ;  /* 0x00026200ff097b82 */ /* 0x000e660000000800 */
[----:B------:R-:W2:Y:S01]  /*a270*/  SHFL.BFLY PT, R10, R23, 0x2, 0x1f ;  /* 0x0c401f00170a7f89 */ /* 0x000ea200000e0000 */
[----:B0-----:R-:W-:-:S05]  /*a280*/  FMNMX.FTZ R21, R84, R21, !PT ;  /* 0x0000001554157209 */ /* 0x001fca0007810000 */
[----:B------:R-:W0:Y:S01]  /*a290*/  SHFL.BFLY PT, R20, R21, 0x2, 0x1f ;  /* 0x0c401f0015147f89 */ /* 0x000e2200000e0000 */
[----:B--2---:R-:W-:-:S05]  /*a2a0*/  FMNMX.FTZ R25, R23, R10, !PT ;  /* 0x0000000a17197209 */ /* 0x004fca0007810000 */
[----:B------:R-:W2:Y:S01]  /*a2b0*/  SHFL.BFLY PT, R10, R25, 0x1, 0x1f ;  /* 0x0c201f00190a7f89 */ /* 0x000ea200000e0000 */
[----:B0-----:R-:W-:-:S05]  /*a2c0*/  FMNMX.FTZ R27, R21, R20, !PT ;  /* 0x00000014151b7209 */ /* 0x001fca0007810000 */
[----:B------:R-:W0:Y:S01]  /*a2d0*/  SHFL.BFLY PT, R20, R27, 0x1, 0x1f ;  /* 0x0c201f001b147f89 */ /* 0x000e2200000e0000 */
[----:B--2---:R-:W-:-:S05]  /*a2e0*/  FMNMX.FTZ R10, R25, R10, !PT ;  /* 0x0000000a190a7209 */ /* 0x004fca0007810000 */
[C---:B-1----:R-:W-:Y:S01]  /*a2f0*/  FFMA.FTZ R51, R10.reuse, R9, -8 ;  /* 0xc10000000a337423 */ /* 0x042fe20000010009 */
[----:B------:R-:W-:-:S01]  /*a300*/  FADD.FTZ R86, -R10, R11 ;  /* 0x0000000b0a567221 */ /* 0x000fc20000010100 */
[----:B0-----:R-:W-:Y:S02]  /*a310*/  FMNMX.FTZ R20, R27, R20, !PT ;  /* 0x000000141b147209 */ /* 0x001fe40007810000 */
[----:B------:R-:W-:-:S01]  /*a320*/  FFMA.FTZ R21, R156, R9, -R51 ;  /* 0x000000099c157223 */ /* 0x000fc20000010833 */
[-CC-:B------:R-:W-:Y:S01]  /*a330*/  FFMA.FTZ R23, R160, R9.reuse, -R51.reuse ;  /* 0x00000009a0177223 */ /* 0x180fe20000010833 */
[----:B------:R-:W-:-:S01]  /*a340*/  FFMA.FTZ R156, R162, R9, -R51 ;  /* 0x00000009a29c7223 */ /* 0x000fc20000010833 */
[----:B------:R-:W-:Y:S01]  /*a350*/  FFMA.FTZ R25, R164, R9, -R51 ;  /* 0x00000009a4197223 */ /* 0x000fe20000010833 */
[----:B------:R-:W-:-:S01]  /*a360*/  FADD.FTZ R216, -R20, R13 ;  /* 0x0000000d14d87221 */ /* 0x000fc20000010100 */
[-CC-:B------:R-:W-:Y:S01]  /*a370*/  FFMA.FTZ R13, R152, R9.reuse, -R51.reuse ;  /* 0x00000009980d7223 */ /* 0x180fe20000010833 */
[----:B------:R-:W-:-:S01]  /*a380*/  FFMA.FTZ R152, R154, R9, -R51 ;  /* 0x000000099a987223 */ /* 0x000fc20000010833 */
        /* <DEDUP_REMOVED lines=26> */
[-C--:B------:R-:W-:Y:S01]  /*a530*/  FFMA.FTZ R51, R20, R9.reuse, -8 ;  /* 0xc100000014337423 */ /* 0x080fe20000010009 */
[-C--:B------:R-:W-:Y:S01]  /*a540*/  FMUL.FTZ R86, R86, R9.reuse ;  /* 0x0000000956567220 */ /* 0x080fe20000410000 */
[-C--:B------:R-:W-:Y:S01]  /*a550*/  FMUL.FTZ R11, R216, R9.reuse ;  /* 0x00000009d80b7220 */ /* 0x080fe20000410000 */
        /* <DEDUP_REMOVED lines=25> */
[----:B0-----:R-:W-:-:S01]  /*a6f0*/  FFMA.FTZ R5, R86, R5, R13 ;  /* 0x0000000556057223 */ /* 0x001fc2000001000d */
[-CC-:B------:R-:W-:Y:S01]  /*a700*/  FFMA.FTZ R68, R68, R9.reuse, -R51.reuse ;  /* 0x0000000944447223 */ /* 0x180fe20000010833 */
[----:B------:R-:W-:-:S01]  /*a710*/  FFMA.FTZ R72, R72, R9, -R51 ;  /* 0x0000000948487223 */ /* 0x000fc20000010833 */
[-CC-:B------:R-:W-:Y:S01]  /*a720*/  FFMA.FTZ R74, R74, R9.reuse, -R51.reuse ;  /* 0x000000094a4a7223 */ /* 0x180fe20000010833 */
[----:B------:R-:W-:-:S01]  /*a730*/  FFMA.FTZ R76, R76, R9, -R51 ;  /* 0x000000094c4c7223 */ /* 0x000fc20000010833 */
[-CC-:B------:R-:W-:Y:S01]  /*a740*/  FFMA.FTZ R78, R78, R9.reuse, -R51.reuse ;  /* 0x000000094e4e7223 */ /* 0x180fe20000010833 */
[----:B------:R-:W-:-:S01]  /*a750*/  FFMA.FTZ R80, R80, R9, -R51 ;  /* 0x0000000950507223 */ /* 0x000fc20000010833 */
[----:B------:R-:W0:Y:S01]  /*a760*/  MUFU.EX2 R152, R152 ;  /* 0x0000009800987308 */ /* 0x000e220000000800 */
[----:B------:R-:W-:-:S07]  /*a770*/  FFMA.FTZ R82, R82, R9, -R51 ;  /* 0x0000000952527223 */ /* 0x000fce0000010833 */
[----:B------:R-:W2:Y:S01]  /*a780*/  MUFU.EX2 R53, R53 ;  /* 0x0000003500357308 */ /* 0x000ea20000000800 */
[----:B-1----:R-:W-:-:S07]  /*a790*/  FFMA.FTZ R4, R11, R4, R14 ;  /* 0x000000040b047223 */ /* 0x002fce000001000e */
[----:B------:R-:W1:Y:S01]  /*a7a0*/  MUFU.EX2 R21, R21 ;  /* 0x0000001500157308 */ /* 0x000e620000000800 */
[----:B0-----:R-:W-:-:S07]  /*a7b0*/  FADD.FTZ R42, R152, R5 ;  /* 0x00000005982a7221 */ /* 0x001fce0000010000 */
[----:B------:R-:W0:Y:S01]  /*a7c0*/  MUFU.EX2 R24, R24 ;  /* 0x0000001800187308 */ /* 0x000e220000000800 */
[----:B--2---:R-:W-:-:S07]  /*a7d0*/  FADD.FTZ R5, R53, R4 ;  /* 0x0000000435057221 */ /* 0x004fce0000010000 */
[----:B------:R-:W2:Y:S01]  /*a7e0*/  MUFU.EX2 R154, R154 ;  /* 0x0000009a009a7308 */ /* 0x000ea20000000800 */
[----:B-1----:R-:W-:-:S01]  /*a7f0*/  FADD.FTZ R73, R21, R42 ;  /* 0x0000002a15497221 */ /* 0x002fc20000010000 */
[----:B------:R-:W-:-:S06]  /*a800*/  FFMA.FTZ R42, R62, R9, -R51 ;  /* 0x000000093e2a7223 */ /* 0x000fcc0000010833 */
[----:B------:R-:W1:Y:S01]  /*a810*/  MUFU.EX2 R55, R55 ;  /* 0x0000003700377308 */ /* 0x000e620000000800 */
[----:B0-----:R-:W-:-:S07]  /*a820*/  FADD.FTZ R4, R24, R5 ;  /* 0x0000000518047221 */ /* 0x001fce0000010000 */
[----:B------:R-:W0:Y:S01]  /*a830*/  MUFU.EX2 R23, R23 ;  /* 0x0000001700177308 */ /* 0x000e220000000800 */
[----:B--2---:R-:W-:-:S07]  /*a840*/  FADD.FTZ R44, R154, R73 ;  /* 0x000000499a2c7221 */ /* 0x004fce0000010000 */
[----:B------:R-:W2:Y:S01]  /*a850*/  MUFU.EX2 R26, R26 ;  /* 0x0000001a001a7308 */ /* 0x000ea20000000800 */
[----:B-1----:R-:W-:-:S07]  /*a860*/  FADD.FTZ R5, R55, R4 ;  /* 0x0000000437057221 */ /* 0x002fce0000010000 */
        /* <DEDUP_REMOVED lines=26> */
[----:B0-----:R-:W-:-:S01]  /*aa10*/  FADD.FTZ R75, R29, R44 ;  /* 0x0000002c1d4b7221 */ /* 0x001fc20000010000 */
[-CC-:B------:R-:W-:Y:S01]  /*aa20*/  FFMA.FTZ R44, R70, R9.reuse, -R51.reuse ;  /* 0x00000009462c7223 */ /* 0x180fe20000010833 */
[----:B------:R-:W-:-:S05]  /*aa30*/  FFMA.FTZ R51, R84, R9, -R51 ;  /* 0x0000000954337223 */ /* 0x000fca0000010833 */
        /* <DEDUP_REMOVED lines=82> */
[----:B0-----:R-:W-:-:S03]  /*af60*/  FADD.FTZ R5, R182, R75 ;  /* 0x0000004bb6057221 */ /* 0x001fc60000010000 */
[----:B--2---:R-:W-:Y:S01]  /*af70*/  FADD.FTZ R4, R79, R4 ;  /* 0x000000044f047221 */ /* 0x004fe20000010000 */
[----:B------:R-:W-:Y:S06]  /*af80*/  @!P0 BRA `(.L_x_1108) ;  /* 0x0000000000048947 */ /* 0x000fec0003800000 */
[----:B------:R-:W-:Y:S01]  /*af90*/  BPT.TRAP 0x1 ;  /* 0x000000040000795c */ /* 0x000fe20000300000 */
.L_x_1108:
        /* <DEDUP_REMOVED lines=11> */
[----:B------:R-:W-:Y:S01]  /*b050*/  F2FP.SATFINITE.E4M3.F32.PACK_AB_MERGE_C R21, R152, R13, R21 ;  /* 0x0000000d9815723e */ /* 0x000fe20004807015 */
[-C--:B------:R-:W-:Y:S01]  /*b060*/  FMUL.FTZ R94, R94, R11.reuse ;  /* 0x0000000b5e5e7220 */ /* 0x080fe20000410000 */
[----:B------:R-:W-:Y:S01]  /*b070*/  F2FP.SATFINITE.E4M3.F32.PACK_AB_MERGE_C R28, R59, R28, RZ ;  /* 0x0000001c3b1c723e */ /* 0x000fe200048070ff */
[----:B------:R-:W-:Y:S01]  /*b080*/  FMUL.FTZ R95, R95, R11 ;  /* 0x0000000b5f5f7220 */ /* 0x000fe20000410000 */
[----:B------:R-:W-:Y:S01]  /*b090*/  F2FP.SATFINITE.E4M3.F32.PACK_AB_MERGE_C R29, R162, R29, RZ ;  /* 0x0000001da21d723e */ /* 0x000fe200048070ff */
[-C--:B------:R-:W-:Y:S01]  /*b0a0*/  FMUL.FTZ R98, R98, R11.reuse ;  /* 0x0000000b62627220 */ /* 0x080fe20000410000 */
        /* <DEDUP_REMOVED lines=42> */
[-C--:B------:R-:W-:Y:S01]  /*b350*/  FMUL.FTZ R88, R88, R86.reuse ;  /* 0x0000005658587220 */ /* 0x080fe20000410000 */
[----:B------:R-:W-:Y:S01]  /*b360*/  F2FP.SATFINITE.E4M3.F32.PACK_AB_MERGE_C R160, R160, R27, R29 ;  /* 0x0000001ba0a0723e */ /* 0x000fe2000480701d */
[----:B------:R-:W-:Y:S01]  /*b370*/  FMUL.FTZ R89, R89, R86 ;  /* 0x0000005659597220 */ /* 0x000fe20000410000 */
[----:B------:R-:W-:Y:S01]  /*b380*/  F2FP.SATFINITE.E4M3.F32.PACK_AB_MERGE_C R161, R61, R30, R32 ;  /* 0x0000001e3da1723e */ /* 0x000fe20004807020 */
[----:B------:R-:W-:Y:S01]  /*b390*/  FMUL.FTZ R92, R92, R86 ;  /* 0x000000565c5c7220 */ /* 0x000fe20000410000 */
[----:B------:R-:W-:Y:S01]  /*b3a0*/  F2FP.SATFINITE.E4M3.F32.PACK_AB_MERGE_C R163, R65, R34, R36 ;  /* 0x0000002241a3723e */ /* 0x000fe20004807024 */
[-C--:B------:R-:W-:Y:S01]  /*b3b0*/  FMUL.FTZ R93, R93, R86.reuse ;  /* 0x000000565d5d7220 */ /* 0x080fe20000410000 */
        /* <DEDUP_REMOVED lines=39> */
[----:B------:R-:W-:Y:S02]  /*b630*/  IMAD.MOV.U32 R14, RZ, RZ, R2 ;  /* 0x000000ffff0e7224 */ /* 0x000fe400078e0002 */
[----:B------:R-:W-:Y:S01]  /*b640*/  IMAD.MOV.U32 R164, RZ, RZ, R21 ;  /* 0x000000ffffa47224 */ /* 0x000fe200078e0015 */
[----:B------:R-:W-:Y:S06]  /*b650*/  @P1 BRA `(.L_x_1109) ;  /* 0xffffffd8007c1947 */ /* 0x000fec000383ffff */
.L_x_1098:
[----:B------:R-:W-:-:S13]  /*b660*/  ISETP.GE.AND P1, PT, R15, R18, PT ;  /* 0x000000120f00720c */ /* 0x000fda0003f26270 */
[----:B------:R-:W-:Y:S05]  /*b670*/  @!P1 BRA `(.L_x_1110) ;  /* 0x0000003400c49947 */ /* 0x000fea0003800000 */
[C---:B------:R-:W-:Y:S01]  /*b680*/  VIADD R11, R19.reuse, 0x8 ;  /* 0x00000008130b7836 */ /* 0x040fe20000000000 */
[----:B------:R-:W-:Y:S01]  /*b690*/  IADD3 R19, -R19, 0xb, RZ ;  /* 0x0000000b13137810 */ /* 0x000fe20007ffe1ff */
[----:B------:R-:W-:Y:S01]  /*b6a0*/  IMAD.MOV.U32 R13, RZ, RZ, R20 ;  /* 0x000000ffff0d7224 */ /* 0x000fe200078e0014 */
[----:B------:R-:W-:Y:S01]  /*b6b0*/  UMOV UR32, UR4 ;  /* 0x0000000400207c82 */ /* 0x000fe20008000000 */
[----:B------:R-:W-:Y:S01]  /*b6c0*/  IMAD.MOV.U32 R12, RZ, RZ, R10 ;  /* 0x000000ffff0c7224 */ /* 0x000fe200078e000a */
[----:B------:R-:W-:Y:S01]  /*b6d0*/  ULDC UR33, c[0x0][0x9e4] ;  /* 0x0002790000217ab9 */ /* 0x000fe20000000800 */
[----:B------:R-:W-:Y:S01]  /*b6e0*/  IMAD.MOV.U32 R14, RZ, RZ, R2 ;  /* 0x000000ffff0e7224 */ /* 0x000fe200078e0002 */
[----:B------:R-:W-:Y:S01]  /*b6f0*/  ULDC UR34, c[0x0][0x288] ;  /* 0x0000a20000227ab9 */ /* 0x000fe20000000800 */
[----:B------:R-:W-:Y:S01]  /*b700*/  ULDC UR35, c[0x0][0x2f0] ;  /* 0x0000bc0000237ab9 */ /* 0x000fe20000000800 */
[----:B------:R-:W-:-:S05]  /*b710*/  ULDC UR41, c[0x0][0x9e0] ;  /* 0x0002780000297ab9 */ /* 0x000fca0000000800 */
.L_x_1129:
[----:B------:R-:W-:Y:S01]  /*b720*/  UIADD3 UR4, UR32, 0x1, URZ ;  /* 0x0000000120047890 */ /* 0x000fe2000fffe03f */
[----:B------:R-:W-:-:S03]  /*b730*/  ISETP.NE.AND P2, PT, RZ, UR37, PT ;  /* 0x00000025ff007c0c */ /* 0x000fc6000bf45270 */
[----:B------:R-:W-:-:S04]  /*b740*/  UISETP.NE.AND UP0, UPT, UR4, 0x2, UPT ;  /* 0x000000020400788c */ /* 0x000fc8000bf05270 */
[----:B------:R-:W-:Y:S02]  /*b750*/  USEL UR10, URZ, 0x1, UP0 ;  /* 0x000000013f0a7887 */ /* 0x000fe40008000000 */
[----:B------:R-:W-:-:S04]  /*b760*/  USEL UR4, UR4, URZ, UP0 ;  /* 0x0000003f04047287 */ /* 0x000fc80008000000 */
[----:B------:R-:W-:Y:S01]  /*b770*/  LOP3.LUT R2, R14, UR10, RZ, 0x3c, !PT ;  /* 0x0000000a0e027c12 */ /* 0x000fe2000f8e3cff */
[----:B--2---:R-:W-:Y:S07]  /*b780*/  @P2 BRA `(.L_x_1111) ;  /* 0x0000000000282947 */ /* 0x004fee0003800000 */
[----:B------:R-:W-:Y:S05]  /*b790*/  @!P0 BRA `(.L_x_1112) ;  /* 0x0000000000048947 */ /* 0x000fea0003800000 */
[----:B------:R-:W-:Y:S01]  /*b7a0*/  BPT.TRAP 0x1 ;  /* 0x000000040000795c */ /* 0x000fe20000300000 */
.L_x_1112:
[----:B------:R-:W-:Y:S01]  /*b7b0*/  ULEA UR10, UR4, UR36, 0x3 ;  /* 0x00000024040a7291 */ /* 0x000fe2000f8e183f */
[----:B------:R-:W-:-:S08]  /*b7c0*/  SHF.L.U32 R9, R2, 0x1f, RZ ;  /* 0x0000001f02097819 */ /* 0x000fd000000006ff */
[----:B------:R0:W1:Y:S01]  /*b7d0*/  SYNCS.PHASECHK.TRANS64.TRYWAIT P1, [UR10+0x22830], R9 ;  /* 0x02283009ff0075a7 */ /* 0x000062000802014a */
[----:B------:R-:W-:Y:S05]  /*b7e0*/  @!P0 BRA `(.L_x_1113) ;  /* 0x0000000000048947 */ /* 0x000fea0003800000 */
[----:B------:R-:W-:Y:S01]  /*b7f0*/  BPT.TRAP 0x1 ;  /* 0x000000040000795c */ /* 0x000fe20000300000 */
.L_x_1113:
[----:B-1----:R-:W-:Y:S05]  /*b800*/  @P1 BRA `(.L_x_1111) ;  /* 0x0000000000081947 */ /* 0x002fea0003800000 */
[----:B------:R-:W1:Y:S02]  /*b810*/  SYNCS.PHASECHK.TRANS64.TRYWAIT P1, [UR10+0x22830], R9 ;  /* 0x02283009ff0075a7 */ /* 0x000e64000802014a */
[----:B-1----:R-:W-:Y:S05]  /*b820*/  @!P1 BRA `(.L_x_1114) ;  /* 0x000000ac00409947 */ /* 0x002fea0003800000 */
.L_x_1111:
[----:B------:R2:W-:Y:S01]  /*b830*/  BAR.SYNC.DEFER_BLOCKING R11, 0x100 ;  /* 0x0004000b0000751d */ /* 0x0005e20000010000 */
[----:B------:R-:W-:Y:S01]  /*b840*/  R2UR UR28, R6 ;  /* 0x00000000061c72ca */ /* 0x000fe200000e0000 */
[----:B------:R-:W-:Y:S01]  /*b850*/  UIMAD UR30, UR4, 0x600, UR6 ;  /* 0x00000600041e78a4 */ /* 0x000fe2000f8e0206 */
[----:B------:R-:W-:-:S03]  /*b860*/  R2UR UR29, R7 ;  /* 0x00000000071d72ca */ /* 0x000fc600000e0000 */
[----:B------:R-:W-:Y:S01]  /*b870*/  UMOV UR31, 0x80000020 ;  /* 0x80000020001f7882 */ /* 0x000fe20000000000 */
[----:B------:R-:W-:Y:S01]  /*b880*/  UIADD3 UR10, UR30, 0x2, URZ ;  /* 0x000000021e0a7890 */ /* 0x000fe2000fffe03f */
        /* <DEDUP_REMOVED lines=27> */
[----:B--2---:R-:W-:Y:S05]  /*ba40*/  @P2 BRA `(.L_x_1115) ;  /* 0x0000000000282947 */ /* 0x004fea0003800000 */
[----:B------:R-:W-:Y:S05]  /*ba50*/  @!P0 BRA `(.L_x_1116) ;  /* 0x0000000000048947 */ /* 0x000fea0003800000 */
[----:B------:R-:W-:Y:S01]  /*ba60*/  BPT.TRAP 0x1 ;  /* 0x000000040000795c */ /* 0x000fe20000300000 */
.L_x_1116:
[----:B------:R-:W-:Y:S01]  /*ba70*/  ULEA UR10, UR32, UR36, 0x3 ;  /* 0x00000024200a7291 */ /* 0x000fe2000f8e183f */
[----:B01----:R-:W-:-:S08]  /*ba80*/  SHF.L.U32 R9, R14, 0x1f, RZ ;  /* 0x0000001f0e097819 */ /* 0x003fd000000006ff */
[----:B------:R0:W1:Y:S01]  /*ba90*/  SYNCS.PHASECHK.TRANS64.TRYWAIT P1, [UR10+0x22850], R9 ;  /* 0x02285009ff0075a7 */ /* 0x000062000802014a */
[----:B------:R-:W-:Y:S05]  /*baa0*/  @!P0 BRA `(.L_x_1117) ;  /* 0x0000000000048947 */ /* 0x000fea0003800000 */
[----:B------:R-:W-:Y:S01]  /*bab0*/  BPT.TRAP 0x1 ;  /* 0x000000040000795c */ /* 0x000fe20000300000 */
.L_x_1117:
[----:B-1----:R-:W-:Y:S05]  /*bac0*/  @P1 BRA `(.L_x_1115) ;  /* 0x0000000000081947 */ /* 0x002fea0003800000 */
[----:B------:R-:W1:Y:S02]  /*bad0*/  SYNCS.PHASECHK.TRANS64.TRYWAIT P1, [UR10+0x22850], R9 ;  /* 0x02285009ff0075a7 */ /* 0x000e64000802014a */
[----:B-1----:R-:W-:Y:S05]  /*bae0*/  @!P1 BRA `(.L_x_1118) ;  /* 0x000000a800a89947 */ /* 0x002fea0003800000 */
.L_x_1115:
[----:B------:R-:W-:Y:S01]  /*baf0*/  UIADD3 UR10, UR36, 0x400, URZ ;  /* 0x00000400240a7890 */ /* 0x000fe2000fffe03f */
[----:B------:R-:W-:Y:S01]  /*bb00*/  WARPGROUP.ARRIVE ;  /* 0x00000000000079c5 */ /* 0x000fe20000000000 */
[----:B------:R-:W-:Y:S02]  /*bb10*/  UMOV UR11, 0x40000040 ;  /* 0x40000040000b7882 */ /* 0x000fe40000000000 */
        /* <DEDUP_REMOVED lines=25> */
.L_x_1119:
[----:B01----:R-:W3:Y:S01]  /*bcb0*/  LDL R9, [R1] ;  /* 0x0000000001097983 */ /* 0x003ee20000100800 */
[----:B------:R-:W-:Y:S01]  /*bcc0*/  ISETP.NE.AND P1, PT, R22, 0x1, PT ;  /* 0x000000011600780c */ /* 0x000fe20003f25270 */
[C---:B------:R-:W-:Y:S01]  /*bcd0*/  FMUL.FTZ R163, R0.reuse, R53 ;  /* 0x0000003500a37220 */ /* 0x040fe20000410000 */
[C---:B------:R-:W-:Y:S01]  /*bce0*/  FMUL.FTZ R162, R0.reuse, R52 ;  /* 0x0000003400a27220 */ /* 0x040fe20000410000 */
[C---:B------:R-:W-:Y:S01]  /*bcf0*/  FMUL.FTZ R154, R0.reuse, R36 ;  /* 0x00000024009a7220 */ /* 0x040fe20000410000 */
[C---:B------:R-:W-:Y:S01]  /*bd00*/  FMUL.FTZ R36, R0.reuse, R54 ;  /* 0x0000003600247220 */ /* 0x040fe20000410000 */
[C---:B------:R-:W-:Y:S01]  /*bd10*/  FMUL.FTZ R54, R0.reuse, R56 ;  /* 0x0000003800367220 */ /* 0x040fe20000410000 */
[C---:B------:R-:W-:Y:S01]  /*bd20*/  FMUL.FTZ R56, R0.reuse, R60 ;  /* 0x0000003c00387220 */ /* 0x040fe20000410000 */
[C---:B------:R-:W-:Y:S01]  /*bd30*/  FMUL.FTZ R60, R0.reuse, R64 ;  /* 0x00000040003c7220 */ /* 0x040fe20000410000 */
[----:B------:R-:W-:Y:S02]  /*bd40*/  IMAD.MOV.U32 R64, RZ, RZ, R8 ;  /* 0x000000ffff407224 */ /* 0x000fe400078e0008 */
[C---:B------:R-:W-:Y:S01]  /*bd50*/  FMUL.FTZ R157, R0.reuse, R41 ;  /* 0x00000029009d7220 */ /* 0x040fe20000410000 */
[----:B------:R-:W-:Y:S01]  /*bd60*/  FMUL.FTZ R41, R0, R62 ;  /* 0x0000003e00297220 */ /* 0x000fe20000410000 */
[----:B------:R-:W-:-:S02]  /*bd70*/  IMAD.SHL.U32 R164, R15, 0x80, RZ ;  /* 0x000000800fa47824 */ /* 0x000fc400078e00ff */
        /* <DEDUP_REMOVED lines=10> */
[----:B------:R-:W-:Y:S01]  /*be20*/  FMUL.FTZ R33, R0, R55 ;  /* 0x0000003700217220 */ /* 0x000fe20000410000 */
[----:B------:R-:W-:Y:S01]  /*be30*/  IADD3 R58, -R164, 0x1, RZ ;  /* 0x00000001a43a7810 */ /* 0x000fe20007ffe1ff */
[C---:B------:R-:W-:Y:S01]  /*be40*/  FMUL.FTZ R14, R0.reuse, R26 ;  /* 0x0000001a000e7220 */ /* 0x040fe20000410000 */
        /* <DEDUP_REMOVED lines=11> */
[----:B------:R-:W-:Y:S01]  /*bf00*/  FMUL.FTZ R39, R0, R46 ;  /* 0x0000002e00277220 */ /* 0x000fe20000410000 */
[----:B0-----:R-:W-:-:S04]  /*bf10*/  @P1 IMAD.HI.U32 R53, R8, R53, RZ ;  /* 0x0000003508351227 */ /* 0x001fc800078e00ff */
[C---:B------:R-:W-:Y:S01]  /*bf20*/  FMUL.FTZ R26, R0.reuse, R47 ;  /* 0x0000002f001a7220 */ /* 0x040fe20000410000 */
[C---:B------:R-:W-:Y:S01]  /*bf30*/  FMUL.FTZ R160, R0.reuse, R48 ;  /* 0x0000003000a07220 */ /* 0x040fe20000410000 */
[C---:B------:R-:W-:Y:S01]  /*bf40*/  FMUL.FTZ R161, R0.reuse, R49 ;  /* 0x0000003100a17220 */ /* 0x040fe20000410000 */
[C---:B------:R-:W-:Y:S01]  /*bf50*/  FMUL.FTZ R35, R0.reuse, R50 ;  /* 0x0000003200237220 */ /* 0x040fe20000410000 */
[C---:B------:R-:W-:Y:S01]  /*bf60*/  FMUL.FTZ R32, R0.reuse, R51 ;  /* 0x0000003300207220 */ /* 0x040fe20000410000 */
[C---:B------:R-:W-:Y:S01]  /*bf70*/  FMUL.FTZ R57, R0.reuse, R61 ;  /* 0x0000003d00397220 */ /* 0x040fe20000410000 */
[C---:B------:R-:W-:Y:S01]  /*bf80*/  FMUL.FTZ R38, R0.reuse, R63 ;  /* 0x0000003f00267220 */ /* 0x040fe20000410000 */
[----:B-1----:R-:W-:Y:S01]  /*bf90*/  @P1 SHF.R.U32.HI R64, RZ, R52, R53 ;  /* 0x00000034ff401219 */ /* 0x002fe20000011635 */
[C---:B------:R-:W-:Y:S01]  /*bfa0*/  FMUL.FTZ R37, R0.reuse, R59 ;  /* 0x0000003b00257220 */ /* 0x040fe20000410000 */
[C---:B------:R-:W-:Y:S01]  /*bfb0*/  FMUL.FTZ R61, R0.reuse, R65 ;  /* 0x00000041003d7220 */ /* 0x040fe20000410000 */
[C---:B------:R-:W-:Y:S01]  /*bfc0*/  FMUL.FTZ R44, R0.reuse, R66 ;  /* 0x00000042002c7220 */ /* 0x040fe20000410000 */
[C---:B------:R-:W-:Y:S01]  /*bfd0*/  FMUL.FTZ R63, R0.reuse, R69 ;  /* 0x00000045003f7220 */ /* 0x040fe20000410000 */
[----:B------:R-:W0:Y:S01]  /*bfe0*/  SHFL.IDX PT, R68, R64, RZ, 0x1c1f ;  /* 0x001c1fff40447589 */ /* 0x000e2200000e0000 */
        /* <DEDUP_REMOVED lines=19> */
[----:B------:R-:W-:Y:S01]  /*c120*/  IMAD R59, R3, -0x2, R58 ;  /* 0xfffffffe033b7824 */ /* 0x000fe200078e023a */
[----:B------:R-:W1:Y:S02]  /*c130*/  MUFU.TANH R10, R10 ;  /* 0x0000000a000a7308 */ /* 0x000e640000002400 */
[----:B------:R-:W-:Y:S01]  /*c140*/  UPRMT UR10, UR7, 0x654, UR10 ;  /* 0x00000654070a7896 */ /* 0x000fe2000800000a */
[----:B------:R-:W-:-:S04]  /*c150*/  IMAD R59, R16, UR35, R59 ;  /* 0x00000023103b7c24 */ /* 0x000fc8000f8e023b */
[----:B------:R-:W-:Y:S01]  /*c160*/  VIADD R59, R59, -UR34 ;  /* 0x800000223b3b7c36 */ /* 0x000fe20008000000 */
[----:B------:R-:W4:Y:S03]  /*c170*/  MUFU.TANH R14, R14 ;  /* 0x0000000e000e7308 */ /* 0x000f260000002400 */
[C---:B------:R-:W-:Y:S01]  /*c180*/  VIADD R83, R59.reuse, UR41 ;  /* 0x000000293b537c36 */ /* 0x040fe20008000000 */
[----:B------:R-:W-:Y:S01]  /*c190*/  SYNCS.ARRIVE.TRANS64.RED.A1T0 RZ, [UR10], RZ ;  /* 0x000000ffffff79a7 */ /* 0x000fe2000810040a */
[----:B------:R-:W-:Y:S02]  /*c1a0*/  VIADD R87, R59, UR5 ;  /* 0x000000053b577c36 */ /* 0x000fe40008000000 */
[----:B0-----:R-:W-:Y:S01]  /*c1b0*/  IMAD.IADD R65, R83, 0x1, R68 ;  /* 0x0000000153417824 */ /* 0x001fe200078e0244 */
        /* <DEDUP_REMOVED lines=27> */
[----:B---3--:R-:W-:Y:S01]  /*c370*/  LOP3.LUT P5, RZ, R9, 0x1, RZ, 0xc0, !PT ;  /* 0x0000000109ff7812 */ /* 0x008fe200078ac0ff */
[C---:B------:R-:W-:Y:S01]  /*c380*/  FMUL.FTZ R9, R0.reuse, R24 ;  /* 0x0000001800097220 */ /* 0x040fe20000410000 */
[C---:B------:R-:W-:Y:S01]  /*c390*/  FMUL.FTZ R24, R0.reuse, R28 ;  /* 0x0000001c00187220 */ /* 0x040fe20000410000 */
[C---:B------:R-:W-:Y:S01]  /*c3a0*/  FMUL.FTZ R28, R0.reuse, R34 ;  /* 0x00000022001c7220 */ /* 0x040fe20000410000 */
[C---:B------:R-:W-:Y:S01]  /*c3b0*/  FMUL.FTZ R34, R0.reuse, R42 ;  /* 0x0000002a00227220 */ /* 0x040fe20000410000 */
[----:B------:R-:W-:-:S02]  /*c3c0*/  FMUL.FTZ R42, R0, R67 ;  /* 0x00000043002a7220 */ /* 0x000fc40000410000 */
[----:B------:R-:W3:Y:S01]  /*c3d0*/  MUFU.TANH R55, R55 ;  /* 0x0000003700377308 */ /* 0x000ee20000002400 */
[----:B------:R-:W-:-:S07]  /*c3e0*/  IMAD.IADD R67, R87, 0x1, R68 ;  /* 0x0000000157437824 */ /* 0x000fce00078e0244 */
        /* <DEDUP_REMOVED lines=34> */
[----:B-1-34-:R-:W-:Y:S05]  /*c610*/  @!P5 BRA `(.L_x_1120) ;  /* 0x00000000005cd947 */ /* 0x01afea0003800000 */
[----:B------:R-:W-:Y:S01]  /*c620*/  IMAD R58, R16, UR35, R68 ;  /* 0x00000023103a7c24 */ /* 0x000fe2000f8e0244 */
[----:B------:R-:W-:Y:S03]  /*c630*/  BSSY B0, `(.L_x_1121) ;  /* 0x0000011000007945 */ /* 0x000fe60003800000 */
[----:B------:R-:W-:-:S05]  /*c640*/  VIADD R69, R58, -UR34 ;  /* 0x800000223a457c36 */ /* 0x000fca0008000000 */
        /* <DEDUP_REMOVED lines=10> */
.L_x_1122:
[----:B------:R-:W-:-:S05]  /*c6f0*/  IMAD.U32 R68, RZ, RZ, UR33 ;  /* 0x00000021ff447e24 */ /* 0x000fca000f8e00ff */
[----:B------:R-:W-:-:S13]  /*c700*/  ISETP.NE.AND P1, PT, R68, 0x1, PT ;  /* 0x000000014400780c */ /* 0x000fda0003f25270 */
[----:B------:R-:W1:Y:S02]  /*c710*/  @P1 LDC.64 R58, c[0x0][0x9e8] ;  /* 0x00027a00ff3a1b82 */ /* 0x000e640000000a00 */
[----:B-1----:R-:W-:-:S05]  /*c720*/  @P1 IMAD.HI.U32 R58, R69, R58, RZ ;  /* 0x0000003a453a1227 */ /* 0x002fca00078e00ff */
[----:B------:R-:W-:-:S07]  /*c730*/  @P1 SHF.R.U32.HI R69, RZ, R59, R58 ;  /* 0x0000003bff451219 */ /* 0x000fce000001163a */
.L_x_1123:
[----:B------:R-:W-:Y:S05]  /*c740*/  BSYNC B0 ;  /* 0x0000000000007941 */ /* 0x000fea0003800000 */
.L_x_1121:
[----:B------:R-:W-:-:S04]  /*c750*/  IMAD R58, R69, R68, -R164 ;  /* 0x00000044453a7224 */ /* 0x000fc800078e0aa4 */
[----:B------:R-:W-:-:S05]  /*c760*/  IMAD R58, R3, -0x2, R58 ;  /* 0xfffffffe033a7824 */ /* 0x000fca00078e023a */
[----:B------:R-:W-:Y:S02]  /*c770*/  VIADDMNMX R65, R58, R68, R65, PT ;  /* 0x000000443a417246 */ /* 0x000fe40003800141 */
[----:B------:R-:W-:-:S07]  /*c780*/  VIMNMX R67, R67, R58, !PT ;  /* 0x0000003a43437248 */ /* 0x000fce0007fe0100 */
.L_x_1120:
[----:B------:R-:W-:-:S04]  /*c790*/  ISETP.GT.AND P1, PT, R15, -0x1, PT ;  /* 0xffffffff0f00780c */ /* 0x000fc80003f24270 */
[C---:B------:R-:W-:Y:S02]  /*c7a0*/  ISETP.GT.AND P3, PT, R67.reuse, RZ, P1 ;  /* 0x000000ff4300720c */ /* 0x040fe40000f64270 */
[----:B------:R-:W-:Y:S02]  /*c7b0*/  ISETP.GT.AND P4, PT, R67, 0x1, P1 ;  /* 0x000000014300780c */ /* 0x000fe40000f84270 */
[C---:B------:R-:W-:Y:S02]  /*c7c0*/  ISETP.LT.OR P3, PT, R65.reuse, 0x1, P3 ;  /* 0x000000014100780c */ /* 0x040fe40001f61670 */
[----:B------:R-:W-:Y:S02]  /*c7d0*/  ISETP.LT.OR P4, PT, R65, 0x2, P4 ;  /* 0x000000024100780c */ /* 0x000fe40002781670 */
[----:B------:R-:W-:Y:S02]  /*c7e0*/  ISETP.GT.AND P2, PT, R67, 0x8, P1 ;  /* 0x000000084300780c */ /* 0x000fe40000f44270 */
[----:B0-----:R-:W-:-:S02]  /*c7f0*/  FSEL R172, R9, -INF , !P3 ;  /* 0xff80000009ac7808 */ /* 0x001fc40005800000 */
[C---:B------:R-:W-:Y:S02]  /*c800*/  ISETP.GT.AND P3, PT, R67.reuse, 0x9, P1 ;  /* 0x000000094300780c */ /* 0x040fe40000f64270 */
[----:B------:R-:W-:Y:S02]  /*c810*/  FSEL R174, R10, -INF , !P4 ;  /* 0xff8000000aae7808 */ /* 0x000fe40006000000 */
[----:B------:R-:W-:Y:S01]  /*c820*/  ISETP.GT.AND P4, PT, R67, 0x10, P1 ;  /* 0x000000104300780c */ /* 0x000fe20000f84270 */
[----:B------:R-:W0:Y:S01]  /*c830*/  SHFL.IDX PT, R10, R64, 0x1, 0x1c1f ;  /* 0x003c1f00400a7f89 */ /* 0x000e2200000e0000 */
[C---:B------:R-:W-:Y:S02]  /*c840*/  ISETP.LT.OR P2, PT, R65.reuse, 0x9, P2 ;  /* 0x000000094100780c */ /* 0x040fe40001741670 */
[C---:B------:R-:W-:Y:S02]  /*c850*/  ISETP.LT.OR P3, PT, R65.reuse, 0xa, P3 ;  /* 0x0000000a4100780c */ /* 0x040fe40001f61670 */
[----:B------:R-:W-:-:S02]  /*c860*/  ISETP.LT.OR P4, PT, R65, 0x11, P4 ;  /* 0x000000114100780c */ /* 0x000fc40002781670 */
[----:B------:R-:W-:Y:S02]  /*c870*/  FSEL R176, R24, -INF , !P2 ;  /* 0xff80000018b07808 */ /* 0x000fe40005000000 */
[----:B------:R-:W-:Y:S02]  /*c880*/  ISETP.GT.AND P2, PT, R67, 0x11, P1 ;  /* 0x000000114300780c */ /* 0x000fe40000f44270 */
[----:B------:R-:W-:Y:S02]  /*c890*/  FSEL R180, R25, -INF , !P3 ;  /* 0xff80000019b47808 */ /* 0x000fe40005800000 */
[C---:B------:R-:W-:Y:S02]  /*c8a0*/  ISETP.GT.AND P3, PT, R67.reuse, 0x18, P1 ;  /* 0x000000184300780c */ /* 0x040fe40000f64270 */
[----:B------:R-:W-:Y:S02]  /*c8b0*/  FSEL R184, R152, -INF , !P4 ;  /* 0xff80000098b87808 */ /* 0x000fe40006000000 */
[----:B------:R-:W-:-:S02]  /*c8c0*/  ISETP.GT.AND P4, PT, R67, 0x19, P1 ;  /* 0x000000194300780c */ /* 0x000fc40000f84270 */
[C---:B------:R-:W-:Y:S02]  /*c8d0*/  ISETP.LT.OR P2, PT, R65.reuse, 0x12, P2 ;  /* 0x000000124100780c */ /* 0x040fe40001741670 */
[C---:B------:R-:W-:Y:S02]  /*c8e0*/  ISETP.LT.OR P3, PT, R65.reuse, 0x19, P3 ;  /* 0x000000194100780c */ /* 0x040fe40001f61670 */
[----:B------:R-:W-:Y:S02]  /*c8f0*/  ISETP.LT.OR P4, PT, R65, 0x1a, P4 ;  /* 0x0000001a4100780c */ /* 0x000fe40002781670 */
[----:B------:R-:W-:Y:S02]  /*c900*/  FSEL R188, R153, -INF , !P2 ;  /* 0xff80000099bc7808 */ /* 0x000fe40005000000 */
[----:B------:R-:W-:Y:S02]  /*c910*/  ISETP.GT.AND P2, PT, R67, 0x20, P1 ;  /* 0x000000204300780c */ /* 0x000fe40000f44270 */
[----:B------:R-:W-:-:S02]  /*c920*/  FSEL R186, R154, -INF , !P3 ;  /* 0xff8000009aba7808 */ /* 0x000fc40005800000 */
[----:B------:R-:W-:Y:S02]  /*c930*/  ISETP.GT.AND P3, PT, R67, 0x21, P1 ;  /* 0x000000214300780c */ /* 0x000fe40000f64270 */
[----:B------:R-:W-:Y:S02]  /*c940*/  FSEL R182, R155, -INF , !P4 ;  /* 0xff8000009bb67808 */ /* 0x000fe40006000000 */
[----:B------:R-:W-:Y:S02]  /*c950*/  ISETP.GT.AND P4, PT, R67, 0x28, P1 ;  /* 0x000000284300780c */ /* 0x000fe40000f84270 */
[C---:B------:R-:W-:Y:S02]  /*c960*/  ISETP.LT.OR P2, PT, R65.reuse, 0x21, P2 ;  /* 0x000000214100780c */ /* 0x040fe40001741670 */
[C---:B------:R-:W-:Y:S02]  /*c970*/  ISETP.LT.OR P3, PT, R65.reuse, 0x22, P3 ;  /* 0x000000224100780c */ /* 0x040fe40001f61670 */
[----:B------:R-:W-:-:S02]  /*c980*/  ISETP.LT.OR P4, PT, R65, 0x29, P4 ;  /* 0x000000294100780c */ /* 0x000fc40002781670 */
[----:B------:R-:W-:Y:S02]  /*c990*/  FSEL R178, R156, -INF , !P2 ;  /* 0xff8000009cb27808 */ /* 0x000fe40005000000 */
[----:B------:R-:W-:Y:S02]  /*c9a0*/  FSEL R156, R157, -INF , !P3 ;  /* 0xff8000009d9c7808 */ /* 0x000fe40005800000 */
[C---:B------:R-:W-:Y:S02]  /*c9b0*/  ISETP.GT.AND P3, PT, R67.reuse, 0x30, P1 ;  /* 0x000000304300780c */ /* 0x040fe40000f64270 */
[----:B------:R-:W-:Y:S02]  /*c9c0*/  FSEL R158, R158, -INF , !P4 ;  /* 0xff8000009e9e7808 */ /* 0x000fe40006000000 */
[C---:B------:R-:W-:Y:S02]  /*c9d0*/  ISETP.GT.AND P2, PT, R67.reuse, 0x29, P1 ;  /* 0x000000294300780c */ /* 0x040fe40000f44270 */
[----:B------:R-:W-:-:S02]  /*c9e0*/  ISETP.GT.AND P4, PT, R67, 0x31, P1 ;  /* 0x000000314300780c */ /* 0x000fc40000f84270 */
[C---:B------:R-:W-:Y:S02]  /*c9f0*/  ISETP.LT.OR P3, PT, R65.reuse, 0x31, P3 ;  /* 0x000000314100780c */ /* 0x040fe40001f61670 */
[C---:B------:R-:W-:Y:S02]  /*ca00*/  ISETP.LT.OR P2, PT, R65.reuse, 0x2a, P2 ;  /* 0x0000002a4100780c */ /* 0x040fe40001741670 */
[----:B------:R-:W-:Y:S02]  /*ca10*/  ISETP.LT.OR P4, PT, R65, 0x32, P4 ;  /* 0x000000324100780c */ /* 0x000fe40002781670 */
[----:B------:R-:W-:Y:S02]  /*ca20*/  FSEL R160, R160, -INF , !P3 ;  /* 0xff800000a0a07808 */ /* 0x000fe40005800000 */
[----:B------:R-:W-:Y:S02]  /*ca30*/  FSEL R154, R159, -INF , !P2 ;  /* 0xff8000009f9a7808 */ /* 0x000fe40005000000 */
[----:B------:R-:W-:-:S02]  /*ca40*/  ISETP.GT.AND P3, PT, R67, 0x39, P1 ;  /* 0x000000394300780c */ /* 0x000fc40000f64270 */
[----:B------:R-:W-:Y:S02]  /*ca50*/  FSEL R152, R161, -INF , !P4 ;  /* 0xff800000a1987808 */ /* 0x000fe40006000000 */
[C---:B------:R-:W-:Y:S02]  /*ca60*/  ISETP.GT.AND P2, PT, R67.reuse, 0x38, P1 ;  /* 0x000000384300780c */ /* 0x040fe40000f44270 */
        /* <DEDUP_REMOVED lines=14> */
[----:B------:R-:W-:Y:S01]  /*cb50*/  FSEL R82, R55, -INF , !P2 ;  /* 0xff80000037527808 */ /* 0x000fe20005000000 */
[----:B0-----:R-:W-:Y:S01]  /*cb60*/  IMAD.IADD R55, R83, 0x1, R10 ;  /* 0x0000000153377824 */ /* 0x001fe200078e020a */
[----:B------:R-:W-:-:S02]  /*cb70*/  ISETP.GT.AND P3, PT, R67, 0x51, P1 ;  /* 0x000000514300780c */ /* 0x000fc40000f64270 */
[----:B------:R-:W-:Y:S01]  /*cb80*/  FSEL R76, R57, -INF , !P4 ;  /* 0xff800000394c7808 */ /* 0x000fe20006000000 */
[----:B------:R-:W-:Y:S01]  /*cb90*/  IMAD.IADD R57, R87, 0x1, R10 ;  /* 0x0000000157397824 */ /* 0x000fe200078e020a */
        /* <DEDUP_REMOVED lines=49> */
.L_x_1126:
[----:B------:R-:W-:-:S05]  /*ceb0*/  IMAD.U32 R59, RZ, RZ, UR33 ;  /* 0x00000021ff3b7e24 */ /* 0x000fca000f8e00ff */
[----:B------:R-:W-:-:S13]  /*cec0*/  ISETP.NE.AND P2, PT, R59, 0x1, PT ;  /* 0x000000013b00780c */ /* 0x000fda0003f45270 */
[----:B------:R-:W0:Y:S02]  /*ced0*/  @P2 LDC.64 R24, c[0x0][0x9e8] ;  /* 0x00027a00ff182b82 */ /* 0x000e240000000a00 */
[----:B0-----:R-:W-:-:S05]  /*cee0*/  @P2 IMAD.HI.U32 R24, R9, R24, RZ ;  /* 0x0000001809182227 */ /* 0x001fca00078e00ff */
[----:B------:R-:W-:-:S07]  /*cef0*/  @P2 SHF.R.U32.HI R9, RZ, R25, R24 ;  /* 0x00000019ff092219 */ /* 0x000fce0000011618 */
.L_x_1127:
[----:B------:R-:W-:Y:S05]  /*cf00*/  BSYNC B0 ;  /* 0x0000000000007941 */ /* 0x000fea0003800000 */
.L_x_1125:
[----:B------:R-:W-:-:S04]  /*cf10*/  IMAD R10, R9, R59, -R164 ;  /* 0x0000003b090a7224 */ /* 0x000fc800078e0aa4 */
[----:B------:R-:W-:-:S05]  /*cf20*/  IMAD R10, R3, -0x2, R10 ;  /* 0xfffffffe030a7824 */ /* 0x000fca00078e020a */
[----:B------:R-:W-:Y:S02]  /*cf30*/  VIADDMNMX R55, R10, R59, R55, PT ;  /* 0x0000003b0a377246 */ /* 0x000fe40003800137 */
[----:B------:R-:W-:-:S07]  /*cf40*/  VIMNMX R57, R57, R10, !PT ;  /* 0x0000000a39397248 */ /* 0x000fce0007fe0100 */
.L_x_1124:
[----:B------:R-:W-:Y:S02]  /*cf50*/  FMNMX.FTZ R9, R172, R12, !PT ;  /* 0x0000000cac097209 */ /* 0x000fe40007810000 */
[----:B------:R-:W-:Y:S02]  /*cf60*/  ISETP.GT.AND P3, PT, R57, 0x8, P1 ;  /* 0x000000083900780c */ /* 0x000fe40000f64270 */
[----:B------:R-:W-:Y:S02]  /*cf70*/  FMNMX.FTZ R9, R174, R9, !PT ;  /* 0x00000009ae097209 */ /* 0x000fe40007810000 */
[----:B------:R-:W-:Y:S02]  /*cf80*/  ISETP.LT.OR P3, PT, R55, 0x9, P3 ;  /* 0x000000093700780c */ /* 0x000fe40001f61670 */
        /* <DEDUP_REMOVED lines=61> */
[----:B------:R-:W-:Y:S01]  /*d360*/  ISETP.GT.AND P3, PT, R57, RZ, P1 ;  /* 0x000000ff3900720c */ /* 0x000fe20000f64270 */
[-CC-:B------:R-:W-:Y:S01]  /*d370*/  FFMA.FTZ R23, R176, R9.reuse, -R59.reuse ;  /* 0x00000009b0177223 */ /* 0x180fe2000001083b */
[----:B------:R-:W-:Y:S01]  /*d380*/  FSEL R172, R29, -INF , !P2 ;  /* 0xff8000001dac7808 */ /* 0x000fe20005000000 */
[-CC-:B------:R-:W-:Y:S01]  /*d390*/  FFMA.FTZ R20, R184, R9.reuse, -R59.reuse ;  /* 0x00000009b8147223 */ /* 0x180fe2000001083b */
[----:B------:R-:W-:Y:S01]  /*d3a0*/  ISETP.LT.OR P3, PT, R55, 0x1, P3 ;  /* 0x000000013700780c */ /* 0x000fe20001f61670 */
[-CC-:B------:R-:W-:Y:S01]  /*d3b0*/  FFMA.FTZ R72, R72, R9.reuse, -R59.reuse ;  /* 0x0000000948487223 */ /* 0x180fe2000001083b */
[----:B------:R-:W-:Y:S01]  /*d3c0*/  ISETP.GT.AND P2, PT, R57, 0x20, P1 ;  /* 0x000000203900780c */ /* 0x000fe20000f44270 */
[-CC-:B------:R-:W-:Y:S01]  /*d3d0*/  FFMA.FTZ R61, R56, R9.reuse, -R59.reuse ;  /* 0x00000009383d7223 */ /* 0x180fe2000001083b */
[----:B------:R-:W-:Y:S01]  /*d3e0*/  FSEL R190, R14, -INF , !P3 ;  /* 0xff8000000ebe7808 */ /* 0x000fe20005800000 */
[--C-:B------:R-:W-:Y:S01]  /*d3f0*/  FFMA.FTZ R14, R180, R9, -R59.reuse ;  /* 0x00000009b40e7223 */ /* 0x100fe2000001083b */
[----:B------:R-:W-:Y:S01]  /*d400*/  ISETP.LT.OR P2, PT, R55, 0x21, P2 ;  /* 0x000000213700780c */ /* 0x000fe20001741670 */
[----:B------:R-:W-:Y:S01]  /*d410*/  MUFU.EX2 R24, R24 ;  /* 0x0000001800187308 */ /* 0x000fe20000000800 */
[----:B------:R-:W-:Y:S01]  /*d420*/  FMNMX.FTZ R25, R190, R13, !PT ;  /* 0x0000000dbe197209 */ /* 0x000fe20007810000 */
[-CC-:B------:R-:W-:Y:S01]  /*d430*/  FFMA.FTZ R156, R156, R9.reuse, -R59.reuse ;  /* 0x000000099c9c7223 */ /* 0x180fe2000001083b */
[----:B------:R-:W-:Y:S01]  /*d440*/  FSEL R34, R34, -INF , !P2 ;  /* 0xff80000022227808 */ /* 0x000fe20005000000 */
[--C-:B------:R-:W-:Y:S01]  /*d450*/  FFMA.FTZ R86, R86, R9, -R59.reuse ;  /* 0x0000000956567223 */ /* 0x100fe2000001083b */
[----:B------:R-:W-:Y:S01]  /*d460*/  FMNMX.FTZ R27, R164, R25, !PT ;  /* 0x00000019a41b7209 */ /* 0x000fe20007810000 */
[--C-:B------:R-:W-:Y:S01]  /*d470*/  FFMA.FTZ R82, R82, R9, -R59.reuse ;  /* 0x0000000952527223 */ /* 0x100fe2000001083b */
[----:B------:R-:W-:Y:S01]  /*d480*/  ISETP.GT.AND P2, PT, R57, 0x28, P1 ;  /* 0x000000283900780c */ /* 0x000fe20000f44270 */
[----:B------:R0:W-:Y:S01]  /*d490*/  MUFU.EX2 R25, R20 ;  /* 0x0000001400197308 */ /* 0x0001e20000000800 */
[----:B------:R-:W-:Y:S01]  /*d4a0*/  FMNMX.FTZ R27, R166, R27, !PT ;  /* 0x0000001ba61b7209 */ /* 0x000fe20007810000 */
[-CC-:B------:R-:W-:Y:S01]  /*d4b0*/  FFMA.FTZ R76, R76, R9.reuse, -R59.reuse ;  /* 0x000000094c4c7223 */ /* 0x180fe2000001083b */
[----:B------:R-:W-:Y:S01]  /*d4c0*/  ISETP.LT.OR P2, PT, R55, 0x29, P2 ;  /* 0x000000293700780c */ /* 0x000fe20001741670 */
[--C-:B------:R-:W-:Y:S01]  /*d4d0*/  FFMA.FTZ R66, R66, R9, -R59.reuse ;  /* 0x0000000942427223 */ /* 0x100fe2000001083b */
[----:B------:R-:W-:Y:S01]  /*d4e0*/  FMNMX.FTZ R27, R168, R27, !PT ;  /* 0x0000001ba81b7209 */ /* 0x000fe20007810000 */
[-CC-:B------:R-:W-:Y:S01]  /*d4f0*/  FFMA.FTZ R60, R60, R9.reuse, -R59.reuse ;  /* 0x000000093c3c7223 */ /* 0x180fe2000001083b */
[----:B------:R-:W-:Y:S01]  /*d500*/  FSEL R176, R39, -INF , !P2 ;  /* 0xff80000027b07808 */ /* 0x000fe20005000000 */
[--C-:B------:R-:W-:Y:S01]  /*d510*/  FFMA.FTZ R39, R152, R9, -R59.reuse ;  /* 0x0000000998277223 */ /* 0x100fe2000001083b */
[----:B------:R-:W-:Y:S01]  /*d520*/  FMNMX.FTZ R27, R28, R27, !PT ;  /* 0x0000001b1c1b7209 */ /* 0x000fe20007810000 */
[----:B0-----:R-:W-:Y:S01]  /*d530*/  FFMA.FTZ R20, R186, R9, -R59 ;  /* 0x00000009ba147223 */ /* 0x001fe2000001083b */
[----:B------:R-:W-:Y:S01]  /*d540*/  ISETP.GT.AND P2, PT, R57, 0x29, P1 ;  /* 0x000000293900780c */ /* 0x000fe20000f44270 */
[----:B------:R-:W-:Y:S01]  /*d550*/  MUFU.EX2 R21, R21 ;  /* 0x0000001500157308 */ /* 0x000fe20000000800 */
[----:B------:R-:W-:-:S02]  /*d560*/  FMNMX.FTZ R29, R170, R27, !PT ;  /* 0x0000001baa1d7209 */ /* 0x000fc40007810000 */
[----:B------:R-:W-:Y:S02]  /*d570*/  ISETP.GT.AND P3, PT, R57, 0x30, P1 ;  /* 0x000000303900780c */ /* 0x000fe40000f64270 */
[----:B------:R-:W-:Y:S02]  /*d580*/  FMNMX.FTZ R29, R172, R29, !PT ;  /* 0x0000001dac1d7209 */ /* 0x000fe40007810000 */
[C---:B------:R-:W-:Y:S01]  /*d590*/  ISETP.LT.OR P2, PT, R55.reuse, 0x2a, P2 ;  /* 0x0000002a3700780c */ /* 0x040fe20001741670 */
[----:B------:R0:W-:Y:S01]  /*d5a0*/  MUFU.EX2 R27, R20 ;  /* 0x00000014001b7308 */ /* 0x0001e20000000800 */
[----:B------:R-:W-:Y:S02]  /*d5b0*/  FMNMX.FTZ R29, R30, R29, !PT ;  /* 0x0000001d1e1d7209 */ /* 0x000fe40007810000 */
[----:B------:R-:W-:Y:S02]  /*d5c0*/  ISETP.LT.OR P3, PT, R55, 0x31, P3 ;  /* 0x000000313700780c */ /* 0x000fe40001f61670 */
[----:B------:R-:W-:Y:S01]  /*d5d0*/  FSEL R180, R26, -INF , !P2 ;  /* 0xff8000001ab47808 */ /* 0x000fe20005000000 */
[--C-:B------:R-:W-:Y:S01]  /*d5e0*/  FFMA.FTZ R26, R188, R9, -R59.reuse ;  /* 0x00000009bc1a7223 */ /* 0x100fe2000001083b */
[----:B------:R-:W-:Y:S01]  /*d5f0*/  ISETP.GT.AND P2, PT, R57, 0x31, P1 ;  /* 0x000000313900780c */ /* 0x000fe20000f44270 */
[----:B------:R-:W-:Y:S01]  /*d600*/  MUFU.EX2 R23, R23 ;  /* 0x0000001700177308 */ /* 0x000fe20000000800 */
[----:B------:R-:W-:Y:S01]  /*d610*/  FMNMX.FTZ R29, R34, R29, !PT ;  /* 0x0000001d221d7209 */ /* 0x000fe20007810000 */
[----:B0-----:R-:W-:Y:S01]  /*d620*/  FFMA.FTZ R20, R178, R9, -R59 ;  /* 0x00000009b2147223 */ /* 0x001fe2000001083b */
[----:B------:R-:W-:-:S02]  /*d630*/  FSEL R184, R35, -INF , !P3 ;  /* 0xff80000023b87808 */ /* 0x000fc40005800000 */
[----:B------:R-:W-:Y:S02]  /*d640*/  ISETP.GT.AND P3, PT, R57, 0x38, P1 ;  /* 0x000000383900780c */ /* 0x000fe40000f64270 */
[C---:B------:R-:W-:Y:S01]  /*d650*/  ISETP.LT.OR P2, PT, R55.reuse, 0x32, P2 ;  /* 0x000000323700780c */ /* 0x040fe20001741670 */
[----:B------:R-:W-:Y:S01]  /*d660*/  MUFU.EX2 R14, R14 ;  /* 0x0000000e000e7308 */ /* 0x000fe20000000800 */
[----:B------:R-:W-:Y:S02]  /*d670*/  FMNMX.FTZ R31, R174, R29, !PT ;  /* 0x0000001dae1f7209 */ /* 0x000fe40007810000 */
[----:B------:R-:W-:Y:S02]  /*d680*/  ISETP.LT.OR P3, PT, R55, 0x39, P3 ;  /* 0x000000393700780c */ /* 0x000fe40001f61670 */
[----:B------:R-:W-:Y:S01]  /*d690*/  FSEL R188, R32, -INF , !P2 ;  /* 0xff80000020bc7808 */ /* 0x000fe20005000000 */
[----:B------:R-:W-:Y:S01]  /*d6a0*/  FFMA.FTZ R32, R182, R9, -R59 ;  /* 0x00000009b6207223 */ /* 0x000fe2000001083b */
[----:B------:R-:W-:Y:S01]  /*d6b0*/  FMNMX.FTZ R31, R176, R31, !PT ;  /* 0x0000001fb01f7209 */ /* 0x000fe20007810000 */
[----:B------:R0:W-:Y:S01]  /*d6c0*/  MUFU.EX2 R29, R20 ;  /* 0x00000014001d7308 */ /* 0x0001e20000000800 */
[----:B------:R-:W-:-:S02]  /*d6d0*/  ISETP.GT.AND P2, PT, R57, 0x39, P1 ;  /* 0x000000393900780c */ /* 0x000fc40000f44270 */
[----:B------:R-:W-:Y:S02]  /*d6e0*/  FSEL R36, R36, -INF , !P3 ;  /* 0xff80000024247808 */ /* 0x000fe40005800000 */
[----:B------:R-:W-:Y:S02]  /*d6f0*/  FMNMX.FTZ R31, R180, R31, !PT ;  /* 0x0000001fb41f7209 */ /* 0x000fe40007810000 */
[----:B------:R-:W-:Y:S01]  /*d700*/  ISETP.GT.AND P3, PT, R57, 0x40, P1 ;  /* 0x000000403900780c */ /* 0x000fe20000f64270 */
[----:B------:R-:W-:Y:S01]  /*d710*/  MUFU.EX2 R26, R26 ;  /* 0x0000001a001a7308 */ /* 0x000fe20000000800 */
[C---:B------:R-:W-:Y:S01]  /*d720*/  ISETP.LT.OR P2, PT, R55.reuse, 0x3a, P2 ;  /* 0x0000003a3700780c */ /* 0x040fe20001741670 */
[----:B0-----:R-:W-:Y:S01]  /*d730*/  FFMA.FTZ R20, R158, R9, -R59 ;  /* 0x000000099e147223 */ /* 0x001fe2000001083b */
[----:B------:R-:W-:Y:S02]  /*d740*/  FMNMX.FTZ R31, R184, R31, !PT ;  /* 0x0000001fb81f7209 */ /* 0x000fe40007810000 */
[----:B------:R-:W-:-:S02]  /*d750*/  ISETP.LT.OR P3, PT, R55, 0x41, P3 ;  /* 0x000000413700780c */ /* 0x000fc40001f61670 */
[----:B------:R-:W-:Y:S01]  /*d760*/  FSEL R186, R33, -INF , !P2 ;  /* 0xff80000021ba7808 */ /* 0x000fe20005000000 */
[----:B------:R-:W-:Y:S01]  /*d770*/  MUFU.EX2 R32, R32 ;  /* 0x0000002000207308 */ /* 0x000fe20000000800 */
[C---:B------:R-:W-:Y:S02]  /*d780*/  ISETP.GT.AND P2, PT, R57.reuse, 0x41, P1 ;  /* 0x000000413900780c */ /* 0x040fe40000f44270 */
[----:B------:R-:W-:Y:S02]  /*d790*/  FMNMX.FTZ R33, R188, R31, !PT ;  /* 0x0000001fbc217209 */ /* 0x000fe40007810000 */
[----:B------:R-:W-:Y:S02]  /*d7a0*/  FSEL R40, R40, -INF , !P3 ;  /* 0xff80000028287808 */ /* 0x000fe40005800000 */
[----:B------:R-:W-:Y:S01]  /*d7b0*/  ISETP.GT.AND P3, PT, R57, 0x48, P1 ;  /* 0x000000483900780c */ /* 0x000fe20000f64270 */
[----:B------:R0:W-:Y:S01]  /*d7c0*/  MUFU.EX2 R31, R20 ;  /* 0x00000014001f7308 */ /* 0x0001e20000000800 */
[----:B------:R-:W-:-:S02]  /*d7d0*/  ISETP.LT.OR P2, PT, R55, 0x42, P2 ;  /* 0x000000423700780c */ /* 0x000fc40001741670 */
[----:B------:R-:W-:Y:S02]  /*d7e0*/  FMNMX.FTZ R33, R36, R33, !PT ;  /* 0x0000002124217209 */ /* 0x000fe40007810000 */
[----:B------:R-:W-:Y:S02]  /*d7f0*/  ISETP.LT.OR P3, PT, R55, 0x49, P3 ;  /* 0x000000493700780c */ /* 0x000fe40001f61670 */
[----:B------:R-:W-:Y:S01]  /*d800*/  FSEL R178, R37, -INF , !P2 ;  /* 0xff80000025b27808 */ /* 0x000fe20005000000 */
[----:B------:R-:W-:-:S01]  /*d810*/  FFMA.FTZ R37, R154, R9, -R59 ;  /* 0x000000099a257223 */ /* 0x000fc2000001083b */
[----:B------:R-:W-:Y:S01]  /*d820*/  ISETP.GT.AND P2, PT, R57, 0x49, P1 ;  /* 0x000000493900780c */ /* 0x000fe20000f44270 */
[----:B0-----:R-:W-:-:S01]  /*d830*/  FFMA.FTZ R20, R160, R9, -R59 ;  /* 0x00000009a0147223 */ /* 0x001fc2000001083b */
[----:B------:R-:W-:Y:S01]  /*d840*/  FMNMX.FTZ R33, R186, R33, !PT ;  /* 0x00000021ba217209 */ /* 0x000fe20007810000 */
[----:B------:R-:W-:Y:S01]  /*d850*/  MUFU.EX2 R156, R156 ;  /* 0x0000009c009c7308 */ /* 0x000fe20000000800 */
[----:B------:R-:W-:-:S02]  /*d860*/  FSEL R182, R41, -INF , !P3 ;  /* 0xff80000029b67808 */ /* 0x000fc40005800000 */
[----:B------:R-:W-:Y:S02]  /*d870*/  ISETP.GT.AND P3, PT, R57, 0x50, P1 ;  /* 0x000000503900780c */ /* 0x000fe40000f64270 */
[C---:B------:R-:W-:Y:S02]  /*d880*/  ISETP.LT.OR P2, PT, R55.reuse, 0x4a, P2 ;  /* 0x0000004a3700780c */ /* 0x040fe40001741670 */
[----:B------:R-:W-:Y:S01]  /*d890*/  FMNMX.FTZ R33, R40, R33, !PT ;  /* 0x0000002128217209 */ /* 0x000fe20007810000 */
[----:B------:R-:W-:Y:S01]  /*d8a0*/  MUFU.EX2 R86, R86 ;  /* 0x0000005600567308 */ /* 0x000fe20000000800 */
[----:B------:R-:W-:Y:S02]  /*d8b0*/  ISETP.LT.OR P3, PT, R55, 0x51, P3 ;  /* 0x000000513700780c */ /* 0x000fe40001f61670 */
[----:B------:R-:W-:Y:S02]  /*d8c0*/  FSEL R38, R38, -INF , !P2 ;  /* 0xff80000026267808 */ /* 0x000fe40005000000 */
[----:B------:R-:W-:-:S02]  /*d8d0*/  ISETP.GT.AND P2, PT, R57, 0x51, P1 ;  /* 0x000000513900780c */ /* 0x000fc40000f44270 */
[----:B------:R-:W-:Y:S01]  /*d8e0*/  FMNMX.FTZ R35, R178, R33, !PT ;  /* 0x00000021b2237209 */ /* 0x000fe20007810000 */
[----:B------:R-:W-:Y:S01]  /*d8f0*/  MUFU.EX2 R82, R82 ;  /* 0x0000005200527308 */ /* 0x000fe20000000800 */
[----:B------:R-:W-:Y:S02]  /*d900*/  FSEL R44, R44, -INF , !P3 ;  /* 0xff8000002c2c7808 */ /* 0x000fe40005800000 */
[----:B------:R-:W-:Y:S02]  /*d910*/  ISETP.GT.AND P3, PT, R57, 0x58, P1 ;  /* 0x000000583900780c */ /* 0x000fe40000f64270 */
[C---:B------:R-:W-:Y:S02]  /*d920*/  ISETP.LT.OR P2, PT, R55.reuse, 0x52, P2 ;  /* 0x000000523700780c */ /* 0x040fe40001741670 */
[----:B------:R-:W-:Y:S01]  /*d930*/  FMNMX.FTZ R35, R182, R35, !PT ;  /* 0x00000023b6237209 */ /* 0x000fe20007810000 */
[----:B------:R0:W-:Y:S01]  /*d940*/  MUFU.EX2 R33, R20 ;  /* 0x0000001400217308 */ /* 0x0001e20000000800 */
[----:B------:R-:W-:-:S02]  /*d950*/  ISETP.LT.OR P3, PT, R55, 0x59, P3 ;  /* 0x000000593700780c */ /* 0x000fc40001f61670 */
[----:B------:R-:W-:Y:S02]  /*d960*/  FSEL R154, R42, -INF , !P2 ;  /* 0xff8000002a9a7808 */ /* 0x000fe40005000000 */
[----:B------:R-:W-:Y:S02]  /*d970*/  FMNMX.FTZ R35, R38, R35, !PT ;  /* 0x0000002326237209 */ /* 0x000fe40007810000 */
[----:B------:R-:W-:Y:S01]  /*d980*/  ISETP.GT.AND P2, PT, R57, 0x59, P1 ;  /* 0x000000593900780c */ /* 0x000fe20000f44270 */
[----:B------:R1:W-:Y:S01]  /*d990*/  MUFU.EX2 R42, R37 ;  /* 0x00000025002a7308 */ /* 0x0003e20000000800 */
[----:B------:R-:W-:Y:S01]  /*d9a0*/  FSEL R158, R45, -INF , !P3 ;  /* 0xff8000002d9e7808 */ /* 0x000fe20005800000 */
[--C-:B0-----:R-:W-:Y:S01]  /*d9b0*/  FFMA.FTZ R20, R162, R9, -R59.reuse ;  /* 0x00000009a2147223 */ /* 0x101fe2000001083b */
[----:B------:R-:W-:Y:S01]  /*d9c0*/  FMNMX.FTZ R35, R44, R35, !PT ;  /* 0x000000232c237209 */ /* 0x000fe20007810000 */
[----:B------:R-:W-:Y:S01]  /*d9d0*/  FFMA.FTZ R45, R74, R9, -R59 ;  /* 0x000000094a2d7223 */ /* 0x000fe2000001083b */
[----:B------:R-:W-:-:S02]  /*d9e0*/  ISETP.GT.AND P3, PT, R57, 0x60, P1 ;  /* 0x000000603900780c */ /* 0x000fc40000f64270 */
[C---:B------:R-:W-:Y:S01]  /*d9f0*/  ISETP.LT.OR P2, PT, R55.reuse, 0x5a, P2 ;  /* 0x0000005a3700780c */ /* 0x040fe20001741670 */
[----:B------:R-:W-:Y:S01]  /*da00*/  MUFU.EX2 R76, R76 ;  /* 0x0000004c004c7308 */ /* 0x000fe20000000800 */
[----:B-1----:R-:W-:Y:S02]  /*da10*/  FMNMX.FTZ R37, R154, R35, !PT ;  /* 0x000000239a257209 */ /* 0x002fe40007810000 */
[----:B------:R-:W-:Y:S02]  /*da20*/  ISETP.LT.OR P3, PT, R55, 0x61, P3 ;  /* 0x000000613700780c */ /* 0x000fe40001f61670 */
[----:B------:R-:W-:Y:S01]  /*da30*/  FSEL R160, R43, -INF , !P2 ;  /* 0xff8000002ba07808 */ /* 0x000fe20005000000 */
[----:B------:R-:W-:Y:S01]  /*da40*/  FFMA.FTZ R43, R80, R9, -R59 ;  /* 0x00000009502b7223 */ /* 0x000fe2000001083b */
[----:B------:R-:W-:Y:S01]  /*da50*/  ISETP.GT.AND P2, PT, R57, 0x61, P1 ;  /* 0x000000613900780c */ /* 0x000fe20000f44270 */
[----:B------:R0:W-:Y:S01]  /*da60*/  MUFU.EX2 R35, R20 ;  /* 0x0000001400237308 */ /* 0x0001e20000000800 */
[----:B------:R-:W-:-:S02]  /*da70*/  FMNMX.FTZ R37, R158, R37, !PT ;  /* 0x000000259e257209 */ /* 0x000fc40007810000 */
[----:B------:R-:W-:Y:S02]  /*da80*/  FSEL R152, R48, -INF , !P3 ;  /* 0xff80000030987808 */ /* 0x000fe40005800000 */
[----:B------:R-:W-:Y:S02]  /*da90*/  ISETP.GT.AND P3, PT, R57, 0x68, P1 ;  /* 0x000000683900780c */ /* 0x000fe40000f64270 */
[C---:B------:R-:W-:Y:S01]  /*daa0*/  ISETP.LT.OR P2, PT, R55.reuse, 0x62, P2 ;  /* 0x000000623700780c */ /* 0x040fe20001741670 */
[----:B------:R1:W-:Y:S01]  /*dab0*/  MUFU.EX2 R48, R39 ;  /* 0x0000002700307308 */ /* 0x0003e20000000800 */
[----:B------:R-:W-:Y:S01]  /*dac0*/  FMNMX.FTZ R37, R160, R37, !PT ;  /* 0x00000025a0257209 */ /* 0x000fe20007810000 */
[----:B0-----:R-:W-:Y:S01]  /*dad0*/  FFMA.FTZ R20, R84, R9, -R59 ;  /* 0x0000000954147223 */ /* 0x001fe2000001083b */
[----:B------:R-:W-:Y:S02]  /*dae0*/  ISETP.LT.OR P3, PT, R55, 0x69, P3 ;  /* 0x000000693700780c */ /* 0x000fe40001f61670 */
[----:B------:R-:W-:-:S02]  /*daf0*/  FSEL R46, R46, -INF , !P2 ;  /* 0xff8000002e2e7808 */ /* 0x000fc40005000000 */
[----:B------:R-:W-:Y:S01]  /*db00*/  ISETP.GT.AND P2, PT, R57, 0x69, P1 ;  /* 0x000000693900780c */ /* 0x000fe20000f44270 */
[----:B------:R-:W-:Y:S01]  /*db10*/  MUFU.EX2 R45, R45 ;  /* 0x0000002d002d7308 */ /* 0x000fe20000000800 */
[----:B------:R-:W-:Y:S02]  /*db20*/  FMNMX.FTZ R37, R152, R37, !PT ;  /* 0x0000002598257209 */ /* 0x000fe40007810000 */
[----:B------:R-:W-:Y:S01]  /*db30*/  FSEL R162, R49, -INF , !P3 ;  /* 0xff80000031a27808 */ /* 0x000fe20005800000 */
[----:B------:R-:W-:-:S01]  /*db40*/  FFMA.FTZ R49, R58, R9, -R59 ;  /* 0x000000093a317223 */ /* 0x000fc2000001083b */
[----:B------:R-:W-:Y:S01]  /*db50*/  ISETP.GT.AND P3, PT, R57, 0x70, P1 ;  /* 0x000000703900780c */ /* 0x000fe20000f64270 */
[----:B------:R-:W-:-:S01]  /*db60*/  FFMA.FTZ R58, R62, R9, -R59 ;  /* 0x000000093e3a7223 */ /* 0x000fc2000001083b */
[----:B------:R-:W-:Y:S01]  /*db70*/  ISETP.LT.OR P2, PT, R55, 0x6a, P2 ;  /* 0x0000006a3700780c */ /* 0x000fe20001741670 */
[----:B------:R-:W-:Y:S01]  /*db80*/  MUFU.EX2 R66, R66 ;  /* 0x0000004200427308 */ /* 0x000fe20000000800 */
[----:B-1----:R-:W-:-:S02]  /*db90*/  FMNMX.FTZ R39, R46, R37, !PT ;  /* 0x000000252e277209 */ /* 0x002fc40007810000 */
[----:B------:R-:W-:Y:S02]  /*dba0*/  ISETP.LT.OR P3, PT, R55, 0x71, P3 ;  /* 0x000000713700780c */ /* 0x000fe40001f61670 */
[----:B------:R-:W-:Y:S02]  /*dbb0*/  FSEL R192, R47, -INF , !P2 ;  /* 0xff8000002fc07808 */ /* 0x000fe40005000000 */
[----:B------:R-:W-:Y:S01]  /*dbc0*/  ISETP.GT.AND P2, PT, R57, 0x71, P1 ;  /* 0x000000713900780c */ /* 0x000fe20000f44270 */
[----:B------:R0:W-:Y:S01]  /*dbd0*/  MUFU.EX2 R37, R20 ;  /* 0x0000001400257308 */ /* 0x0001e20000000800 */
[----:B------:R-:W-:Y:S02]  /*dbe0*/  FMNMX.FTZ R39, R162, R39, !PT ;  /* 0x00000027a2277209 */ /* 0x000fe40007810000 */
[----:B------:R-:W-:Y:S02]  /*dbf0*/  FSEL R84, R51, -INF , !P3 ;  /* 0xff80000033547808 */ /* 0x000fe40005800000 */
[----:B------:R-:W-:-:S02]  /*dc00*/  ISETP.GT.AND P3, PT, R57, 0x78, P1 ;  /* 0x000000783900780c */ /* 0x000fc40000f64270 */
[----:B------:R-:W-:Y:S01]  /*dc10*/  ISETP.LT.OR P2, PT, R55, 0x72, P2 ;  /* 0x000000723700780c */ /* 0x000fe20001741670 */
[----:B------:R-:W-:Y:S01]  /*dc20*/  MUFU.EX2 R60, R60 ;  /* 0x0000003c003c7308 */ /* 0x000fe20000000800 */
[----:B------:R-:W-:Y:S02]  /*dc30*/  FMNMX.FTZ R39, R192, R39, !PT ;  /* 0x00000027c0277209 */ /* 0x000fe40007810000 */
[----:B------:R-:W-:Y:S02]  /*dc40*/  ISETP.GT.AND P1, PT, R57, 0x79, P1 ;  /* 0x000000793900780c */ /* 0x000fe40000f24270 */
[----:B------:R-:W-:Y:S02]  /*dc50*/  ISETP.LT.OR P3, PT, R55, 0x79, P3 ;  /* 0x000000793700780c */ /* 0x000fe40001f61670 */
[----:B------:R-:W-:Y:S01]  /*dc60*/  FSEL R50, R50, -INF , !P2 ;  /* 0xff80000032327808 */ /* 0x000fe20005000000 */
[----:B------:R-:W-:Y:S01]  /*dc70*/  MUFU.EX2 R49, R49 ;  /* 0x0000003100317308 */ /* 0x000fe20000000800 */
[----:B------:R-:W-:-:S02]  /*dc80*/  FMNMX.FTZ R39, R84, R39, !PT ;  /* 0x0000002754277209 */ /* 0x000fc40007810000 */
[----:B------:R-:W-:Y:S02]  /*dc90*/  ISETP.LT.OR P1, PT, R55, 0x7a, P1 ;  /* 0x0000007a3700780c */ /* 0x000fe40000f21670 */
[----:B------:R-:W-:Y:S02]  /*dca0*/  FSEL R52, R52, -INF , !P3 ;  /* 0xff80000034347808 */ /* 0x000fe40005800000 */
[----:B------:R-:W-:Y:S01]  /*dcb0*/  FMNMX.FTZ R41, R50, R39, !PT ;  /* 0x0000002732297209 */ /* 0x000fe20007810000 */
[----:B------:R-:W-:Y:S01]  /*dcc0*/  MUFU.EX2 R58, R58 ;  /* 0x0000003a003a7308 */ /* 0x000fe20000000800 */
[----:B------:R-:W-:Y:S02]  /*dcd0*/  FSEL R80, R53, -INF , !P1 ;  /* 0xff80000035507808 */ /* 0x000fe40004800000 */
[----:B------:R-:W-:Y:S02]  /*dce0*/  FMNMX.FTZ R41, R52, R41, !PT ;  /* 0x0000002934297209 */ /* 0x000fe40007810000 */
[----:B------:R-:W-:-:S02]  /*dcf0*/  FSEL R53, R10, RZ, P4 ;  /* 0x000000ff0a357208 */ /* 0x000fc40002000000 */
[----:B0-----:R-:W-:Y:S01]  /*dd00*/  FMNMX.FTZ R20, R80, R41, !PT ;  /* 0x0000002950147209 */ /* 0x001fe20007810000 */
[----:B------:R-:W-:Y:S01]  /*dd10*/  MUFU.EX2 R39, R43 ;  /* 0x0000002b00277308 */ /* 0x000fe20000000800 */
[----:B------:R-:W-:-:S01]  /*dd20*/  FFMA.FTZ R41, R68, R9, -R59 ;  /* 0x0000000944297223 */ /* 0x000fc2000001083b */
[----:B------:R-:W-:Y:S01]  /*dd30*/  FADD.FTZ R56, -R53, R12 ;  /* 0x0000000c35387221 */ /* 0x000fe20000010100 */
[----:B------:R-:W-:-:S01]  /*dd40*/  FFMA.FTZ R12, R54, R9, -R59 ;  /* 0x00000009360c7223 */ /* 0x000fc2000001083b */
[----:B------:R-:W0:Y:S01]  /*dd50*/  SHFL.BFLY PT, R47, R20, 0x2, 0x1f ;  /* 0x0c401f00142f7f89 */ /* 0x000e2200000e0000 */
[----:B------:R-:W-:-:S01]  /*dd60*/  FFMA.FTZ R68, R70, R9, -R59 ;  /* 0x0000000946447223 */ /* 0x000fc2000001083b */
[-C--:B------:R-:W-:Y:S01]  /*dd70*/  FMUL.FTZ R55, R56, R9.reuse ;  /* 0x0000000938377220 */ /* 0x080fe20000410000 */
[----:B------:R-:W-:-:S01]  /*dd80*/  FFMA.FTZ R70, R78, R9, -R59 ;  /* 0x000000094e467223 */ /* 0x000fc2000001083b */
[----:B------:R-:W-:Y:S08]  /*dd90*/  MUFU.EX2 R43, R72 ;  /* 0x00000048002b7308 */ /* 0x000ff00000000800 */
[----:B------:R-:W1:Y:S08]  /*dda0*/  MUFU.EX2 R55, R55 ;  /* 0x0000003700377308 */ /* 0x000e700000000800 */
[----:B------:R-:W-:Y:S01]  /*ddb0*/  MUFU.EX2 R41, R41 ;  /* 0x0000002900297308 */ /* 0x000fe20000000800 */
[----:B0-----:R-:W-:Y:S01]  /*ddc0*/  FMNMX.FTZ R51, R20, R47, !PT ;  /* 0x0000002f14337209 */ /* 0x001fe20007810000 */
[----:B------:R-:W-:-:S06]  /*ddd0*/  FFMA.FTZ R47, R64, R9, -R59 ;  /* 0x00000009402f7223 */ /* 0x000fcc000001083b */
[----:B------:R-:W-:Y:S01]  /*dde0*/  MUFU.EX2 R68, R68 ;  /* 0x0000004400447308 */ /* 0x000fe20000000800 */
[----:B------:R-:W0:Y:S01]  /*ddf0*/  SHFL.BFLY PT, R20, R51, 0x1, 0x1f ;  /* 0x0c201f0033147f89 */ /* 0x000e2200000e0000 */
[----:B-1----:R-:W-:-:S06]  /*de00*/  FFMA.FTZ R74, R55, R5, R24 ;  /* 0x00000005374a7223 */ /* 0x002fcc0000010018 */
[----:B------:R-:W-:Y:S08]  /*de10*/  MUFU.EX2 R70, R70 ;  /* 0x0000004600467308 */ /* 0x000ff00000000800 */
        /* <DEDUP_REMOVED lines=9> */
[----:B------:R-:W-:-:S01]  /*deb0*/  FFMA.FTZ R73, R36, R9, -R53 ;  /* 0x0000000924497223 */ /* 0x000fc20000010835 */
[-CC-:B------:R-:W-:Y:S01]  /*dec0*/  FFMA.FTZ R57, R190, R9.reuse, -R53.reuse ;  /* 0x00000009be397223 */ /* 0x180fe20000010835 */
[-C--:B------:R-:W-:Y:S01]  /*ded0*/  FMUL.FTZ R36, R72, R9.reuse ;  /* 0x0000000948247220 */ /* 0x080fe20000410000 */
[-CC-:B------:R-:W-:Y:S01]  /*dee0*/  FFMA.FTZ R54, R164, R9.reuse, -R53.reuse ;  /* 0x00000009a4367223 */ /* 0x180fe20000010835 */
[----:B------:R-:W-:-:S01]  /*def0*/  FFMA.FTZ R56, R166, R9, -R53 ;  /* 0x00000009a6387223 */ /* 0x000fc20000010835 */
[-CC-:B------:R-:W-:Y:S01]  /*df00*/  FFMA.FTZ R59, R168, R9.reuse, -R53.reuse ;  /* 0x00000009a83b7223 */ /* 0x180fe20000010835 */
[----:B------:R-:W-:-:S01]  /*df10*/  FFMA.FTZ R28, R28, R9, -R53 ;  /* 0x000000091c1c7223 */ /* 0x000fc20000010835 */
[----:B------:R-:W-:Y:S01]  /*df20*/  MUFU.EX2 R57, R57 ;  /* 0x0000003900397308 */ /* 0x000fe20000000800 */
[----:B0-----:R-:W-:-:S01]  /*df30*/  FFMA.FTZ R61, R170, R9, -R53 ;  /* 0x00000009aa3d7223 */ /* 0x001fc20000010835 */
        /* <DEDUP_REMOVED lines=22> */
[----:B------:R-:W3:Y:S01]  /*e0a0*/  MUFU.EX2 R56, R56 ;  /* 0x0000003800387308 */ /* 0x000ee20000000800 */
[----:B0-----:R-:W-:-:S01]  /*e0b0*/  FFMA.FTZ R5, R36, R4, R57 ;  /* 0x0000000424057223 */ /* 0x001fc20000010039 */
[----:B------:R-:W-:Y:S01]  /*e0c0*/  FADD.FTZ R4, R21, R74 ;  /* 0x0000004a15047221 */ /* 0x000fe20000010000 */
[----:B------:R-:W-:-:S01]  /*e0d0*/  FFMA.FTZ R74, R38, R9, -R53 ;  /* 0x00000009264a7223 */ /* 0x000fc20000010835 */
[----:B------:R-:W-:-:S02]  /*e0e0*/  FFMA.FTZ R38, R44, R9, -R53 ;  /* 0x000000092c267223 */ /* 0x000fc40000010835 */
[----:B------:R-:W-:-:S02]  /*e0f0*/  FADD.FTZ R75, R23, R4 ;  /* 0x00000004174b7221 */ /* 0x000fc40000010000 */
[----:B------:R-:W0:Y:S01]  /*e100*/  MUFU.EX2 R59, R59 ;  /* 0x0000003b003b7308 */ /* 0x000e220000000800 */
[----:B-1----:R-:W-:-:S01]  /*e110*/  FADD.FTZ R5, R54, R5 ;  /* 0x0000000536057221 */ /* 0x002fc20000010000 */
[----:B------:R-:W-:-:S04]  /*e120*/  FADD.FTZ R78, R14, R75 ;  /* 0x0000004b0e4e7221 */ /* 0x000fc80000010000 */
[----:B------:R-:W-:Y:S02]  /*e130*/  FADD.FTZ R75, R25, R78 ;  /* 0x0000004e194b7221 */ /* 0x000fe40000010000 */
[----:B------:R-:W1:Y:S01]  /*e140*/  MUFU.EX2 R28, R28 ;  /* 0x0000001c001c7308 */ /* 0x000e620000000800 */
[----:B---3--:R-:W-:-:S01]  /*e150*/  FADD.FTZ R4, R56, R5 ;  /* 0x0000000538047221 */ /* 0x008fc20000010000 */
[----:B------:R-:W-:Y:S01]  /*e160*/  FADD.FTZ R44, R26, R75 ;  /* 0x0000004b1a2c7221 */ /* 0x000fe20000010000 */
[----:B------:R-:W-:-:S03]  /*e170*/  FFMA.FTZ R75, R154, R9, -R53 ;  /* 0x000000099a4b7223 */ /* 0x000fc60000010835 */
[----:B------:R-:W-:Y:S02]  /*e180*/  FADD.FTZ R77, R27, R44 ;  /* 0x0000002c1b4d7221 */ /* 0x000fe40000010000 */
[----:B------:R-:W3:Y:S01]  /*e190*/  MUFU.EX2 R61, R61 ;  /* 0x0000003d003d7308 */ /* 0x000ee20000000800 */
[----:B0-----:R-:W-:-:S01]  /*e1a0*/  FADD.FTZ R5, R59, R4 ;  /* 0x000000043b057221 */ /* 0x001fc20000010000 */
[----:B------:R-:W-:-:S04]  /*e1b0*/  FADD.FTZ R44, R32, R77 ;  /* 0x0000004d202c7221 */ /* 0x000fc80000010000 */
[----:B------:R-:W-:Y:S02]  /*e1c0*/  FADD.FTZ R77, R29, R44 ;  /* 0x0000002c1d4d7221 */ /* 0x000fe40000010000 */
[----:B------:R-:W0:Y:S01]  /*e1d0*/  MUFU.EX2 R62, R62 ;  /* 0x0000003e003e7308 */ /* 0x000e220000000800 */
[----:B-1----:R-:W-:-:S01]  /*e1e0*/  FADD.FTZ R4, R28, R5 ;  /* 0x000000051c047221 */ /* 0x002fc20000010000 */
[----:B------:R-:W-:-:S04]  /*e1f0*/  FADD.FTZ R44, R156, R77 ;  /* 0x0000004d9c2c7221 */ /* 0x000fc80000010000 */
[----:B------:R-:W-:Y:S01]  /*e200*/  FADD.FTZ R77, R31, R44 ;  /* 0x0000002c1f4d7221 */ /* 0x000fe20000010000 */
[----:B------:R-:W-:-:S01]  /*e210*/  FFMA.FTZ R44, R152, R9, -R53 ;  /* 0x00000009982c7223 */ /* 0x000fc20000010835 */
[----:B------:R-:W1:Y:S01]  /*e220*/  MUFU.EX2 R63, R63 ;  /* 0x0000003f003f7308 */ /* 0x000e620000000800 */
[----:B---3--:R-:W-:-:S01]  /*e230*/  FADD.FTZ R5, R61, R4 ;  /* 0x000000043d057221 */ /* 0x008fc20000010000 */
[----:B------:R-:W-:Y:S01]  /*e240*/  FADD.FTZ R78, R42, R77 ;  /* 0x0000004d2a4e7221 */ /* 0x000fe20000010000 */
[----:B------:R-:W-:-:S03]  /*e250*/  FFMA.FTZ R53, R80, R9, -R53 ;  /* 0x0000000950357223 */ /* 0x000fc60000010835 */
[----:B------:R-:W-:Y:S02]  /*e260*/  FADD.FTZ R77, R33, R78 ;  /* 0x0000004e214d7221 */ /* 0x000fe40000010000 */
[----:B------:R-:W3:Y:S01]  /*e270*/  MUFU.EX2 R30, R30 ;  /* 0x0000001e001e7308 */ /* 0x000ee20000000800 */
[----:B0-----:R-:W-:-:S01]  /*e280*/  FADD.FTZ R4, R62, R5 ;  /* 0x000000053e047221 */ /* 0x001fc20000010000 */
[----:B------:R-:W-:-:S06]  /*e290*/  FADD.FTZ R78, R48, R77 ;  /* 0x0000004d304e7221 */ /* 0x000fcc0000010000 */
[----:B------:R-:W0:Y:S01]  /*e2a0*/  MUFU.EX2 R65, R65 ;  /* 0x0000004100417308 */ /* 0x000e220000000800 */
[----:B-1----:R-:W-:-:S07]  /*e2b0*/  FADD.FTZ R5, R63, R4 ;  /* 0x000000043f057221 */ /* 0x002fce0000010000 */
[----:B------:R-:W1:Y:S01]  /*e2c0*/  MUFU.EX2 R34, R34 ;  /* 0x0000002200227308 */ /* 0x000e620000000800 */
[----:B---3--:R-:W-:-:S07]  /*e2d0*/  FADD.FTZ R4, R30, R5 ;  /* 0x000000051e047221 */ /* 0x008fce0000010000 */
[----:B------:R-:W3:Y:S01]  /*e2e0*/  MUFU.EX2 R67, R67 ;  /* 0x0000004300437308 */ /* 0x000ee20000000800 */
[----:B0-----:R-:W-:-:S07]  /*e2f0*/  FADD.FTZ R5, R65, R4 ;  /* 0x0000000441057221 */ /* 0x001fce0000010000 */
[----:B------:R-:W0:Y:S01]  /*e300*/  MUFU.EX2 R64, R64 ;  /* 0x0000004000407308 */ /* 0x000e220000000800 */
[----:B-1----:R-:W-:-:S07]  /*e310*/  FADD.FTZ R4, R34, R5 ;  /* 0x0000000522047221 */ /* 0x002fce0000010000 */
[----:B------:R-:W1:Y:S01]  /*e320*/  MUFU.EX2 R69, R69 ;  /* 0x0000004500457308 */ /* 0x000e620000000800 */
[----:B---3--:R-:W-:-:S07]  /*e330*/  FADD.FTZ R5, R67, R4 ;  /* 0x0000000443057221 */ /* 0x008fce0000010000 */
[----:B------:R-:W3:Y:S01]  /*e340*/  MUFU.EX2 R13, R73 ;  /* 0x00000049000d7308 */ /* 0x000ee20000000800 */
[----:B0-----:R-:W-:-:S01]  /*e350*/  FADD.FTZ R4, R64, R5 ;  /* 0x0000000540047221 */ /* 0x001fc20000010000 */
[----:B------:R-:W-:-:S06]  /*e360*/  FADD.FTZ R5, R35, R78 ;  /* 0x0000004e23057221 */ /* 0x000fcc0000010000 */
[----:B------:R-:W0:Y:S01]  /*e370*/  MUFU.EX2 R72, R72 ;  /* 0x0000004800487308 */ /* 0x000e220000000800 */
[----:B-1----:R-:W-:-:S07]  /*e380*/  FADD.FTZ R4, R69, R4 ;  /* 0x0000000445047221 */ /* 0x002fce0000010000 */
[----:B------:R-:W1:Y:S01]  /*e390*/  MUFU.EX2 R40, R40 ;  /* 0x0000002800287308 */ /* 0x000e620000000800 */
[----:B---3--:R-:W-:-:S01]  /*e3a0*/  FADD.FTZ R77, R13, R4 ;  /* 0x000000040d4d7221 */ /* 0x008fc20000010000 */
[----:B------:R-:W-:-:S04]  /*e3b0*/  FADD.FTZ R4, R86, R5 ;  /* 0x0000000556047221 */ /* 0x000fc80000010000 */
[----:B------:R-:W-:Y:S02]  /*e3c0*/  FADD.FTZ R5, R37, R4 ;  /* 0x0000000425057221 */ /* 0x000fe40000010000 */
[----:B------:R-:W3:Y:S01]  /*e3d0*/  MUFU.EX2 R71, R71 ;  /* 0x0000004700477308 */ /* 0x000ee20000000800 */
[----:B0-----:R-:W-:-:S01]  /*e3e0*/  FADD.FTZ R77, R72, R77 ;  /* 0x0000004d484d7221 */ /* 0x001fc20000010000 */
[----:B------:R-:W-:-:S04]  /*e3f0*/  FADD.FTZ R78, R82, R5 ;  /* 0x00000005524e7221 */ /* 0x000fc80000010000 */
[----:B------:R-:W-:Y:S02]  /*e400*/  FADD.FTZ R5, R39, R78 ;  /* 0x0000004e27057221 */ /* 0x000fe40000010000 */
[----:B------:R-:W0:Y:S01]  /*e410*/  MUFU.EX2 R73, R182 ;  /* 0x000000b600497308 */ /* 0x000e220000000800 */
[----:B-1----:R-:W-:-:S07]  /*e420*/  FADD.FTZ R4, R40, R77 ;  /* 0x0000004d28047221 */ /* 0x002fce0000010000 */
[----:B------:R-:W1:Y:S01]  /*e430*/  MUFU.EX2 R74, R74 ;  /* 0x0000004a004a7308 */ /* 0x000e620000000800 */
[----:B---3--:R-:W-:-:S07]  /*e440*/  FADD.FTZ R4, R71, R4 ;  /* 0x0000000447047221 */ /* 0x008fce0000010000 */
        /* <DEDUP_REMOVED lines=12> */
[----:B------:R1:W4:Y:S08]  /*e510*/  MUFU.EX2 R154, R46 ;  /* 0x0000002e009a7308 */ /* 0x0003300000000800 */
[----:B------:R-:W5:Y:S01]  /*e520*/  MUFU.EX2 R162, R162 ;  /* 0x000000a200a27308 */ /* 0x000f620000000800 */
[----:B-1----:R-:W-:-:S04]  /*e530*/  FADD.FTZ R46, R68, R5 ;  /* 0x00000005442e7221 */ /* 0x002fc80000010000 */
[----:B------:R-:W-:-:S03]  /*e540*/  FADD.FTZ R5, R43, R46 ;  /* 0x0000002e2b057221 */ /* 0x000fc60000010000 */
[----:B------:R-:W1:Y:S01]  /*e550*/  MUFU.EX2 R192, R192 ;  /* 0x000000c000c07308 */ /* 0x000e620000000800 */
[----:B------:R-:W-:-:S01]  /*e560*/  FADD.FTZ R46, R70, R5 ;  /* 0x00000005462e7221 */ /* 0x000fc20000010000 */
[----:B---3--:R-:W-:-:S03]  /*e570*/  FADD.FTZ R5, R160, R4 ;  /* 0x00000004a0057221 */ /* 0x008fc60000010000 */
[----:B------:R-:W-:Y:S01]  /*e580*/  FADD.FTZ R77, R45, R46 ;  /* 0x0000002e2d4d7221 */ /* 0x000fe20000010000 */
[----:B0-----:R-:W-:-:S02]  /*e590*/  FADD.FTZ R5, R44, R5 ;  /* 0x000000052c057221 */ /* 0x001fc40000010000 */
[----:B------:R-:W0:Y:S01]  /*e5a0*/  MUFU.EX2 R84, R84 ;  /* 0x0000005400547308 */ /* 0x000e220000000800 */
[----:B------:R-:W-:-:S01]  /*e5b0*/  FADD.FTZ R4, R66, R77 ;  /* 0x0000004d42047221 */ /* 0x000fc20000010000 */
[----:B----4-:R-:W-:-:S03]  /*e5c0*/  FADD.FTZ R5, R154, R5 ;  /* 0x000000059a057221 */ /* 0x010fc60000010000 */
[----:B------:R-:W-:Y:S01]  /*e5d0*/  FADD.FTZ R77, R47, R4 ;  /* 0x000000042f4d7221 */ /* 0x000fe20000010000 */
[----:B-----5:R-:W-:-:S02]  /*e5e0*/  FADD.FTZ R5, R162, R5 ;  /* 0x00000005a2057221 */ /* 0x020fc40000010000 */
[----:B------:R-:W3:Y:S01]  /*e5f0*/  MUFU.EX2 R155, R50 ;  /* 0x00000032009b7308 */ /* 0x000ee20000000800 */
[----:B------:R-:W-:-:S01]  /*e600*/  FADD.FTZ R4, R60, R77 ;  /* 0x0000004d3c047221 */ /* 0x000fc20000010000 */
[----:B-1----:R-:W-:-:S03]  /*e610*/  FADD.FTZ R5, R192, R5 ;  /* 0x00000005c0057221 */ /* 0x002fc60000010000 */
[----:B------:R-:W-:-:S03]  /*e620*/  FADD.FTZ R77, R49, R4 ;  /* 0x00000004314d7221 */ /* 0x000fc60000010000 */
[----:B------:R-:W1:Y:S01]  /*e630*/  MUFU.EX2 R52, R52 ;  /* 0x0000003400347308 */ /* 0x000e620000000800 */
[----:B0-----:R-:W-:-:S01]  /*e640*/  FADD.FTZ R5, R84, R5 ;  /* 0x0000000554057221 */ /* 0x001fc20000010000 */
[----:B------:R-:W-:-:S04]  /*e650*/  FADD.FTZ R4, R58, R77 ;  /* 0x0000004d3a047221 */ /* 0x000fc80000010000 */
[----:B------:R-:W-:Y:S02]  /*e660*/  FADD.FTZ R77, R51, R4 ;  /* 0x00000004334d7221 */ /* 0x000fe40000010000 */
[----:B------:R-:W0:Y:S01]  /*e670*/  MUFU.EX2 R81, R53 ;  /* 0x0000003500517308 */ /* 0x000e220000000800 */
[----:B---3--:R-:W-:-:S04]  /*e680*/  FADD.FTZ R5, R155, R5 ;  /* 0x000000059b057221 */ /* 0x008fc80000010000 */
[----:B-1----:R-:W-:Y:S01]  /*e690*/  FADD.FTZ R4, R52, R5 ;  /* 0x0000000534047221 */ /* 0x002fe20000010000 */
[----:B------:R-:W-:-:S03]  /*e6a0*/  FADD.FTZ R5, R12, R77 ;  /* 0x0000004d0c057221 */ /* 0x000fc60000010000 */
[----:B0-----:R-:W-:Y:S01]  /*e6b0*/  FADD.FTZ R4, R81, R4 ;  /* 0x0000000451047221 */ /* 0x001fe20000010000 */
[----:B------:R-:W-:Y:S06]  /*e6c0*/  @!P0 BRA `(.L_x_1128) ;  /* 0x0000000000048947 */ /* 0x000fec0003800000 */
[----:B------:R-:W-:Y:S01]  /*e6d0*/  BPT.TRAP 0x1 ;  /* 0x000000040000795c */ /* 0x000fe20000300000 */
.L_x_1128:
        /* <DEDUP_REMOVED lines=12> */
[----:B------:R-:W-:Y:S01]  /*e7a0*/  FMUL.FTZ R92, R92, R55 ;  /* 0x000000375c5c7220 */ /* 0x000fe20000410000 */
[----:B------:R-:W-:Y:S01]  /*e7b0*/  F2FP.SATFINITE.E4M3.F32.PACK_AB_MERGE_C R12, R12, R51, RZ ;  /* 0x000000330c0c723e */ /* 0x000fe200048070ff */
[-C--:B------:R-:W-:Y:S01]  /*e7c0*/  FMUL.FTZ R93, R93, R55.reuse ;  /* 0x000000375d5d7220 */ /* 0x080fe20000410000 */
[----:B------:R-:W-:Y:S01]  /*e7d0*/  F2FP.SATFINITE.E4M3.F32.PACK_AB_MERGE_C R56, R59, R56, RZ ;  /* 0x000000383b38723e */ /* 0x000fe200048070ff */
[-C--:B------:R-:W-:Y:S01]  /*e7e0*/  FMUL.FTZ R96, R96, R55.reuse ;  /* 0x0000003760607220 */ /* 0x080fe20000410000 */
        /* <DEDUP_REMOVED lines=90> */
.L_x_1110:
[----:B------:R-:W-:Y:S06]  /*ed90*/  BAR.ARV 0x8, 0x180 ;  /* 0x0206000000007b1d */ /* 0x000fec0000002000 */
[----:B------:R-:W-:Y:S05]  /*eda0*/  @!P0 BRA `(.L_x_1130) ;  /* 0x0000000000048947 */ /* 0x000fea0003800000 */
[----:B------:R-:W-:Y:S01]  /*edb0*/  BPT.TRAP 0x1 ;  /* 0x000000040000795c */ /* 0x000fe20000300000 */
.L_x_1130:
[----:B------:R-:W-:Y:S01]  /*edc0*/  ULEA UR5, UR4, UR36, 0x3 ;  /* 0x0000002404057291 */ /* 0x000fe2000f8e183f */
[----:B------:R-:W-:-:S08]  /*edd0*/  SHF.L.U32 R2, R2, 0x1f, RZ ;  /* 0x0000001f02027819 */ /* 0x000fd000000006ff */
[----:B------:R0:W1:Y:S01]  /*ede0*/  SYNCS.PHASECHK.TRANS64.TRYWAIT P1, [UR5+0x22850], R2 ;  /* 0x02285002ff0075a7 */ /* 0x0000620008020145 */
[----:B------:R-:W-:Y:S05]  /*edf0*/  @!P0 BRA `(.L_x_1131) ;  /* 0x0000000000048947 */ /* 0x000fea0003800000 */
[----:B------:R-:W-:Y:S01]  /*ee00*/  BPT.TRAP 0x1 ;  /* 0x000000040000795c */ /* 0x000fe20000300000 */
.L_x_1131:
[----:B-1----:R-:W-:Y:S05]  /*ee10*/  @P1 BRA `(.L_x_1132) ;  /* 0x0000000000081947 */ /* 0x002fea0003800000 */
[----:B------:R-:W1:Y:S02]  /*ee20*/  SYNCS.PHASECHK.TRANS64.TRYWAIT P1, [UR5+0x22850], R2 ;  /* 0x02285002ff0075a7 */ /* 0x000e640008020145 */
[----:B-1----:R-:W-:Y:S05]  /*ee30*/  @!P1 BRA `(.L_x_1133) ;  /* 0x0000007400ec9947 */ /* 0x002fea0003800000 */
.L_x_1132:
[----:B------:R-:W-:Y:S01]  /*ee40*/  UIADD3 UR36, UR36, 0x400, URZ ;  /* 0x0000040024247890 */ /* 0x000fe2000fffe03f */
[----:B------:R-:W-:Y:S01]  /*ee50*/  WARPGROUP.ARRIVE ;  /* 0x00000000000079c5 */ /* 0x000fe20000000000 */
[----:B------:R-:W-:Y:S01]  /*ee60*/  UMOV UR11, 0x40000040 ;  /* 0x40000040000b7882 */ /* 0x000fe20000000000 */
[----:B------:R-:W3:Y:S01]  /*ee70*/  LDC.64 R12, c[0x0][0x9a0] ;  /* 0x00026800ff0c7b82 */ /* 0x000ee20000000a00 */
[----:B------:R-:W-:-:S04]  /*ee80*/  USHF.R.U32.HI UR36, URZ, 0x4, UR36 ;  /* 0x000000043f247899 */ /* 0x000fc80008011624 */
[----:B------:R-:W-:-:S04]  /*ee90*/  ULOP3.LUT UR36, UR36, 0x3fff, URZ, 0xc0, !UPT ;  /* 0x00003fff24247892 */ /* 0x000fc8000f8ec03f */
[----:B------:R-:W-:-:S04]  /*eea0*/  ULOP3.LUT UR36, UR36, 0x10000, URZ, 0xfc, !UPT ;  /* 0x0001000024247892 */ /* 0x000fc8000f8efc3f */
[----:B------:R-:W-:-:S07]  /*eeb0*/  ULEA UR4, UR4, UR36, 0xa ;  /* 0x0000002404047291 */ /* 0x000fce000f8e503f */
[----:B------:R-:W-:Y:S02]  /*eec0*/  UMOV UR10, UR4 ;  /* 0x00000004000a7c82 */ /* 0x000fe40008000000 */
[----:B------:R-:W-:Y:S01]  /*eed0*/  QGMMA.64x128x32.F32.E4M3.E4M3 R88, R164, gdesc[UR8], R88, gsb0 ;  /* 0x01e00008a4587df3 */ /* 0x000fe20008000858 */
[----:B---3--:R-:W-:-:S04]  /*eee0*/  ISETP.NE.U32.AND P1, PT, R12, RZ, PT ;  /* 0x000000ff0c00720c */ /* 0x008fc80003f25070 */
[----:B------:R-:W-:-:S13]  /*eef0*/  ISETP.NE.AND.EX P1, PT, R13, RZ, PT, P1 ;  /* 0x000000ff0d00720c */ /* 0x000fda0003f25310 */
[----:B------:R-:W3:Y:S01]  /*ef00*/  @P1 LDC.64 R6, c[0x0][0x9c8] ;  /* 0x00027200ff061b82 */ /* 0x000ee20000000a00 */
[----:B------:R-:W-:-:S07]  /*ef10*/  @P1 SHF.R.S32.HI R11, RZ, 0x1f, R17 ;  /* 0x0000001fff0b1819 */ /* 0x000fce0000011411 */
[----:B------:R-:W4:Y:S01]  /*ef20*/  @P1 LDC.64 R14, c[0x0][0x9d0] ;  /* 0x00027400ff0e1b82 */ /* 0x000f220000000a00 */
[----:B------:R-:W-:Y:S01]  /*ef30*/  UIADD3 UR6, UR4, 0x2, URZ ;  /* 0x0000000204067890 */ /* 0x000fe2000fffe03f */
[----:B------:R-:W-:Y:S01]  /*ef40*/  UMOV UR11, 0x40000040 ;  /* 0x40000040000b7882 */ /* 0x000fe20000000000 */
[C---:B---3--:R-:W-:Y:S02]  /*ef50*/  @P1 IMAD R0, R6.reuse, UR38, RZ ;  /* 0x0000002606001c24 */ /* 0x048fe4000f8e02ff */
[----:B01----:R-:W-:-:S04]  /*ef60*/  @P1 IMAD.WIDE.U32 R2, R6, UR39, RZ ;  /* 0x0000002706021c25 */ /* 0x003fc8000f8e00ff */
[----:B------:R-:W-:Y:S02]  /*ef70*/  @P1 IMAD R7, R7, UR39, R0 ;  /* 0x0000002707071c24 */ /* 0x000fe4000f8e0200 */
[-C--:B----4-:R-:W-:Y:S02]  /*ef80*/  @P1 IMAD R0, R11, R14.reuse, RZ ;  /* 0x0000000e0b001224 */ /* 0x090fe400078e02ff */
[----:B------:R-:W-:Y:S01]  /*ef90*/  @P1 IMAD.IADD R3, R3, 0x1, R7 ;  /* 0x0000000103031824 */ /* 0x000fe200078e0207 */
[----:B------:R-:W-:Y:S01]  /*efa0*/  UMOV UR10, UR6 ;  /* 0x00000006000a7c82 */ /* 0x000fe20008000000 */
[C---:B------:R-:W-:Y:S02]  /*efb0*/  @P1 IMAD R7, R17.reuse, R15, R0 ;  /* 0x0000000f11071224 */ /* 0x040fe400078e0200 */
[----:B------:R-:W-:-:S04]  /*efc0*/  @P1 IMAD.WIDE.U32 R2, R17, R14, R2 ;  /* 0x0000000e11021225 */ /* 0x000fc800078e0002 */
[----:B------:R-:W-:Y:S01]  /*efd0*/  @P1 IMAD.IADD R0, R3, 0x1, R7 ;  /* 0x0000000103001824 */ /* 0x000fe200078e0207 */
[----:B------:R-:W-:Y:S01]  /*efe0*/  @P1 LEA R6, P2, R2, R12, 0x2 ;  /* 0x0000000c02061211 */ /* 0x000fe200078410ff */
[----:B------:R-:W-:-:S03]  /*eff0*/  IMAD.MOV.U32 R3, RZ, RZ, 0x3f800000 ;  /* 0x3f800000ff037424 */ /* 0x000fc600078e00ff */
[----:B------:R-:W-:-:S05]  /*f000*/  @P1 LEA.HI.X R7, R2, R13, R0, 0x2, P2 ;  /* 0x0000000d02071211 */ /* 0x000fca00010f1400 */
[----:B------:R0:W3:Y:S01]  /*f010*/  @P1 LDG.E R3, desc[UR42][R6.64] ;  /* 0x0000002a06031981 */ /* 0x0000e2000c1e1900 */
[----:B------:R-:W-:Y:S02]  /*f020*/  WARPGROUP.DEPBAR.LE gsb0, 0x0 ;  /* 0x00008000000079c5 */ /* 0x000fe40000010000 */
[----:B------:R-:W-:-:S06]  /*f030*/  WARPGROUP.ARRIVE ;  /* 0x00000000000079c5 */ /* 0x000fcc0000000000 */
[----:B------:R-:W-:Y:S01]  /*f040*/  QGMMA.64x128x32.F32.E4M3.E4M3 R88, R160, gdesc[UR8], R88, gsb0 ;  /* 0x01e00008a0587df3 */ /* 0x000fe20008000858 */
[----:B------:R-:W-:Y:S01]  /*f050*/  UIADD3 UR6, UR4, 0x4, URZ ;  /* 0x0000000404067890 */ /* 0x000fe2000fffe03f */
[----:B------:R-:W-:-:S06]  /*f060*/  UMOV UR11, 0x40000040 ;  /* 0x40000040000b7882 */ /* 0x000fcc0000000000 */
[----:B------:R-:W-:Y:S01]  /*f070*/  UMOV UR10, UR6 ;  /* 0x00000006000a7c82 */ /* 0x000fe20008000000 */
[----:B------:R-:W-:Y:S01]  /*f080*/  UIADD3 UR4, UR4, 0x6, URZ ;  /* 0x0000000604047890 */ /* 0x000fe2000fffe03f */
[----:B------:R-:W1:Y:S04]  /*f090*/  SHFL.BFLY PT, R0, R5, 0x2, 0x1f ;  /* 0x0c401f0005007f89 */ /* 0x000e6800000e0000 */
        /* <DEDUP_REMOVED lines=26> */
[----:B------:R-:W4:Y:S01]  /*f240*/  @P1 MUFU.RCP R8, R13 ;  /* 0x0000000d00081308 */ /* 0x000f220000001000 */
[C---:B------:R-:W-:Y:S01]  /*f250*/  @P2 FMUL.FTZ R5, R9.reuse, 0.69314718246459960938 ;  /* 0x3f31721809052820 */ /* 0x040fe20000410000 */
[----:B0-----:R-:W-:Y:S01]  /*f260*/  @P2 FMUL.FTZ R6, R6, 0.69314718246459960938 ;  /* 0x3f31721806062820 */ /* 0x001fe20000410000 */
[----:B------:R-:W-:Y:S01]  /*f270*/  @P3 FMUL.FTZ R16, R9, 0.69314718246459960938 ;  /* 0x3f31721809103820 */ /* 0x000fe20000410000 */
[----:B------:R-:W-:-:S02]  /*f280*/  IMAD.MOV.U32 R0, RZ, RZ, -0x800000 ;  /* 0xff800000ff007424 */ /* 0x000fc400078e00ff */
[----:B---3--:R-:W-:Y:S01]  /*f290*/  FMUL.FTZ R4, R4, R3 ;  /* 0x0000000304047220 */ /* 0x008fe20000410000 */
[----:B------:R-:W-:Y:S02]  /*f2a0*/  IMAD.MOV.U32 R2, RZ, RZ, -0x800000 ;  /* 0xff800000ff027424 */ /* 0x000fe400078e00ff */
[----:B-1----:R-:W-:Y:S01]  /*f2b0*/  @P3 FMUL.FTZ R7, R7, 0.69314718246459960938 ;  /* 0x3f31721807073820 */ /* 0x002fe20000410000 */
[----:B------:R-:W-:-:S03]  /*f2c0*/  @P2 FFMA.FTZ R0, R5, R10, R6 ;  /* 0x0000000a05002223 */ /* 0x000fc60000010006 */
[----:B------:R-:W-:Y:S01]  /*f2d0*/  @P3 FFMA.FTZ R2, R16, R20, R7 ;  /* 0x0000001410023223 */ /* 0x000fe20000010007 */
[----:B----4-:R-:W-:Y:S01]  /*f2e0*/  FMUL.FTZ R5, R8, R3 ;  /* 0x0000000308057220 */ /* 0x010fe20000410000 */
[----:B------:R-:W-:Y:S02]  /*f2f0*/  WARPGROUP.DEPBAR.LE gsb0, 0x0 ;  /* 0x00008000000079c5 */ /* 0x000fe40000010000 */
[----:B------:R-:W-:Y:S05]  /*f300*/  @!P0 BRA `(.L_x_1134) ;  /* 0x0000000000048947 */ /* 0x000fea0003800000 */
[----:B------:R-:W-:Y:S01]  /*f310*/  BPT.TRAP 0x1 ;  /* 0x000000040000795c */ /* 0x000fe20000300000 */
.L_x_1134:
        /* <DEDUP_REMOVED lines=68> */
.L_x_1056:
[----:B------:R-:W-:Y:S05]  /*f760*/  @P0 BRA `(.L_x_1135) ;  /* 0x0000002000540947 */ /* 0x000fea0003800000 */
[----:B------:R-:W0:Y:S01]  /*f770*/  S2R R9, SR_TID.X ;  /* 0x0000000000097919 */ /* 0x000e220000002100 */
[----:B------:R-:W-:Y:S01]  /*f780*/  ULDC.64 UR4, c[0x4][0x40] ;  /* 0x0100100000047ab9 */ /* 0x000fe20000000a00 */
[----:B------:R-:W1:Y:S01]  /*f790*/  LDC R82, c[0x0][0xbe8] ;  /* 0x0002fa00ff527b82 */ /* 0x000e620000000800 */
[----:B------:R-:W-:Y:S01]  /*f7a0*/  ULDC.64 UR6, c[0x0][0xb38] ;  /* 0x0002ce0000067ab9 */ /* 0x000fe20000000a00 */
[----:B------:R-:W3:Y:S01]  /*f7b0*/  S2R R73, SR_CTAID.X ;  /* 0x0000000000497919 */ /* 0x000ee20000002500 */
[----:B------:R-:W-:-:S05]  /*f7c0*/  ULDC.64 UR8, c[0x0][0xb28] ;  /* 0x0002ca0000087ab9 */ /* 0x000fca0000000a00 */
[----:B------:R-:W4:Y:S08]  /*f7d0*/  LDC.64 R86, c[0x0][0xbd8] ;  /* 0x0002f600ff567b82 */ /* 0x000f300000000a00 */
[----:B------:R-:W5:Y:S08]  /*f7e0*/  LDC R90, c[0x0][0xc50] ;  /* 0x00031400ff5a7b82 */ /* 0x000f700000000800 */
[----:B------:R-:W2:Y:S01]  /*f7f0*/  LDC.64 R88, c[0x0][0xb40] ;  /* 0x0002d000ff587b82 */ /* 0x000ea20000000a00 */
[----:B0-----:R-:W-:-:S05]  /*f800*/  IMAD.SHL.U32 R4, R9, 0x4, RZ ;  /* 0x0000000409047824 */ /* 0x001fca00078e00ff */
[----:B------:R-:W-:Y:S02]  /*f810*/  LOP3.LUT R4, R4, 0xc, RZ, 0xc0, !PT ;  /* 0x0000000c04047812 */ /* 0x000fe400078ec0ff */
[----:B------:R-:W-:Y:S02]  /*f820*/  BAR.SYNC.DEFER_BLOCKING 0x1, 0x100 ;  /* 0x0044000000007b1d */ /* 0x000fe40000010000 */
[----:B------:R-:W-:-:S05]  /*f830*/  IADD3 R4, P0, R4, UR4, RZ ;  /* 0x0000000404047c10 */ /* 0x000fca000ff1e0ff */
[----:B------:R-:W-:Y:S01]  /*f840*/  IMAD.X R5, RZ, RZ, UR5, P0 ;  /* 0x00000005ff057e24 */ /* 0x000fe200080e06ff */
[----:B------:R-:W-:-:S05]  /*f850*/  ULDC.64 UR4, c[0x0][0xbd0] ;  /* 0x0002f40000047ab9 */ /* 0x000fca0000000a00 */
[----:B------:R0:W4:Y:S01]  /*f860*/  LDG.E.CONSTANT R5, desc[UR42][R4.64] ;  /* 0x0000002a04057981 */ /* 0x000122000c1e9900 */
[C---:B------:R-:W-:Y:S01]  /*f870*/  LOP3.LUT P0, R7, R9.reuse, 0x3, RZ, 0xc0, !PT ;  /* 0x0000000309077812 */ /* 0x040fe2000780c0ff */
[----:B------:R-:W-:Y:S01]  /*f880*/  VIADD R9, R9, 0xffffff80 ;  /* 0xffffff8009097836 */ /* 0x000fe20000000000 */
[----:B-1----:R-:W-:Y:S01]  /*f890*/  ISETP.NE.AND P2, PT, R82, 0x1, PT ;  /* 0x000000015200780c */ /* 0x002fe20003f45270 */
[----:B------:R-:W-:Y:S01]  /*f8a0*/  IMAD.WIDE.U32 R32, R17, UR4, RZ ;  /* 0x0000000411207c25 */ /* 0x000fe2000f8e00ff */
[----:B------:R-:W-:Y:S01]  /*f8b0*/  ISETP.EQ.OR P0, PT, R7, 0x3, !P0 ;  /* 0x000000030700780c */ /* 0x000fe20004702670 */
[----:B------:R-:W-:Y:S02]  /*f8c0*/  BSSY B0, `(.L_x_1136) ;  /* 0x0000185000007945 */ /* 0x000fe40003800000 */
[----:B------:R-:W-:Y:S01]  /*f8d0*/  IMAD.WIDE.U32 R42, R17, UR6, RZ ;  /* 0x00000006112a7c25 */ /* 0x000fe2000f8e00ff */
[----:B------:R-:W-:Y:S02]  /*f8e0*/  SEL R76, R3, R8, P0 ;  /* 0x00000008034c7207 */ /* 0x000fe40000000000 */
[----:B0-----:R-:W-:-:S02]  /*f8f0*/  SHF.R.S32.HI R4, RZ, 0x1f, R9 ;  /* 0x0000001fff047819 */ /* 0x001fc40000011409 */
[----:B------:R-:W-:Y:S02]  /*f900*/  SEL R7, R8, R3, P0 ;  /* 0x0000000308077207 */ /* 0x000fe40000000000 */
[----:B------:R-:W-:Y:S01]  /*f910*/  LEA.HI R3, R4, R9, RZ, 0x7 ;  /* 0x0000000904037211 */ /* 0x000fe200078f38ff */
[----:B------:R-:W0:Y:S01]  /*f920*/  @P2 LDC R84, c[0x0][0xbec] ;  /* 0x0002fb00ff542b82 */ /* 0x000e220000000800 */
[----:B------:R-:W-:Y:S02]  /*f930*/  SEL R46, R6, R91, P0 ;  /* 0x0000005b062e7207 */ /* 0x000fe40000000000 */
[----:B------:R-:W-:Y:S02]  /*f940*/  SEL R79, R91, R6, P0 ;  /* 0x000000065b4f7207 */ /* 0x000fe40000000000 */
[----:B------:R-:W-:Y:S02]  /*f950*/  LOP3.LUT R6, R3, 0xffffff80, RZ, 0xc0, !PT ;  /* 0xffffff8003067812 */ /* 0x000fe400078ec0ff */
[----:B------:R-:W-:Y:S01]  /*f960*/  LEA.HI R8, R4, R9, RZ, 0x2 ;  /* 0x0000000904087211 */ /* 0x000fe200078f10ff */
[----:B------:R-:W1:Y:S01]  /*f970*/  @P2 LDC R83, c[0x0][0xbf0] ;  /* 0x0002fc00ff532b82 */ /* 0x000e620000000800 */
[----:B------:R-:W-:Y:S01]  /*f980*/  SEL R12, R94, R95, P0 ;  /* 0x0000005f5e0c7207 */ /* 0x000fe20000000000 */
[----:B------:R-:W-:Y:S01]  /*f990*/  IMAD.IADD R68, R9, 0x1, -R6 ;  /* 0x0000000109447824 */ /* 0x000fe200078e0a06 */
[----:B------:R-:W-:-:S02]  /*f9a0*/  SHF.R.S32.HI R6, RZ, 0x7, R3 ;  /* 0x00000007ff067819 */ /* 0x000fc40000011403 */
[----:B------:R-:W-:Y:S02]  /*f9b0*/  LOP3.LUT R8, R8, 0xfffffffc, RZ, 0xc0, !PT ;  /* 0xfffffffc08087812 */ /* 0x000fe400078ec0ff */
[----:B------:R-:W-:Y:S01]  /*f9c0*/  SHF.R.S32.HI R11, RZ, 0x1f, R68 ;  /* 0x0000001fff0b7819 */ /* 0x000fe20000011444 */
[----:B------:R-:W5:Y:S01]  /*f9d0*/  @P2 LDC R85, c[0x0][0xbf0] ;  /* 0x0002fc00ff552b82 */ /* 0x000f620000000800 */
[----:B------:R-:W-:Y:S01]  /*f9e0*/  LEA.HI R3, R3, R6, RZ, 0x1 ;  /* 0x0000000603037211 */ /* 0x000fe200078f08ff */
[----:B------:R-:W-:Y:S01]  /*f9f0*/  IMAD.IADD R27, R9, 0x1, -R8 ;  /* 0x00000001091b7824 */ /* 0x000fe200078e0a08 */
[----:B------:R-:W-:Y:S02]  /*fa00*/  LEA.HI R13, R11, R68, RZ, 0x2 ;  /* 0x000000440b0d7211 */ /* 0x000fe400078f10ff */
[----:B------:R-:W-:Y:S02]  /*fa10*/  LOP3.LUT R3, R3, 0x3fffffe, RZ, 0xc0, !PT ;  /* 0x03fffffe03037812 */ /* 0x000fe400078ec0ff */
[----:B------:R-:W-:-:S02]  /*fa20*/  SHF.R.S32.HI R4, RZ, 0x2, R13 ;  /* 0x00000002ff047819 */ /* 0x000fc4000001140d */
[----:B------:R-:W-:Y:S01]  /*fa30*/  SHF.R.S32.HI R25, RZ, 0x1f, R13 ;  /* 0x0000001fff197819 */ /* 0x000fe2000001140d */
[----:B------:R-:W-:Y:S01]  /*fa40*/  IMAD.IADD R3, R6, 0x1, -R3 ;  /* 0x0000000106037824 */ /* 0x000fe200078e0a03 */
[----:B------:R-:W-:Y:S02]  /*fa50*/  SHF.R.S32.HI R8, RZ, 0x1f, R17 ;  /* 0x0000001fff087819 */ /* 0x000fe40000011411 */
[----:B------:R-:W-:Y:S02]  /*fa60*/  LEA.HI R25, R25, R4, RZ, 0x3 ;  /* 0x0000000419197211 */ /* 0x000fe400078f18ff */
[----:B------:R-:W-:Y:S01]  /*fa70*/  LEA.HI R11, R11, R68, RZ, 0x5 ;  /* 0x000000440b0b7211 */ /* 0x000fe200078f28ff */
[----:B------:R-:W-:Y:S01]  /*fa80*/  IMAD R6, R8, UR4, RZ ;  /* 0x0000000408067c24 */ /* 0x000fe2000f8e02ff */
[----:B------:R-:W-:Y:S01]  /*fa90*/  LOP3.LUT R25, R25, 0xfffffff8, RZ, 0xc0, !PT ;  /* 0xfffffff819197812 */ /* 0x000fe200078ec0ff */
[----:B------:R-:W5:Y:S01]  /*faa0*/  S2UR UR4, SR_CTAID.Y ;  /* 0x00000000000479c3 */ /* 0x000f620000002600 */
[----:B------:R-:W-:Y:S01]  /*fab0*/  SHF.R.S32.HI R11, RZ, 0x5, R11 ;  /* 0x00000005ff0b7819 */ /* 0x000fe2000001140b */
[----:B------:R-:W-:Y:S01]  /*fac0*/  IMAD R9, R17, UR5, R6 ;  /* 0x0000000511097c24 */ /* 0x000fe2000f8e0206 */
[----:B------:R-:W-:Y:S01]  /*fad0*/  SEL R78, R92, R93, P0 ;  /* 0x0000005d5c4e7207 */ /* 0x000fe20000000000 */
[----:B------:R-:W-:Y:S01]  /*fae0*/  IMAD R6, R8, UR6, RZ ;  /* 0x0000000608067c24 */ /* 0x000fe2000f8e02ff */
[----:B------:R-:W-:Y:S01]  /*faf0*/  LEA.HI R8, R27, R27, RZ, 0x1 ;  /* 0x0000001b1b087211 */ /* 0x000fe200078f08ff */
[----:B------:R-:W-:Y:S01]  /*fb00*/  IMAD.IADD R4, R4, 0x1, -R25 ;  /* 0x0000000104047824 */ /* 0x000fe200078e0a19 */
[----:B------:R-:W-:Y:S01]  /*fb10*/  SEL R10, R102, R103, P0 ;  /* 0x00000067660a7207 */ /* 0x000fe20000000000 */
[----:B------:R-:W-:Y:S01]  /*fb20*/  IMAD.IADD R33, R33, 0x1, R9 ;  /* 0x0000000121217824 */ /* 0x000fe200078e0209 */
[----:B------:R-:W-:Y:S01]  /*fb30*/  LOP3.LUT R8, R8, 0x1ffffffe, RZ, 0xc0, !PT ;  /* 0x1ffffffe08087812 */ /* 0x000fe200078ec0ff */
[----:B------:R-:W-:Y:S01]  /*fb40*/  IMAD R4, R11, 0x10, R4 ;  /* 0x000000100b047824 */ /* 0x000fe200078e0204 */
[----:B------:R-:W-:Y:S01]  /*fb50*/  SEL R93, R93, R92, P0 ;  /* 0x0000005c5d5d7207 */ /* 0x000fe20000000000 */
[----:B------:R-:W-:Y:S01]  /*fb60*/  IMAD R11, R17, UR7, R6 ;  /* 0x00000007110b7c24 */ /* 0x000fe2000f8e0206 */
[----:B------:R-:W-:Y:S01]  /*fb70*/  SEL R6, R150, R151, P0 ;  /* 0x0000009796067207 */ /* 0x000fe20000000000 */
[----:B------:R-:W-:Y:S01]  /*fb80*/  IMAD R3, R3, 0x40, R4 ;  /* 0x0000004003037824 */ /* 0x000fe200078e0204 */
[----:B------:R-:W-:Y:S01]  /*fb90*/  SEL R151, R151, R150, P0 ;  /* 0x0000009697977207 */ /* 0x000fe20000000000 */
[----:B------:R-:W-:Y:S01]  /*fba0*/  IMAD.IADD R8, R27, 0x1, -R8 ;  /* 0x000000011b087824 */ /* 0x000fe200078e0a08 */
[----:B------:R-:W-:Y:S01]  /*fbb0*/  SEL R14, R96, R97, P0 ;  /* 0x00000061600e7207 */ /* 0x000fe20000000000 */
[--C-:B---3--:R-:W-:Y:S01]  /*fbc0*/  IMAD R70, R73, 0x80, R3.reuse ;  /* 0x0000008049467824 */ /* 0x108fe200078e0203 */
[----:B------:R-:W-:Y:S01]  /*fbd0*/  SEL R15, R97, R96, P0 ;  /* 0x00000060610f7207 */ /* 0x000fe20000000000 */
[----:B------:R-:W-:Y:S01]  /*fbe0*/  IMAD R4, R8, 0x8, R3 ;  /* 0x0000000808047824 */ /* 0x000fe200078e0203 */
[----:B------:R-:W-:Y:S01]  /*fbf0*/  SEL R74, R100, R101, P0 ;  /* 0x00000065644a7207 */ /* 0x000fe20000000000 */
[----:B------:R-:W3:Y:S01]  /*fc00*/  @P2 LDC R92, c[0x0][0xbec] ;  /* 0x0002fb00ff5c2b82 */ /* 0x000ee20000000800 */
[----:B------:R-:W-:Y:S01]  /*fc10*/  SEL R24, R112, R113, P0 ;  /* 0x0000007170187207 */ /* 0x000fe20000000000 */
[----:B------:R-:W-:Y:S01]  /*fc20*/  IMAD R73, R73, 0x80, R4 ;  /* 0x0000008049497824 */ /* 0x000fe200078e0204 */
[----:B------:R-:W-:Y:S01]  /*fc30*/  SEL R21, R113, R112, P0 ;  /* 0x0000007071157207 */ /* 0x000fe20000000000 */
[----:B------:R-:W-:Y:S01]  /*fc40*/  IMAD.IADD R43, R43, 0x1, R11 ;  /* 0x000000012b2b7824 */ /* 0x000fe200078e020b */
[----:B------:R-:W-:Y:S01]  /*fc50*/  SEL R16, R144, R145, P0 ;  /* 0x0000009190107207 */ /* 0x000fe20000000000 */
[----:B------:R-:W-:Y:S01]  /*fc60*/  ULDC.64 UR6, c[0x0][0xb48] ;  /* 0x0002d20000067ab9 */ /* 0x000fe20000000a00 */
[----:B------:R-:W-:Y:S01]  /*fc70*/  LOP3.LUT R13, R13, 0x7ffffffc, RZ, 0xc0, !PT ;  /* 0x7ffffffc0d0d7812 */ /* 0x000fe200078ec0ff */
[----:B--2---:R-:W-:Y:S01]  /*fc80*/  IMAD.WIDE.U32 R42, R88, UR39, R42 ;  /* 0x00000027582a7c25 */ /* 0x004fe2000f8e002a */
[----:B------:R-:W-:-:S02]  /*fc90*/  SEL R101, R101, R100, P0 ;  /* 0x0000006465657207 */ /* 0x000fc40000000000 */
[----:B------:R-:W-:Y:S02]  /*fca0*/  SEL R22, R104, R105, P0 ;  /* 0x0000006968167207 */ /* 0x000fe40000000000 */
[----:B------:R-:W-:Y:S02]  /*fcb0*/  SEL R23, R105, R104, P0 ;  /* 0x0000006869177207 */ /* 0x000fe40000000000 */
[----:B------:R-:W-:Y:S02]  /*fcc0*/  SEL R30, R120, R121, P0 ;  /* 0x00000079781e7207 */ /* 0x000fe40000000000 */
[----:B------:R-:W-:Y:S02]  /*fcd0*/  SEL R31, R121, R120, P0 ;  /* 0x00000078791f7207 */ /* 0x000fe40000000000 */
[----:B------:R-:W-:Y:S02]  /*fce0*/  SEL R72, R116, R117, P0 ;  /* 0x0000007574487207 */ /* 0x000fe40000000000 */
[----:B------:R-:W-:-:S02]  /*fcf0*/  SEL R26, R136, R137, P0 ;  /* 0x00000089881a7207 */ /* 0x000fc40000000000 */
[----:B------:R-:W-:Y:S01]  /*fd00*/  SEL R18, R108, R109, P0 ;  /* 0x0000006d6c127207 */ /* 0x000fe20000000000 */
[----:B---3--:R-:W-:Y:S01]  /*fd10*/  @P2 IMAD.HI.U32 R92, R73, R92, RZ ;  /* 0x0000005c495c2227 */ /* 0x008fe200078e00ff */
[----:B------:R-:W-:Y:S02]  /*fd20*/  SEL R19, R109, R108, P0 ;  /* 0x0000006c6d137207 */ /* 0x000fe40000000000 */
[----:B------:R-:W-:Y:S02]  /*fd30*/  SEL R117, R117, R116, P0 ;  /* 0x0000007475757207 */ /* 0x000fe40000000000 */
[----:B------:R-:W-:Y:S02]  /*fd40*/  SEL R66, R124, R125, P0 ;  /* 0x0000007d7c427207 */ /* 0x000fe40000000000 */
[----:B------:R-:W-:Y:S02]  /*fd50*/  SEL R58, R128, R129, P0 ;  /* 0x00000081803a7207 */ /* 0x000fe40000000000 */
[----:B------:R-:W-:-:S02]  /*fd60*/  SEL R125, R125, R124, P0 ;  /* 0x0000007c7d7d7207 */ /* 0x000fc40000000000 */
[----:B------:R-:W-:Y:S02]  /*fd70*/  SEL R62, R132, R133, P0 ;  /* 0x00000085843e7207 */ /* 0x000fe40000000000 */
[C---:B------:R-:W-:Y:S01]  /*fd80*/  LOP3.LUT P1, RZ, R68.reuse, 0x3, RZ, 0xc0, !PT ;  /* 0x0000000344ff7812 */ /* 0x040fe2000782c0ff */
[----:B------:R-:W-:Y:S01]  /*fd90*/  IMAD.IADD R68, R68, 0x1, -R13 ;  /* 0x0000000144447824 */ /* 0x000fe200078e0a0d */
        /* <DEDUP_REMOVED lines=33> */
[----:B------:R-:W-:Y:S01]  /*ffb0*/  SEL R103, R103, R102, P0 ;  /* 0x0000006667677207 */ /* 0x000fe20000000000 */
[----:B----4-:R2:W-:Y:S04]  /*ffc0*/  SHFL.IDX PT, R47, R12, R5, 0x1c1f ;  /* 0x001c1f050c2f7589 */ /* 0x0105e800000e0000 */
[----:B------:R-:W-:Y:S04]  /*ffd0*/  SHFL.IDX PT, R3, R6, R5, 0x1c1f ;  /* 0x001c1f0506037589 */ /* 0x000fe800000e0000 */
[----:B------:R-:W-:Y:S01]  /*ffe0*/  SHFL.IDX PT, R8, R76, R5, 0x1c1f ;  /* 0x001c1f054c087589 */ /* 0x000fe200000e0000 */
[----:B--2---:R-:W-:-:S03]  /*fff0*/  LOP3.LUT R12, R5, 0x2, RZ, 0x3c, !PT ;  /* 0x00000002050c7812 */ /* 0x004fc600078e3cff */
        /* <DEDUP_REMOVED lines=10> */
[----:B------:R-:W2:Y:S04]  /*100a0*/  SHFL.IDX PT, R16, R101, R12, 0x1c1f ;  /* 0x001c1f0c65107589 */ /* 0x000ea800000e0000 */
[----:B------:R-:W-:Y:S04]  /*100b0*/  SHFL.IDX PT, R21, R21, R12, 0x1c1f ;  /* 0x001c1f0c15157589 */ /* 0x000fe800000e0000 */
[----:B------:R-:W-:Y:S04]  /*100c0*/  SHFL.IDX PT, R22, R22, R5, 0x1c1f ;  /* 0x001c1f0516167589 */ /* 0x000fe800000e0000 */
[----:B------:R-:W-:Y:S04]  /*100d0*/  SHFL.IDX PT, R30, R30, R5, 0x1c1f ;  /* 0x001c1f051e1e7589 */ /* 0x000fe800000e0000 */
[----:B------:R-:W-:Y:S04]  /*100e0*/  SHFL.IDX PT, R67, R26, R5, 0x1c1f ;  /* 0x001c1f051a437589 */ /* 0x000fe800000e0000 */
[----:B------:R-:W-:Y:S04]  /*100f0*/  SHFL.IDX PT, R23, R23, R12, 0x1c1f ;  /* 0x001c1f0c17177589 */ /* 0x000fe800000e0000 */
[----:B------:R-:W-:Y:S01]  /*10100*/  SHFL.IDX PT, R31, R31, R12, 0x1c1f ;  /* 0x001c1f0c1f1f7589 */ /* 0x000fe200000e0000 */
[----:B--2---:R-:W-:-:S03]  /*10110*/  SEL R11, R13, R16, P0 ;  /* 0x000000100d0b7207 */ /* 0x004fc60000000000 */
        /* <DEDUP_REMOVED lines=8> */
[----:B------:R-:W3:Y:S04]  /*101a0*/  SHFL.IDX PT, R62, R133, R12, 0x1c1f ;  /* 0x001c1f0c853e7589 */ /* 0x000ee800000e0000 */
[----:B------:R-:W4:Y:S04]  /*101b0*/  SHFL.IDX PT, R66, R129, R12, 0x1c1f ;  /* 0x001c1f0c81427589 */ /* 0x000f2800000e0000 */
[----:B------:R-:W0:Y:S04]  /*101c0*/  SHFL.IDX PT, R74, R137, R12, 0x1c1f ;  /* 0x001c1f0c894a7589 */ /* 0x000e2800000e0000 */
[----:B------:R1:W-:Y:S04]  /*101d0*/  SHFL.IDX PT, R63, R28, R5, 0x1c1f ;  /* 0x001c1f051c3f7589 */ /* 0x0003e800000e0000 */
[----:B------:R-:W-:Y:S04]  /*101e0*/  SHFL.IDX PT, R48, R48, R5, 0x1c1f ;  /* 0x001c1f0530307589 */ /* 0x000fe800000e0000 */
[----:B------:R-:W-:Y:S01]  /*101f0*/  SHFL.IDX PT, R46, R46, R5, 0x1c1f ;  /* 0x001c1f052e2e7589 */ /* 0x000fe200000e0000 */
[----:B--2---:R-:W-:-:S02]  /*10200*/  SEL R29, R27, R58, P0 ;  /* 0x0000003a1b1d7207 */ /* 0x004fc40000000000 */
[----:B-1----:R-:W-:Y:S01]  /*10210*/  SEL R28, R30, R31, P0 ;  /* 0x0000001f1e1c7207 */ /* 0x002fe20000000000 */
[----:B------:R-:W-:Y:S01]  /*10220*/  SHFL.IDX PT, R52, R52, R5, 0x1c1f ;  /* 0x001c1f0534347589 */ /* 0x000fe200000e0000 */
[----:B------:R-:W-:Y:S02]  /*10230*/  SEL R30, R31, R30, P0 ;  /* 0x0000001e1f1e7207 */ /* 0x000fe40000000000 */
[----:B------:R-:W-:Y:S01]  /*10240*/  SEL R31, R58, R27, P0 ;  /* 0x0000001b3a1f7207 */ /* 0x000fe20000000000 */
[----:B------:R-:W-:Y:S01]  /*10250*/  SHFL.IDX PT, R64, R64, R5, 0x1c1f ;  /* 0x001c1f0540407589 */ /* 0x000fe200000e0000 */
[----:B---3--:R-:W-:-:S03]  /*10260*/  SEL R27, R62, R49, P0 ;  /* 0x000000313e1b7207 */ /* 0x008fc60000000000 */
        /* <DEDUP_REMOVED lines=8> */
[----:B------:R1:W-:Y:S04]  /*102f0*/  SHFL.IDX PT, R4, R20, R5, 0x1c1f ;  /* 0x001c1f0514047589 */ /* 0x0003e800000e0000 */
[----:B------:R2:W-:Y:S04]  /*10300*/  SHFL.IDX PT, R34, R34, R5, 0x1c1f ;  /* 0x001c1f0522227589 */ /* 0x0005e800000e0000 */
[----:B------:R-:W3:Y:S01]  /*10310*/  SHFL.IDX PT, R72, R141, R12, 0x1c1f ;  /* 0x001c1f0c8d487589 */ /* 0x000ee200000e0000 */
[----:B-1----:R-:W-:-:S03]  /*10320*/  SEL R20, R24, R21, P0 ;  /* 0x0000001518147207 */ /* 0x002fc60000000000 */
[----:B------:R-:W-:Y:S01]  /*10330*/  SHFL.IDX PT, R77, R77, R12, 0x1c1f ;  /* 0x001c1f0c4d4d7589 */ /* 0x000fe200000e0000 */
[----:B------:R-:W-:Y:S02]  /*10340*/  SEL R24, R21, R24, P0 ;  /* 0x0000001815187207 */ /* 0x000fe40000000000 */
[----:B--2---:R-:W-:Y:S01]  /*10350*/  SEL R5, R3, R6, P0 ;  /* 0x0000000603057207 */ /* 0x004fe20000000000 */
[----:B------:R-:W1:Y:S01]  /*10360*/  SHFL.IDX PT, R76, R145, R12, 0x1c1f ;  /* 0x001c1f0c914c7589 */ /* 0x000e6200000e0000 */
[----:B------:R-:W-:Y:S02]  /*10370*/  SEL R3, R6, R3, P0 ;  /* 0x0000000306037207 */ /* 0x000fe40000000000 */
[----:B------:R-:W-:Y:S01]  /*10380*/  SEL R6, R8, R7, P0 ;  /* 0x0000000708067207 */ /* 0x000fe20000000000 */
[----:B------:R-:W-:Y:S01]  /*10390*/  SHFL.IDX PT, R78, R95, R12, 0x1c1f ;  /* 0x001c1f0c5f4e7589 */ /* 0x000fe200000e0000 */
[----:B------:R-:W-:Y:S02]  /*103a0*/  SEL R8, R7, R8, P0 ;  /* 0x0000000807087207 */ /* 0x000fe40000000000 */
[----:B------:R-:W-:Y:S01]  /*103b0*/  SEL R7, R9, R10, P0 ;  /* 0x0000000a09077207 */ /* 0x000fe20000000000 */
[----:B------:R-:W2:Y:S01]  /*103c0*/  SHFL.IDX PT, R79, R79, R12, 0x1c1f ;  /* 0x001c1f0c4f4f7589 */ /* 0x000ea200000e0000 */
[----:B------:R-:W-:-:S02]  /*103d0*/  SEL R9, R10, R9, P0 ;  /* 0x000000090a097207 */ /* 0x000fc40000000000 */
[----:B------:R-:W-:Y:S01]  /*103e0*/  SEL R10, R14, R15, P0 ;  /* 0x0000000f0e0a7207 */ /* 0x000fe20000000000 */
[----:B------:R-:W-:Y:S01]  /*103f0*/  SHFL.IDX PT, R80, R103, R12, 0x1c1f ;  /* 0x001c1f0c67507589 */ /* 0x000fe200000e0000 */
[----:B------:R-:W-:Y:S02]  /*10400*/  SEL R14, R15, R14, P0 ;  /* 0x0000000e0f0e7207 */ /* 0x000fe40000000000 */
[----:B------:R-:W-:Y:S01]  /*10410*/  SEL R15, R16, R13, P0 ;  /* 0x0000000d100f7207 */ /* 0x000fe20000000000 */
[----:B------:R-:W2:Y:S01]  /*10420*/  SHFL.IDX PT, R81, R81, R12, 0x1c1f ;  /* 0x001c1f0c51517589 */ /* 0x000ea200000e0000 */
[----:B------:R-:W-:Y:S01]  /*10430*/  IMAD R16, R86, UR38, RZ ;  /* 0x0000002656107c24 */ /* 0x000fe2000f8e02ff */
[----:B------:R-:W-:Y:S02]  /*10440*/  SEL R21, R25, R26, P0 ;  /* 0x0000001a19157207 */ /* 0x000fe40000000000 */
[----:B------:R-:W-:Y:S01]  /*10450*/  SHFL.IDX PT, R65, R65, R12, 0x1c1f ;  /* 0x001c1f0c41417589 */ /* 0x000fe200000e0000 */
[----:B------:R-:W-:Y:S01]  /*10460*/  SEL R13, R18, R19, P0 ;  /* 0x00000013120d7207 */ /* 0x000fe20000000000 */
[----:B------:R-:W-:Y:S01]  /*10470*/  IMAD R75, R87, UR39, R16 ;  /* 0x00000027574b7c24 */ /* 0x000fe2000f8e0210 */
[----:B------:R-:W-:Y:S01]  /*10480*/  SEL R25, R26, R25, P0 ;  /* 0x000000191a197207 */ /* 0x000fe20000000000 */
[----:B------:R-:W-:Y:S01]  /*10490*/  SHFL.IDX PT, R69, R69, R12, 0x1c1f ;  /* 0x001c1f0c45457589 */ /* 0x000fe200000e0000 */
[----:B----4-:R-:W-:-:S02]  /*104a0*/  SEL R26, R66, R59, P0 ;  /* 0x0000003b421a7207 */ /* 0x010fc40000000000 */
[----:B0-----:R-:W-:Y:S01]  /*104b0*/  SEL R16, R67, R74, P0 ;  /* 0x0000004a43107207 */ /* 0x001fe20000000000 */
        /* <DEDUP_REMOVED lines=8> */
[----:B------:R0:W-:Y:S02]  /*10540*/  SHFL.IDX PT, R37, R37, R12, 0x1c1f ;  /* 0x001c1f0c25257589 */ /* 0x0001e400000e0000 */
[----:B0-----:R-:W-:-:S02]  /*10550*/  SEL R12, R22, R23, P0 ;  /* 0x00000017160c7207 */ /* 0x001fc40000000000 */
[----:B------:R-:W-:Y:S02]  /*10560*/  SEL R22, R23, R22, P0 ;  /* 0x0000001617167207 */ /* 0x000fe40000000000 */
[----:B------:R-:W-:Y:S02]  /*10570*/  SEL R23, R19, R18, P0 ;  /* 0x0000001213177207 */ /* 0x000fe40000000000 */
[----:B------:R-:W-:Y:S01]  /*10580*/  SEL R18, R59, R66, P0 ;  /* 0x000000423b127207 */ /* 0x000fe20000000000 */
[----:B------:R-:W-:Y:S01]  /*10590*/  IMAD.WIDE.U32 R58, R86, UR39, R32 ;  /* 0x00000027563a7c25 */ /* 0x000fe2000f8e0020 */
[----:B------:R-:W-:Y:S02]  /*105a0*/  SEL R19, R49, R62, P0 ;  /* 0x0000003e31137207 */ /* 0x000fe40000000000 */
[----:B------:R-:W-:Y:S01]  /*105b0*/  SEL R32, R74, R67, P0 ;  /* 0x000000434a207207 */ /* 0x000fe20000000000 */
[----:B------:R-:W-:Y:S01]  /*105c0*/  @P2 IMAD.HI.U32 R62, R73, R84, RZ ;  /* 0x00000054493e2227 */ /* 0x000fe200078e00ff */
[----:B---3--:R-:W-:-:S03]  /*105d0*/  SEL R33, R72, R63, P0 ;  /* 0x0000003f48217207 */ /* 0x008fc60000000000 */
[----:B------:R-:W-:Y:S01]  /*105e0*/  IMAD.MOV R67, RZ, RZ, -R17 ;  /* 0x000000ffff437224 */ /* 0x000fe200078e0a11 */
[----:B------:R-:W-:Y:S01]  /*105f0*/  SEL R17, R63, R72, P0 ;  /* 0x000000483f117207 */ /* 0x000fe20000000000 */
[----:B------:R-:W-:Y:S01]  /*10600*/  IMAD.MOV.U32 R49, RZ, RZ, R73 ;  /* 0x000000ffff317224 */ /* 0x000fe200078e0049 */
[----:B------:R-:W-:Y:S01]  /*10610*/  @P2 SHF.R.U32.HI R49, RZ, R83, R62 ;  /* 0x00000053ff312219 */ /* 0x000fe2000001163e */
[----:B-----5:R-:W-:Y:S01]  /*10620*/  IMAD R83, R90, R67, UR4 ;  /* 0x000000045a537e24 */ /* 0x020fe2000f8e0243 */
[----:B------:R-:W-:Y:S01]  /*10630*/  ULDC.64 UR4, c[0x0][0xbe0] ;  /* 0x0002f80000047ab9 */ /* 0x000fe20000000a00 */
[----:B------:R-:W-:Y:S02]  /*10640*/  IMAD R66, R88, UR38, RZ ;  /* 0x0000002658427c24 */ /* 0x000fe4000f8e02ff */
[----:B------:R-:W-:Y:S01]  /*10650*/  IMAD.IADD R59, R59, 0x1, R75 ;  /* 0x000000013b3b7824 */ /* 0x000fe200078e024b */
[----:B------:R-:W-:Y:S01]  /*10660*/  SHF.R.S32.HI R72, RZ, 0x1f, R83 ;  /* 0x0000001fff487819 */ /* 0x000fe20000011453 */
[----:B------:R-:W-:-:S02]  /*10670*/  IMAD R63, R89, UR39, R66 ;  /* 0x00000027593f7c24 */ /* 0x000fc4000f8e0242 */
[----:B------:R-:W-:Y:S02]  /*10680*/  IMAD.MOV.U32 R62, RZ, RZ, R42 ;  /* 0x000000ffff3e7224 */ /* 0x000fe400078e002a */
[----:B------:R-:W-:Y:S02]  /*10690*/  IMAD.IADD R63, R43, 0x1, R63 ;  /* 0x000000012b3f7824 */ /* 0x000fe400078e023f */
[----:B------:R-:W-:Y:S02]  /*106a0*/  IMAD R43, R72, UR4, RZ ;  /* 0x00000004482b7c24 */ /* 0x000fe4000f8e02ff */
[----:B------:R-:W-:Y:S01]  /*106b0*/  IMAD.MOV.U32 R67, RZ, RZ, R73 ;  /* 0x000000ffff437224 */ /* 0x000fe200078e0049 */
[----:B------:R-:W-:Y:S01]  /*106c0*/  @P2 SHF.R.U32.HI R67, RZ, R85, R92 ;  /* 0x00000055ff432219 */ /* 0x000fe2000001165c */
[C---:B------:R-:W-:Y:S02]  /*106d0*/  IMAD R66, R83.reuse, UR5, R43 ;  /* 0x0000000553427c24 */ /* 0x040fe4000f8e022b */
[----:B------:R-:W-:Y:S01]  /*106e0*/  IMAD.WIDE.U32 R42, R83, UR4, R58 ;  /* 0x00000004532a7c25 */ /* 0x000fe2000f8e003a */
[----:B------:R-:W-:-:S03]  /*106f0*/  ULDC.64 UR4, c[0x0][0xb30] ;  /* 0x0002cc0000047ab9 */ /* 0x000fc60000000a00 */
[----:B------:R-:W-:Y:S01]  /*10700*/  IMAD R72, R72, UR6, RZ ;  /* 0x0000000648487c24 */ /* 0x000fe2000f8e02ff */
[----:B------:R-:W-:Y:S01]  /*10710*/  IADD3 R42, P2, R49, R42, RZ ;  /* 0x0000002a312a7210 */ /* 0x000fe20007f5e0ff */
[----:B------:R-:W-:Y:S01]  /*10720*/  IMAD.WIDE.U32 R58, R83, UR6, R62 ;  /* 0x00000006533a7c25 */ /* 0x000fe2000f8e003e */
[----:B------:R-:W-:Y:S02]  /*10730*/  SHF.R.S32.HI R63, RZ, 0x1f, R49 ;  /* 0x0000001fff3f7819 */ /* 0x000fe40000011431 */
[----:B------:R-:W-:Y:S01]  /*10740*/  SHF.R.S32.HI R62, RZ, 0x1f, R67 ;  /* 0x0000001fff3e7819 */ /* 0x000fe20000011443 */
[----:B------:R-:W-:Y:S01]  /*10750*/  IMAD.MOV R49, RZ, RZ, -R49 ;  /* 0x000000ffff317224 */ /* 0x000fe200078e0a31 */
[----:B------:R-:W-:Y:S01]  /*10760*/  IADD3.X R43, R63, R43, R66, P2, !PT ;  /* 0x0000002b3f2b7210 */ /* 0x000fe200017fe442 */
[----:B------:R-:W-:Y:S01]  /*10770*/  IMAD R75, R83, UR7, R72 ;  /* 0x00000007534b7c24 */ /* 0x000fe2000f8e0248 */
[----:B------:R-:W-:Y:S01]  /*10780*/  ULDC.64 UR6, c[0x0][0xbc8] ;  /* 0x0002f20000067ab9 */ /* 0x000fe20000000a00 */
[----:B------:R-:W-:-:S02]  /*10790*/  IMAD.MOV R72, RZ, RZ, -R67 ;  /* 0x000000ffff487224 */ /* 0x000fc400078e0a43 */
[----:B------:R-:W-:Y:S02]  /*107a0*/  IMAD R62, R62, UR4, RZ ;  /* 0x000000043e3e7c24 */ /* 0x000fe4000f8e02ff */
[C-C-:B------:R-:W-:Y:S02]  /*107b0*/  IMAD R49, R82.reuse, R49, R73.reuse ;  /* 0x0000003152317224 */ /* 0x140fe400078e0249 */
[----:B------:R-:W-:Y:S02]  /*107c0*/  IMAD R63, R82, R72, R73 ;  /* 0x00000048523f7224 */ /* 0x000fe400078e0249 */
[----:B------:R-:W-:Y:S01]  /*107d0*/  IMAD R73, R67, UR5, R62 ;  /* 0x0000000543497c24 */ /* 0x000fe2000f8e023e */
[----:B------:R-:W-:Y:S01]  /*107e0*/  SHF.R.S32.HI R62, RZ, 0x1f, R49 ;  /* 0x0000001fff3e7819 */ /* 0x000fe20000011431 */
[----:B------:R-:W-:Y:S01]  /*107f0*/  IMAD.IADD R59, R59, 0x1, R75 ;  /* 0x000000013b3b7824 */ /* 0x000fe200078e024b */
[----:B------:R-:W-:Y:S01]  /*10800*/  SHF.R.S32.HI R66, RZ, 0x1f, R63 ;  /* 0x0000001fff427819 */ /* 0x000fe2000001143f */
[----:B------:R-:W0:Y:S01]  /*10810*/  S2UR UR5, SR_CgaCtaId ;  /* 0x00000000000579c3 */ /* 0x000e220000008800 */
[----:B------:R-:W-:-:S04]  /*10820*/  IMAD.WIDE.U32 R42, R49, UR6, R42 ;  /* 0x00000006312a7c25 */ /* 0x000fc8000f8e002a */
[----:B------:R-:W-:Y:S01]  /*10830*/  IMAD.WIDE.U32 R58, R67, UR4, R58 ;  /* 0x00000004433a7c25 */ /* 0x000fe2000f8e003a */
[----:B------:R-:W-:-:S03]  /*10840*/  UMOV UR4, 0x400 ;  /* 0x0000040000047882 */ /* 0x000fc60000000000 */
[----:B------:R-:W-:Y:S02]  /*10850*/  IMAD R62, R62, UR6, RZ ;  /* 0x000000063e3e7c24 */ /* 0x000fe4000f8e02ff */
[----:B------:R-:W-:Y:S02]  /*10860*/  IMAD R66, R66, UR8, RZ ;  /* 0x0000000842427c24 */ /* 0x000fe4000f8e02ff */
[----:B------:R-:W-:Y:S02]  /*10870*/  IMAD.IADD R59, R59, 0x1, R73 ;  /* 0x000000013b3b7824 */ /* 0x000fe400078e0249 */
[----:B------:R-:W-:Y:S01]  /*10880*/  IMAD R73, R49, UR7, R62 ;  /* 0x0000000731497c24 */ /* 0x000fe2000f8e023e */
[----:B------:R-:W-:Y:S01]  /*10890*/  ULDC.64 UR6, c[0x0][0xba8] ;  /* 0x0002ea0000067ab9 */ /* 0x000fe20000000a00 */
[C---:B------:R-:W-:Y:S01]  /*108a0*/  IMAD R75, R63.reuse, UR9, R66 ;  /* 0x000000093f4b7c24 */ /* 0x040fe2000f8e0242 */
[----:B-1----:R-:W-:Y:S01]  /*108b0*/  SEL R62, R76, R71, P0 ;  /* 0x000000474c3e7207 */ /* 0x002fe20000000000 */
[----:B------:R-:W-:Y:S01]  /*108c0*/  IMAD.WIDE.U32 R66, R63, UR8, R58 ;  /* 0x000000083f427c25 */ /* 0x000fe2000f8e003a */
[----:B------:R-:W-:Y:S01]  /*108d0*/  SEL R58, R71, R76, P0 ;  /* 0x0000004c473a7207 */ /* 0x000fe20000000000 */
[----:B------:R-:W-:Y:S01]  /*108e0*/  ULDC.64 UR8, c[0x0][0xb00] ;  /* 0x0002c00000087ab9 */ /* 0x000fe20000000a00 */
[C---:B------:R-:W-:Y:S01]  /*108f0*/  LEA R71, P2, R42.reuse, UR6, 0x2 ;  /* 0x000000062a477c11 */ /* 0x040fe2000f8410ff */
[----:B------:R-:W-:Y:S01]  /*10900*/  IMAD.IADD R49, R43, 0x1, R73 ;  /* 0x000000012b317824 */ /* 0x000fe200078e0249 */
[----:B------:R-:W-:Y:S01]  /*10910*/  ULDC UR6, c[0x0][0xa88] ;  /* 0x0002a20000067ab9 */ /* 0x000fe20000000800 */
[----:B------:R-:W-:Y:S01]  /*10920*/  IMAD.IADD R43, R67, 0x1, R75 ;  /* 0x00000001432b7824 */ /* 0x000fe200078e024b */
[----:B0-----:R-:W-:Y:S01]  /*10930*/  ULEA UR4, UR5, UR4, 0x18 ;  /* 0x0000000405047291 */ /* 0x001fe2000f8ec03f */
[----:B------:R-:W-:Y:S01]  /*10940*/  SHFL.IDX PT, R72, R71, RZ, 0x1c1f ;  /* 0x001c1fff47487589 */ /* 0x000fe200000e0000 */
[----:B------:R-:W-:Y:S01]  /*10950*/  LEA.HI.X R49, R42, UR7, R49, 0x2, P2 ;  /* 0x000000072a317c11 */ /* 0x000fe200090f1431 */
[----:B------:R-:W-:Y:S01]  /*10960*/  IMAD R83, R82, UR6, RZ ;  /* 0x0000000652537c24 */ /* 0x000fe2000f8e02ff */
[----:B------:R-:W-:Y:S01]  /*10970*/  UIADD3 UR4, UR4, 0x22820, URZ ;  /* 0x0002282004047890 */ /* 0x000fe2000fffe03f */
[----:B------:R0:W-:Y:S01]  /*10980*/  SHFL.IDX PT, R74, R71, 0x1, 0x1c1f ;  /* 0x003c1f00474a7f89 */ /* 0x0001e200000e0000 */
[----:B------:R-:W-:Y:S01]  /*10990*/  VIADD R82, R70, 0x8 ;  /* 0x0000000846527836 */ /* 0x000fe20000000000 */
[----:B------:R-:W-:Y:S01]  /*109a0*/  LEA R84, P3, R66, UR8, 0x2 ;  /* 0x0000000842547c11 */ /* 0x000fe2000f8610ff */
[----:B------:R-:W-:Y:S01]  /*109b0*/  UPRMT UR4, URZ, 0x654, UR4 ;  /* 0x000006543f047896 */ /* 0x000fe20008000004 */
[----:B------:R-:W1:Y:S01]  /*109c0*/  SHFL.IDX PT, R73, R49, RZ, 0x1c1f ;  /* 0x001c1fff31497589 */ /* 0x000e6200000e0000 */
[----:B------:R-:W-:-:S02]  /*109d0*/  ISETP.GE.OR P2, PT, R70, R83, P1 ;  /* 0x000000534600720c */ /* 0x000fc40000f46670 */
[-C--:B------:R-:W-:Y:S01]  /*109e0*/  ISETP.GE.OR P1, PT, R82, R83.reuse, P1 ;  /* 0x000000535200720c */ /* 0x080fe20000f26670 */
[----:B------:R3:W4:Y:S01]  /*109f0*/  SHFL.IDX PT, R75, R49, 0x1, 0x1c1f ;  /* 0x003c1f00314b7f89 */ /* 0x00072200000e0000 */
[----:B------:R-:W-:Y:S01]  /*10a00*/  LEA.HI.X R85, R66, UR9, R43, 0x2, P3 ;  /* 0x0000000942557c11 */ /* 0x000fe200098f142b */
[----:B0-----:R-:W-:Y:S01]  /*10a10*/  IMAD.SHL.U32 R71, R68, 0x2, RZ ;  /* 0x0000000244477824 */ /* 0x001fe200078e00ff */
[----:B------:R-:W-:Y:S01]  /*10a20*/  ISETP.GE.AND P3, PT, R70, R83, PT ;  /* 0x000000534600720c */ /* 0x000fe20003f66270 */
[----:B------:R-:W-:Y:S01]  /*10a30*/  SYNCS.ARRIVE.TRANS64.RED.A1T0 RZ, [UR4], RZ ;  /* 0x000000ffffff79a7 */ /* 0x000fe20008100404 */
[----:B------:R0:W0:Y:S01]  /*10a40*/  SHFL.IDX PT, R66, R84, RZ, 0x1c1f ;  /* 0x001c1fff54427589 */ /* 0x00002200000e0000 */
[----:B------:R-:W-:Y:S02]  /*10a50*/  SEL R59, R48, R77, P0 ;  /* 0x0000004d303b7207 */ /* 0x000fe40000000000 */
[----:B------:R-:W-:Y:S01]  /*10a60*/  SEL R63, R77, R48, P0 ;  /* 0x000000304d3f7207 */ /* 0x000fe20000000000 */
[----:B------:R0:W0:Y:S01]  /*10a70*/  SHFL.IDX PT, R67, R85, RZ, 0x1c1f ;  /* 0x001c1fff55437589 */ /* 0x00002200000e0000 */
[----:B--2---:R-:W-:-:S02]  /*10a80*/  SEL R42, R46, R79, P0 ;  /* 0x0000004f2e2a7207 */ /* 0x004fc40000000000 */
[----:B------:R-:W-:Y:S02]  /*10a90*/  SEL R43, R47, R78, P0 ;  /* 0x0000004e2f2b7207 */ /* 0x000fe40000000000 */
[----:B------:R-:W-:Y:S02]  /*10aa0*/  SEL R48, R52, R81, P0 ;  /* 0x0000005134307207 */ /* 0x000fe40000000000 */
[----:B---3--:R-:W-:Y:S02]  /*10ab0*/  SEL R49, R53, R80, P0 ;  /* 0x0000005035317207 */ /* 0x008fe40000000000 */
[----:B------:R-:W-:Y:S01]  /*10ac0*/  SEL R46, R79, R46, P0 ;  /* 0x0000002e4f2e7207 */ /* 0x000fe20000000000 */
[----:B-1----:R1:W-:Y:S01]  /*10ad0*/  @!P2 ST.E desc[UR42][R72.64], R0 ;  /* 0x000000004800a985 */ /* 0x0023e2000c10192a */
[----:B------:R-:W-:Y:S02]  /*10ae0*/  SEL R47, R78, R47, P0 ;  /* 0x0000002f4e2f7207 */ /* 0x000fe40000000000 */
[----:B------:R-:W-:Y:S01]  /*10af0*/  SEL R52, R81, R52, P0 ;  /* 0x0000003451347207 */ /* 0x000fe20000000000 */
[----:B----4-:R1:W-:Y:S01]  /*10b00*/  @!P1 ST.E desc[UR42][R74.64], R2 ;  /* 0x000000024a009985 */ /* 0x0103e2000c10192a */
[----:B------:R-:W-:Y:S01]  /*10b10*/  SEL R53, R80, R53, P0 ;  /* 0x0000003550357207 */ /* 0x000fe20000000000 */
[----:B------:R-:W-:Y:S06]  /*10b20*/  @P3 BRA `(.L_x_1137) ;  /* 0x0000000400783947 */ /* 0x000fec0003800000 */
[C---:B-1----:R-:W-:Y:S01]  /*10b30*/  VIADD R0, R71.reuse, 0x8 ;  /* 0x0000000847007836 */ /* 0x042fe20000000000 */
[----:B------:R-:W-:Y:S01]  /*10b40*/  ULDC UR4, c[0x0][0xac8] ;  /* 0x0002b20000047ab9 */ /* 0x000fe20000000800 */
[C---:B------:R-:W-:Y:S01]  /*10b50*/  VIADD R68, R71.reuse, 0x10 ;  /* 0x0000001047447836 */ /* 0x040fe20000000000 */
[C---:B------:R-:W-:Y:S01]  /*10b60*/  ISETP.GE.AND P2, PT, R71.reuse, UR4, PT ;  /* 0x0000000447007c0c */ /* 0x040fe2000bf46270 */
[C---:B------:R-:W-:Y:S01]  /*10b70*/  VIADD R70, R71.reuse, 0x18 ;  /* 0x0000001847467836 */ /* 0x040fe20000000000 */
[----:B------:R-:W-:Y:S01]  /*10b80*/  ISETP.GE.AND P3, PT, R0, UR4, PT ;  /* 0x0000000400007c0c */ /* 0x000fe2000bf66270 */
[C---:B------:R-:W-:Y:S01]  /*10b90*/  VIADD R78, R71.reuse, 0x20 ;  /* 0x00000020474e7836 */ /* 0x040fe20000000000 */
[----:B------:R-:W-:Y:S01]  /*10ba0*/  ISETP.GE.AND P4, PT, R68, UR4, PT ;  /* 0x0000000444007c0c */ /* 0x000fe2000bf86270 */
[----:B------:R-:W-:Y:S01]  /*10bb0*/  VIADD R79, R71, 0x38 ;  /* 0x00000038474f7836 */ /* 0x000fe20000000000 */
[----:B------:R-:W-:-:S04]  /*10bc0*/  ISETP.GE.AND P1, PT, R70, UR4, PT ;  /* 0x0000000446007c0c */ /* 0x000fc8000bf26270 */
[----:B------:R-:W-:-:S03]  /*10bd0*/  ISETP.GE.AND P5, PT, R79, UR4, PT ;  /* 0x000000044f007c0c */ /* 0x000fc6000bfa6270 */
[C-C-:B0-----:R-:W-:Y:S02]  /*10be0*/  @!P2 IMAD.WIDE R72, R71.reuse, 0x4, R66.reuse ;  /* 0x000000044748a825 */ /* 0x141fe400078e0242 */
[----:B------:R-:W-:Y:S02]  /*10bf0*/  @!P3 LEA.HI R0, R0, R0, RZ, 0x1 ;  /* 0x000000000000b211 */ /* 0x000fe400078f08ff */
[----:B------:R-:W-:Y:S01]  /*10c00*/  @!P4 LEA.HI R68, R68, R68, RZ, 0x1 ;  /* 0x000000444444c211 */ /* 0x000fe200078f08ff */
[----:B------:R0:W-:Y:S01]  /*10c10*/  @!P2 ST.E.64 desc[UR42][R72.64], R6 ;  /* 0x000000064800a985 */ /* 0x0001e2000c101b2a */
[----:B------:R-:W-:Y:S01]  /*10c20*/  @!P3 LOP3.LUT R75, R0, 0xfffffffe, RZ, 0xc0, !PT ;  /* 0xfffffffe004bb812 */ /* 0x000fe200078ec0ff */
[----:B------:R-:W-:Y:S01]  /*10c30*/  VIADD R0, R71, 0x28 ;  /* 0x0000002847007836 */ /* 0x000fe20000000000 */
[----:B------:R-:W-:Y:S02]  /*10c40*/  @!P1 LEA.HI R70, R70, R70, RZ, 0x1 ;  /* 0x0000004646469211 */ /* 0x000fe400078f08ff */
[----:B------:R-:W-:Y:S01]  /*10c50*/  @!P4 LOP3.LUT R77, R68, 0xfffffffe, RZ, 0xc0, !PT ;  /* 0xfffffffe444dc812 */ /* 0x000fe200078ec0ff */
[----:B------:R-:W-:Y:S01]  /*10c60*/  @!P3 IMAD.WIDE R74, R75, 0x4, R66 ;  /* 0x000000044b4ab825 */ /* 0x000fe200078e0242 */
[----:B------:R-:W-:-:S02]  /*10c70*/  ISETP.GE.AND P2, PT, R78, UR4, PT ;  /* 0x000000044e007c0c */ /* 0x000fc4000bf46270 */
[----:B------:R-:W-:Y:S01]  /*10c80*/  @!P5 LEA.HI R79, R79, R79, RZ, 0x1 ;  /* 0x0000004f4f4fd211 */ /* 0x000fe200078f08ff */
[----:B------:R-:W-:Y:S01]  /*10c90*/  VIADD R68, R71, 0x30 ;  /* 0x0000003047447836 */ /* 0x000fe20000000000 */
[----:B------:R1:W-:Y:S01]  /*10ca0*/  @!P3 ST.E.64 desc[UR42][R74.64], R8 ;  /* 0x000000084a00b985 */ /* 0x0003e2000c101b2a */
[--C-:B------:R-:W-:Y:S01]  /*10cb0*/  @!P4 IMAD.WIDE R76, R77, 0x4, R66.reuse ;  /* 0x000000044d4cc825 */ /* 0x100fe200078e0242 */
[----:B------:R-:W-:Y:S02]  /*10cc0*/  ISETP.GE.AND P3, PT, R0, UR4, PT ;  /* 0x0000000400007c0c */ /* 0x000fe4000bf66270 */
[----:B0-----:R-:W-:Y:S01]  /*10cd0*/  @!P1 LOP3.LUT R7, R70, 0xfffffffe, RZ, 0xc0, !PT ;  /* 0xfffffffe46079812 */ /* 0x001fe200078ec0ff */
[C---:B------:R-:W-:Y:S01]  /*10ce0*/  VIADD R72, R71.reuse, 0x40 ;  /* 0x0000004047487836 */ /* 0x040fe20000000000 */
[----:B------:R-:W-:Y:S01]  /*10cf0*/  ISETP.GE.AND P6, PT, R68, UR4, PT ;  /* 0x0000000444007c0c */ /* 0x000fe2000bfc6270 */
[----:B------:R-:W-:Y:S01]  /*10d00*/  VIADD R70, R71, 0x48 ;  /* 0x0000004847467836 */ /* 0x000fe20000000000 */
[----:B------:R0:W-:Y:S01]  /*10d10*/  @!P4 ST.E.64 desc[UR42][R76.64], R10 ;  /* 0x0000000a4c00c985 */ /* 0x0001e2000c101b2a */
[----:B------:R-:W-:Y:S01]  /*10d20*/  @!P1 IMAD.WIDE R6, R7, 0x4, R66 ;  /* 0x0000000407069825 */ /* 0x000fe200078e0242 */
[----:B------:R-:W-:-:S02]  /*10d30*/  ISETP.GE.AND P4, PT, R72, UR4, PT ;  /* 0x0000000448007c0c */ /* 0x000fc4000bf86270 */
[----:B------:R-:W-:Y:S02]  /*10d40*/  @!P2 LEA.HI R78, R78, R78, RZ, 0x1 ;  /* 0x0000004e4e4ea211 */ /* 0x000fe400078f08ff */
[----:B------:R2:W-:Y:S01]  /*10d50*/  @!P1 ST.E.64 desc[UR42][R6.64], R14 ;  /* 0x0000000e06009985 */ /* 0x0005e2000c101b2a */
[----:B------:R-:W-:Y:S02]  /*10d60*/  ISETP.GE.AND P1, PT, R70, UR4, PT ;  /* 0x0000000446007c0c */ /* 0x000fe4000bf26270 */
[----:B-1----:R-:W-:Y:S02]  /*10d70*/  @!P2 LOP3.LUT R9, R78, 0xfffffffe, RZ, 0xc0, !PT ;  /* 0xfffffffe4e09a812 */ /* 0x002fe400078ec0ff */
[----:B------:R-:W-:Y:S02]  /*10d80*/  @!P6 LEA.HI R68, R68, R68, RZ, 0x1 ;  /* 0x000000444444e211 */ /* 0x000fe400078f08ff */
[----:B------:R-:W-:Y:S01]  /*10d90*/  @!P3 LEA.HI R0, R0, R0, RZ, 0x1 ;  /* 0x000000000000b211 */ /* 0x000fe200078f08ff */
[----:B------:R-:W-:Y:S01]  /*10da0*/  @!P2 IMAD.WIDE R8, R9, 0x4, R66 ;  /* 0x000000040908a825 */ /* 0x000fe200078e0242 */
[----:B------:R-:W-:-:S02]  /*10db0*/  @!P6 LOP3.LUT R73, R68, 0xfffffffe, RZ, 0xc0, !PT ;  /* 0xfffffffe4449e812 */ /* 0x000fc400078ec0ff */
[----:B0-----:R-:W-:Y:S01]  /*10dc0*/  @!P3 LOP3.LUT R11, R0, 0xfffffffe, RZ, 0xc0, !PT ;  /* 0xfffffffe000bb812 */ /* 0x001fe200078ec0ff */
        /* <DEDUP_REMOVED lines=13> */
[----:B------:R-:W-:Y:S02]  /*10ea0*/  @!P5 ST.E.64 desc[UR42][R14.64], R24 ;  /* 0x000000180e00d985 */ /* 0x000fe4000c101b2a */
[----:B------:R-:W-:-:S02]  /*10eb0*/  VIADD R12, R71, 0x58 ;  /* 0x00000058470c7836 */ /* 0x000fc40000000000 */
[----:B------:R0:W-:Y:S01]  /*10ec0*/  @!P4 ST.E.64 desc[UR42][R8.64], R28 ;  /* 0x0000001c0800c985 */ /* 0x0001e2000c101b2a */
[----:B-1----:R-:W-:Y:S02]  /*10ed0*/  @!P1 IMAD.WIDE R10, R13, 0x4, R66 ;  /* 0x000000040d0a9825 */ /* 0x002fe400078e0242 */
[----:B------:R-:W-:Y:S02]  /*10ee0*/  ISETP.GE.AND P2, PT, R12, UR4, PT ;  /* 0x000000040c007c0c */ /* 0x000fe4000bf46270 */
[C---:B------:R-:W-:Y:S01]  /*10ef0*/  VIADD R13, R71.reuse, 0x60 ;  /* 0x00000060470d7836 */ /* 0x040fe20000000000 */
[----:B------:R1:W-:Y:S01]  /*10f00*/  @!P1 ST.E.64 desc[UR42][R10.64], R30 ;  /* 0x0000001e0a009985 */ /* 0x0003e2000c101b2a */
[C---:B------:R-:W-:Y:S01]  /*10f10*/  VIADD R22, R71.reuse, 0x68 ;  /* 0x0000006847167836 */ /* 0x040fe20000000000 */
[----:B------:R-:W-:Y:S01]  /*10f20*/  ISETP.GE.AND P1, PT, R0, UR4, PT ;  /* 0x0000000400007c0c */ /* 0x000fe2000bf26270 */
[----:B--2---:R-:W-:Y:S01]  /*10f30*/  VIADD R7, R71, 0x78 ;  /* 0x0000007847077836 */ /* 0x004fe20000000000 */
[----:B------:R-:W-:Y:S01]  /*10f40*/  ISETP.GE.AND P3, PT, R13, UR4, PT ;  /* 0x000000040d007c0c */ /* 0x000fe2000bf66270 */
[----:B------:R-:W-:Y:S01]  /*10f50*/  VIADD R6, R71, 0x70 ;  /* 0x0000007047067836 */ /* 0x000fe20000000000 */
[----:B------:R-:W-:-:S02]  /*10f60*/  ISETP.GE.AND P4, PT, R22, UR4, PT ;  /* 0x0000000416007c0c */ /* 0x000fc4000bf86270 */
[----:B------:R-:W-:Y:S02]  /*10f70*/  ISETP.GE.AND P6, PT, R7, UR4, PT ;  /* 0x0000000407007c0c */ /* 0x000fe4000bfc6270 */
[----:B------:R-:W-:Y:S02]  /*10f80*/  ISETP.GE.AND P5, PT, R6, UR4, PT ;  /* 0x0000000406007c0c */ /* 0x000fe4000bfa6270 */
[----:B------:R-:W-:-:S03]  /*10f90*/  @!P2 LEA.HI R12, R12, R12, RZ, 0x1 ;  /* 0x0000000c0c0ca211 */ /* 0x000fc600078f08ff */
[----:B------:R-:W-:Y:S02]  /*10fa0*/  @!P1 LEA.HI R0, R0, R0, RZ, 0x1 ;  /* 0x0000000000009211 */ /* 0x000fe400078f08ff */
[----:B------:R-:W-:Y:S02]  /*10fb0*/  @!P3 LEA.HI R13, R13, R13, RZ, 0x1 ;  /* 0x0000000d0d0db211 */ /* 0x000fe400078f08ff */
[----:B------:R-:W-:Y:S02]  /*10fc0*/  @!P4 LEA.HI R22, R22, R22, RZ, 0x1 ;  /* 0x000000161616c211 */ /* 0x000fe400078f08ff */
[----:B0-----:R-:W-:Y:S02]  /*10fd0*/  @!P6 LEA.HI R8, R7, R7, RZ, 0x1 ;  /* 0x000000070708e211 */ /* 0x001fe400078f08ff */
[----:B------:R-:W-:Y:S02]  /*10fe0*/  @!P5 LEA.HI R6, R6, R6, RZ, 0x1 ;  /* 0x000000060606d211 */ /* 0x000fe400078f08ff */
[----:B------:R-:W-:-:S02]  /*10ff0*/  @!P1 LOP3.LUT R7, R0, 0xfffffffe, RZ, 0xc0, !PT ;  /* 0xfffffffe00079812 */ /* 0x000fc400078ec0ff */
[----:B------:R-:W-:Y:S02]  /*11000*/  @!P2 LOP3.LUT R9, R12, 0xfffffffe, RZ, 0xc0, !PT ;  /* 0xfffffffe0c09a812 */ /* 0x000fe400078ec0ff */
[----:B-1----:R-:W-:Y:S02]  /*11010*/  @!P3 LOP3.LUT R11, R13, 0xfffffffe, RZ, 0xc0, !PT ;  /* 0xfffffffe0d0bb812 */ /* 0x002fe400078ec0ff */
[----:B------:R-:W-:Y:S02]  /*11020*/  @!P4 LOP3.LUT R13, R22, 0xfffffffe, RZ, 0xc0, !PT ;  /* 0xfffffffe160dc812 */ /* 0x000fe400078ec0ff */
        /* <DEDUP_REMOVED lines=14> */
.L_x_1137:
[----:B------:R-:W-:Y:S05]  /*11110*/  BSYNC B0 ;  /* 0x0000000000007941 */ /* 0x000fea0003800000 */
.L_x_1136:
[----:B------:R-:W-:Y:S01]  /*11120*/  ISETP.GE.AND P1, PT, R82, R83, PT ;  /* 0x000000535200720c */ /* 0x000fe20003f26270 */
[----:B--2---:R2:W3:Y:S01]  /*11130*/  SHFL.IDX PT, R27, R85, 0x1, 0x1c1f ;  /* 0x003c1f00551b7f89 */ /* 0x0044e200000e0000 */
[----:B------:R-:W-:Y:S02]  /*11140*/  SEL R14, R64, R69, P0 ;  /* 0x00000045400e7207 */ /* 0x000fe40000000000 */
[----:B------:R-:W-:Y:S01]  /*11150*/  SEL R15, R60, R65, P0 ;  /* 0x000000413c0f7207 */ /* 0x000fe20000000000 */
[----:B------:R2:W4:Y:S01]  /*11160*/  SHFL.IDX PT, R26, R84, 0x1, 0x1c1f ;  /* 0x003c1f00541a7f89 */ /* 0x00052200000e0000 */
        /* <DEDUP_REMOVED lines=19> */
[----:B-1----:R-:W-:Y:S01]  /*112a0*/  SEL R2, R37, R34, P0 ;  /* 0x0000002225027207 */ /* 0x002fe20000000000 */
[----:B--234-:R-:W-:Y:S06]  /*112b0*/  @P1 BRA `(.L_x_1048) ;  /* 0x0000005000041947 */ /* 0x01cfec0003800000 */
[C---:B------:R-:W-:Y:S01]  /*112c0*/  VIADD R0, R71.reuse, 0x8 ;  /* 0x0000000847007836 */ /* 0x040fe20000000000 */
        /* <DEDUP_REMOVED lines=9> */
[C---:B------:R-:W-:Y:S01]  /*11360*/  VIADD R29, R71.reuse, 0x30 ;  /* 0x00000030471d7836 */ /* 0x040fe20000000000 */
[----:B------:R-:W-:Y:S01]  /*11370*/  ISETP.GE.AND P3, PT, R12, UR4, PT ;  /* 0x000000040c007c0c */ /* 0x000fe2000bf66270 */
[----:B------:R-:W-:Y:S01]  /*11380*/  VIADD R30, R71, 0x38 ;  /* 0x00000038471e7836 */ /* 0x000fe20000000000 */
        /* <DEDUP_REMOVED lines=10> */
[----:B------:R-:W-:Y:S01]  /*11430*/  @!P2 LOP3.LUT R13, R0, 0xfffffffe, RZ, 0xc0, !PT ;  /* 0xfffffffe000da812 */ /* 0x000fe200078ec0ff */
[----:B------:R-:W-:Y:S01]  /*11440*/  VIADD R0, R71, 0x40 ;  /* 0x0000004047007836 */ /* 0x000fe20000000000 */
[----:B------:R2:W-:Y:S01]  /*11450*/  @!P4 ST.E.64 desc[UR42][R8.64], R46 ;  /* 0x0000002e0800c985 */ /* 0x0005e2000c101b2a */
[----:B------:R-:W-:Y:S02]  /*11460*/  ISETP.GE.AND P4, PT, R29, UR4, PT ;  /* 0x000000041d007c0c */ /* 0x000fe4000bf86270 */
[----:B------:R-:W-:Y:S01]  /*11470*/  @!P3 LEA.HI R12, R12, R12, RZ, 0x1 ;  /* 0x0000000c0c0cb211 */ /* 0x000fe200078f08ff */
[--C-:B-1----:R-:W-:Y:S01]  /*11480*/  @!P1 IMAD.WIDE R6, R11, 0x4, R26.reuse ;  /* 0x000000040b069825 */ /* 0x102fe200078e021a */
[----:B------:R-:W-:Y:S02]  /*11490*/  @!P5 LEA.HI R28, R28, R28, RZ, 0x1 ;  /* 0x0000001c1c1cd211 */ /* 0x000fe400078f08ff */
[----:B------:R-:W-:Y:S02]  /*114a0*/  @!P3 LOP3.LUT R11, R12, 0xfffffffe, RZ, 0xc0, !PT ;  /* 0xfffffffe0c0bb812 */ /* 0x000fe400078ec0ff */
[----:B------:R-:W-:Y:S01]  /*114b0*/  @!P0 LEA.HI R30, R30, R30, RZ, 0x1 ;  /* 0x0000001e1e1e8211 */ /* 0x000fe200078f08ff */
[----:B------:R1:W-:Y:S01]  /*114c0*/  @!P1 ST.E.64 desc[UR42][R6.64], R48 ;  /* 0x0000003006009985 */ /* 0x0003e2000c101b2a */
[----:B------:R-:W-:Y:S01]  /*114d0*/  ISETP.GE.AND P1, PT, R0, UR4, PT ;  /* 0x0000000400007c0c */ /* 0x000fe2000bf26270 */
[----:B------:R-:W-:Y:S01]  /*114e0*/  @!P3 IMAD.WIDE R10, R11, 0x4, R26 ;  /* 0x000000040b0ab825 */ /* 0x000fe200078e021a */
[----:B------:R-:W-:-:S02]  /*114f0*/  @!P0 LOP3.LUT R31, R30, 0xfffffffe, RZ, 0xc0, !PT ;  /* 0xfffffffe1e1f8812 */ /* 0x000fc400078ec0ff */
[----:B------:R-:W-:Y:S01]  /*11500*/  @!P4 LEA.HI R29, R29, R29, RZ, 0x1 ;  /* 0x0000001d1d1dc211 */ /* 0x000fe200078f08ff */
[--C-:B--2---:R-:W-:Y:S01]  /*11510*/  @!P2 IMAD.WIDE R8, R13, 0x4, R26.reuse ;  /* 0x000000040d08a825 */ /* 0x104fe200078e021a */
[----:B------:R-:W-:Y:S02]  /*11520*/  @!P5 LOP3.LUT R13, R28, 0xfffffffe, RZ, 0xc0, !PT ;  /* 0xfffffffe1c0dd812 */ /* 0x000fe400078ec0ff */
[----:B------:R-:W-:Y:S01]  /*11530*/  @!P4 LOP3.LUT R29, R29, 0xfffffffe, RZ, 0xc0, !PT ;  /* 0xfffffffe1d1dc812 */ /* 0x000fe200078ec0ff */
[----:B------:R-:W-:Y:S01]  /*11540*/  VIADD R28, R71, 0x48 ;  /* 0x00000048471c7836 */ /* 0x000fe20000000000 */
[----:B------:R2:W-:Y:S01]  /*11550*/  @!P2 ST.E.64 desc[UR42][R8.64], R52 ;  /* 0x000000340800a985 */ /* 0x0005e2000c101b2a */
[--C-:B------:R-:W-:Y:S02]  /*11560*/  @!P5 IMAD.WIDE R12, R13, 0x4, R26.reuse ;  /* 0x000000040d0cd825 */ /* 0x100fe400078e021a */
[----:B------:R-:W-:Y:S01]  /*11570*/  @!P1 LEA.HI R0, R0, R0, RZ, 0x1 ;  /* 0x0000000000009211 */ /* 0x000fe200078f08ff */
[----:B------:R3:W-:Y:S01]  /*11580*/  @!P3 ST.E.64 desc[UR42][R10.64], R14 ;  /* 0x0000000e0a00b985 */ /* 0x0007e2000c101b2a */
[----:B-1----:R-:W-:Y:S01]  /*11590*/  @!P4 IMAD.WIDE R6, R29, 0x4, R26 ;  /* 0x000000041d06c825 */ /* 0x002fe200078e021a */
[----:B------:R-:W-:-:S02]  /*115a0*/  ISETP.GE.AND P2, PT, R28, UR4, PT ;  /* 0x000000041c007c0c */ /* 0x000fc4000bf46270 */
[----:B------:R1:W-:Y:S04]  /*115b0*/  @!P5 ST.E.64 desc[UR42][R12.64], R64 ;  /* 0x000000400c00d985 */ /* 0x0003e8000c101b2a */
[----:B------:R-:W-:Y:S01]  /*115c0*/  @!P4 ST.E.64 desc[UR42][R6.64], R16 ;  /* 0x000000100600c985 */ /* 0x000fe2000c101b2a */
[----:B--2---:R-:W-:-:S04]  /*115d0*/  @!P0 IMAD.WIDE R8, R31, 0x4, R26 ;  /* 0x000000041f088825 */ /* 0x004fc800078e021a */
[C---:B---3--:R-:W-:Y:S01]  /*115e0*/  VIADD R10, R71.reuse, 0x50 ;  /* 0x00000050470a7836 */ /* 0x048fe20000000000 */
[----:B------:R2:W-:Y:S01]  /*115f0*/  @!P0 ST.E.64 desc[UR42][R8.64], R56 ;  /* 0x0000003808008985 */ /* 0x0005e2000c101b2a */
[C---:B------:R-:W-:Y:S01]  /*11600*/  VIADD R14, R71.reuse, 0x68 ;  /* 0x00000068470e7836 */ /* 0x040fe20000000000 */
[----:B------:R-:W-:Y:S01]  /*11610*/  @!P2 LEA.HI R28, R28, R28, RZ, 0x1 ;  /* 0x0000001c1c1ca211 */ /* 0x000fe200078f08ff */
[C---:B-1----:R-:W-:Y:S01]  /*11620*/  VIADD R12, R71.reuse, 0x58 ;  /* 0x00000058470c7836 */ /* 0x042fe20000000000 */
[----:B------:R-:W-:Y:S01]  /*11630*/  ISETP.GE.AND P3, PT, R10, UR4, PT ;  /* 0x000000040a007c0c */ /* 0x000fe2000bf66270 */
[C---:B------:R-:W-:Y:S01]  /*11640*/  VIADD R13, R71.reuse, 0x60 ;  /* 0x00000060470d7836 */ /* 0x040fe20000000000 */
[----:B------:R-:W-:Y:S01]  /*11650*/  ISETP.GE.AND P5, PT, R14, UR4, PT ;  /* 0x000000040e007c0c */ /* 0x000fe2000bfa6270 */
[C---:B------:R-:W-:Y:S01]  /*11660*/  VIADD R15, R71.reuse, 0x70 ;  /* 0x00000070470f7836 */ /* 0x040fe20000000000 */
[----:B------:R-:W-:Y:S01]  /*11670*/  ISETP.GE.AND P0, PT, R12, UR4, PT ;  /* 0x000000040c007c0c */ /* 0x000fe2000bf06270 */
[----:B------:R-:W-:Y:S01]  /*11680*/  VIADD R71, R71, 0x78 ;  /* 0x0000007847477836 */ /* 0x000fe20000000000 */
[----:B------:R-:W-:-:S02]  /*11690*/  ISETP.GE.AND P4, PT, R13, UR4, PT ;  /* 0x000000040d007c0c */ /* 0x000fc4000bf86270 */
[----:B------:R-:W-:Y:S02]  /*116a0*/  ISETP.GE.AND P6, PT, R15, UR4, PT ;  /* 0x000000040f007c0c */ /* 0x000fe4000bfc6270 */
[----:B------:R-:W-:Y:S02]  /*116b0*/  @!P1 LOP3.LUT R11, R0, 0xfffffffe, RZ, 0xc0, !PT ;  /* 0xfffffffe000b9812 */ /* 0x000fe400078ec0ff */
[----:B--2---:R-:W-:Y:S02]  /*116c0*/  @!P2 LOP3.LUT R9, R28, 0xfffffffe, RZ, 0xc0, !PT ;  /* 0xfffffffe1c09a812 */ /* 0x004fe400078ec0ff */
[----:B------:R-:W-:Y:S01]  /*116d0*/  @!P3 LEA.HI R10, R10, R10, RZ, 0x1 ;  /* 0x0000000a0a0ab211 */ /* 0x000fe200078f08ff */
[--C-:B------:R-:W-:Y:S01]  /*116e0*/  @!P1 IMAD.WIDE R6, R11, 0x4, R26.reuse ;  /* 0x000000040b069825 */ /* 0x100fe200078e021a */
[----:B------:R-:W-:Y:S02]  /*116f0*/  @!P5 LEA.HI R14, R14, R14, RZ, 0x1 ;  /* 0x0000000e0e0ed211 */ /* 0x000fe400078f08ff */
[----:B------:R-:W-:Y:S01]  /*11700*/  @!P0 LEA.HI R12, R12, R12, RZ, 0x1 ;  /* 0x0000000c0c0c8211 */ /* 0x000fe200078f08ff */
[----:B------:R-:W-:Y:S01]  /*11710*/  @!P2 IMAD.WIDE R8, R9, 0x4, R26 ;  /* 0x000000040908a825 */ /* 0x000fe200078e021a */
[----:B------:R-:W-:Y:S01]  /*11720*/  @!P4 LEA.HI R0, R13, R13, RZ, 0x1 ;  /* 0x0000000d0d00c211 */ /* 0x000fe200078f08ff */
[----:B------:R1:W-:Y:S01]  /*11730*/  @!P1 ST.E.64 desc[UR42][R6.64], R18 ;  /* 0x0000001206009985 */ /* 0x0003e2000c101b2a */
[----:B------:R-:W-:-:S02]  /*11740*/  @!P3 LOP3.LUT R11, R10, 0xfffffffe, RZ, 0xc0, !PT ;  /* 0xfffffffe0a0bb812 */ /* 0x000fc400078ec0ff */
[----:B------:R-:W-:Y:S01]  /*11750*/  @!P6 LEA.HI R16, R15, R15, RZ, 0x1 ;  /* 0x0000000f0f10e211 */ /* 0x000fe200078f08ff */
[----:B------:R2:W-:Y:S01]  /*11760*/  @!P2 ST.E.64 desc[UR42][R8.64], R50 ;  /* 0x000000320800a985 */ /* 0x0005e2000c101b2a */
[----:B------:R-:W-:Y:S01]  /*11770*/  @!P0 LOP3.LUT R13, R12, 0xfffffffe, RZ, 0xc0, !PT ;  /* 0xfffffffe0c0d8812 */ /* 0x000fe200078ec0ff */
[--C-:B------:R-:W-:Y:S01]  /*11780*/  @!P3 IMAD.WIDE R10, R11, 0x4, R26.reuse ;  /* 0x000000040b0ab825 */ /* 0x100fe200078e021a */
[----:B------:R-:W-:Y:S02]  /*11790*/  @!P4 LOP3.LUT R15, R0, 0xfffffffe, RZ, 0xc0, !PT ;  /* 0xfffffffe000fc812 */ /* 0x000fe400078ec0ff */
[----:B------:R-:W-:Y:S01]  /*117a0*/  @!P5 LOP3.LUT R17, R14, 0xfffffffe, RZ, 0xc0, !PT ;  /* 0xfffffffe0e11d812 */ /* 0x000fe200078ec0ff */
[--C-:B------:R-:W-:Y:S01]  /*117b0*/  @!P0 IMAD.WIDE R12, R13, 0x4, R26.reuse ;  /* 0x000000040d0c8825 */ /* 0x100fe200078e021a */
[----:B------:R3:W-:Y:S01]  /*117c0*/  @!P3 ST.E.64 desc[UR42][R10.64], R20 ;  /* 0x000000140a00b985 */ /* 0x0007e2000c101b2a */
[----:B-1----:R-:W-:Y:S02]  /*117d0*/  @!P6 LOP3.LUT R19, R16, 0xfffffffe, RZ, 0xc0, !PT ;  /* 0xfffffffe1013e812 */ /* 0x002fe400078ec0ff */
[----:B------:R-:W-:Y:S01]  /*117e0*/  @!P4 IMAD.WIDE R6, R15, 0x4, R26 ;  /* 0x000000040f06c825 */ /* 0x000fe200078e021a */
[----:B------:R3:W-:Y:S01]  /*117f0*/  @!P0 ST.E.64 desc[UR42][R12.64], R40 ;  /* 0x000000280c008985 */ /* 0x0007e2000c101b2a */
[----:B------:R-:W-:-:S02]  /*11800*/  ISETP.GE.AND P0, PT, R71, UR4, PT ;  /* 0x0000000447007c0c */ /* 0x000fc4000bf06270 */
[--C-:B--2---:R-:W-:Y:S01]  /*11810*/  @!P5 IMAD.WIDE R8, R17, 0x4, R26.reuse ;  /* 0x000000041108d825 */ /* 0x104fe200078e021a */
[----:B------:R3:W-:Y:S03]  /*11820*/  @!P4 ST.E.64 desc[UR42][R6.64], R22 ;  /* 0x000000160600c985 */ /* 0x0007e6000c101b2a */
[----:B------:R-:W-:Y:S01]  /*11830*/  @!P6 IMAD.WIDE R14, R19, 0x4, R26 ;  /* 0x00000004130ee825 */ /* 0x000fe200078e021a */
[----:B------:R3:W-:Y:S04]  /*11840*/  @!P5 ST.E.64 desc[UR42][R8.64], R24 ;  /* 0x000000180800d985 */ /* 0x0007e8000c101b2a */
[----:B------:R3:W-:Y:S02]  /*11850*/  @!P6 ST.E.64 desc[UR42][R14.64], R4 ;  /* 0x000000040e00e985 */ /* 0x0007e4000c101b2a */
[----:B------:R-:W-:Y:S05]  /*11860*/  @P0 BRA `(.L_x_1048) ;  /* 0x0000004800980947 */ /* 0x000fea0003800000 */
[----:B------:R-:W-:-:S04]  /*11870*/  LEA.HI R71, R71, R71, RZ, 0x1 ;  /* 0x0000004747477211 */ /* 0x000fc800078f08ff */
[----:B---3--:R-:W-:-:S05]  /*11880*/  LOP3.LUT R5, R71, 0xfffffffe, RZ, 0xc0, !PT ;  /* 0xfffffffe47057812 */ /* 0x008fca00078ec0ff */
[----:B------:R-:W-:-:S05]  /*11890*/  IMAD.WIDE R4, R5, 0x4, R26 ;  /* 0x0000000405047825 */ /* 0x000fca00078e021a */
[----:B------:R1:W-:Y:S01]  /*118a0*/  ST.E.64 desc[UR42][R4.64], R2 ;  /* 0x0000000204007985 */ /* 0x0003e2000c101b2a */
[----:B------:R-:W-:Y:S05]  /*118b0*/  BRA `(.L_x_1048) ;  /* 0x0000004800847947 */ /* 0x000fea0003800000 */
.L_x_1135:
        /* <DEDUP_REMOVED lines=14> */
[----:B------:R-:W-:Y:S01]  /*119a0*/  SHF.R.S32.HI R4, RZ, 0x1f, R17 ;  /* 0x0000001fff047819 */ /* 0x000fe20000011411 */
[----:B------:R-:W-:Y:S02]  /*119b0*/  ULDC.64 UR4, c[0x0][0xbd0] ;  /* 0x0002f40000047ab9 */ /* 0x000fe40000000a00 */
[----:B------:R-:W-:-:S04]  /*119c0*/  IMAD.WIDE.U32 R2, R17, UR4, RZ ;  /* 0x0000000411027c25 */ /* 0x000fc8000f8e00ff */
[----:B------:R-:W1:Y:S01]  /*119d0*/  S2UR UR6, SR_CTAID.Y ;  /* 0x00000000000679c3 */ /* 0x000e620000002600 */
[----:B------:R-:W-:-:S04]  /*119e0*/  IMAD R4, R4, UR4, RZ ;  /* 0x0000000404047c24 */ /* 0x000fc8000f8e02ff */
[----:B------:R-:W-:Y:S01]  /*119f0*/  IMAD R5, R17, UR5, R4 ;  /* 0x0000000511057c24 */ /* 0x000fe2000f8e0204 */
[----:B------:R-:W-:Y:S01]  /*11a00*/  ULDC.64 UR4, c[0x0][0xbe0] ;  /* 0x0002f80000047ab9 */ /* 0x000fe20000000a00 */
[----:B------:R-:W-:Y:S01]  /*11a10*/  IMAD.MOV R17, RZ, RZ, -R17 ;  /* 0x000000ffff117224 */ /* 0x000fe200078e0a11 */
[----:B------:R-:W3:Y:S01]  /*11a20*/  @P0 LDC R7, c[0x0][0xbec] ;  /* 0x0002fb00ff070b82 */ /* 0x000ee20000000800 */
[----:B------:R-:W-:Y:S02]  /*11a30*/  IMAD.IADD R3, R3, 0x1, R5 ;  /* 0x0000000103037824 */ /* 0x000fe400078e0205 */
[----:B------:R-:W-:-:S05]  /*11a40*/  IMAD.MOV.U32 R5, RZ, RZ, R0 ;  /* 0x000000ffff057224 */ /* 0x000fca00078e0000 */
[----:B------:R-:W1:Y:S01]  /*11a50*/  LDC R8, c[0x0][0xc50] ;  /* 0x00031400ff087b82 */ /* 0x000e620000000800 */
[C---:B0-----:R-:W-:Y:S02]  /*11a60*/  IMAD R12, R10.reuse, UR38, RZ ;  /* 0x000000260a0c7c24 */ /* 0x041fe4000f8e02ff */
[----:B------:R-:W-:-:S04]  /*11a70*/  IMAD.WIDE.U32 R2, R10, UR39, R2 ;  /* 0x000000270a027c25 */ /* 0x000fc8000f8e0002 */
[----:B------:R-:W-:Y:S01]  /*11a80*/  IMAD R11, R11, UR39, R12 ;  /* 0x000000270b0b7c24 */ /* 0x000fe2000f8e020c */
[----:B------:R-:W0:Y:S03]  /*11a90*/  @P0 LDC R9, c[0x0][0xbf0] ;  /* 0x0002fc00ff090b82 */ /* 0x000e260000000800 */
[----:B------:R-:W-:Y:S02]  /*11aa0*/  IMAD.IADD R3, R11, 0x1, R3 ;  /* 0x000000010b037824 */ /* 0x000fe400078e0203 */
[----:B---3--:R-:W-:-:S04]  /*11ab0*/  @P0 IMAD.HI.U32 R4, R0, R7, RZ ;  /* 0x0000000700040227 */ /* 0x008fc800078e00ff */
[----:B-1----:R-:W-:-:S04]  /*11ac0*/  IMAD R17, R8, R17, UR6 ;  /* 0x0000000608117e24 */ /* 0x002fc8000f8e0211 */
[----:B------:R-:W-:Y:S01]  /*11ad0*/  IMAD.WIDE.U32 R2, R17, UR4, R2 ;  /* 0x0000000411027c25 */ /* 0x000fe2000f8e0002 */
[----:B0-----:R-:W-:Y:S02]  /*11ae0*/  @P0 SHF.R.U32.HI R5, RZ, R9, R4 ;  /* 0x00000009ff050219 */ /* 0x001fe40000011604 */
[----:B------:R-:W-:Y:S02]  /*11af0*/  SHF.R.S32.HI R4, RZ, 0x1f, R17 ;  /* 0x0000001fff047819 */ /* 0x000fe40000011411 */
[--C-:B------:R-:W-:Y:S01]  /*11b00*/  SHF.R.S32.HI R9, RZ, 0x1f, R5.reuse ;  /* 0x0000001fff097819 */ /* 0x100fe20000011405 */
[----:B------:R-:W-:Y:S01]  /*11b10*/  IMAD.MOV R7, RZ, RZ, -R5 ;  /* 0x000000ffff077224 */ /* 0x000fe200078e0a05 */
[----:B------:R-:W-:Y:S01]  /*11b20*/  IADD3 R2, P0, R5, R2, RZ ;  /* 0x0000000205027210 */ /* 0x000fe20007f1e0ff */
[----:B------:R-:W-:Y:S02]  /*11b30*/  IMAD R4, R4, UR4, RZ ;  /* 0x0000000404047c24 */ /* 0x000fe4000f8e02ff */
[----:B------:R-:W-:-:S02]  /*11b40*/  IMAD R7, R6, R7, R0 ;  /* 0x0000000706077224 */ /* 0x000fc400078e0200 */
[----:B------:R-:W-:Y:S01]  /*11b50*/  IMAD R4, R17, UR5, R4 ;  /* 0x0000000511047c24 */ /* 0x000fe2000f8e0204 */
[----:B------:R-:W-:Y:S02]  /*11b60*/  ULDC.64 UR4, c[0x0][0xbc8] ;  /* 0x0002f20000047ab9 */ /* 0x000fe40000000a00 */
[----:B------:R-:W-:Y:S02]  /*11b70*/  SHF.R.S32.HI R0, RZ, 0x1f, R7 ;  /* 0x0000001fff007819 */ /* 0x000fe40000011407 */
[----:B------:R-:W-:-:S03]  /*11b80*/  IADD3.X R3, R9, R3, R4, P0, !PT ;  /* 0x0000000309037210 */ /* 0x000fc600007fe404 */
[----:B------:R-:W-:Y:S02]  /*11b90*/  IMAD R0, R0, UR4, RZ ;  /* 0x0000000400007c24 */ /* 0x000fe4000f8e02ff */
[----:B------:R-:W-:-:S04]  /*11ba0*/  IMAD.WIDE.U32 R2, R7, UR4, R2 ;  /* 0x0000000407027c25 */ /* 0x000fc8000f8e0002 */
[----:B------:R-:W-:Y:S01]  /*11bb0*/  IMAD R5, R7, UR5, R0 ;  /* 0x0000000507057c24 */ /* 0x000fe2000f8e0200 */
[----:B------:R-:W-:Y:S02]  /*11bc0*/  ULDC.64 UR4, c[0x0][0xba8] ;  /* 0x0002ea0000047ab9 */ /* 0x000fe40000000a00 */
[----:B------:R-:W-:Y:S01]  /*11bd0*/  LEA R4, P0, R2, UR4, 0x2 ;  /* 0x0000000402047c11 */ /* 0x000fe2000f8010ff */
[----:B------:R-:W-:-:S05]  /*11be0*/  IMAD.IADD R3, R3, 0x1, R5 ;  /* 0x0000000103037824 */ /* 0x000fca00078e0205 */
[----:B------:R-:W-:Y:S01]  /*11bf0*/  LEA.HI.X R5, R2, UR5, R3, 0x2, P0 ;  /* 0x0000000502057c11 */ /* 0x000fe200080f1403 */
[----:B------:R-:W-:-:S05]  /*11c00*/  IMAD.MOV.U32 R3, RZ, RZ, -0x800000 ;  /* 0xff800000ff037424 */ /* 0x000fca00078e00ff */
[----:B------:R4:W-:Y:S01]  /*11c10*/  STG.E desc[UR42][R4.64], R3 ;  /* 0x0000000304007986 */ /* 0x0009e2000c10192a */
[----:B------:R-:W-:Y:S05]  /*11c20*/  BRA `(.L_x_1048) ;  /* 0x0000004400a87947 */ /* 0x000fea0003800000 */
.L_x_1046:
[----:B------:R-:W-:-:S08]  /*11c30*/  NOP ;  /* 0x0000000000007918 */ /* 0x000fd00000000000 */
[----:B------:R-:W0:-:S00]  /*11c40*/  USETMAXREG.DEALLOC.CTAPOOL 0x28 ;  /* 0x00000028000079c8 */ /* 0x000e0000080e0500 */
[----:B0-----:R-:W-:Y:S01]  /*11c50*/  LOP3.LUT R27, R0, 0x3, RZ, 0xc0, !PT ;  /* 0x00000003001b7812 */ /* 0x001fe200078ec0ff */
[----:B------:R-:W0:Y:S05]  /*11c60*/  S2R R26, SR_CTAID.Z ;  /* 0x00000000001a7919 */ /* 0x000e2a0000002700 */
[----:B-1----:R-:W1:Y:S01]  /*11c70*/  S2UR UR6, SR_CTAID.Y ;  /* 0x00000000000679c3 */ /* 0x002e620000002600 */
        /* <DEDUP_REMOVED lines=13> */
.L_x_1138:
[----:B------:R-:W-:Y:S01]  /*11d50*/  ULDC UR7, c[0x0][0xc50] ;  /* 0x0003140000077ab9 */ /* 0x000fe20000000800 */
[----:B------:R-:W-:Y:S01]  /*11d60*/  UMOV UR39, UR6 ;  /* 0x0000000600277c82 */ /* 0x000fe20008000000 */
[----:B------:R-:W-:-:S11]  /*11d70*/  UISETP.NE.AND UP0, UPT, UR7, 0x1, UPT ;  /* 0x000000010700788c */ /* 0x000fd6000bf05270 */
[----:B------:R-:W-:Y:S01]  /*11d80*/  @UP0 ULDC UR4, c[0x0][0xc54] ;  /* 0x0003150000040ab9 */ /* 0x000fe20000000800 */
[----:B------:R-:W-:Y:S01]  /*11d90*/  @UP0 ULDC UR8, c[0x0][0xc58] ;  /* 0x0003160000080ab9 */ /* 0x000fe20000000800 */
[----:B------:R-:W-:-:S04]  /*11da0*/  UIMAD.WIDE.U32 UR4, UR6, UR4, URZ ;  /* 0x00000004060472a5 */ /* 0x000fc8000f8e003f */
[----:B------:R-:W-:-:S12]  /*11db0*/  @UP0 USHF.R.U32.HI UR39, URZ, UR8, UR5 ;  /* 0x000000083f270299 */ /* 0x000fd80008011605 */
.L_x_1139:
        /* <DEDUP_REMOVED lines=8> */
[----:B------:R-:W-:Y:S01]  /*11e40*/  IMAD.MOV.U32 R17, RZ, RZ, RZ ;  /* 0x000000ffff117224 */ /* 0x000fe200078e00ff */
[----:B------:R-:W-:Y:S01]  /*11e50*/  ULDC.64 UR4, c[0x0][0x418] ;  /* 0x0001060000047ab9 */ /* 0x000fe20000000a00 */
[----:B------:R-:W-:Y:S01]  /*11e60*/  ULDC UR6, c[0x0][0x448] ;  /* 0x0001120000067ab9 */ /* 0x000fe20000000800 */
[----:B------:R-:W-:Y:S01]  /*11e70*/  ULDC UR10, c[0x0][0x2f0] ;  /* 0x0000bc00000a7ab9 */ /* 0x000fe20000000800 */
[----:B------:R-:W-:Y:S01]  /*11e80*/  ULDC UR11, c[0x0][0x288] ;  /* 0x0000a200000b7ab9 */ /* 0x000fe20000000800 */
[----:B0-----:R-:W-:-:S04]  /*11e90*/  ISETP.NE.U32.AND P0, PT, R2, RZ, PT ;  /* 0x000000ff0200720c */ /* 0x001fc80003f05070 */
[----:B------:R-:W-:-:S13]  /*11ea0*/  ISETP.NE.AND.EX P0, PT, R3, RZ, PT, P0 ;  /* 0x000000ff0300720c */ /* 0x000fda0003f05300 */
[----:B------:R-:W0:Y:S02]  /*11eb0*/  @P0 LDC.64 R2, c[0x0][0xa28] ;  /* 0x00028a00ff020b82 */ /* 0x000e240000000a00 */
[----:B0-----:R-:W-:-:S05]  /*11ec0*/  @P0 IMAD.WIDE R2, R26, 0x4, R2 ;  /* 0x000000041a020825 */ /* 0x001fca00078e0202 */
[----:B------:R0:W5:Y:S01]  /*11ed0*/  @P0 LDG.E R17, desc[UR42][R2.64] ;  /* 0x0000002a02110981 */ /* 0x000162000c1e1900 */
[----:B------:R-:W1:Y:S01]  /*11ee0*/  S2UR UR41, SR_CTAID.X ;  /* 0x00000000002979c3 */ /* 0x000e620000002500 */
[----:B------:R-:W-:Y:S02]  /*11ef0*/  UISETP.NE.U32.AND UP0, UPT, UR4, URZ, UPT ;  /* 0x0000003f0400728c */ /* 0x000fe4000bf05070 */
[----:B------:R-:W-:Y:S02]  /*11f00*/  UISETP.NE.AND UP1, UPT, UR6, 0x1, UPT ;  /* 0x000000010600788c */ /* 0x000fe4000bf25270 */
[----:B------:R-:W-:Y:S01]  /*11f10*/  UISETP.NE.AND.EX UP0, UPT, UR5, URZ, UPT, UP0 ;  /* 0x0000003f0500728c */ /* 0x000fe2000bf05300 */
[----:B------:R-:W-:Y:S02]  /*11f20*/  ULDC UR6, c[0x0][0x424] ;  /* 0x0001090000067ab9 */ /* 0x000fe40000000800 */
[----:B------:R-:W-:Y:S01]  /*11f30*/  ULDC.64 UR4, c[0x0][0x9e0] ;  /* 0x0002780000047ab9 */ /* 0x000fe20000000a00 */
[----:B------:R-:W-:-:S02]  /*11f40*/  USEL UR9, UR6, 0x1, UP0 ;  /* 0x0000000106097887 */ /* 0x000fc40008000000 */
[----:B------:R-:W-:Y:S02]  /*11f50*/  UISETP.GE.AND UP0, UPT, UR5, 0x1, UPT ;  /* 0x000000010500788c */ /* 0x000fe4000bf06270 */
[----:B------:R-:W-:Y:S01]  /*11f60*/  UIMAD UR36, UR9, UR10, URZ ;  /* 0x0000000a092472a4 */ /* 0x000fe2000f8e023f */
[----:B------:R-:W-:Y:S01]  /*11f70*/  @UP1 ULDC UR7, c[0x0][0x44c] ;  /* 0x0001130000071ab9 */ /* 0x000fe20000000800 */
[----:B------:R-:W-:Y:S02]  /*11f80*/  UIMAD UR9, UR9, UR10, 0x7f ;  /* 0x0000007f090974a4 */ /* 0x000fe4000f8e020a */
[----:B------:R-:W-:Y:S01]  /*11f90*/  PLOP3.LUT P1, PT, PT, PT, UP0, 0x80, 0x0 ;  /* 0x000000000000781c */ /* 0x000fe20003f2f008 */
[----:B------:R-:W-:Y:S01]  /*11fa0*/  @UP1 ULDC UR12, c[0x0][0x450] ;  /* 0x00011400000c1ab9 */ /* 0x000fe20000000800 */
[----:B------:R-:W-:Y:S02]  /*11fb0*/  UP2UR UR50, UPR, URZ, 0x2 ;  /* 0x000000023f327883 */ /* 0x000fe40008000000 */
[----:B-1----:R-:W-:-:S04]  /*11fc0*/  USHF.L.U32 UR41, UR41, 0x7, URZ ;  /* 0x0000000729297899 */ /* 0x002fc8000800063f */
[----:B------:R-:W-:-:S04]  /*11fd0*/  UIADD3 UR8, UR41, 0x7f, URZ ;  /* 0x0000007f29087890 */ /* 0x000fc8000fffe03f */
[----:B------:R-:W-:Y:S02]  /*11fe0*/  UIMAD.WIDE.U32 UR6, UR8, UR7, URZ ;  /* 0x00000007080672a5 */ /* 0x000fe4000f8e003f */
[----:B------:R-:W-:Y:S02]  /*11ff0*/  UIADD3 UR6, UR36, 0x1, -UR11 ;  /* 0x0000000124067890 */ /* 0x000fe4000fffe80b */
[----:B------:R-:W-:Y:S02]  /*12000*/  @UP1 USHF.R.U32.HI UR8, URZ, UR12, UR7 ;  /* 0x0000000c3f081299 */ /* 0x000fe40008011607 */
[----:B------:R-:W-:Y:S02]  /*12010*/  USHF.R.S32.HI UR7, URZ, 0x1f, UR9 ;  /* 0x0000001f3f077899 */ /* 0x000fe40008011409 */
[----:B------:R-:W-:Y:S02]  /*12020*/  UIADD3 UR6, UR6, UR8, URZ ;  /* 0x0000000806067290 */ /* 0x000fe4000fffe03f */
[----:B------:R-:W-:-:S02]  /*12030*/  ULEA.HI UR7, UR7, UR9, URZ, 0x7 ;  /* 0x0000000907077291 */ /* 0x000fc4000f8f383f */
[----:B------:R-:W-:Y:S02]  /*12040*/  UIADD3 UR4, UR6, UR4, URZ ;  /* 0x0000000406047290 */ /* 0x000fe4000fffe03f */
[----:B------:R-:W-:Y:S01]  /*12050*/  USHF.R.S32.HI UR44, URZ, 0x7, UR7 ;  /* 0x000000073f2c7899 */ /* 0x000fe20008011407 */
[----:B0-----:R-:W-:Y:S11]  /*12060*/  @!P1 BRA `(.L_x_1141) ;  /* 0x0000000000449947 */ /* 0x001ff60003800000 */
[----:B------:R-:W-:Y:S01]  /*12070*/  ISETP.LT.AND P0, PT, RZ, UR6, PT ;  /* 0x00000006ff007c0c */ /* 0x000fe2000bf01270 */
[----:B------:R-:W-:-:S12]  /*12080*/  UIADD3 UR8, UR6, -0x1, URZ ;  /* 0xffffffff06087890 */ /* 0x000fd8000fffe03f */
[----:B------:R-:W-:Y:S05]  /*12090*/  @P0 BRA `(.L_x_1142) ;  /* 0x00000000001c0947 */ /* 0x000fea0003800000 */
[----:B------:R-:W-:Y:S02]  /*120a0*/  UISETP.NE.AND UP0, UPT, UR5, 0x1, UPT ;  /* 0x000000010500788c */ /* 0x000fe4000bf05270 */
[----:B------:R-:W-:-:S09]  /*120b0*/  UIADD3 UR8, -UR6, URZ, URZ ;  /* 0x0000003f06087290 */ /* 0x000fd2000fffe13f */
[----:B------:R-:W-:Y:S02]  /*120c0*/  @UP0 ULDC.64 UR12, c[0x0][0x9e8] ;  /* 0x00027a00000c0ab9 */ /* 0x000fe40000000a00 */
[----:B------:R-:W-:-:S04]  /*120d0*/  UIMAD.WIDE.U32 UR6, UR8, UR12, URZ ;  /* 0x0000000c080672a5 */ /* 0x000fc8000f8e003f */
[----:B------:R-:W-:-:S04]  /*120e0*/  @UP0 USHF.R.U32.HI UR8, URZ, UR13, UR7 ;  /* 0x0000000d3f080299 */ /* 0x000fc80008011607 */
[----:B------:R-:W-:Y:S01]  /*120f0*/  ULOP3.LUT UR8, URZ, UR8, URZ, 0x33, !UPT ;  /* 0x000000083f087292 */ /* 0x000fe2000f8e333f */
[----:B------:R-:W-:Y:S11]  /*12100*/  BRA `(.L_x_1143) ;  /* 0x0000000000107947 */ /* 0x000ff60003800000 */
.L_x_1142:
[----:B------:R-:W-:-:S11]  /*12110*/  UISETP.NE.AND UP0, UPT, UR5, 0x1, UPT ;  /* 0x000000010500788c */ /* 0x000fd6000bf05270 */
[----:B------:R-:W-:Y:S02]  /*12120*/  @UP0 ULDC.64 UR12, c[0x0][0x9e8] ;  /* 0x00027a00000c0ab9 */ /* 0x000fe40000000a00 */
[----:B------:R-:W-:-:S04]  /*12130*/  UIMAD.WIDE.U32 UR6, UR8, UR12, URZ ;  /* 0x0000000c080672a5 */ /* 0x000fc8000f8e003f */
[----:B------:R-:W-:-:S12]  /*12140*/  @UP0 USHF.R.U32.HI UR8, URZ, UR13, UR7 ;  /* 0x0000000d3f080299 */ /* 0x000fd80008011607 */
.L_x_1143:
[----:B------:R-:W-:-:S04]  /*12150*/  UIMAD UR8, UR8, UR5, UR5 ;  /* 0x00000005080872a4 */ /* 0x000fc8000f8e0205 */
[----:B------:R-:W-:-:S04]  /*12160*/  UISETP.LT.AND UP0, UPT, UR4, UR8, UPT ;  /* 0x000000080400728c */ /* 0x000fc8000bf01270 */
[----:B------:R-:W-:-:S12]  /*12170*/  USEL UR4, UR4, UR8, UP0 ;  /* 0x0000000804047287 */ /* 0x000fd80008000000 */
.L_x_1141:
[----:B------:R-:W-:Y:S02]  /*12180*/  UISETP.NE.AND UP0, UPT, UR50, URZ, UPT ;  /* 0x0000003f3200728c */ /* 0x000fe4000bf05270 */
[----:B------:R-:W-:-:S04]  /*12190*/  UIADD3 UR4, UR4, 0x7f, URZ ;  /* 0x0000007f04047890 */ /* 0x000fc8000fffe03f */
[----:B------:R-:W-:-:S04]  /*121a0*/  USHF.R.S32.HI UR8, URZ, 0x1f, UR4 ;  /* 0x0000001f3f087899 */ /* 0x000fc80008011404 */
[----:B------:R-:W-:Y:S01]  /*121b0*/  ULEA.HI UR8, UR8, UR4, URZ, 0x7 ;  /* 0x0000000408087291 */ /* 0x000fe2000f8f383f */
[----:B------:R-:W-:Y:S01]  /*121c0*/  @UP0 ULDC UR6, c[0x0][0x44c] ;  /* 0x0001130000060ab9 */ /* 0x000fe20000000800 */
[----:B------:R-:W-:Y:S01]  /*121d0*/  @UP0 ULDC UR9, c[0x0][0x450] ;  /* 0x0001140000090ab9 */ /* 0x000fe20000000800 */
[----:B------:R-:W-:Y:S02]  /*121e0*/  UIMAD.WIDE.U32 UR6, UR41, UR6, URZ ;  /* 0x00000006290672a5 */ /* 0x000fe4000f8e003f */
[----:B------:R-:W-:Y:S01]  /*121f0*/  UMOV UR4, UR41 ;  /* 0x0000002900047c82 */ /* 0x000fe20008000000 */
[----:B------:R-:W-:Y:S02]  /*12200*/  USHF.R.S32.HI UR45, URZ, 0x7, UR8 ;  /* 0x000000073f2d7899 */ /* 0x000fe40008011408 */
[----:B------:R-:W-:Y:S02]  /*12210*/  @UP0 USHF.R.U32.HI UR4, URZ, UR9, UR7 ;  /* 0x000000093f040299 */ /* 0x000fe40008011607 */
[----:B------:R-:W-:-:S02]  /*12220*/  UISETP.LT.AND UP0, UPT, UR44, UR45, UPT ;  /* 0x0000002d2c00728c */ /* 0x000fc4000bf01270 */
[----:B------:R-:W-:Y:S01]  /*12230*/  UIADD3 UR4, UR4, -UR11, UR36 ;  /* 0x8000000b04047290 */ /* 0x000fe2000fffe024 */
[----:B------:R-:W-:Y:S01]  /*12240*/  ULDC UR8, c[0x0][0x9dc] ;  /* 0x0002770000087ab9 */ /* 0x000fe20000000800 */
[----:B------:R-:W-:Y:S02]  /*12250*/  USEL UR12, UR44, UR45, UP0 ;  /* 0x0000002d2c0c7287 */ /* 0x000fe40008000000 */
[----:B------:R-:W-:Y:S01]  /*12260*/  UIADD3 UR8, UR4, -UR8, URZ ;  /* 0x8000000804087290 */ /* 0x000fe2000fffe03f */
[----:B------:R-:W-:Y:S11]  /*12270*/  @!P1 BRA `(.L_x_1144) ;  /* 0x0000000000449947 */ /* 0x000ff60003800000 */
[----:B------:R-:W-:-:S06]  /*12280*/  UISETP.GT.AND UP0, UPT, UR4, -0x1, UPT ;  /* 0xffffffff0400788c */ /* 0x000fcc000bf04270 */
[----:B------:R-:W-:-:S13]  /*12290*/  PLOP3.LUT P0, PT, PT, PT, UP0, 0x80, 0x0 ;  /* 0x000000000000781c */ /* 0x000fda0003f0f008 */
[----:B------:R-:W-:Y:S05]  /*122a0*/  @P0 BRA `(.L_x_1145) ;  /* 0x00000000001c0947 */ /* 0x000fea0003800000 */
[----:B------:R-:W-:Y:S02]  /*122b0*/  UISETP.NE.AND UP0, UPT, UR5, 0x1, UPT ;  /* 0x000000010500788c */ /* 0x000fe4000bf05270 */
[----:B------:R-:W-:-:S09]  /*122c0*/  ULOP3.LUT UR4, URZ, UR4, URZ, 0x33, !UPT ;  /* 0x000000043f047292 */ /* 0x000fd2000f8e333f */
[----:B------:R-:W-:Y:S02]  /*122d0*/  @UP0 ULDC.64 UR10, c[0x0][0x9e8] ;  /* 0x00027a00000a0ab9 */ /* 0x000fe40000000a00 */
[----:B------:R-:W-:-:S04]  /*122e0*/  UIMAD.WIDE.U32 UR6, UR4, UR10, URZ ;  /* 0x0000000a040672a5 */ /* 0x000fc8000f8e003f */
[----:B------:R-:W-:-:S04]  /*122f0*/  @UP0 USHF.R.U32.HI UR4, URZ, UR11, UR7 ;  /* 0x0000000b3f040299 */ /* 0x000fc80008011607 */
[----:B------:R-:W-:Y:S01]  /*12300*/  ULOP3.LUT UR4, URZ, UR4, URZ, 0x33, !UPT ;  /* 0x000000043f047292 */ /* 0x000fe2000f8e333f */
[----:B------:R-:W-:Y:S11]  /*12310*/  BRA `(.L_x_1146) ;  /* 0x0000000000107947 */ /* 0x000ff60003800000 */
.L_x_1145:
[----:B------:R-:W-:-:S11]  /*12320*/  UISETP.NE.AND UP0, UPT, UR5, 0x1, UPT ;  /* 0x000000010500788c */ /* 0x000fd6000bf05270 */
[----:B------:R-:W-:Y:S02]  /*12330*/  @UP0 ULDC.64 UR10, c[0x0][0x9e8] ;  /* 0x00027a00000a0ab9 */ /* 0x000fe40000000a00 */
[----:B------:R-:W-:-:S04]  /*12340*/  UIMAD.WIDE.U32 UR6, UR4, UR10, URZ ;  /* 0x0000000a040672a5 */ /* 0x000fc8000f8e003f */
[----:B------:R-:W-:-:S12]  /*12350*/  @UP0 USHF.R.U32.HI UR4, URZ, UR11, UR7 ;  /* 0x0000000b3f040299 */ /* 0x000fd80008011607 */
.L_x_1146:
[----:B------:R-:W-:-:S04]  /*12360*/  UIMAD UR4, UR4, UR5, URZ ;  /* 0x00000005040472a4 */ /* 0x000fc8000f8e023f */
[----:B------:R-:W-:-:S04]  /*12370*/  UISETP.LT.AND UP0, UPT, UR8, UR4, UPT ;  /* 0x000000040800728c */ /* 0x000fc8000bf01270 */
[----:B------:R-:W-:-:S12]  /*12380*/  USEL UR8, UR8, UR4, !UP0 ;  /* 0x0000000408087287 */ /* 0x000fd8000c000000 */
.L_x_1144:
[----:B------:R-:W-:Y:S02]  /*12390*/  USHF.R.S32.HI UR4, URZ, 0x1f, UR8 ;  /* 0x0000001f3f047899 */ /* 0x000fe40008011408 */
[----:B------:R-:W-:Y:S02]  /*123a0*/  USHF.R.U32.HI UR9, URZ, 0x10, UR47 ;  /* 0x000000103f097899 */ /* 0x000fe4000801162f */
[----:B------:R-:W-:Y:S02]  /*123b0*/  ULEA.HI UR4, UR4, UR8, URZ, 0x7 ;  /* 0x0000000804047291 */ /* 0x000fe4000f8f383f */
[----:B------:R-:W-:Y:S02]  /*123c0*/  ULOP3.LUT UR47, UR47, 0xffff, URZ, 0xc0, !UPT ;  /* 0x0000ffff2f2f7892 */ /* 0x000fe4000f8ec03f */
[----:B------:R-:W-:Y:S01]  /*123d0*/  USHF.R.S32.HI UR4, URZ, 0x7, UR4 ;  /* 0x000000073f047899 */ /* 0x000fe20008011404 */
[----:B------:R-:W-:-:S03]  /*123e0*/  UMOV UR38, URZ ;  /* 0x0000003f00267c82 */ /* 0x000fc60008000000 */
[----:B------:R-:W-:-:S04]  /*123f0*/  UISETP.LT.AND UP0, UPT, URZ, UR4, UPT ;  /* 0x000000043f00728c */ /* 0x000fc8000bf01270 */
[----:B------:R-:W-:Y:S02]  /*12400*/  USEL UR46, URZ, UR4, !UP0 ;  /* 0x000000043f2e7287 */ /* 0x000fe4000c000000 */
[----:B------:R-:W-:Y:S02]  /*12410*/  UISETP.NE.AND UP0, UPT, UR9, URZ, UPT ;  /* 0x0000003f0900728c */ /* 0x000fe4000bf05270 */
[----:B------:R-:W-:-:S06]  /*12420*/  UISETP.GT.AND UP1, UPT, UR12, UR46, UPT ;  /* 0x0000002e0c00728c */ /* 0x000fcc000bf24270 */
[----:B------:R-:W-:-:S03]  /*12430*/  PLOP3.LUT P0, PT, PT, PT, UP1, 0x80, 0x0 ;  /* 0x000000000000781c */ /* 0x000fc60003f0f018 */
[----:B------:R-:W-:-:S10]  /*12440*/  @!UP0 ULDC UR9, c[0x0][0x9f0] ;  /* 0x00027c0000098ab9 */ /* 0x000fd40000000800 */
[----:B------:R-:W-:Y:S05]  /*12450*/  @!P0 BRA `(.L_x_1147) ;  /* 0x00000000007c8947 */ /* 0x000fea0003800000 */
[----:B------:R-:W-:Y:S01]  /*12460*/  IABS R0, UR9 ;  /* 0x0000000900007c13 */ /* 0x000fe20008000000 */
[----:B------:R-:W-:Y:S02]  /*12470*/  UIADD3 UR4, UR9, -0x1, UR12 ;  /* 0xffffffff09047890 */ /* 0x000fe4000fffe00c */
[----:B------:R-:W-:Y:S02]  /*12480*/  IABS R4, UR9 ;  /* 0x0000000900047c13 */ /* 0x000fe40008000000 */
[----:B------:R-:W-:Y:S01]  /*12490*/  R2UR UR10, R0 ;  /* 0x00000000000a72ca */ /* 0x000fe200000e0000 */
[----:B------:R-:W-:-:S03]  /*124a0*/  UIADD3 UR6, -UR46, UR4, URZ ;  /* 0x000000042e067290 */ /* 0x000fc6000fffe13f */
[----:B------:R-:W-:-:S03]  /*124b0*/  UMOV UR4, URZ ;  /* 0x0000003f00047c82 */ /* 0x000fc60008000000 */
[----:B------:R-:W-:Y:S01]  /*124c0*/  IABS R3, UR6 ;  /* 0x0000000600037c13 */ /* 0x000fe20008000000 */
[----:B------:R-:W-:-:S03]  /*124d0*/  ULOP3.LUT UR6, UR6, UR9, URZ, 0x3c, !UPT ;  /* 0x0000000906067292 */ /* 0x000fc6000f8e3c3f */
[----:B------:R-:W-:Y:S02]  /*124e0*/  R2UR UR8, R3 ;  /* 0x00000000030872ca */ /* 0x000fe400000e0000 */
        /* <DEDUP_REMOVED lines=22> */
.L_x_1147:
[----:B------:R-:W-:Y:S02]  /*12650*/  UIMAD UR51, UR47, UR38, UR46 ;  /* 0x000000262f3372a4 */ /* 0x000fe4000f8e022e */
[----:B------:R-:W-:Y:S02]  /*12660*/  IMAD.U32 R3, RZ, RZ, UR38 ;  /* 0x00000026ff037e24 */ /* 0x000fe4000f8e00ff */
[----:B------:R-:W-:Y:S02]  /*12670*/  IMAD.MOV.U32 R0, RZ, RZ, RZ ;  /* 0x000000ffff007224 */ /* 0x000fe400078e00ff */
[----:B------:R-:W-:Y:S02]  /*12680*/  IMAD.MOV.U32 R29, RZ, RZ, 0x1 ;  /* 0x00000001ff1d7424 */ /* 0x000fe400078e00ff */
[----:B------:R-:W-:Y:S02]  /*12690*/  IMAD.U32 R16, RZ, RZ, UR51 ;  /* 0x00000033ff107e24 */ /* 0x000fe4000f8e00ff */
[----:B------:R-:W-:-:S03]  /*126a0*/  IMAD.MOV.U32 R2, RZ, RZ, 0x1 ;  /* 0x00000001ff027424 */ /* 0x000fc600078e00ff */
[----:B------:R-:W-:-:S04]  /*126b0*/  VIADDMNMX R16, R16, R3, UR12, PT ;  /* 0x0000000c10107e46 */ /* 0x000fc8000b800103 */
[----:B------:R-:W-:-:S13]  /*126c0*/  ISETP.GT.AND P0, PT, R16, UR51, PT ;  /* 0x0000003310007c0c */ /* 0x000fda000bf04270 */
        /* <DEDUP_REMOVED lines=24> */
[----:B0----5:R-:W-:Y:S05]  /*12850*/  CALL.ABS.NOINC R2 ;  /* 0x0000000002007343 */ /* 0x021fea0003c00000 */
.L_x_1148:
[----:B------:R-:W-:-:S06]  /*12860*/  UIADD3 UR4, UR48, 0x8400, URZ ;  /* 0x0000840030047890 */ /* 0x000fcc000fffe03f */
[----:B------:R-:W-:-:S05]  /*12870*/  IMAD.U32 R18, RZ, RZ, UR4 ;  /* 0x00000004ff127e24 */ /* 0x000fca000f8e00ff */
[----:B------:R-:W-:-:S13]  /*12880*/  LOP3.LUT P0, RZ, R18, 0x3ff, RZ, 0xc0, !PT ;  /* 0x000003ff12ff7812 */ /* 0x000fda000780c0ff */
        /* <DEDUP_REMOVED lines=17> */
.L_x_1149:
        /* <DEDUP_REMOVED lines=20> */
.L_x_1150:
        /* <DEDUP_REMOVED lines=18> */
.L_x_1151:
[----:B------:R-:W0:Y:S01]  /*12c00*/  LDC.64 R2, c[0x0][0x9f8] ;  /* 0x00027e00ff027b82 */ /* 0x000e220000000a00 */
[----:B------:R-:W-:Y:S01]  /*12c10*/  IMAD.MOV.U32 R32, RZ, RZ, R26 ;  /* 0x000000ffff207224 */ /* 0x000fe200078e001a */
[----:B------:R-:W2:Y:S06]  /*12c20*/  LDL.LU R18, [R1] ;  /* 0x0000000001127983 */ /* 0x000eac0000300800 */
[----:B------:R-:W1:Y:S01]  /*12c30*/  LDC R10, c[0x0][0x430] ;  /* 0x00010c00ff0a7b82 */ /* 0x000e620000000800 */
[C---:B------:R-:W-:Y:S01]  /*12c40*/  IMAD.SHL.U32 R6, R25.reuse, 0x20, RZ ;  /* 0x0000002019067824 */ /* 0x040fe200078e00ff */
[----:B------:R-:W-:Y:S01]  /*12c50*/  LOP3.LUT R21, R25, 0x7f, RZ, 0xc0, !PT ;  /* 0x0000007f19157812 */ /* 0x000fe200078ec0ff */
[----:B------:R-:W-:Y:S01]  /*12c60*/  ULDC UR4, c[0x0][0x2f4] ;  /* 0x0000bd0000047ab9 */ /* 0x000fe20000000800 */
[----:B------:R-:W-:Y:S01]  /*12c70*/  LEA R7, R16, 0xffffff80, 0x7 ;  /* 0xffffff8010077811 */ /* 0x000fe200078e38ff */
[----:B------:R-:W-:Y:S01]  /*12c80*/  ULDC UR5, c[0x0][0x320] ;  /* 0x0000c80000057ab9 */ /* 0x000fe20000000800 */
[----:B0-----:R-:W-:-:S04]  /*12c90*/  ISETP.NE.U32.AND P0, PT, R2, RZ, PT ;  /* 0x000000ff0200720c */ /* 0x001fc80003f05070 */
[----:B------:R-:W-:-:S13]  /*12ca0*/  ISETP.NE.AND.EX P0, PT, R3, RZ, PT, P0 ;  /* 0x000000ff0300720c */ /* 0x000fda0003f05300 */
[----:B------:R-:W0:Y:S02]  /*12cb0*/  @P0 LDC.64 R2, c[0x0][0x9f8] ;  /* 0x00027e00ff020b82 */ /* 0x000e240000000a00 */
[----:B0-----:R-:W-:-:S05]  /*12cc0*/  @P0 IMAD.WIDE R2, R26, 0x4, R2 ;  /* 0x000000041a020825 */ /* 0x001fca00078e0202 */
[----:B------:R0:W3:Y:S01]  /*12cd0*/  @P0 LDG.E R32, desc[UR42][R2.64] ;  /* 0x0000002a02200981 */ /* 0x0000e2000c1e1900 */
[----:B-1----:R-:W-:Y:S02]  /*12ce0*/  ISETP.NE.AND P1, PT, R10, 0x1, PT ;  /* 0x000000010a00780c */ /* 0x002fe40003f25270 */
[----:B------:R-:W-:Y:S02]  /*12cf0*/  SHF.R.U32.HI R23, RZ, 0x2, R21 ;  /* 0x00000002ff177819 */ /* 0x000fe40000011615 */
[----:B------:R-:W-:-:S04]  /*12d00*/  LOP3.LUT R24, R6, 0x60, RZ, 0xc0, !PT ;  /* 0x0000006006187812 */ /* 0x000fc800078ec0ff */
[----:B------:R-:W-:-:S04]  /*12d10*/  IADD3 R4, R24, R23, R7 ;  /* 0x0000001718047210 */ /* 0x000fc80007ffe007 */
[C---:B------:R-:W-:Y:S01]  /*12d20*/  ISETP.GE.AND P0, PT, R4.reuse, UR36, PT ;  /* 0x0000002404007c0c */ /* 0x040fe2000bf06270 */
[----:B------:R-:W1:Y:S01]  /*12d30*/  @P1 LDC R0, c[0x0][0x434] ;  /* 0x00010d00ff001b82 */ /* 0x000e620000000800 */
[----:B-----5:R-:W-:-:S04]  /*12d40*/  IMAD.IADD R13, R4, 0x1, R17 ;  /* 0x00000001040d7824 */ /* 0x020fc800078e0211 */
[----:B------:R-:W-:-:S03]  /*12d50*/  IMAD.MOV.U32 R11, RZ, RZ, R13 ;  /* 0x000000ffff0b7224 */ /* 0x000fc600078e000d */
[----:B0-----:R-:W0:Y:S08]  /*12d60*/  @P1 LDC R3, c[0x0][0x438] ;  /* 0x00010e00ff031b82 */ /* 0x001e300000000800 */
[----:B------:R-:W4:Y:S08]  /*12d70*/  @!P0 LDC.64 R8, c[0x0][0x428] ;  /* 0x00010a00ff088b82 */ /* 0x000f300000000a00 */
[----:B------:R-:W4:Y:S01]  /*12d80*/  @!P0 LDC.64 R4, c[0x0][0x418] ;  /* 0x00010600ff048b82 */ /* 0x000f220000000a00 */
[----:B-1----:R-:W-:-:S05]  /*12d90*/  @P1 IMAD.HI.U32 R0, R13, R0, RZ ;  /* 0x000000000d001227 */ /* 0x002fca00078e00ff */
[----:B0-----:R-:W-:-:S04]  /*12da0*/  @P1 SHF.R.U32.HI R11, RZ, R3, R0 ;  /* 0x00000003ff0b1219 */ /* 0x001fc80000011600 */
[--C-:B------:R-:W-:Y:S01]  /*12db0*/  @!P0 SHF.R.S32.HI R3, RZ, 0x1f, R11.reuse ;  /* 0x0000001fff038819 */ /* 0x100fe2000001140b */
[----:B------:R-:W-:Y:S02]  /*12dc0*/  @!P0 IMAD.MOV.U32 R2, RZ, RZ, R11 ;  /* 0x000000ffff028224 */ /* 0x000fe400078e000b */
[----:B------:R-:W-:Y:S02]  /*12dd0*/  IMAD.SHL.U32 R20, R25, 0x10, RZ ;  /* 0x0000001019147824 */ /* 0x000fe400078e00ff */
[----:B------:R-:W-:Y:S01]  /*12de0*/  IMAD.MOV.U32 R33, RZ, RZ, 0x20 ;  /* 0x00000020ff217424 */ /* 0x000fe200078e00ff */
[----:B------:R-:W-:Y:S01]  /*12df0*/  SHF.R.U32.HI R21, RZ, 0x5, R21 ;  /* 0x00000005ff157819 */ /* 0x000fe20000011615 */
[----:B------:R-:W-:Y:S01]  /*12e00*/  UMOV UR6, 0xffffffff ;  /* 0xffffffff00067882 */ /* 0x000fe20000000000 */
[----:B------:R-:W-:Y:S01]  /*12e10*/  IMAD.MOV.U32 R34, RZ, RZ, 0x40 ;  /* 0x00000040ff227424 */ /* 0x000fe200078e00ff */
[----:B--2---:R-:W-:-:S04]  /*12e20*/  LOP3.LUT R18, R18, 0xffffffbf, RZ, 0xc0, !PT ;  /* 0xffffffbf12127812 */ /* 0x004fc800078ec0ff */
[----:B------:R-:W-:-:S04]  /*12e30*/  @P1 LOP3.LUT R18, R18, 0x40, RZ, 0xfc, !PT ;  /* 0x0000004012121812 */ /* 0x000fc800078efcff */
[----:B------:R-:W-:Y:S02]  /*12e40*/  LOP3.LUT R18, R18, 0xffffffef, RZ, 0xc0, !PT ;  /* 0xffffffef12127812 */ /* 0x000fe400078ec0ff */
[----:B---3--:R-:W-:Y:S01]  /*12e50*/  SHF.R.S32.HI R12, RZ, 0x1f, R32 ;  /* 0x0000001fff0c7819 */ /* 0x008fe20000011420 */
[----:B----4-:R-:W-:-:S04]  /*12e60*/  @!P0 IMAD.WIDE.U32 R2, R32, R8, R2 ;  /* 0x0000000820028225 */ /* 0x010fc800078e0002 */
[----:B------:R-:W-:Y:S01]  /*12e70*/  @!P0 IMAD R0, R12, R8, RZ ;  /* 0x000000080c008224 */ /* 0x000fe200078e02ff */
[----:B------:R-:W-:Y:S01]  /*12e80*/  @!P0 LEA R4, P1, R2, R4, 0x2 ;  /* 0x0000000402048211 */ /* 0x000fe200078210ff */
[----:B------:R0:W-:Y:S02]  /*12e90*/  STL [R1+0x4], R12 ;  /* 0x0000040c01007387 */ /* 0x0001e40000100800 */
[----:B------:R-:W-:-:S04]  /*12ea0*/  @!P0 IMAD R9, R32, R9, R0 ;  /* 0x0000000920098224 */ /* 0x000fc800078e0200 */
[----:B------:R-:W-:Y:S01]  /*12eb0*/  @!P0 IMAD.IADD R0, R3, 0x1, R9 ;  /* 0x0000000103008824 */ /* 0x000fe200078e0209 */
[----:B------:R-:W-:-:S04]  /*12ec0*/  LOP3.LUT R9, R20, 0x30, RZ, 0xc0, !PT ;  /* 0x0000003014097812 */ /* 0x000fc800078ec0ff */
[----:B------:R-:W-:Y:S01]  /*12ed0*/  @!P0 LEA.HI.X R5, R2, R5, R0, 0x2, P1 ;  /* 0x0000000502058211 */ /* 0x000fe200008f1400 */
[----:B------:R-:W-:Y:S01]  /*12ee0*/  IMAD.MOV.U32 R0, RZ, RZ, RZ ;  /* 0x000000ffff007224 */ /* 0x000fe200078e00ff */
[----:B------:R-:W-:-:S05]  /*12ef0*/  R2P PR, R25, 0x6 ;  /* 0x0000000619007804 */ /* 0x000fca0000000000 */
[----:B------:R-:W-:Y:S01]  /*12f00*/  SEL R33, R33, 0xffffffe0, !P1 ;  /* 0xffffffe021217807 */ /* 0x000fe20004800000 */
[----:B------:R1:W5:Y:S01]  /*12f10*/  @!P0 LDG.E R0, desc[UR42][R4.64] ;  /* 0x0000002a04008981 */ /* 0x000362000c1e1900 */
[C---:B------:R-:W-:Y:S01]  /*12f20*/  ISETP.GE.AND P1, PT, R9.reuse, UR4, PT ;  /* 0x0000000409007c0c */ /* 0x040fe2000bf26270 */
[----:B------:R-:W-:Y:S01]  /*12f30*/  IMAD.MOV R2, RZ, RZ, -R11 ;  /* 0x000000ffff027224 */ /* 0x000fe200078e0a0b */
[C---:B------:R-:W-:Y:S02]  /*12f40*/  ISETP.GE.AND P0, PT, R9.reuse, UR5, PT ;  /* 0x0000000509007c0c */ /* 0x040fe4000bf06270 */
[C---:B------:R-:W-:Y:S02]  /*12f50*/  LOP3.LUT R19, R9.reuse, 0x40, RZ, 0xfc, !PT ;  /* 0x0000004009137812 */ /* 0x040fe400078efcff */
[----:B------:R-:W-:Y:S02]  /*12f60*/  LOP3.LUT R22, R9, 0x80, RZ, 0xfc, !PT ;  /* 0x0000008009167812 */ /* 0x000fe400078efcff */
[----:B------:R-:W-:Y:S01]  /*12f70*/  SEL R35, R34, 0xffffffc0, !P2 ;  /* 0xffffffc022237807 */ /* 0x000fe20005000000 */
[----:B-1----:R-:W-:-:S02]  /*12f80*/  IMAD R4, R10, R2, R13 ;  /* 0x000000020a047224 */ /* 0x002fc400078e020d */
[----:B------:R-:W-:Y:S02]  /*12f90*/  IMAD.SHL.U32 R2, R25, 0x80, RZ ;  /* 0x0000008019027824 */ /* 0x000fe400078e00ff */
[----:B------:R-:W-:Y:S02]  /*12fa0*/  @P1 LOP3.LUT R18, R18, 0x10, RZ, 0xfc, !PT ;  /* 0x0000001012121812 */ /* 0x000fe400078efcff */
[----:B------:R-:W-:Y:S02]  /*12fb0*/  ISETP.GE.AND P1, PT, R22, UR4, PT ;  /* 0x0000000416007c0c */ /* 0x000fe4000bf26270 */
[----:B------:R-:W-:Y:S02]  /*12fc0*/  LOP3.LUT R18, R18, 0xfffffffd, RZ, 0xc0, !PT ;  /* 0xfffffffd12127812 */ /* 0x000fe400078ec0ff */
[----:B------:R-:W-:Y:S02]  /*12fd0*/  LOP3.LUT R8, R2, 0x380, RZ, 0xc0, !PT ;  /* 0x0000038002087812 */ /* 0x000fe400078ec0ff */
[----:B------:R-:W-:-:S02]  /*12fe0*/  @P0 LOP3.LUT R18, R18, 0x2, RZ, 0xfc, !PT ;  /* 0x0000000212120812 */ /* 0x000fc400078efcff */
[----:B------:R-:W-:Y:S01]  /*12ff0*/  ISETP.GE.AND P0, PT, R19, UR4, PT ;  /* 0x0000000413007c0c */ /* 0x000fe2000bf06270 */
[----:B------:R-:W-:Y:S01]  /*13000*/  IMAD R3, R21, 0x10, R8 ;  /* 0x0000001015037824 */ /* 0x000fe200078e0208 */
[----:B------:R-:W-:Y:S02]  /*13010*/  LOP3.LUT R18, R18, 0xfffffff7, RZ, 0xc0, !PT ;  /* 0xfffffff712127812 */ /* 0x000fe400078ec0ff */
[----:B------:R-:W-:Y:S02]  /*13020*/  LOP3.LUT R10, R2, 0x400, RZ, 0xc0, !PT ;  /* 0x00000400020a7812 */ /* 0x000fe400078ec0ff */
[----:B------:R-:W-:Y:S02]  /*13030*/  LOP3.LUT R5, R8, 0x10, R25, 0xf8, !PT ;  /* 0x0000001008057812 */ /* 0x000fe400078ef819 */
[----:B------:R-:W-:Y:S01]  /*13040*/  LOP3.LUT R3, R3, 0x70, R20, 0x78, !PT ;  /* 0x0000007003037812 */ /* 0x000fe200078e7814 */
[----:B------:R-:W-:-:S04]  /*13050*/  IMAD R10, R21, 0x800, R10 ;  /* 0x00000800150a7824 */ /* 0x000fc800078e020a */
[----:B------:R-:W-:Y:S02]  /*13060*/  @P0 LOP3.LUT R18, R18, 0x8, RZ, 0xfc, !PT ;  /* 0x0000000812120812 */ /* 0x000fe400078efcff */
[----:B------:R-:W-:Y:S02]  /*13070*/  ISETP.GE.AND P0, PT, R19, UR5, PT ;  /* 0x0000000513007c0c */ /* 0x000fe4000bf06270 */
[----:B------:R-:W-:-:S04]  /*13080*/  LOP3.LUT R18, R18, 0xfffffffb, RZ, 0xc0, !PT ;  /* 0xfffffffb12127812 */ /* 0x000fc800078ec0ff */
[----:B------:R-:W-:-:S04]  /*13090*/  @P1 LOP3.LUT R18, R18, 0x4, RZ, 0xfc, !PT ;  /* 0x0000000412121812 */ /* 0x000fc800078efcff */
[----:B------:R-:W-:-:S04]  /*130a0*/  LOP3.LUT R18, R18, 0xfffffffe, RZ, 0xc0, !PT ;  /* 0xfffffffe12127812 */ /* 0x000fc800078ec0ff */
[----:B------:R-:W-:-:S05]  /*130b0*/  @P0 LOP3.LUT R18, R18, 0x1, RZ, 0xfc, !PT ;  /* 0x0000000112120812 */ /* 0x000fca00078efcff */
[----:B------:R0:W-:Y:S01]  /*130c0*/  STL [R1], R18 ;  /* 0x0000001201007387 */ /* 0x0001e20000100800 */
[----:B------:R-:W-:Y:S05]  /*130d0*/  BRA.DIV UR6, `(.L_x_1152) ;  /* 0x00000036065c7947 */ /* 0x000fea000b800000 */
.L_x_1204:
[----:B------:R-:W-:Y:S01]  /*130e0*/  ULOP3.LUT UR4, UR40, 0x2, URZ, 0xfc, !UPT ;  /* 0x0000000228047892 */ /* 0x000fe2000f8efc3f */
[----:B------:R-:W-:Y:S01]  /*130f0*/  LOP3.LUT R9, R3, 0xc00, R2, 0xf8, !PT ;  /* 0x00000c0003097812 */ /* 0x000fe200078ef802 */
[----:B------:R-:W-:Y:S01]  /*13100*/  IMAD.MOV.U32 R8, RZ, RZ, R18 ;  /* 0x000000ffff087224 */ /* 0x000fe200078e0012 */
[----:B------:R-:W-:Y:S01]  /*13110*/  LOP3.LUT R5, R5, 0x70, R20, 0x78, !PT ;  /* 0x0000007005057812 */ /* 0x000fe200078e7814 */
[----:B------:R-:W-:Y:S01]  /*13120*/  IMAD.U32 R31, RZ, RZ, UR39 ;  /* 0x00000027ff1f7e24 */ /* 0x000fe2000f8e00ff */
[----:B------:R-:W-:Y:S01]  /*13130*/  SHF.R.U32.HI R28, RZ, 0x3, R25 ;  /* 0x00000003ff1c7819 */ /* 0x000fe20000011619 */
[----:B------:R-:W-:Y:S01]  /*13140*/  IMAD.U32 R2, RZ, RZ, UR4 ;  /* 0x00000004ff027e24 */ /* 0x000fe2000f8e00ff */
[----:B------:R-:W-:Y:S01]  /*13150*/  LOP3.LUT R8, R8, 0xffffffdf, RZ, 0xc0, !PT ;  /* 0xffffffdf08087812 */ /* 0x000fe200078ec0ff */
[----:B------:R-:W-:Y:S01]  /*13160*/  IMAD.IADD R3, R10, 0x1, R5 ;  /* 0x000000010a037824 */ /* 0x000fe200078e0205 */
[----:B------:R1:W-:Y:S01]  /*13170*/  STL [R1+0xc], R9 ;  /* 0x00000c0901007387 */ /* 0x0003e20000100800 */
[----:B------:R-:W-:-:S02]  /*13180*/  SHF.R.S32.HI R31, RZ, 0x1f, R31 ;  /* 0x0000001fff1f7819 */ /* 0x000fc4000001141f */
[----:B------:R-:W-:Y:S01]  /*13190*/  ISETP.NE.AND P0, PT, R2, 0x3, PT ;  /* 0x000000030200780c */ /* 0x000fe20003f05270 */
[----:B------:R1:W-:Y:S01]  /*131a0*/  STL [R1+0x8], R3 ;  /* 0x0000080301007387 */ /* 0x0003e20000100800 */
[----:B------:R-:W-:-:S11]  /*131b0*/  LOP3.LUT R5, R25, 0x10, RZ, 0xc0, !PT ;  /* 0x0000001019057812 */ /* 0x000fd600078ec0ff */
[----:B------:R-:W-:-:S05]  /*131c0*/  @P0 LOP3.LUT R8, R8, 0x20, RZ, 0xfc, !PT ;  /* 0x0000002008080812 */ /* 0x000fca00078efcff */
[----:B------:R1:W-:Y:S01]  /*131d0*/  STL [R1], R8 ;  /* 0x0000000801007387 */ /* 0x0003e20000100800 */
[----:B------:R-:W-:Y:S05]  /*131e0*/  @!P0 BRA `(.L_x_1153) ;  /* 0x0000000000048947 */ /* 0x000fea0003800000 */
[----:B------:R-:W-:Y:S01]  /*131f0*/  BPT.TRAP 0x1 ;  /* 0x000000040000795c */ /* 0x000fe20000300000 */
.L_x_1153:
[----:B------:R-:W-:Y:S01]  /*13200*/  IMAD.MOV.U32 R27, RZ, RZ, 0x1 ;  /* 0x00000001ff1b7424 */ /* 0x000fe200078e00ff */
[----:B------:R-:W-:-:S04]  /*13210*/  SHF.R.S32.HI R10, RZ, 0x1f, R4 ;  /* 0x0000001fff0a7819 */ /* 0x000fc80000011404 */
[----:B------:R-:W-:-:S04]  /*13220*/  SHF.L.U32 R27, R27, 0x1f, RZ ;  /* 0x0000001f1b1b7819 */ /* 0x000fc800000006ff */
[----:B------:R-:W2:Y:S02]  /*13230*/  SYNCS.PHASECHK.TRANS64.TRYWAIT P0, [UR48+0x22880], R27 ;  /* 0x0228801bff0075a7 */ /* 0x000ea40008000170 */
[----:B--2---:R-:W-:Y:S05]  /*13240*/  @!P0 BRA `(.L_x_1154) ;  /* 0x0000003400208947 */ /* 0x004fea0003800000 */
.L_x_1205:
[----:B------:R-:W3:Y:S01]  /*13250*/  LDL R30, [R1] ;  /* 0x00000000011e7983 */ /* 0x000ee20000100800 */
[----:B------:R-:W-:Y:S01]  /*13260*/  ULDC.64 UR4, c[0x0][0x328] ;  /* 0x0000ca0000047ab9 */ /* 0x000fe20000000a00 */
[----:B0----5:R-:W-:Y:S01]  /*13270*/  SHF.R.S32.HI R18, RZ, 0x1f, R0 ;  /* 0x0000001fff127819 */ /* 0x021fe20000011400 */
[----:B-1----:R-:W-:Y:S01]  /*13280*/  IMAD R3, R10, UR4, RZ ;  /* 0x000000040a037c24 */ /* 0x002fe2000f8e02ff */
[----:B------:R-:W-:Y:S02]  /*13290*/  R2UR UR6, R31 ;  /* 0x000000001f0672ca */ /* 0x000fe400000e0000 */
[----:B------:R-:W-:Y:S01]  /*132a0*/  IADD3 R7, -R23, UR36, -R7 ;  /* 0x0000002417077c10 */ /* 0x000fe2000fffe907 */
[----:B------:R-:W-:Y:S01]  /*132b0*/  IMAD R9, R4, UR5, R3 ;  /* 0x0000000504097c24 */ /* 0x000fe2000f8e0203 */
[----:B------:R-:W-:Y:S01]  /*132c0*/  LOP3.LUT R29, R20, 0x30, RZ, 0xc0, !PT ;  /* 0x00000030141d7812 */ /* 0x000fe200078ec0ff */
[----:B--2---:R-:W-:Y:S01]  /*132d0*/  IMAD.WIDE.U32 R2, R4, UR4, RZ ;  /* 0x0000000404027c25 */ /* 0x004fe2000f8e00ff */
[----:B------:R-:W-:Y:S01]  /*132e0*/  ULDC.64 UR4, c[0x0][0x338] ;  /* 0x0000ce0000047ab9 */ /* 0x000fe20000000a00 */
[----:B------:R-:W-:-:S02]  /*132f0*/  ISETP.GE.AND P3, PT, R7, 0x1, PT ;  /* 0x000000010700780c */ /* 0x000fc40003f66270 */
[----:B------:R-:W-:Y:S02]  /*13300*/  IMAD.IADD R3, R3, 0x1, R9 ;  /* 0x0000000103037824 */ /* 0x000fe400078e0209 */
[----:B------:R-:W-:Y:S02]  /*13310*/  IMAD R9, R18, UR4, RZ ;  /* 0x0000000412097c24 */ /* 0x000fe4000f8e02ff */
[----:B------:R-:W-:-:S04]  /*13320*/  IMAD.WIDE.U32 R2, R0, UR4, R2 ;  /* 0x0000000400027c25 */ /* 0x000fc8000f8e0002 */
[----:B------:R-:W-:Y:S01]  /*13330*/  IMAD R8, R0, UR5, R9 ;  /* 0x0000000500087c24 */ /* 0x000fe2000f8e0209 */
[----:B------:R-:W-:Y:S02]  /*13340*/  ULDC.64 UR4, c[0x0][0x330] ;  /* 0x0000cc0000047ab9 */ /* 0x000fe40000000a00 */
[----:B------:R-:W-:Y:S01]  /*13350*/  IMAD.U32 R9, RZ, RZ, UR4 ;  /* 0x00000004ff097e24 */ /* 0x000fe2000f8e00ff */
[----:B------:R-:W-:Y:S01]  /*13360*/  UIMAD UR4, UR6, UR4, URZ ;  /* 0x00000004060472a4 */ /* 0x000fe2000f8e023f */
[----:B------:R-:W-:Y:S02]  /*13370*/  IMAD.IADD R3, R3, 0x1, R8 ;  /* 0x0000000103037824 */ /* 0x000fe400078e0208 */
[----:B------:R-:W-:Y:S01]  /*13380*/  ULDC.64 UR6, c[0x0][0x318] ;  /* 0x0000c60000067ab9 */ /* 0x000fe20000000a00 */
[----:B------:R-:W-:Y:S02]  /*13390*/  UIMAD UR4, UR39, UR5, UR4 ;  /* 0x00000005270472a4 */ /* 0x000fe4000f8e0204 */
[----:B------:R-:W-:-:S04]  /*133a0*/  IMAD.WIDE.U32 R2, R9, UR39, R2 ;  /* 0x0000002709027c25 */ /* 0x000fc8000f8e0002 */
[----:B------:R-:W-:Y:S01]  /*133b0*/  IMAD.U32 R9, RZ, RZ, UR7 ;  /* 0x00000007ff097e24 */ /* 0x000fe2000f8e00ff */
[----:B------:R-:W-:Y:S01]  /*133c0*/  IADD3 R8, P0, R2, UR6, RZ ;  /* 0x0000000602087c10 */ /* 0x000fe2000ff1e0ff */
[----:B------:R-:W-:Y:S01]  /*133d0*/  IMAD.SHL.U32 R2, R25, 0x4, RZ ;  /* 0x0000000419027824 */ /* 0x000fe200078e00ff */
[----:B------:R-:W-:Y:S02]  /*133e0*/  SHF.R.U32.HI R25, RZ, 0x2, R25 ;  /* 0x00000002ff197819 */ /* 0x000fe40000011619 */
[----:B------:R-:W-:Y:S01]  /*133f0*/  IADD3.X R9, R9, UR4, R3, P0, !PT ;  /* 0x0000000409097c10 */ /* 0x000fe200087fe403 */
[----:B------:R-:W-:Y:S01]  /*13400*/  UMOV UR4, 0xffffffff ;  /* 0xffffffff00047882 */ /* 0x000fe20000000000 */
[----:B------:R-:W-:Y:S02]  /*13410*/  LOP3.LUT R3, R6, 0x380, RZ, 0xc0, !PT ;  /* 0x0000038006037812 */ /* 0x000fe400078ec0ff */
[----:B------:R-:W-:Y:S02]  /*13420*/  ISETP.NE.AND P0, PT, R5, RZ, PT ;  /* 0x000000ff0500720c */ /* 0x000fe40003f05270 */
[----:B------:R-:W-:-:S02]  /*13430*/  LOP3.LUT R3, R3, 0x30, R20, 0xf8, !PT ;  /* 0x0000003003037812 */ /* 0x000fc400078ef814 */
[----:B------:R-:W-:Y:S02]  /*13440*/  SEL R34, R34, 0xffffffc0, !P0 ;  /* 0xffffffc022227807 */ /* 0x000fe40004000000 */
[----:B------:R-:W-:-:S05]  /*13450*/  LOP3.LUT R2, R3, 0x70, R2, 0x78, !PT ;  /* 0x0000007003027812 */ /* 0x000fca00078e7802 */
[----:B------:R-:W-:Y:S01]  /*13460*/  IMAD R5, R21, 0x400, R2 ;  /* 0x0000040015057824 */ /* 0x000fe200078e0202 */
[----:B---3--:R-:W-:Y:S01]  /*13470*/  LOP3.LUT P5, RZ, R30, 0x1, RZ, 0xc0, !PT ;  /* 0x000000011eff7812 */ /* 0x008fe200078ac0ff */
[----:B------:R-:W-:-:S12]  /*13480*/  BRA.DIV UR4, `(.L_x_1155) ;  /* 0x0000003204a87947 */ /* 0x000fd8000b800000 */
[----:B------:R-:W0:Y:S01]  /*13490*/  SHFL.IDX PT, R14, R8, RZ, 0x1c1f ;  /* 0x001c1fff080e7589 */ /* 0x000e2200000e0000 */
[----:B------:R-:W-:Y:S01]  /*134a0*/  LOP3.LUT P6, RZ, R30, 0x2, RZ, 0xc0, !PT ;  /* 0x000000021eff7812 */ /* 0x000fe200078cc0ff */
[----:B------:R-:W-:Y:S01]  /*134b0*/  VIADD R5, R5, UR48 ;  /* 0x0000003005057c36 */ /* 0x000fe20008000000 */
[C---:B------:R-:W-:Y:S01]  /*134c0*/  ISETP.GE.AND P2, PT, R7.reuse, 0x21, PT ;  /* 0x000000210700780c */ /* 0x040fe20003f46270 */
[----:B------:R-:W1:Y:S01]  /*134d0*/  SHFL.IDX PT, R3, R9, RZ, 0x1c1f ;  /* 0x001c1fff09037589 */ /* 0x000e6200000e0000 */
[C---:B------:R-:W-:Y:S01]  /*134e0*/  ISETP.GE.AND P1, PT, R7.reuse, 0x41, PT ;  /* 0x000000410700780c */ /* 0x040fe20003f26270 */
[----:B------:R-:W-:Y:S01]  /*134f0*/  IMAD.IADD R6, R34, 0x1, R5 ;  /* 0x0000000122067824 */ /* 0x000fe200078e0205 */
[----:B------:R-:W-:Y:S01]  /*13500*/  ISETP.GE.AND P4, PT, R7, 0x61, PT ;  /* 0x000000610700780c */ /* 0x000fe20003f86270 */
[----:B------:R-:W-:Y:S01]  /*13510*/  VIADD R36, R5, 0x8400 ;  /* 0x0000840005247836 */ /* 0x000fe20000000000 */
[----:B0-----:R-:W-:Y:S02]  /*13520*/  IADD3 R2, P0, R29, R14, RZ ;  /* 0x0000000e1d027210 */ /* 0x001fe40007f1e0ff */
[----:B------:R-:W0:Y:S03]  /*13530*/  SHFL.IDX PT, R14, R8, 0x1, 0x1c1f ;  /* 0x003c1f00080e7f89 */ /* 0x000e2600000e0000 */
[----:B-1----:R-:W-:Y:S01]  /*13540*/  IMAD.X R3, RZ, RZ, R3, P0 ;  /* 0x000000ffff037224 */ /* 0x002fe200000e0603 */
[----:B------:R-:W-:-:S13]  /*13550*/  ISETP.LT.OR P0, PT, R7, 0x1, P6 ;  /* 0x000000010700780c */ /* 0x000fda0003701670 */
[----:B------:R-:W-:Y:S01]  /*13560*/  LDGSTS.E.BYPASS.LTC128B.128 [R5+0x8400], desc[UR42][R2.64], !P0 ;  /* 0x0840000002057fae */ /* 0x000fe2000c101d6a */
[----:B------:R-:W-:-:S13]  /*13570*/  ISETP.LT.OR P0, PT, R7, 0x1, P5 ;  /* 0x000000010700780c */ /* 0x000fda0002f01670 */
[----:B------:R1:W-:Y:S04]  /*13580*/  LDGSTS.E.BYPASS.LTC128B.128 [R6+0x8400], desc[UR42][R2.64+0x40], !P0 ;  /* 0x0840004002067fae */ /* 0x0003e8000c101d6a */
[----:B-1----:R-:W1:Y:S01]  /*13590*/  SHFL.IDX PT, R3, R9, 0x1, 0x1c1f ;  /* 0x003c1f0009037f89 */ /* 0x002e6200000e0000 */
[----:B0-----:R-:W-:-:S03]  /*135a0*/  IADD3 R2, P0, R29, R14, RZ ;  /* 0x0000000e1d027210 */ /* 0x001fc60007f1e0ff */
[----:B------:R-:W0:Y:S02]  /*135b0*/  SHFL.IDX PT, R14, R8, 0x2, 0x1c1f ;  /* 0x005c1f00080e7f89 */ /* 0x000e2400000e0000 */
[----:B-1----:R-:W-:Y:S01]  /*135c0*/  IMAD.X R3, RZ, RZ, R3, P0 ;  /* 0x000000ffff037224 */ /* 0x002fe200000e0603 */
[----:B------:R-:W-:-:S13]  /*135d0*/  ISETP.LT.OR P0, PT, R7, 0x21, P6 ;  /* 0x000000210700780c */ /* 0x000fda0003701670 */
[----:B------:R-:W-:Y:S01]  /*135e0*/  LDGSTS.E.BYPASS.LTC128B.128 [R5+0x9400], desc[UR42][R2.64], !P0 ;  /* 0x0940000002057fae */ /* 0x000fe2000c101d6a */
[----:B------:R-:W-:-:S13]  /*135f0*/  ISETP.LT.OR P0, PT, R7, 0x21, P5 ;  /* 0x000000210700780c */ /* 0x000fda0002f01670 */
[----:B------:R1:W-:Y:S04]  /*13600*/  LDGSTS.E.BYPASS.LTC128B.128 [R6+0x9400], desc[UR42][R2.64+0x40], !P0 ;  /* 0x0940004002067fae */ /* 0x0003e8000c101d6a */
[----:B-1----:R-:W1:Y:S01]  /*13610*/  SHFL.IDX PT, R3, R9, 0x2, 0x1c1f ;  /* 0x005c1f0009037f89 */ /* 0x002e6200000e0000 */
[----:B0-----:R-:W-:-:S03]  /*13620*/  IADD3 R2, P0, R29, R14, RZ ;  /* 0x0000000e1d027210 */ /* 0x001fc60007f1e0ff */
[----:B------:R-:W2:Y:S04]  /*13630*/  SHFL.IDX PT, R9, R9, 0x3, 0x1c1f ;  /* 0x007c1f0009097f89 */ /* 0x000ea800000e0000 */
[----:B------:R3:W4:Y:S01]  /*13640*/  SHFL.IDX PT, R14, R8, 0x3, 0x1c1f ;  /* 0x007c1f00080e7f89 */ /* 0x00072200000e0000 */
[----:B-1----:R-:W-:Y:S01]  /*13650*/  IMAD.X R3, RZ, RZ, R3, P0 ;  /* 0x000000ffff037224 */ /* 0x002fe200000e0603 */
[----:B------:R-:W-:-:S13]  /*13660*/  ISETP.LT.OR P0, PT, R7, 0x41, P6 ;  /* 0x000000410700780c */ /* 0x000fda0003701670 */
[----:B------:R3:W-:Y:S01]  /*13670*/  LDGSTS.E.BYPASS.LTC128B.128 [R5+0xa400], desc[UR42][R2.64], !P0 ;  /* 0x0a40000002057fae */ /* 0x0007e2000c101d6a */
[----:B------:R-:W-:-:S13]  /*13680*/  ISETP.LT.OR P0, PT, R7, 0x41, P5 ;  /* 0x000000410700780c */ /* 0x000fda0002f01670 */
[----:B--2-4-:R3:W-:Y:S02]  /*13690*/  LDGSTS.E.BYPASS.LTC128B.128 [R6+0xa400], desc[UR42][R2.64+0x40], !P0 ;  /* 0x0a40004002067fae */ /* 0x0147e4000c101d6a */
.L_x_1215:
[----:B0--3--:R-:W-:Y:S02]  /*136a0*/  IADD3 R2, P0, R29, R14, RZ ;  /* 0x0000000e1d027210 */ /* 0x009fe40007f1e0ff */
[----:B------:R-:W-:-:S03]  /*136b0*/  LOP3.LUT P6, RZ, R30, 0x2, RZ, 0xc0, !PT ;  /* 0x000000021eff7812 */ /* 0x000fc600078cc0ff */
[----:B------:R-:W-:Y:S01]  /*136c0*/  IMAD.X R3, RZ, RZ, R9, P0 ;  /* 0x000000ffff037224 */ /* 0x000fe200000e0609 */
        /* <DEDUP_REMOVED lines=16> */
.L_x_1156:
[----:B------:R-:W-:Y:S01]  /*137d0*/  SYNCS.ARRIVE.TRANS64.A1T0 RZ, [UR48+0x22870], RZ ;  /* 0x022870ffffff79a7 */ /* 0x000fe20008100030 */
[----:B------:R-:W-:Y:S05]  /*137e0*/  @!P5 BRA `(.L_x_1157) ;  /* 0x000000000004d947 */ /* 0x000fea0003800000 */
[----:B------:R-:W-:Y:S01]  /*137f0*/  BPT.TRAP 0x1 ;  /* 0x000000040000795c */ /* 0x000fe20000300000 */
.L_x_1157:
[----:B------:R-:W0:Y:S02]  /*13800*/  SYNCS.PHASECHK.TRANS64.TRYWAIT P0, [UR48+0x22840], R27 ;  /* 0x0228401bff0075a7 */ /* 0x000e240008000170 */
[----:B0-----:R-:W-:Y:S05]  /*13810*/  @!P0 BRA `(.L_x_1158) ;  /* 0x0000003400188947 */ /* 0x001fea0003800000 */
.L_x_1216:
[----:B------:R-:W2:Y:S01]  /*13820*/  LDL R8, [R1] ;  /* 0x0000000001087983 */ /* 0x000ea20000100800 */
[----:B------:R-:W-:Y:S01]  /*13830*/  ULDC.64 UR4, c[0x0][0x300] ;  /* 0x0000c00000047ab9 */ /* 0x000fe20000000a00 */
[----:B------:R-:W-:Y:S01]  /*13840*/  R2UR UR6, R31 ;  /* 0x000000001f0672ca */ /* 0x000fe200000e0000 */
[----:B------:R-:W-:Y:S01]  /*13850*/  IMAD R3, R10, UR4, RZ ;  /* 0x000000040a037c24 */ /* 0x000fe2000f8e02ff */
[----:B------:R-:W1:Y:S01]  /*13860*/  S2R R29, SR_TID.X ;  /* 0x00000000001d7919 */ /* 0x000e620000002100 */
[----:B------:R-:W-:Y:S02]  /*13870*/  IMAD.SHL.U32 R25, R25, 0x40, RZ ;  /* 0x0000004019197824 */ /* 0x000fe400078e00ff */
[C---:B------:R-:W-:Y:S02]  /*13880*/  IMAD R5, R4.reuse, UR5, R3 ;  /* 0x0000000504057c24 */ /* 0x040fe4000f8e0203 */
[----:B0-----:R-:W-:Y:S01]  /*13890*/  IMAD.WIDE.U32 R2, R4, UR4, RZ ;  /* 0x0000000404027c25 */ /* 0x001fe2000f8e00ff */
[----:B------:R-:W-:-:S03]  /*138a0*/  ULDC.64 UR4, c[0x0][0x310] ;  /* 0x0000c40000047ab9 */ /* 0x000fc60000000a00 */
[----:B------:R-:W-:Y:S02]  /*138b0*/  IMAD.IADD R3, R3, 0x1, R5 ;  /* 0x0000000103037824 */ /* 0x000fe400078e0205 */
[----:B------:R-:W-:Y:S02]  /*138c0*/  IMAD R5, R18, UR4, RZ ;  /* 0x0000000412057c24 */ /* 0x000fe4000f8e02ff */
[----:B------:R-:W-:-:S04]  /*138d0*/  IMAD.WIDE.U32 R2, R0, UR4, R2 ;  /* 0x0000000400027c25 */ /* 0x000fc8000f8e0002 */
[----:B------:R-:W-:Y:S01]  /*138e0*/  IMAD R5, R0, UR5, R5 ;  /* 0x0000000500057c24 */ /* 0x000fe2000f8e0205 */
[----:B------:R-:W-:-:S03]  /*138f0*/  ULDC.64 UR4, c[0x0][0x308] ;  /* 0x0000c20000047ab9 */ /* 0x000fc60000000a00 */
[----:B------:R-:W-:Y:S02]  /*13900*/  IMAD.IADD R3, R3, 0x1, R5 ;  /* 0x0000000103037824 */ /* 0x000fe400078e0205 */
[----:B------:R-:W-:Y:S01]  /*13910*/  IMAD.U32 R5, RZ, RZ, UR4 ;  /* 0x00000004ff057e24 */ /* 0x000fe2000f8e00ff */
[----:B------:R-:W-:-:S03]  /*13920*/  UIMAD UR4, UR6, UR4, URZ ;  /* 0x00000004060472a4 */ /* 0x000fc6000f8e023f */
[----:B------:R-:W-:Y:S01]  /*13930*/  IMAD.WIDE.U32 R2, R5, UR39, R2 ;  /* 0x0000002705027c25 */ /* 0x000fe2000f8e0002 */
[----:B------:R-:W-:Y:S01]  /*13940*/  ULDC.64 UR6, c[0x0][0x2e8] ;  /* 0x0000ba0000067ab9 */ /* 0x000fe20000000a00 */
[----:B------:R-:W-:Y:S02]  /*13950*/  UIMAD UR4, UR39, UR5, UR4 ;  /* 0x00000005270472a4 */ /* 0x000fe4000f8e0204 */
[----:B------:R-:W-:Y:S01]  /*13960*/  IMAD.U32 R5, RZ, RZ, UR7 ;  /* 0x00000007ff057e24 */ /* 0x000fe2000f8e00ff */
[----:B------:R-:W-:Y:S01]  /*13970*/  IADD3 R0, P0, R2, UR6, RZ ;  /* 0x0000000602007c10 */ /* 0x000fe2000ff1e0ff */
[C---:B------:R-:W-:Y:S02]  /*13980*/  IMAD.SHL.U32 R2, R28.reuse, 0x80, RZ ;  /* 0x000000801c027824 */ /* 0x040fe400078e00ff */
[----:B------:R-:W-:Y:S01]  /*13990*/  IMAD.SHL.U32 R28, R28, 0x10, RZ ;  /* 0x000000101c1c7824 */ /* 0x000fe200078e00ff */
[----:B------:R-:W-:Y:S01]  /*139a0*/  IADD3.X R4, R5, UR4, R3, P0, !PT ;  /* 0x0000000405047c10 */ /* 0x000fe200087fe403 */
[----:B-1----:R-:W-:Y:S01]  /*139b0*/  IMAD.SHL.U32 R29, R29, 0x10, RZ ;  /* 0x000000101d1d7824 */ /* 0x002fe200078e00ff */
[----:B------:R-:W-:Y:S01]  /*139c0*/  LOP3.LUT R3, R2, 0x180, RZ, 0xc0, !PT ;  /* 0x0000018002037812 */ /* 0x000fe200078ec0ff */
[----:B------:R-:W-:Y:S01]  /*139d0*/  UMOV UR4, 0xffffffff ;  /* 0xffffffff00047882 */ /* 0x000fe20000000000 */
[----:B------:R-:W-:-:S02]  /*139e0*/  LOP3.LUT R2, R25, 0x40, RZ, 0xc0, !PT ;  /* 0x0000004019027812 */ /* 0x000fc400078ec0ff */
[----:B------:R-:W-:Y:S02]  /*139f0*/  LOP3.LUT R3, R3, 0x30, R20, 0xf8, !PT ;  /* 0x0000003003037812 */ /* 0x000fe400078ef814 */
[----:B------:R-:W-:Y:S01]  /*13a00*/  LOP3.LUT R29, R29, 0x30, RZ, 0xc0, !PT ;  /* 0x000000301d1d7812 */ /* 0x000fe200078ec0ff */
[----:B------:R-:W-:Y:S01]  /*13a10*/  IMAD R2, R21, 0x200, R2 ;  /* 0x0000020015027824 */ /* 0x000fe200078e0202 */
[----:B------:R-:W-:-:S05]  /*13a20*/  LOP3.LUT R3, R3, 0x30, R28, 0x78, !PT ;  /* 0x0000003003037812 */ /* 0x000fca00078e781c */
[----:B------:R-:W-:Y:S01]  /*13a30*/  IMAD.IADD R37, R3, 0x1, R2 ;  /* 0x0000000103257824 */ /* 0x000fe200078e0202 */
[----:B--2---:R-:W-:Y:S01]  /*13a40*/  LOP3.LUT P5, RZ, R8, 0x4, RZ, 0xc0, !PT ;  /* 0x0000000408ff7812 */ /* 0x004fe200078ac0ff */
[----:B------:R-:W-:-:S12]  /*13a50*/  BRA.DIV UR4, `(.L_x_1159) ;  /* 0x0000003204a07947 */ /* 0x000fd8000b800000 */
[----:B------:R-:W0:Y:S01]  /*13a60*/  SHFL.IDX PT, R14, R0, RZ, 0x1c1f ;  /* 0x001c1fff000e7589 */ /* 0x000e2200000e0000 */
[----:B------:R-:W-:Y:S01]  /*13a70*/  LOP3.LUT P6, RZ, R8, 0x8, RZ, 0xc0, !PT ;  /* 0x0000000808ff7812 */ /* 0x000fe200078cc0ff */
[C---:B------:R-:W-:Y:S02]  /*13a80*/  @P3 VIADD R7, R37.reuse, UR48 ;  /* 0x0000003025073c36 */ /* 0x040fe40008000000 */
[----:B------:R-:W1:Y:S01]  /*13a90*/  SHFL.IDX PT, R2, R4, RZ, 0x1c1f ;  /* 0x001c1fff04027589 */ /* 0x000e6200000e0000 */
[----:B------:R-:W-:-:S03]  /*13aa0*/  @P2 VIADD R21, R37, UR48 ;  /* 0x0000003025152c36 */ /* 0x000fc60008000000 */
[----:B------:R-:W-:Y:S04]  /*13ab0*/  SHFL.IDX PT, R6, R4, 0x1, 0x1c1f ;  /* 0x003c1f0004067f89 */ /* 0x000fe800000e0000 */
[----:B------:R-:W-:Y:S01]  /*13ac0*/  SHFL.IDX PT, R5, R4, 0x3, 0x1c1f ;  /* 0x007c1f0004057f89 */ /* 0x000fe200000e0000 */
[----:B0-----:R-:W-:-:S05]  /*13ad0*/  @P3 IADD3 R14, P0, R29, R14, RZ ;  /* 0x0000000e1d0e3210 */ /* 0x001fca0007f1e0ff */
[----:B-1----:R-:W-:Y:S01]  /*13ae0*/  @P3 IMAD.X R3, RZ, RZ, R2, P0 ;  /* 0x000000ffff033224 */ /* 0x002fe200000e0602 */
[C---:B------:R-:W-:Y:S01]  /*13af0*/  LOP3.LUT P0, RZ, R8.reuse, 0x10, RZ, 0xc0, !PT ;  /* 0x0000001008ff7812 */ /* 0x040fe2000780c0ff */
[----:B------:R-:W-:Y:S02]  /*13b00*/  @P3 IMAD.MOV.U32 R2, RZ, RZ, R14 ;  /* 0x000000ffff023224 */ /* 0x000fe400078e000e */
[----:B------:R-:W0:Y:S10]  /*13b10*/  SHFL.IDX PT, R14, R0, 0x1, 0x1c1f ;  /* 0x003c1f00000e7f89 */ /* 0x000e3400000e0000 */
[----:B------:R-:W-:Y:S04]  /*13b20*/  @P3 LDGSTS.E.BYPASS.LTC128B.128 [R7+0x16400], desc[UR42][R2.64], !P0 ;  /* 0x1640000002073fae */ /* 0x000fe8000c101d6a */
[----:B------:R-:W-:Y:S04]  /*13b30*/  @P3 LDGSTS.E.BYPASS.LTC128B.128 [R7+0x18400], desc[UR42][R2.64+0x40], !P6 ;  /* 0x1840004002073fae */ /* 0x000fe8000f101d6a */
[----:B------:R1:W-:Y:S01]  /*13b40*/  @P3 LDGSTS.E.BYPASS.LTC128B.128 [R7+0x1a400], desc[UR42][R2.64+0x80], !P5 ;  /* 0x1a40008002073fae */ /* 0x0003e2000e901d6a */
[----:B------:R-:W-:-:S02]  /*13b50*/  LOP3.LUT P3, RZ, R8, 0x10, RZ, 0xc0, !PT ;  /* 0x0000001008ff7812 */ /* 0x000fc4000786c0ff */
[----:B0-----:R-:W-:-:S05]  /*13b60*/  @P2 IADD3 R14, P0, R29, R14, RZ ;  /* 0x0000000e1d0e2210 */ /* 0x001fca0007f1e0ff */
[----:B------:R-:W-:Y:S02]  /*13b70*/  @P2 IMAD.X R9, RZ, RZ, R6, P0 ;  /* 0x000000ffff092224 */ /* 0x000fe400000e0606 */
[----:B-1----:R-:W-:Y:S01]  /*13b80*/  @P2 IMAD.MOV.U32 R2, RZ, RZ, R14 ;  /* 0x000000ffff022224 */ /* 0x002fe200078e000e */
[----:B------:R-:W-:Y:S01]  /*13b90*/  SHFL.IDX PT, R6, R4, 0x2, 0x1c1f ;  /* 0x005c1f0004067f89 */ /* 0x000fe200000e0000 */
[----:B------:R-:W-:Y:S02]  /*13ba0*/  @P2 IMAD.MOV.U32 R3, RZ, RZ, R9 ;  /* 0x000000ffff032224 */ /* 0x000fe400078e0009 */
[----:B------:R-:W-:Y:S01]  /*13bb0*/  @P1 VIADD R9, R37, UR48 ;  /* 0x0000003025091c36 */ /* 0x000fe20008000000 */
[----:B------:R-:W0:Y:S04]  /*13bc0*/  SHFL.IDX PT, R14, R0, 0x2, 0x1c1f ;  /* 0x005c1f00000e7f89 */ /* 0x000e2800000e0000 */
[----:B------:R-:W-:Y:S04]  /*13bd0*/  @P2 LDGSTS.E.BYPASS.LTC128B.128 [R21+0x16c00], desc[UR42][R2.64], !P3 ;  /* 0x16c0000002152fae */ /* 0x000fe8000d901d6a */
[----:B------:R-:W-:Y:S04]  /*13be0*/  @P2 LDGSTS.E.BYPASS.LTC128B.128 [R21+0x18c00], desc[UR42][R2.64+0x40], !P6 ;  /* 0x18c0004002152fae */ /* 0x000fe8000f101d6a */
[----:B------:R1:W-:Y:S01]  /*13bf0*/  @P2 LDGSTS.E.BYPASS.LTC128B.128 [R21+0x1ac00], desc[UR42][R2.64+0x80], !P5 ;  /* 0x1ac0008002152fae */ /* 0x0003e2000e901d6a */
[----:B0-----:R-:W-:-:S05]  /*13c00*/  @P1 IADD3 R14, P0, R29, R14, RZ ;  /* 0x0000000e1d0e1210 */ /* 0x001fca0007f1e0ff */
[----:B------:R-:W-:Y:S02]  /*13c10*/  @P1 IMAD.X R7, RZ, RZ, R6, P0 ;  /* 0x000000ffff071224 */ /* 0x000fe400000e0606 */
[----:B-1----:R-:W-:Y:S02]  /*13c20*/  @P1 IMAD.MOV.U32 R2, RZ, RZ, R14 ;  /* 0x000000ffff021224 */ /* 0x002fe400078e000e */
[----:B------:R-:W-:Y:S01]  /*13c30*/  @P1 IMAD.MOV.U32 R3, RZ, RZ, R7 ;  /* 0x000000ffff031224 */ /* 0x000fe200078e0007 */
[----:B------:R0:W1:Y:S04]  /*13c40*/  SHFL.IDX PT, R14, R0, 0x3, 0x1c1f ;  /* 0x007c1f00000e7f89 */ /* 0x00006800000e0000 */
[----:B------:R0:W-:Y:S04]  /*13c50*/  @P1 LDGSTS.E.BYPASS.LTC128B.128 [R9+0x17400], desc[UR42][R2.64], !P3 ;  /* 0x1740000002091fae */ /* 0x0001e8000d901d6a */
[----:B------:R0:W-:Y:S04]  /*13c60*/  @P1 LDGSTS.E.BYPASS.LTC128B.128 [R9+0x19400], desc[UR42][R2.64+0x40], !P6 ;  /* 0x1940004002091fae */ /* 0x0001e8000f101d6a */
[----:B------:R0:W-:Y:S02]  /*13c70*/  @P1 LDGSTS.E.BYPASS.LTC128B.128 [R9+0x1b400], desc[UR42][R2.64+0x80], !P5 ;  /* 0x1b40008002091fae */ /* 0x0001e4000e901d6a */
.L_x_1226:
[C---:B------:R-:W-:Y:S02]  /*13c80*/  LOP3.LUT P2, RZ, R8.reuse, 0x10, RZ, 0xc0, !PT ;  /* 0x0000001008ff7812 */ /* 0x040fe4000784c0ff */
[----:B------:R-:W-:Y:S02]  /*13c90*/  LOP3.LUT P1, RZ, R8, 0x8, RZ, 0xc0, !PT ;  /* 0x0000000808ff7812 */ /* 0x000fe4000782c0ff */
[----:B01----:R-:W-:-:S05]  /*13ca0*/  @P4 IADD3 R2, P0, R29, R14, RZ ;  /* 0x0000000e1d024210 */ /* 0x003fca0007f1e0ff */
[----:B------:R-:W-:Y:S02]  /*13cb0*/  @P4 IMAD.X R3, RZ, RZ, R5, P0 ;  /* 0x000000ffff034224 */ /* 0x000fe400000e0605 */
[----:B------:R-:W-:-:S05]  /*13cc0*/  @P4 VIADD R5, R37, UR48 ;  /* 0x0000003025054c36 */ /* 0x000fca0008000000 */
[----:B------:R-:W-:Y:S01]  /*13cd0*/  @!PT LDS RZ, [RZ] ;  /* 0x00000000fffff984 */ /* 0x000fe20000000800 */
[----:B------:R-:W-:Y:S01]  /*13ce0*/  @!PT LDS RZ, [RZ] ;  /* 0x00000000fffff984 */ /* 0x000fe20000000800 */
[----:B------:R-:W-:Y:S01]  /*13cf0*/  @!PT LDS RZ, [RZ] ;  /* 0x00000000fffff984 */ /* 0x000fe20000000800 */
[----:B------:R0:W-:Y:S04]  /*13d00*/  @P4 LDGSTS.E.BYPASS.LTC128B.128 [R5+0x17c00], desc[UR42][R2.64], !P2 ;  /* 0x17c0000002054fae */ /* 0x0001e8000d101d6a */
[----:B------:R0:W-:Y:S04]  /*13d10*/  @P4 LDGSTS.E.BYPASS.LTC128B.128 [R5+0x19c00], desc[UR42][R2.64+0x40], !P1 ;  /* 0x19c0004002054fae */ /* 0x0001e8000c901d6a */
[----:B------:R0:W-:Y:S01]  /*13d20*/  @P4 LDGSTS.E.BYPASS.LTC128B.128 [R5+0x1bc00], desc[UR42][R2.64+0x80], !P5 ;  /* 0x1bc0008002054fae */ /* 0x0001e2000e901d6a */
        /* <DEDUP_REMOVED lines=9> */
.L_x_1160:
[----:B------:R-:W-:Y:S01]  /*13dc0*/  SYNCS.ARRIVE.TRANS64.A1T0 RZ, [UR48+0x22830], RZ ;  /* 0x022830ffffff79a7 */ /* 0x000fe20008100030 */
[----:B------:R-:W-:Y:S05]  /*13dd0*/  WARPSYNC.ALL ;  /* 0x0000000000007948 */ /* 0x000fea0003800000 */
[----:B------:R-:W-:Y:S01]  /*13de0*/  UIADD3 UR5, UR48, 0x10400, URZ ;  /* 0x0001040030057890 */ /* 0x000fe2000fffe03f */
[----:B------:R-:W-:Y:S01]  /*13df0*/  R2UR UR4, R31 ;  /* 0x000000001f0472ca */ /* 0x000fe200000e0000 */
[----:B------:R-:W-:Y:S01]  /*13e00*/  ULDC.64 UR6, c[0x0][0x2d8] ;  /* 0x0000b60000067ab9 */ /* 0x000fe20000000a00 */
[----:B------:R-:W-:Y:S01]  /*13e10*/  SHF.R.S32.HI R18, RZ, 0x1f, R26 ;  /* 0x0000001fff127819 */ /* 0x000fe2000001141a */
[----:B------:R-:W-:Y:S02]  /*13e20*/  ULOP3.LUT UP0, URZ, UR5, 0x1bf, URZ, 0xc0, !UPT ;  /* 0x000001bf053f7892 */ /* 0x000fe4000f80c03f */
[----:B------:R-:W-:Y:S01]  /*13e30*/  UIMAD.WIDE.U32 UR36, UR39, UR6, URZ ;  /* 0x00000006272472a5 */ /* 0x000fe2000f8e003f */
[----:B------:R-:W-:Y:S03]  /*13e40*/  BAR.SYNC.DEFER_BLOCKING 0x8, 0x180 ;  /* 0x0206000000007b1d */ /* 0x000fe60000010000 */
[----:B------:R-:W-:-:S04]  /*13e50*/  PLOP3.LUT P0, PT, PT, PT, UP0, 0x80, 0x0 ;  /* 0x000000000000781c */ /* 0x000fc80003f0f008 */
[----:B------:R-:W-:-:S04]  /*13e60*/  UIMAD UR4, UR4, UR6, URZ ;  /* 0x00000006040472a4 */ /* 0x000fc8000f8e023f */
        /* <DEDUP_REMOVED lines=19> */
.L_x_1161:
[----:B------:R-:W-:Y:S01]  /*13fa0*/  UISETP.NE.AND UP0, UPT, UR50, URZ, UPT ;  /* 0x0000003f3200728c */ /* 0x000fe2000bf05270 */
[----:B------:R-:W-:Y:S01]  /*13fb0*/  IADD3 R9, R23, UR41, R24 ;  /* 0x0000002917097c10 */ /* 0x000fe2000fffe018 */
[----:B------:R-:W-:Y:S02]  /*13fc0*/  IMAD.U32 R4, RZ, RZ, UR36 ;  /* 0x00000024ff047e24 */ /* 0x000fe4000f8e00ff */
[----:B------:R-:W-:Y:S02]  /*13fd0*/  IMAD.U32 R3, RZ, RZ, UR49 ;  /* 0x00000031ff037e24 */ /* 0x000fe4000f8e00ff */
[----:B------:R-:W-:Y:S01]  /*13fe0*/  PLOP3.LUT P0, PT, PT, PT, UP0, 0x80, 0x0 ;  /* 0x000000000000781c */ /* 0x000fe20003f0f008 */
[----:B------:R-:W-:Y:S02]  /*13ff0*/  IMAD.MOV.U32 R7, RZ, RZ, R9 ;  /* 0x000000ffff077224 */ /* 0x000fe400078e0009 */
[----:B------:R-:W-:Y:S02]  /*14000*/  IMAD.MOV.U32 R2, RZ, RZ, R4 ;  /* 0x000000ffff027224 */ /* 0x000fe400078e0004 */
[----:B------:R-:W-:Y:S01]  /*14010*/  @UP0 ULDC UR4, c[0x0][0x44c] ;  /* 0x0001130000040ab9 */ /* 0x000fe20000000800 */
[----:B------:R-:W-:-:S07]  /*14020*/  IMAD.U32 R5, RZ, RZ, UR37 ;  /* 0x00000025ff057e24 */ /* 0x000fce000f8e00ff */
[----:B------:R-:W-:Y:S01]  /*14030*/  @P0 IMAD.HI.U32 R0, R9, UR4, RZ ;  /* 0x0000000409000c27 */ /* 0x000fe2000f8e00ff */
[----:B------:R-:W-:Y:S01]  /*14040*/  PLOP3.LUT P0, PT, PT, PT, UP0, 0x80, 0x0 ;  /* 0x000000000000781c */ /* 0x000fe20003f0f008 */
[----:B------:R-:W-:-:S12]  /*14050*/  @UP0 ULDC UR4, c[0x0][0x450] ;  /* 0x0001140000040ab9 */ /* 0x000fd80000000800 */
[----:B------:R-:W-:Y:S01]  /*14060*/  @P0 SHF.R.U32.HI R7, RZ, UR4, R0 ;  /* 0x00000004ff070c19 */ /* 0x000fe20008011600 */
[----:B------:R-:W-:Y:S01]  /*14070*/  ULDC.64 UR4, c[0x0][0x2e0] ;  /* 0x0000b80000047ab9 */ /* 0x000fe20000000a00 */
[----:B------:R-:W0:Y:S01]  /*14080*/  LDC R0, c[0x0][0x448] ;  /* 0x00011200ff007b82 */ /* 0x000e220000000800 */
[----:B------:R-:W-:Y:S01]  /*14090*/  IMAD R11, R18, UR4, RZ ;  /* 0x00000004120b7c24 */ /* 0x000fe2000f8e02ff */
[----:B------:R-:W-:Y:S01]  /*140a0*/  SHF.R.S32.HI R4, RZ, 0x1f, R7 ;  /* 0x0000001fff047819 */ /* 0x000fe20000011407 */
[----:B------:R-:W-:-:S04]  /*140b0*/  IMAD.WIDE.U32 R2, R26, UR4, R2 ;  /* 0x000000041a027c25 */ /* 0x000fc8000f8e0002 */
[----:B------:R-:W-:Y:S01]  /*140c0*/  IMAD R11, R26, UR5, R11 ;  /* 0x000000051a0b7c24 */ /* 0x000fe2000f8e020b */
[----:B------:R-:W-:Y:S02]  /*140d0*/  ULDC.64 UR4, c[0x0][0x2d0] ;  /* 0x0000b40000047ab9 */ /* 0x000fe40000000a00 */
[----:B------:R-:W-:Y:S02]  /*140e0*/  IMAD R4, R4, UR4, RZ ;  /* 0x0000000404047c24 */ /* 0x000fe4000f8e02ff */
[----:B------:R-:W-:Y:S02]  /*140f0*/  IMAD.IADD R3, R3, 0x1, R11 ;  /* 0x0000000103037824 */ /* 0x000fe400078e020b */
[C---:B------:R-:W-:Y:S02]  /*14100*/  IMAD R5, R7.reuse, UR5, R4 ;  /* 0x0000000507057c24 */ /* 0x040fe4000f8e0204 */
[----:B------:R-:W-:Y:S02]  /*14110*/  IMAD.MOV R4, RZ, RZ, -R7 ;  /* 0x000000ffff047224 */ /* 0x000fe400078e0a07 */
[----:B------:R-:W-:Y:S01]  /*14120*/  IMAD.WIDE.U32 R2, R7, UR4, R2 ;  /* 0x0000000407027c25 */ /* 0x000fe2000f8e0002 */
[----:B------:R-:W-:-:S03]  /*14130*/  ULDC.64 UR4, c[0x0][0x2c8] ;  /* 0x0000b20000047ab9 */ /* 0x000fc60000000a00 */
[----:B------:R-:W-:Y:S02]  /*14140*/  IMAD.IADD R3, R3, 0x1, R5 ;  /* 0x0000000103037824 */ /* 0x000fe400078e0205 */
[----:B0-----:R-:W-:-:S04]  /*14150*/  IMAD R9, R0, R4, R9 ;  /* 0x0000000400097224 */ /* 0x001fc800078e0209 */
[----:B------:R-:W-:Y:S01]  /*14160*/  IMAD.WIDE.U32 R2, R9, UR4, R2 ;  /* 0x0000000409027c25 */ /* 0x000fe2000f8e0002 */
[----:B------:R-:W-:-:S05]  /*14170*/  SHF.R.S32.HI R4, RZ, 0x1f, R9 ;  /* 0x0000001fff047819 */ /* 0x000fca0000011409 */
        /* <DEDUP_REMOVED lines=11> */
[----:B------:R-:W0:Y:S01]  /*14230*/  SHFL.IDX PT, R14, R4, RZ, 0x1c1f ;  /* 0x001c1fff040e7589 */ /* 0x000e2200000e0000 */
[----:B------:R-:W-:Y:S02]  /*14240*/  ULDC UR4, c[0x0][0x288] ;  /* 0x0000a20000047ab9 */ /* 0x000fe40000000800 */
[----:B------:R-:W-:Y:S01]  /*14250*/  IMAD R7, R0, UR4, RZ ;  /* 0x0000000400077c24 */ /* 0x000fe2000f8e02ff */
[----:B------:R-:W1:Y:S01]  /*14260*/  SHFL.IDX PT, R2, R5, RZ, 0x1c1f ;  /* 0x001c1fff05027589 */ /* 0x000e6200000e0000 */
[----:B------:R-:W-:-:S03]  /*14270*/  VIADD R0, R23, UR41 ;  /* 0x0000002917007c36 */ /* 0x000fc60008000000 */
[----:B------:R-:W-:Y:S01]  /*14280*/  SHFL.IDX PT, R6, R5, 0x1, 0x1c1f ;  /* 0x003c1f0005067f89 */ /* 0x000fe200000e0000 */
[C---:B------:R-:W-:Y:S01]  /*14290*/  VIADD R8, R0.reuse, 0x20 ;  /* 0x0000002000087836 */ /* 0x040fe20000000000 */
[----:B------:R-:W-:-:S13]  /*142a0*/  ISETP.GE.AND P0, PT, R0, R7, PT ;  /* 0x000000070000720c */ /* 0x000fda0003f06270 */
[----:B------:R-:W-:Y:S01]  /*142b0*/  @!P0 VIADD R19, R37, UR48 ;  /* 0x0000003025138c36 */ /* 0x000fe20008000000 */
[----:B0-----:R-:W-:-:S05]  /*142c0*/  @!P0 IADD3 R14, P4, R29, R14, RZ ;  /* 0x0000000e1d0e8210 */ /* 0x001fca0007f9e0ff */
[----:B-1----:R-:W-:Y:S02]  /*142d0*/  @!P0 IMAD.X R3, RZ, RZ, R2, P4 ;  /* 0x000000ffff038224 */ /* 0x002fe400020e0602 */
[----:B------:R-:W-:Y:S02]  /*142e0*/  @!P0 IMAD.MOV.U32 R2, RZ, RZ, R14 ;  /* 0x000000ffff028224 */ /* 0x000fe400078e000e */
[----:B------:R-:W0:Y:S04]  /*142f0*/  SHFL.IDX PT, R14, R4, 0x1, 0x1c1f ;  /* 0x003c1f00040e7f89 */ /* 0x000e2800000e0000 */
[----:B------:R-:W-:Y:S04]  /*14300*/  @!P0 LDGSTS.E.BYPASS.LTC128B.128 [R19+0x10400], desc[UR42][R2.64], !P3 ;  /* 0x1040000002138fae */ /* 0x000fe8000d901d6a */
[----:B------:R-:W-:Y:S04]  /*14310*/  @!P0 LDGSTS.E.BYPASS.LTC128B.128 [R19+0x12400], desc[UR42][R2.64+0x40], !P2 ;  /* 0x1240004002138fae */ /* 0x000fe8000d101d6a */
[----:B------:R1:W-:Y:S01]  /*14320*/  @!P0 LDGSTS.E.BYPASS.LTC128B.128 [R19+0x14400], desc[UR42][R2.64+0x80], !P1 ;  /* 0x1440008002138fae */ /* 0x0003e2000c901d6a */
[----:B------:R-:W-:Y:S01]  /*14330*/  ISETP.GE.AND P0, PT, R8, R7, PT ;  /* 0x000000070800720c */ /* 0x000fe20003f06270 */
[----:B------:R-:W-:-:S12]  /*14340*/  VIADD R8, R0, 0x40 ;  /* 0x0000004000087836 */ /* 0x000fd80000000000 */
[----:B0-----:R-:W-:Y:S01]  /*14350*/  @!P0 IADD3 R14, P4, R29, R14, RZ ;  /* 0x0000000e1d0e8210 */ /* 0x001fe20007f9e0ff */
[----:B------:R-:W-:-:S04]  /*14360*/  @!P0 VIADD R21, R37, UR48 ;  /* 0x0000003025158c36 */ /* 0x000fc80008000000 */
[----:B------:R-:W-:Y:S02]  /*14370*/  @!P0 IMAD.X R9, RZ, RZ, R6, P4 ;  /* 0x000000ffff098224 */ /* 0x000fe400020e0606 */
[----:B-1----:R-:W-:Y:S01]  /*14380*/  @!P0 IMAD.MOV.U32 R2, RZ, RZ, R14 ;  /* 0x000000ffff028224 */ /* 0x002fe200078e000e */
[----:B------:R-:W-:Y:S01]  /*14390*/  SHFL.IDX PT, R6, R5, 0x2, 0x1c1f ;  /* 0x005c1f0005067f89 */ /* 0x000fe200000e0000 */
[----:B------:R-:W-:-:S03]  /*143a0*/  @!P0 IMAD.MOV.U32 R3, RZ, RZ, R9 ;  /* 0x000000ffff038224 */ /* 0x000fc600078e0009 */
[----:B------:R-:W0:Y:S04]  /*143b0*/  SHFL.IDX PT, R14, R4, 0x2, 0x1c1f ;  /* 0x005c1f00040e7f89 */ /* 0x000e2800000e0000 */
[----:B------:R-:W-:Y:S04]  /*143c0*/  @!P0 LDGSTS.E.BYPASS.LTC128B.128 [R21+0x10c00], desc[UR42][R2.64], !P3 ;  /* 0x10c0000002158fae */ /* 0x000fe8000d901d6a */
[----:B------:R-:W-:Y:S04]  /*143d0*/  @!P0 LDGSTS.E.BYPASS.LTC128B.128 [R21+0x12c00], desc[UR42][R2.64+0x40], !P2 ;  /* 0x12c0004002158fae */ /* 0x000fe8000d101d6a */
[----:B------:R1:W-:Y:S01]  /*143e0*/  @!P0 LDGSTS.E.BYPASS.LTC128B.128 [R21+0x14c00], desc[UR42][R2.64+0x80], !P1 ;  /* 0x14c0008002158fae */ /* 0x0003e2000c901d6a */
[----:B------:R-:W-:-:S03]  /*143f0*/  ISETP.GE.AND P0, PT, R8, R7, PT ;  /* 0x000000070800720c */ /* 0x000fc60003f06270 */
[----:B------:R-:W2:Y:S10]  /*14400*/  SHFL.IDX PT, R5, R5, 0x3, 0x1c1f ;  /* 0x007c1f0005057f89 */ /* 0x000eb400000e0000 */
[----:B0-----:R-:W-:Y:S01]  /*14410*/  @!P0 IADD3 R14, P4, R29, R14, RZ ;  /* 0x0000000e1d0e8210 */ /* 0x001fe20007f9e0ff */
[----:B------:R-:W-:-:S04]  /*14420*/  @!P0 VIADD R19, R37, UR48 ;  /* 0x0000003025138c36 */ /* 0x000fc80008000000 */
[----:B------:R-:W-:Y:S02]  /*14430*/  @!P0 IMAD.X R9, RZ, RZ, R6, P4 ;  /* 0x000000ffff098224 */ /* 0x000fe400020e0606 */
[----:B-1----:R-:W-:Y:S02]  /*14440*/  @!P0 IMAD.MOV.U32 R2, RZ, RZ, R14 ;  /* 0x000000ffff028224 */ /* 0x002fe400078e000e */
[----:B------:R-:W-:Y:S01]  /*14450*/  @!P0 IMAD.MOV.U32 R3, RZ, RZ, R9 ;  /* 0x000000ffff038224 */ /* 0x000fe200078e0009 */
[----:B------:R0:W1:Y:S04]  /*14460*/  SHFL.IDX PT, R14, R4, 0x3, 0x1c1f ;  /* 0x007c1f00040e7f89 */ /* 0x00006800000e0000 */
[----:B------:R0:W-:Y:S04]  /*14470*/  @!P0 LDGSTS.E.BYPASS.LTC128B.128 [R19+0x11400], desc[UR42][R2.64], !P3 ;  /* 0x1140000002138fae */ /* 0x0001e8000d901d6a */
[----:B------:R0:W-:Y:S04]  /*14480*/  @!P0 LDGSTS.E.BYPASS.LTC128B.128 [R19+0x13400], desc[UR42][R2.64+0x40], !P2 ;  /* 0x1340004002138fae */ /* 0x0001e8000d101d6a */
[----:B--2---:R0:W-:Y:S02]  /*14490*/  @!P0 LDGSTS.E.BYPASS.LTC128B.128 [R19+0x15400], desc[UR42][R2.64+0x80], !P1 ;  /* 0x1540008002138fae */ /* 0x0041e4000c901d6a */
.L_x_1235:
[----:B------:R-:W-:Y:S01]  /*144a0*/  VIADD R0, R0, 0x60 ;  /* 0x0000006000007836 */ /* 0x000fe20000000000 */
[----:B------:R-:W-:Y:S04]  /*144b0*/  BSSY B0, `(.L_x_1163) ;  /* 0x000000c000007945 */ /* 0x000fe80003800000 */
[----:B------:R-:W-:-:S13]  /*144c0*/  ISETP.GE.AND P0, PT, R0, R7, PT ;  /* 0x000000070000720c */ /* 0x000fda0003f06270 */
[----:B------:R-:W-:Y:S05]  /*144d0*/  @P0 BRA `(.L_x_1164) ;  /* 0x0000000000240947 */ /* 0x000fea0003800000 */
[----:B01----:R-:W-:-:S05]  /*144e0*/  IADD3 R2, P0, R29, R14, RZ ;  /* 0x0000000e1d027210 */ /* 0x003fca0007f1e0ff */
[----:B------:R-:W-:Y:S02]  /*144f0*/  IMAD.X R3, RZ, RZ, R5, P0 ;  /* 0x000000ffff037224 */ /* 0x000fe400000e0605 */
[----:B------:R-:W-:-:S05]  /*14500*/  VIADD R5, R37, UR48 ;  /* 0x0000003025057c36 */ /* 0x000fca0008000000 */
[----:B------:R-:W-:Y:S01]  /*14510*/  @!PT LDS RZ, [RZ] ;  /* 0x00000000fffff984 */ /* 0x000fe20000000800 */
[----:B------:R-:W-:Y:S01]  /*14520*/  @!PT LDS RZ, [RZ] ;  /* 0x00000000fffff984 */ /* 0x000fe20000000800 */
[----:B------:R-:W-:Y:S01]  /*14530*/  @!PT LDS RZ, [RZ] ;  /* 0x00000000fffff984 */ /* 0x000fe20000000800 */
[----:B------:R2:W-:Y:S04]  /*14540*/  LDGSTS.E.BYPASS.LTC128B.128 [R5+0x11c00], desc[UR42][R2.64], !P3 ;  /* 0x11c0000002057fae */ /* 0x0005e8000d901d6a */
[----:B------:R2:W-:Y:S04]  /*14550*/  LDGSTS.E.BYPASS.LTC128B.128 [R5+0x13c00], desc[UR42][R2.64+0x40], !P2 ;  /* 0x13c0004002057fae */ /* 0x0005e8000d101d6a */
[----:B------:R2:W-:Y:S02]  /*14560*/  LDGSTS.E.BYPASS.LTC128B.128 [R5+0x15c00], desc[UR42][R2.64+0x80], !P1 ;  /* 0x15c0008002057fae */ /* 0x0005e4000c901d6a */
.L_x_1164:
[----:B------:R-:W-:Y:S05]  /*14570*/  BSYNC B0 ;  /* 0x0000000000007941 */ /* 0x000fea0003800000 */
.L_x_1163:
[----:B------:R-:W-:Y:S01]  /*14580*/  NOP ;  /* 0x0000000000007918 */ /* 0x000fe20000000000 */
[----:B------:R-:W-:Y:S01]  /*14590*/  SYNCS.ARRIVE.TRANS64.RED.A0T1 RZ, [UR48+0x22800], RZ ;  /* 0x022800ffffff79a7 */ /* 0x000fe20008200430 */
[----:B------:R-:W-:Y:S01]  /*145a0*/  IMAD.MOV.U32 R0, RZ, RZ, 0x1 ;  /* 0x00000001ff007424 */ /* 0x000fe200078e00ff */
[----:B------:R-:W-:Y:S01]  /*145b0*/  ARRIVES.LDGSTSBAR.64.TRANSCNT [UR48+0x22800] ;  /* 0x02280000ff0079b0 */ /* 0x000fe20008000ab0 */
[----:B------:R-:W-:Y:S02]  /*145c0*/  VIADD R16, R16, 0xfffffffe ;  /* 0xfffffffe10107836 */ /* 0x000fe40000000000 */
[----:B------:R-:W-:Y:S01]  /*145d0*/  IMAD.MOV.U32 R29, RZ, RZ, 0x1 ;  /* 0x00000001ff1d7424 */ /* 0x000fe200078e00ff */
[----:B------:R-:W-:Y:S01]  /*145e0*/  SHF.L.U32 R0, R0, 0x1f, RZ ;  /* 0x0000001f00007819 */ /* 0x000fe200000006ff */
[----:B------:R-:W-:Y:S01]  /*145f0*/  NOP ;  /* 0x0000000000007918 */ /* 0x000fe20000000000 */
[----:B------:R-:W-:Y:S02]  /*14600*/  SYNCS.ARRIVE.TRANS64.A1T0 RZ, [UR48+0x22800], RZ ;  /* 0x022800ffffff79a7 */ /* 0x000fe40008100030 */
[----:B------:R-:W3:Y:S02]  /*14610*/  SYNCS.PHASECHK.TRANS64.TRYWAIT P0, [UR48+0x22820], R0 ;  /* 0x02282000ff0075a7 */ /* 0x000ee40008000170 */
[----:B---3--:R-:W-:Y:S05]  /*14620*/  @!P0 BRA `(.L_x_1165) ;  /* 0x0000003000588947 */ /* 0x008fea0003800000 */
.L_x_1236:
[----:B------:R-:W-:-:S13]  /*14630*/  ISETP.GE.AND P0, PT, R16, UR51, PT ;  /* 0x0000003310007c0c */ /* 0x000fda000bf06270 */
[----:B------:R-:W-:Y:S05]  /*14640*/  @!P0 BRA `(.L_x_1166) ;  /* 0x0000001000ac8947 */ /* 0x000fea0003800000 */
[----:B------:R-:W-:Y:S01]  /*14650*/  UIADD3 UR4, UR47, 0x1, URZ ;  /* 0x000000012f047890 */ /* 0x000fe2000fffe03f */
[----:B0-2---:R-:W-:Y:S01]  /*14660*/  LOP3.LUT R3, RZ, UR45, RZ, 0x33, !PT ;  /* 0x0000002dff037c12 */ /* 0x005fe2000f8e33ff */
[----:B------:R-:W-:Y:S01]  /*14670*/  IMAD.MOV.U32 R10, RZ, RZ, 0x1 ;  /* 0x00000001ff0a7424 */ /* 0x000fe200078e00ff */
[----:B------:R-:W-:Y:S01]  /*14680*/  IADD3 R17, R24, R17, R23 ;  /* 0x0000001118117210 */ /* 0x000fe20007ffe017 */
[----:B------:R-:W-:Y:S01]  /*14690*/  UIMAD UR4, UR4, UR38, URZ ;  /* 0x00000026040472a4 */ /* 0x000fe2000f8e023f */
[----:B------:R-:W-:Y:S01]  /*146a0*/  LOP3.LUT R5, RZ, UR44, RZ, 0x33, !PT ;  /* 0x0000002cff057c12 */ /* 0x000fe2000f8e33ff */
[----:B------:R-:W-:Y:S02]  /*146b0*/  IMAD.MOV.U32 R9, RZ, RZ, RZ ;  /* 0x000000ffff097224 */ /* 0x000fe400078e00ff */
[----:B------:R-:W-:Y:S02]  /*146c0*/  VIADD R17, R17, 0xfffffe80 ;  /* 0xfffffe8011117836 */ /* 0x000fe40000000000 */
[----:B------:R-:W-:-:S04]  /*146d0*/  LOP3.LUT R0, RZ, UR4, RZ, 0x33, !PT ;  /* 0x00000004ff007c12 */ /* 0x000fc8000f8e33ff */
[----:B------:R-:W-:-:S04]  /*146e0*/  VIADDMNMX R0, R0, -UR46, R3, !PT ;  /* 0x8000002e00007c46 */ /* 0x000fc8000f800103 */
[----:B------:R-:W-:-:S04]  /*146f0*/  VIMNMX R0, R0, R5, !PT ;  /* 0x0000000500007248 */ /* 0x000fc80007fe0100 */
[C---:B------:R-:W-:Y:S01]  /*14700*/  IADD3 R30, -R0.reuse, -0x2, RZ ;  /* 0xfffffffe001e7810 */ /* 0x040fe20007ffe1ff */
[----:B------:R-:W-:-:S07]  /*14710*/  IMAD R28, R0, -0x80, R17 ;  /* 0xffffff80001c7824 */ /* 0x000fce00078e0211 */
.L_x_1181:
[----:B0-2---:R-:W2:Y:S01]  /*14720*/  LDL R4, [R1+0x4] ;  /* 0x0000040001047983 */ /* 0x005ea20000100800 */
[----:B------:R-:W0:Y:S01]  /*14730*/  LDC R0, c[0x0][0x430] ;  /* 0x00010c00ff007b82 */ /* 0x000e220000000800 */
[----:B------:R-:W-:Y:S01]  /*14740*/  IMAD.MOV.U32 R7, RZ, RZ, R28 ;  /* 0x000000ffff077224 */ /* 0x000fe200078e001c */
[----:B------:R-:W-:Y:S01]  /*14750*/  ULDC.64 UR4, c[0x0][0x428] ;  /* 0x00010a0000047ab9 */ /* 0x000fe20000000a00 */
[----:B0-----:R-:W-:-:S13]  /*14760*/  ISETP.NE.AND P0, PT, R0, 0x1, PT ;  /* 0x000000010000780c */ /* 0x001fda0003f05270 */
[----:B------:R-:W0:Y:S08]  /*14770*/  @P0 LDC R3, c[0x0][0x434] ;  /* 0x00010d00ff030b82 */ /* 0x000e300000000800 */
[----:B------:R-:W3:Y:S01]  /*14780*/  @P0 LDC R5, c[0x0][0x438] ;  /* 0x00010e00ff050b82 */ /* 0x000ee20000000800 */
[----:B0-----:R-:W-:-:S05]  /*14790*/  @P0 IMAD.HI.U32 R0, R28, R3, RZ ;  /* 0x000000031c000227 */ /* 0x001fca00078e00ff */
[----:B---3--:R-:W-:-:S04]  /*147a0*/  @P0 SHF.R.U32.HI R7, RZ, R5, R0 ;  /* 0x00000005ff070219 */ /* 0x008fc80000011600 */
[--C-:B------:R-:W-:Y:S01]  /*147b0*/  SHF.R.S32.HI R3, RZ, 0x1f, R7.reuse ;  /* 0x0000001fff037819 */ /* 0x100fe20000011407 */
[----:B------:R-:W-:-:S04]  /*147c0*/  IMAD.MOV.U32 R2, RZ, RZ, R7 ;  /* 0x000000ffff027224 */ /* 0x000fc800078e0007 */
[----:B------:R-:W-:-:S04]  /*147d0*/  IMAD.WIDE.U32 R2, R32, UR4, R2 ;  /* 0x0000000420027c25 */ /* 0x000fc8000f8e0002 */
[----:B--2---:R-:W-:-:S04]  /*147e0*/  IMAD R5, R4, UR4, RZ ;  /* 0x0000000404057c24 */ /* 0x004fc8000f8e02ff */
[----:B------:R-:W-:Y:S01]  /*147f0*/  IMAD R5, R32, UR5, R5 ;  /* 0x0000000520057c24 */ /* 0x000fe2000f8e0205 */
[----:B------:R-:W-:Y:S02]  /*14800*/  ULDC.64 UR4, c[0x0][0x418] ;  /* 0x0001060000047ab9 */ /* 0x000fe40000000a00 */
[----:B------:R-:W-:Y:S01]  /*14810*/  LEA R4, P0, R2, UR4, 0x2 ;  /* 0x0000000402047c11 */ /* 0x000fe2000f8010ff */
[----:B------:R-:W-:-:S05]  /*14820*/  IMAD.IADD R3, R5, 0x1, R3 ;  /* 0x0000000105037824 */ /* 0x000fca00078e0203 */
[----:B------:R-:W-:-:S05]  /*14830*/  LEA.HI.X R5, R2, UR5, R3, 0x2, P0 ;  /* 0x0000000502057c11 */ /* 0x000fca00080f1403 */
[----:B------:R-:W2:Y:S01]  /*14840*/  LDG.E R6, desc[UR42][R4.64] ;  /* 0x0000002a04067981 */ /* 0x000ea2000c1e1900 */
[----:B------:R-:W-:-:S06]  /*14850*/  ULOP3.LUT UR6, UR40, 0x2, URZ, 0xfc, !UPT ;  /* 0x0000000228067892 */ /* 0x000fcc000f8efc3f */
[----:B------:R-:W-:Y:S02]  /*14860*/  IMAD.U32 R8, RZ, RZ, UR6 ;  /* 0x00000006ff087e24 */ /* 0x000fe4000f8e00ff */
[----:B------:R-:W-:-:S03]  /*14870*/  VIADD R0, R9, 0x1 ;  /* 0x0000000109007836 */ /* 0x000fc60000000000 */
[----:B------:R-:W-:Y:S02]  /*14880*/  ISETP.NE.AND P1, PT, R8, 0x3, PT ;  /* 0x000000030800780c */ /* 0x000fe40003f25270 */
[----:B------:R-:W-:Y:S01]  /*14890*/  ISETP.NE.AND P0, PT, R0, 0x2, PT ;  /* 0x000000020000780c */ /* 0x000fe20003f05270 */
[----:B------:R-:W-:-:S03]  /*148a0*/  VIADD R30, R30, 0xffffffff ;  /* 0xffffffff1e1e7836 */ /* 0x000fc60000000000 */
[----:B------:R-:W-:Y:S02]  /*148b0*/  SEL R29, RZ, 0x1, P0 ;  /* 0x00000001ff1d7807 */ /* 0x000fe40000000000 */
[----:B------:R-:W-:Y:S02]  /*148c0*/  SEL R0, R0, RZ, P0 ;  /* 0x000000ff00007207 */ /* 0x000fe40000000000 */
[----:B------:R-:W-:Y:S02]  /*148d0*/  LOP3.LUT R29, R10, R29, RZ, 0x3c, !PT ;  /* 0x0000001d0a1d7212 */ /* 0x000fe400078e3cff */
[----:B------:R-:W-:Y:S02]  /*148e0*/  ISETP.GT.AND P2, PT, R30, UR51, PT ;  /* 0x000000331e007c0c */ /* 0x000fe4000bf44270 */
[----:B--2---:R-:W-:Y:S01]  /*148f0*/  SHF.R.S32.HI R17, RZ, 0x1f, R6 ;  /* 0x0000001fff117819 */ /* 0x004fe20000011406 */
[----:B------:R-:W-:Y:S10]  /*14900*/  @!P1 BRA `(.L_x_1167) ;  /* 0x0000000000049947 */ /* 0x000ff40003800000 */
[----:B------:R-:W-:Y:S01]  /*14910*/  BPT.TRAP 0x1 ;  /* 0x000000040000795c */ /* 0x000fe20000300000 */
.L_x_1167:
[----:B------:R-:W-:Y:S02]  /*14920*/  LEA R8, R0, UR48, 0x3 ;  /* 0x0000003000087c11 */ /* 0x000fe4000f8e18ff */
[----:B------:R-:W-:-:S04]  /*14930*/  SHF.L.U32 R18, R29, 0x1f, RZ ;  /* 0x0000001f1d127819 */ /* 0x000fc800000006ff */
[----:B------:R-:W0:Y:S02]  /*14940*/  SYNCS.PHASECHK.TRANS64.TRYWAIT P0, [R8+URZ+0x22880], R18 ;  /* 0x02288012080075a7 */ /* 0x000e24000800017f */
[----:B0-----:R-:W-:Y:S05]  /*14950*/  @!P0 BRA `(.L_x_1168) ;  /* 0x0000002c00a48947 */ /* 0x001fea0003800000 */
.L_x_1237:
[----:B------:R-:W2:Y:S01]  /*14960*/  LDL R2, [R1] ;  /* 0x0000000001027983 */ /* 0x000ea20000100800 */
[----:B------:R-:W-:Y:S01]  /*14970*/  ULDC UR4, c[0x0][0x430] ;  /* 0x00010c0000047ab9 */ /* 0x000fe20000000800 */
[----:B------:R-:W-:Y:S01]  /*14980*/  R2UR UR6, R31 ;  /* 0x000000001f0672ca */ /* 0x000fe200000e0000 */
[----:B------:R-:W-:Y:S01]  /*14990*/  UIADD3 UR4, -UR4, URZ, URZ ;  /* 0x0000003f04047290 */ /* 0x000fe2000fffe13f */
[----:B------:R-:W3:Y:S05]  /*149a0*/  S2R R23, SR_TID.X ;  /* 0x0000000000177919 */ /* 0x000eea0000002100 */
[----:B------:R-:W-:Y:S01]  /*149b0*/  IMAD R7, R7, UR4, R28 ;  /* 0x0000000407077c24 */ /* 0x000fe2000f8e021c */
[----:B------:R-:W-:-:S04]  /*149c0*/  ULDC.64 UR4, c[0x0][0x328] ;  /* 0x0000ca0000047ab9 */ /* 0x000fc80000000a00 */
[----:B------:R-:W-:Y:S01]  /*149d0*/  SHF.R.S32.HI R16, RZ, 0x1f, R7 ;  /* 0x0000001fff107819 */ /* 0x000fe20000011407 */
[----:B---3--:R-:W-:-:S05]  /*149e0*/  IMAD.SHL.U32 R23, R23, 0x10, RZ ;  /* 0x0000001017177824 */ /* 0x008fca00078e00ff */
[----:B------:R-:W-:Y:S02]  /*149f0*/  LOP3.LUT R23, R23, 0x30, RZ, 0xc0, !PT ;  /* 0x0000003017177812 */ /* 0x000fe400078ec0ff */
[C---:B--2---:R-:W-:Y:S02]  /*14a00*/  LOP3.LUT P3, RZ, R2.reuse, 0x2, RZ, 0xc0, !PT ;  /* 0x0000000202ff7812 */ /* 0x044fe4000786c0ff */
[----:B------:R-:W-:Y:S01]  /*14a10*/  LOP3.LUT P1, RZ, R2, 0x1, RZ, 0xc0, !PT ;  /* 0x0000000102ff7812 */ /* 0x000fe2000782c0ff */
[----:B------:R-:W-:-:S04]  /*14a20*/  IMAD R2, R16, UR4, RZ ;  /* 0x0000000410027c24 */ /* 0x000fc8000f8e02ff */
[C---:B------:R-:W-:Y:S02]  /*14a30*/  IMAD R5, R7.reuse, UR5, R2 ;  /* 0x0000000507057c24 */ /* 0x040fe4000f8e0202 */
[----:B------:R-:W-:Y:S01]  /*14a40*/  IMAD.WIDE.U32 R2, R7, UR4, RZ ;  /* 0x0000000407027c25 */ /* 0x000fe2000f8e00ff */
        /* <DEDUP_REMOVED lines=13> */
[----:B------:R-:W-:-:S04]  /*14b20*/  IADD3 R19, P0, R2, UR6, RZ ;  /* 0x0000000602137c10 */ /* 0x000fc8000ff1e0ff */
[----:B------:R-:W-:Y:S01]  /*14b30*/  IADD3.X R22, R5, UR4, R3, P0, !PT ;  /* 0x0000000405167c10 */ /* 0x000fe200087fe403 */
[----:B------:R-:W-:-:S03]  /*14b40*/  UMOV UR4, 0xffffffff ;  /* 0xffffffff00047882 */ /* 0x000fc60000000000 */
[----:B------:R-:W-:Y:S05]  /*14b50*/  BRA.DIV UR4, `(.L_x_1169) ;  /* 0x0000002e04387947 */ /* 0x000fea000b800000 */
[----:B-1----:R-:W1:Y:S01]  /*14b60*/  SHFL.IDX PT, R14, R19, RZ, 0x1c1f ;  /* 0x001c1fff130e7589 */ /* 0x002e6200000e0000 */
[----:B------:R-:W-:-:S03]  /*14b70*/  IMAD R20, R0, 0x4000, R36 ;  /* 0x0000400000147824 */ /* 0x000fc600078e0224 */
[----:B------:R-:W2:Y:S01]  /*14b80*/  SHFL.IDX PT, R3, R22, RZ, 0x1c1f ;  /* 0x001c1fff16037589 */ /* 0x000ea200000e0000 */
[----:B------:R-:W-:-:S03]  /*14b90*/  IMAD.IADD R21, R34, 0x1, R20 ;  /* 0x0000000122157824 */ /* 0x000fc600078e0214 */
[----:B------:R-:W-:Y:S01]  /*14ba0*/  SHFL.IDX PT, R5, R22, 0x1, 0x1c1f ;  /* 0x003c1f0016057f89 */ /* 0x000fe200000e0000 */
[----:B-1----:R-:W-:-:S03]  /*14bb0*/  IADD3 R2, P0, R23, R14, RZ ;  /* 0x0000000e17027210 */ /* 0x002fc60007f1e0ff */
[----:B------:R-:W1:Y:S02]  /*14bc0*/  SHFL.IDX PT, R14, R19, 0x1, 0x1c1f ;  /* 0x003c1f00130e7f89 */ /* 0x000e6400000e0000 */
[----:B--2---:R-:W-:-:S05]  /*14bd0*/  IMAD.X R3, RZ, RZ, R3, P0 ;  /* 0x000000ffff037224 */ /* 0x004fca00000e0603 */
[----:B------:R-:W-:Y:S04]  /*14be0*/  LDGSTS.E.BYPASS.LTC128B.128 [R20], desc[UR42][R2.64], !P3 ;  /* 0x0000000002147fae */ /* 0x000fe8000d901d6a */
[----:B------:R2:W-:Y:S01]  /*14bf0*/  LDGSTS.E.BYPASS.LTC128B.128 [R21], desc[UR42][R2.64+0x40], !P1 ;  /* 0x0000004002157fae */ /* 0x0005e2000c901d6a */
[----:B-1----:R-:W-:-:S03]  /*14c00*/  IADD3 R4, P0, R23, R14, RZ ;  /* 0x0000000e17047210 */ /* 0x002fc60007f1e0ff */
[----:B--2---:R-:W-:Y:S04]  /*14c10*/  SHFL.IDX PT, R3, R22, 0x2, 0x1c1f ;  /* 0x005c1f0016037f89 */ /* 0x004fe800000e0000 */
[----:B------:R-:W1:Y:S01]  /*14c20*/  SHFL.IDX PT, R14, R19, 0x2, 0x1c1f ;  /* 0x005c1f00130e7f89 */ /* 0x000e6200000e0000 */
[----:B------:R-:W-:-:S03]  /*14c30*/  IMAD.X R5, RZ, RZ, R5, P0 ;  /* 0x000000ffff057224 */ /* 0x000fc600000e0605 */
[----:B------:R-:W2:Y:S04]  /*14c40*/  SHFL.IDX PT, R22, R22, 0x3, 0x1c1f ;  /* 0x007c1f0016167f89 */ /* 0x000ea800000e0000 */
[----:B------:R3:W-:Y:S04]  /*14c50*/  LDGSTS.E.BYPASS.LTC128B.128 [R20+0x1000], desc[UR42][R4.64], !P3 ;  /* 0x0100000004147fae */ /* 0x0007e8000d901d6a */
[----:B------:R3:W-:Y:S01]  /*14c60*/  LDGSTS.E.BYPASS.LTC128B.128 [R21+0x1000], desc[UR42][R4.64+0x40], !P1 ;  /* 0x0100004004157fae */ /* 0x0007e2000c901d6a */
[----:B-1----:R-:W-:-:S03]  /*14c70*/  IADD3 R2, P0, R23, R14, RZ ;  /* 0x0000000e17027210 */ /* 0x002fc60007f1e0ff */
[----:B------:R3:W1:Y:S02]  /*14c80*/  SHFL.IDX PT, R14, R19, 0x3, 0x1c1f ;  /* 0x007c1f00130e7f89 */ /* 0x00066400000e0000 */
[----:B------:R-:W-:-:S05]  /*14c90*/  IMAD.X R3, RZ, RZ, R3, P0 ;  /* 0x000000ffff037224 */ /* 0x000fca00000e0603 */
[----:B------:R3:W-:Y:S04]  /*14ca0*/  LDGSTS.E.BYPASS.LTC128B.128 [R20+0x2000], desc[UR42][R2.64], !P3 ;  /* 0x0200000002147fae */ /* 0x0007e8000d901d6a */
[----:B--2---:R3:W-:Y:S02]  /*14cb0*/  LDGSTS.E.BYPASS.LTC128B.128 [R21+0x2000], desc[UR42][R2.64+0x40], !P1 ;  /* 0x0200004002157fae */ /* 0x0047e4000c901d6a */
.L_x_1247:
[----:B-1-3--:R-:W-:Y:S02]  /*14cc0*/  IADD3 R2, P0, R23, R14, RZ ;  /* 0x0000000e17027210 */ /* 0x00afe40007f1e0ff */
        /* <DEDUP_REMOVED lines=16> */
.L_x_1170:
[----:B------:R1:W-:Y:S01]  /*14dd0*/  SYNCS.ARRIVE.TRANS64.A1T0 RZ, [R8+URZ+0x22870], RZ ;  /* 0x022870ff08ff79a7 */ /* 0x0003e2000810003f */
[----:B------:R-:W-:Y:S05]  /*14de0*/  @!P1 BRA `(.L_x_1171) ;  /* 0x0000000000049947 */ /* 0x000fea0003800000 */
[----:B------:R-:W-:Y:S01]  /*14df0*/  BPT.TRAP 0x1 ;  /* 0x000000040000795c */ /* 0x000fe20000300000 */
.L_x_1171:
[----:B------:R-:W2:Y:S02]  /*14e00*/  SYNCS.PHASECHK.TRANS64.TRYWAIT P0, [R8+URZ+0x22840], R18 ;  /* 0x02284012080075a7 */ /* 0x000ea4000800017f */
[----:B--2---:R-:W-:Y:S05]  /*14e10*/  @!P0 BRA `(.L_x_1172) ;  /* 0x0000002c00a48947 */ /* 0x004fea0003800000 */
.L_x_1248:
[----:B------:R-:W3:Y:S01]  /*14e20*/  LDL R2, [R1] ;  /* 0x0000000001027983 */ /* 0x000ee20000100800 */
[----:B------:R-:W-:Y:S01]  /*14e30*/  ULDC.64 UR4, c[0x0][0x300] ;  /* 0x0000c00000047ab9 */ /* 0x000fe20000000a00 */
[----:B------:R-:W-:Y:S01]  /*14e40*/  R2UR UR6, R31 ;  /* 0x000000001f0672ca */ /* 0x000fe200000e0000 */
[----:B------:R-:W-:Y:S01]  /*14e50*/  IMAD R16, R16, UR4, RZ ;  /* 0x0000000410107c24 */ /* 0x000fe2000f8e02ff */
[----:B------:R-:W4:Y:S03]  /*14e60*/  S2R R19, SR_TID.X ;  /* 0x0000000000137919 */ /* 0x000f260000002100 */
[----:B------:R-:W-:Y:S02]  /*14e70*/  IMAD R5, R7, UR5, R16 ;  /* 0x0000000507057c24 */ /* 0x000fe4000f8e0210 */
[----:B----4-:R-:W-:-:S05]  /*14e80*/  IMAD.SHL.U32 R19, R19, 0x10, RZ ;  /* 0x0000001013137824 */ /* 0x010fca00078e00ff */
[----:B------:R-:W-:Y:S02]  /*14e90*/  LOP3.LUT R19, R19, 0x30, RZ, 0xc0, !PT ;  /* 0x0000003013137812 */ /* 0x000fe400078ec0ff */
[C---:B---3--:R-:W-:Y:S02]  /*14ea0*/  LOP3.LUT P4, RZ, R2.reuse, 0x10, RZ, 0xc0, !PT ;  /* 0x0000001002ff7812 */ /* 0x048fe4000788c0ff */
[C---:B------:R-:W-:Y:S02]  /*14eb0*/  LOP3.LUT P3, RZ, R2.reuse, 0x8, RZ, 0xc0, !PT ;  /* 0x0000000802ff7812 */ /* 0x040fe4000786c0ff */
[----:B------:R-:W-:Y:S01]  /*14ec0*/  LOP3.LUT P1, RZ, R2, 0x4, RZ, 0xc0, !PT ;  /* 0x0000000402ff7812 */ /* 0x000fe2000782c0ff */
[----:B------:R-:W-:Y:S01]  /*14ed0*/  IMAD.WIDE.U32 R2, R7, UR4, RZ ;  /* 0x0000000407027c25 */ /* 0x000fe2000f8e00ff */
[----:B------:R-:W-:-:S03]  /*14ee0*/  ULDC.64 UR4, c[0x0][0x310] ;  /* 0x0000c40000047ab9 */ /* 0x000fc60000000a00 */
        /* <DEDUP_REMOVED lines=13> */
[----:B------:R-:W-:-:S03]  /*14fc0*/  IMAD R17, R0, 0x6000, R37 ;  /* 0x0000600000117824 */ /* 0x000fc600078e0225 */
[----:B0-2---:R-:W-:Y:S01]  /*14fd0*/  IADD3.X R18, R5, UR4, R3, P0, !PT ;  /* 0x0000000405127c10 */ /* 0x005fe200087fe403 */
[----:B------:R-:W-:-:S03]  /*14fe0*/  UMOV UR4, 0xffffffff ;  /* 0xffffffff00047882 */ /* 0x000fc60000000000 */
[----:B------:R-:W-:Y:S05]  /*14ff0*/  BRA.DIV UR4, `(.L_x_1173) ;  /* 0x0000002e04407947 */ /* 0x000fea000b800000 */
[----:B------:R-:W0:Y:S01]  /*15000*/  SHFL.IDX PT, R14, R16, RZ, 0x1c1f ;  /* 0x001c1fff100e7589 */ /* 0x000e2200000e0000 */
[----:B------:R-:W-:-:S03]  /*15010*/  VIADD R17, R17, UR48 ;  /* 0x0000003011117c36 */ /* 0x000fc60008000000 */
[----:B------:R-:W2:Y:S01]  /*15020*/  SHFL.IDX PT, R3, R18, RZ, 0x1c1f ;  /* 0x001c1fff12037589 */ /* 0x000ea200000e0000 */
[----:B0-----:R-:W-:-:S03]  /*15030*/  IADD3 R6, P0, R19, R14, RZ ;  /* 0x0000000e13067210 */ /* 0x001fc60007f1e0ff */
[----:B------:R-:W0:Y:S02]  /*15040*/  SHFL.IDX PT, R14, R16, 0x1, 0x1c1f ;  /* 0x003c1f00100e7f89 */ /* 0x000e2400000e0000 */
[----:B--2---:R-:W-:Y:S02]  /*15050*/  IMAD.X R7, RZ, RZ, R3, P0 ;  /* 0x000000ffff077224 */ /* 0x004fe400000e0603 */
[----:B------:R-:W2:Y:S04]  /*15060*/  SHFL.IDX PT, R3, R18, 0x1, 0x1c1f ;  /* 0x003c1f0012037f89 */ /* 0x000ea800000e0000 */
[----:B------:R3:W-:Y:S04]  /*15070*/  LDGSTS.E.BYPASS.LTC128B.128 [R17+0x16400], desc[UR42][R6.64], !P4 ;  /* 0x1640000006117fae */ /* 0x0007e8000e101d6a */
[----:B------:R3:W-:Y:S04]  /*15080*/  LDGSTS.E.BYPASS.LTC128B.128 [R17+0x18400], desc[UR42][R6.64+0x40], !P3 ;  /* 0x1840004006117fae */ /* 0x0007e8000d901d6a */
[----:B------:R3:W-:Y:S01]  /*15090*/  LDGSTS.E.BYPASS.LTC128B.128 [R17+0x1a400], desc[UR42][R6.64+0x80], !P1 ;  /* 0x1a40008006117fae */ /* 0x0007e2000c901d6a */
[----:B0-----:R-:W-:-:S03]  /*150a0*/  IADD3 R4, P0, R19, R14, RZ ;  /* 0x0000000e13047210 */ /* 0x001fc60007f1e0ff */
[----:B------:R-:W0:Y:S02]  /*150b0*/  SHFL.IDX PT, R14, R16, 0x2, 0x1c1f ;  /* 0x005c1f00100e7f89 */ /* 0x000e2400000e0000 */
[----:B--2---:R-:W-:Y:S02]  /*150c0*/  IMAD.X R5, RZ, RZ, R3, P0 ;  /* 0x000000ffff057224 */ /* 0x004fe400000e0603 */
[----:B------:R-:W2:Y:S04]  /*150d0*/  SHFL.IDX PT, R3, R18, 0x2, 0x1c1f ;  /* 0x005c1f0012037f89 */ /* 0x000ea800000e0000 */
[----:B------:R3:W-:Y:S04]  /*150e0*/  LDGSTS.E.BYPASS.LTC128B.128 [R17+0x16c00], desc[UR42][R4.64], !P4 ;  /* 0x16c0000004117fae */ /* 0x0007e8000e101d6a */
[----:B------:R3:W-:Y:S04]  /*150f0*/  LDGSTS.E.BYPASS.LTC128B.128 [R17+0x18c00], desc[UR42][R4.64+0x40], !P3 ;  /* 0x18c0004004117fae */ /* 0x0007e8000d901d6a */
[----:B------:R3:W-:Y:S04]  /*15100*/  LDGSTS.E.BYPASS.LTC128B.128 [R17+0x1ac00], desc[UR42][R4.64+0x80], !P1 ;  /* 0x1ac0008004117fae */ /* 0x0007e8000c901d6a */
[----:B------:R-:W4:Y:S01]  /*15110*/  SHFL.IDX PT, R18, R18, 0x3, 0x1c1f ;  /* 0x007c1f0012127f89 */ /* 0x000f2200000e0000 */
[----:B0-----:R-:W-:-:S03]  /*15120*/  IADD3 R2, P0, R19, R14, RZ ;  /* 0x0000000e13027210 */ /* 0x001fc60007f1e0ff */
[----:B------:R3:W0:Y:S02]  /*15130*/  SHFL.IDX PT, R14, R16, 0x3, 0x1c1f ;  /* 0x007c1f00100e7f89 */ /* 0x00062400000e0000 */
[----:B--2---:R-:W-:-:S05]  /*15140*/  IMAD.X R3, RZ, RZ, R3, P0 ;  /* 0x000000ffff037224 */ /* 0x004fca00000e0603 */
[----:B------:R3:W-:Y:S04]  /*15150*/  LDGSTS.E.BYPASS.LTC128B.128 [R17+0x17400], desc[UR42][R2.64], !P4 ;  /* 0x1740000002117fae */ /* 0x0007e8000e101d6a */
[----:B------:R3:W-:Y:S04]  /*15160*/  LDGSTS.E.BYPASS.LTC128B.128 [R17+0x19400], desc[UR42][R2.64+0x40], !P3 ;  /* 0x1940004002117fae */ /* 0x0007e8000d901d6a */
[----:B------:R3:W-:Y:S02]  /*15170*/  LDGSTS.E.BYPASS.LTC128B.128 [R17+0x1b400], desc[UR42][R2.64+0x80], !P1 ;  /* 0x1b40008002117fae */ /* 0x0007e4000c901d6a */
.L_x_1258:
[----:B0--3--:R-:W-:Y:S02]  /*15180*/  IADD3 R2, P0, R19, R14, RZ ;  /* 0x0000000e13027210 */ /* 0x009fe40007f1e0ff */
[----:B------:R-:W-:-:S03]  /*15190*/  R2UR UR4, R8 ;  /* 0x00000000080472ca */ /* 0x000fc600000e0000 */
[----:B----4-:R-:W-:-:S05]  /*151a0*/  IMAD.X R3, RZ, RZ, R18, P0 ;  /* 0x000000ffff037224 */ /* 0x010fca00000e0612 */
        /* <DEDUP_REMOVED lines=15> */
.L_x_1174:
[----:B------:R-:W-:Y:S01]  /*152a0*/  IMAD.U32 R2, RZ, RZ, UR40 ;  /* 0x00000028ff027e24 */ /* 0x000fe2000f8e00ff */
[----:B------:R0:W-:Y:S04]  /*152b0*/  SYNCS.ARRIVE.TRANS64.A1T0 RZ, [R8+URZ+0x22830], RZ ;  /* 0x022830ff08ff79a7 */ /* 0x0001e8000810003f */
[----:B------:R-:W-:-:S04]  /*152c0*/  LOP3.LUT R2, R2, 0x1, RZ, 0xfc, !PT ;  /* 0x0000000102027812 */ /* 0x000fc800078efcff */
[----:B------:R-:W-:-:S13]  /*152d0*/  ISETP.NE.AND P1, PT, R2, 0x3, PT ;  /* 0x000000030200780c */ /* 0x000fda0003f25270 */
[----:B0-----:R-:W-:Y:S05]  /*152e0*/  @!P1 BRA `(.L_x_1175) ;  /* 0x0000000000049947 */ /* 0x001fea0003800000 */
[----:B------:R-:W-:Y:S01]  /*152f0*/  BPT.TRAP 0x1 ;  /* 0x000000040000795c */ /* 0x000fe20000300000 */
.L_x_1175:
[----:B------:R-:W-:Y:S02]  /*15300*/  LOP3.LUT R3, R10, 0x1, RZ, 0x3c, !PT ;  /* 0x000000010a037812 */ /* 0x000fe400078e3cff */
[----:B------:R-:W-:Y:S02]  /*15310*/  LEA R2, R9, UR48, 0x3 ;  /* 0x0000003009027c11 */ /* 0x000fe4000f8e18ff */
[----:B------:R-:W-:-:S04]  /*15320*/  SHF.L.U32 R3, R3, 0x1f, RZ ;  /* 0x0000001f03037819 */ /* 0x000fc800000006ff */
[----:B------:R-:W0:Y:S02]  /*15330*/  SYNCS.PHASECHK.TRANS64.TRYWAIT P0, [R2+URZ+0x22870], R3 ;  /* 0x02287003020075a7 */ /* 0x000e24000800017f */
[----:B0-----:R-:W-:Y:S05]  /*15340*/  @!P0 BRA `(.L_x_1176) ;  /* 0x0000002c00908947 */ /* 0x001fea0003800000 */
.L_x_1259:
[----:B------:R-:W-:-:S06]  /*15350*/  ULOP3.LUT UR4, UR40, 0x2, URZ, 0xfc, !UPT ;  /* 0x0000000228047892 */ /* 0x000fcc000f8efc3f */
[----:B------:R-:W-:-:S05]  /*15360*/  IMAD.U32 R4, RZ, RZ, UR4 ;  /* 0x00000004ff047e24 */ /* 0x000fca000f8e00ff */
[----:B------:R-:W-:-:S13]  /*15370*/  ISETP.NE.AND P0, PT, R4, 0x3, PT ;  /* 0x000000030400780c */ /* 0x000fda0003f05270 */
[----:B------:R-:W-:Y:S05]  /*15380*/  @!P0 BRA `(.L_x_1177) ;  /* 0x0000000000048947 */ /* 0x000fea0003800000 */
[----:B------:R-:W-:Y:S01]  /*15390*/  BPT.TRAP 0x1 ;  /* 0x000000040000795c */ /* 0x000fe20000300000 */
.L_x_1177:
[----:B0-----:R-:W-:Y:S01]  /*153a0*/  SHF.L.U32 R3, R10, 0x1f, RZ ;  /* 0x0000001f0a037819 */ /* 0x001fe200000006ff */
[----:B------:R-:W-:-:S03]  /*153b0*/  IMAD.SHL.U32 R5, R9, 0x4000, RZ ;  /* 0x0000400009057824 */ /* 0x000fc600078e00ff */
[----:B------:R-:W0:Y:S02]  /*153c0*/  SYNCS.PHASECHK.TRANS64.TRYWAIT P0, [R2+URZ+0x22860], R3 ;  /* 0x02286003020075a7 */ /* 0x000e24000800017f */
[----:B0-----:R-:W-:Y:S05]  /*153d0*/  @!P0 BRA `(.L_x_1178) ;  /* 0x0000002c00808947 */ /* 0x001fea0003800000 */
.L_x_1260:
[----:B------:R-:W2:Y:S04]  /*153e0*/  LDL R4, [R1+0xc] ;  /* 0x00000c0001047983 */ /* 0x000ea80000100800 */
[----:B------:R-:W3:Y:S01]  /*153f0*/  LDL R7, [R1+0x8] ;  /* 0x0000080001077983 */ /* 0x000ee20000100800 */
[----:B------:R-:W-:Y:S05]  /*15400*/  WARPSYNC.ALL ;  /* 0x0000000000007948 */ /* 0x000fea0003800000 */
[----:B------:R-:W-:Y:S01]  /*15410*/  ULOP3.LUT UR4, UR40, 0x2, URZ, 0xfc, !UPT ;  /* 0x0000000228047892 */ /* 0x000fe2000f8efc3f */
[----:B--2---:R-:W-:-:S02]  /*15420*/  LOP3.LUT R4, R5, R4, RZ, 0xfc, !PT ;  /* 0x0000000405047212 */ /* 0x004fc400078efcff */
[----:B---3--:R-:W-:-:S03]  /*15430*/  IADD3 R5, R5, UR48, R7 ;  /* 0x0000003005057c10 */ /* 0x008fc6000fffe007 */
[----:B------:R-:W-:Y:S01]  /*15440*/  VIADD R6, R4, UR48 ;  /* 0x0000003004067c36 */ /* 0x000fe20008000000 */
[----:B------:R-:W2:Y:S03]  /*15450*/  LDSM.16.MT88.4 R16, [R4+UR48+0x8400] ;  /* 0x008400300410783b */ /* 0x000ea60008004200 */
[----:B0-----:R-:W-:Y:S01]  /*15460*/  IMAD.IADD R3, R35, 0x1, R6 ;  /* 0x0000000123037824 */ /* 0x001fe200078e0206 */
[----:B------:R-:W-:-:S04]  /*15470*/  IADD3 R6, R33, 0x400, R5 ;  /* 0x0000040021067810 */ /* 0x000fc80007ffe005 */
[----:B-1----:R-:W0:Y:S01]  /*15480*/  LDSM.16.MT88.4 R8, [R3+0x8400] ;  /* 0x008400000308783b */ /* 0x002e220000004200 */
[C-C-:B--2---:R-:W-:Y:S02]  /*15490*/  PRMT R12, R16.reuse, 0x6420, R17.reuse ;  /* 0x00006420100c7816 */ /* 0x144fe40000000011 */
[----:B------:R-:W-:Y:S02]  /*154a0*/  PRMT R13, R16, 0x7531, R17 ;  /* 0x00007531100d7816 */ /* 0x000fe40000000011 */
[C-C-:B------:R-:W-:Y:S02]  /*154b0*/  PRMT R14, R18.reuse, 0x6420, R19.reuse ;  /* 0x00006420120e7816 */ /* 0x140fe40000000013 */
[----:B------:R-:W-:Y:S02]  /*154c0*/  PRMT R15, R18, 0x7531, R19 ;  /* 0x00007531120f7816 */ /* 0x000fe40000000013 */
[C-C-:B0-----:R-:W-:Y:S02]  /*154d0*/  PRMT R20, R8.reuse, 0x6420, R9.reuse ;  /* 0x0000642008147816 */ /* 0x141fe40000000009 */
[----:B------:R-:W-:Y:S01]  /*154e0*/  PRMT R21, R8, 0x7531, R9 ;  /* 0x0000753108157816 */ /* 0x000fe20000000009 */
[----:B------:R-:W-:Y:S01]  /*154f0*/  STSM.16.M88.4 [R5+0x400], R12 ;  /* 0x0004000c05007844 */ /* 0x000fe20000000200 */
[----:B------:R-:W-:-:S02]  /*15500*/  PRMT R22, R10, 0x6420, R11 ;  /* 0x000064200a167816 */ /* 0x000fc4000000000b */
[----:B------:R-:W-:-:S05]  /*15510*/  PRMT R23, R10, 0x7531, R11 ;  /* 0x000075310a177816 */ /* 0x000fca000000000b */
[----:B------:R0:W-:Y:S04]  /*15520*/  STSM.16.M88.4 [R5+0x2400], R20 ;  /* 0x0024001405007844 */ /* 0x0001e80000000200 */
[----:B------:R-:W1:Y:S04]  /*15530*/  LDSM.16.MT88.4 R8, [R4+UR48+0x9400] ;  /* 0x009400300408783b */ /* 0x000e680008004200 */
[----:B------:R-:W2:Y:S01]  /*15540*/  LDSM.16.MT88.4 R12, [R3+0x9400] ;  /* 0x00940000030c783b */ /* 0x000ea20000004200 */
[----:B0-----:R-:W-:Y:S01]  /*15550*/  IADD3 R20, R35, 0x400, R5 ;  /* 0x0000040023147810 */ /* 0x001fe20007ffe005 */
[----:B------:R-:W-:-:S05]  /*15560*/  IMAD.U32 R23, RZ, RZ, UR4 ;  /* 0x00000004ff177e24 */ /* 0x000fca000f8e00ff */
[----:B------:R-:W-:Y:S02]  /*15570*/  ISETP.NE.AND P0, PT, R23, 0x3, PT ;  /* 0x000000031700780c */ /* 0x000fe40003f05270 */
[C-C-:B-1----:R-:W-:Y:S02]  /*15580*/  PRMT R16, R8.reuse, 0x6420, R9.reuse ;  /* 0x0000642008107816 */ /* 0x142fe40000000009 */
[----:B------:R-:W-:Y:S02]  /*15590*/  PRMT R17, R8, 0x7531, R9 ;  /* 0x0000753108117816 */ /* 0x000fe40000000009 */
[C-C-:B------:R-:W-:Y:S02]  /*155a0*/  PRMT R18, R10.reuse, 0x6420, R11.reuse ;  /* 0x000064200a127816 */ /* 0x140fe4000000000b */
[----:B------:R-:W-:Y:S02]  /*155b0*/  PRMT R19, R10, 0x7531, R11 ;  /* 0x000075310a137816 */ /* 0x000fe4000000000b */
[----:B--2---:R-:W-:-:S02]  /*155c0*/  PRMT R24, R12, 0x6420, R13 ;  /* 0x000064200c187816 */ /* 0x004fc4000000000d */
[----:B------:R-:W-:Y:S01]  /*155d0*/  PRMT R25, R12, 0x7531, R13 ;  /* 0x000075310c197816 */ /* 0x000fe2000000000d */
[----:B------:R-:W-:Y:S01]  /*155e0*/  STSM.16.M88.4 [R6], R16 ;  /* 0x0000001006007844 */ /* 0x000fe20000000200 */
        /* <DEDUP_REMOVED lines=11> */
[----:B------:R0:W-:Y:S01]  /*156a0*/  STSM.16.M88.4 [R20], R16 ;  /* 0x0000001014007844 */ /* 0x0001e20000000200 */
[C-C-:B------:R-:W-:Y:S02]  /*156b0*/  PRMT R10, R14.reuse, 0x6420, R15.reuse ;  /* 0x000064200e0a7816 */ /* 0x140fe4000000000f */
[----:B------:R-:W-:-:S05]  /*156c0*/  PRMT R11, R14, 0x7531, R15 ;  /* 0x000075310e0b7816 */ /* 0x000fca000000000f */
[----:B------:R-:W-:Y:S04]  /*156d0*/  STSM.16.M88.4 [R20+0x2000], R8 ;  /* 0x0020000814007844 */ /* 0x000fe80000000200 */
[----:B------:R-:W1:Y:S04]  /*156e0*/  LDSM.16.MT88.4 R4, [R4+UR48+0xb400] ;  /* 0x00b400300404783b */ /* 0x000e680008004200 */
[----:B------:R-:W2:Y:S01]  /*156f0*/  LDSM.16.MT88.4 R8, [R3+0xb400] ;  /* 0x00b400000308783b */ /* 0x000ea20000004200 */
[----:B0-----:R-:W-:Y:S01]  /*15700*/  IMAD.IADD R16, R33, 0x1, R20 ;  /* 0x0000000121107824 */ /* 0x001fe200078e0214 */
[----:B-1----:R-:W-:-:S02]  /*15710*/  PRMT R12, R4, 0x6420, R5 ;  /* 0x00006420040c7816 */ /* 0x002fc40000000005 */
[----:B------:R-:W-:Y:S02]  /*15720*/  PRMT R13, R4, 0x7531, R5 ;  /* 0x00007531040d7816 */ /* 0x000fe40000000005 */
[C-C-:B------:R-:W-:Y:S02]  /*15730*/  PRMT R14, R6.reuse, 0x6420, R7.reuse ;  /* 0x00006420060e7816 */ /* 0x140fe40000000007 */
[----:B------:R-:W-:Y:S02]  /*15740*/  PRMT R15, R6, 0x7531, R7 ;  /* 0x00007531060f7816 */ /* 0x000fe40000000007 */
[C-C-:B--2---:R-:W-:Y:S02]  /*15750*/  PRMT R4, R8.reuse, 0x6420, R9.reuse ;  /* 0x0000642008047816 */ /* 0x144fe40000000009 */
[----:B------:R-:W-:Y:S01]  /*15760*/  PRMT R5, R8, 0x7531, R9 ;  /* 0x0000753108057816 */ /* 0x000fe20000000009 */
[----:B------:R0:W-:Y:S01]  /*15770*/  STSM.16.M88.4 [R16], R12 ;  /* 0x0000000c10007844 */ /* 0x0001e20000000200 */
        /* <DEDUP_REMOVED lines=11> */
.L_x_1179:
[----:B-1----:R1:W-:Y:S01]  /*15830*/  SYNCS.ARRIVE.TRANS64.A1T0 RZ, [R2+URZ+0x22850], RZ ;  /* 0x022850ff02ff79a7 */ /* 0x0023e2000810003f */
[----:B------:R-:W-:Y:S06]  /*15840*/  BAR.SYNC.DEFER_BLOCKING 0x2, 0x80 ;  /* 0x0082000000007b1d */ /* 0x000fec0000010000 */
[----:B------:R-:W-:Y:S05]  /*15850*/  @!P1 BRA `(.L_x_1180) ;  /* 0x0000000000049947 */ /* 0x000fea0003800000 */
[----:B------:R-:W-:Y:S01]  /*15860*/  BPT.TRAP 0x1 ;  /* 0x000000040000795c */ /* 0x000fe20000300000 */
.L_x_1180:
[----:B------:R-:W2:Y:S01]  /*15870*/  S2R R3, SR_CgaCtaId ;  /* 0x0000000000037919 */ /* 0x000ea20000008800 */
[----:B-1----:R-:W-:Y:S02]  /*15880*/  VIADD R2, R2, 0x22880 ;  /* 0x0002288002027836 */ /* 0x002fe40000000000 */
[----:B------:R-:W-:Y:S02]  /*15890*/  VIADD R28, R28, 0xffffff80 ;  /* 0xffffff801c1c7836 */ /* 0x000fe40000000000 */
[----:B------:R-:W-:Y:S02]  /*158a0*/  IMAD.MOV.U32 R9, RZ, RZ, R0 ;  /* 0x000000ffff097224 */ /* 0x000fe400078e0000 */
[----:B------:R-:W-:Y:S01]  /*158b0*/  IMAD.MOV.U32 R10, RZ, RZ, R29 ;  /* 0x000000ffff0a7224 */ /* 0x000fe200078e001d */
[----:B--2---:R-:W-:-:S04]  /*158c0*/  PRMT R2, R3, 0x654, R2 ;  /* 0x0000065403027816 */ /* 0x004fc80000000002 */
[----:B------:R2:W-:Y:S01]  /*158d0*/  SYNCS.ARRIVE.TRANS64.RED.A1T0 RZ, [R2+URZ], RZ ;  /* 0x000000ff02ff79a7 */ /* 0x0005e2000810043f */
[----:B------:R-:W-:Y:S05]  /*158e0*/  @P2 BRA `(.L_x_1181) ;  /* 0xffffffec008c2947 */ /* 0x000fea000383ffff */
[----:B------:R-:W-:Y:S05]  /*158f0*/  BRA `(.L_x_1182) ;  /* 0x0000000000047947 */ /* 0x000fea0003800000 */
.L_x_1166:
[----:B0-----:R-:W-:-:S07]  /*15900*/  IMAD.MOV.U32 R0, RZ, RZ, RZ ;  /* 0x000000ffff007224 */ /* 0x001fce00078e00ff */
.L_x_1182:
[----:B------:R-:W-:-:S06]  /*15910*/  ULOP3.LUT UR4, UR40, 0x1, URZ, 0xfc, !UPT ;  /* 0x0000000128047892 */ /* 0x000fcc000f8efc3f */
[----:B--2---:R-:W-:-:S05]  /*15920*/  IMAD.U32 R2, RZ, RZ, UR4 ;  /* 0x00000004ff027e24 */ /* 0x004fca000f8e00ff */
[----:B------:R-:W-:-:S13]  /*15930*/  ISETP.NE.AND P1, PT, R2, 0x3, PT ;  /* 0x000000030200780c */ /* 0x000fda0003f25270 */
[----:B------:R-:W-:Y:S05]  /*15940*/  @!P1 BRA `(.L_x_1183) ;  /* 0x0000000000049947 */ /* 0x000fea0003800000 */
[----:B------:R-:W-:Y:S01]  /*15950*/  BPT.TRAP 0x1 ;  /* 0x000000040000795c */ /* 0x000fe20000300000 */
.L_x_1183:
[----:B------:R-:W-:Y:S01]  /*15960*/  LOP3.LUT R2, R29, 0x1, RZ, 0x3c, !PT ;  /* 0x000000011d027812 */ /* 0x000fe200078e3cff */
[----:B------:R-:W-:Y:S01]  /*15970*/  BSSY B0, `(.L_x_1184) ;  /* 0x0000005000007945 */ /* 0x000fe20003800000 */
[----:B------:R-:W-:Y:S02]  /*15980*/  LEA R17, R0, UR48, 0x3 ;  /* 0x0000003000117c11 */ /* 0x000fe4000f8e18ff */
[----:B------:R-:W-:-:S04]  /*15990*/  SHF.L.U32 R2, R2, 0x1f, RZ ;  /* 0x0000001f02027819 */ /* 0x000fc800000006ff */
[----:B------:R-:W2:Y:S02]  /*159a0*/  SYNCS.PHASECHK.TRANS64.TRYWAIT P0, [R17+URZ+0x22870], R2 ;  /* 0x02287002110075a7 */ /* 0x000ea4000800017f */
[----:B--2---:R-:W-:Y:S05]  /*159b0*/  @!P0 BRA `(.L_x_1185) ;  /* 0x00000028001c8947 */ /* 0x004fea0003800000 */
.L_x_1261:
[----:B------:R-:W-:Y:S05]  /*159c0*/  BSYNC B0 ;  /* 0x0000000000007941 */ /* 0x000fea0003800000 */
.L_x_1184:
[----:B------:R-:W-:-:S06]  /*159d0*/  ULOP3.LUT UR4, UR40, 0x2, URZ, 0xfc, !UPT ;  /* 0x0000000228047892 */ /* 0x000fcc000f8efc3f */
[----:B------:R-:W-:-:S05]  /*159e0*/  IMAD.U32 R3, RZ, RZ, UR4 ;  /* 0x00000004ff037e24 */ /* 0x000fca000f8e00ff */
[----:B------:R-:W-:-:S13]  /*159f0*/  ISETP.NE.AND P0, PT, R3, 0x3, PT ;  /* 0x000000030300780c */ /* 0x000fda0003f05270 */
[----:B------:R-:W-:Y:S05]  /*15a00*/  @!P0 BRA `(.L_x_1186) ;  /* 0x0000000000048947 */ /* 0x000fea0003800000 */
[----:B------:R-:W-:Y:S01]  /*15a10*/  BPT.TRAP 0x1 ;  /* 0x000000040000795c */ /* 0x000fe20000300000 */
.L_x_1186:
[----:B--2---:R-:W2:Y:S01]  /*15a20*/  LDL.LU R2, [R1+0xc] ;  /* 0x00000c0001027983 */ /* 0x004ea20000300800 */
[----:B0-----:R-:W-:Y:S01]  /*15a30*/  SHF.L.U32 R4, R29, 0x1f, RZ ;  /* 0x0000001f1d047819 */ /* 0x001fe200000006ff */
[----:B------:R-:W-:-:S03]  /*15a40*/  IMAD.SHL.U32 R3, R0, 0x4000, RZ ;  /* 0x0000400000037824 */ /* 0x000fc600078e00ff */
[----:B------:R-:W0:Y:S02]  /*15a50*/  SYNCS.PHASECHK.TRANS64.TRYWAIT P0, [R17+URZ+0x22860], R4 ;  /* 0x02286004110075a7 */ /* 0x000e24000800017f */
[----:B--2---:R-:W-:-:S05]  /*15a60*/  LOP3.LUT R2, R3, R2, RZ, 0xfc, !PT ;  /* 0x0000000203027212 */ /* 0x004fca00078efcff */
[----:B------:R-:W-:-:S04]  /*15a70*/  VIADD R16, R2, UR48 ;  /* 0x0000003002107c36 */ /* 0x000fc80008000000 */
[----:B------:R-:W-:Y:S01]  /*15a80*/  IMAD.IADD R16, R35, 0x1, R16 ;  /* 0x0000000123107824 */ /* 0x000fe200078e0210 */
[----:B0-----:R-:W-:Y:S06]  /*15a90*/  @!P0 BRA `(.L_x_1187) ;  /* 0x0000002400f88947 */ /* 0x001fec0003800000 */
.L_x_1262:
[----:B------:R-:W2:Y:S01]  /*15aa0*/  LDL.LU R12, [R1+0x8] ;  /* 0x00000800010c7983 */ /* 0x000ea20000300800 */
[----:B------:R-:W-:Y:S05]  /*15ab0*/  WARPSYNC.ALL ;  /* 0x0000000000007948 */ /* 0x000fea0003800000 */
[----:B------:R-:W3:Y:S01]  /*15ac0*/  LDSM.16.MT88.4 R8, [R2+UR48+0x8400] ;  /* 0x008400300208783b */ /* 0x000ee20008004200 */
[----:B------:R-:W-:-:S03]  /*15ad0*/  ULOP3.LUT UR4, UR40, 0x2, URZ, 0xfc, !UPT ;  /* 0x0000000228047892 */ /* 0x000fc6000f8efc3f */
[----:B0-----:R-:W0:Y:S03]  /*15ae0*/  LDSM.16.MT88.4 R4, [R16+0x8400] ;  /* 0x008400001004783b */ /* 0x001e260000004200 */
[----:B------:R-:W-:-:S05]  /*15af0*/  IMAD.U32 R19, RZ, RZ, UR4 ;  /* 0x00000004ff137e24 */ /* 0x000fca000f8e00ff */
[----:B------:R-:W-:Y:S02]  /*15b00*/  ISETP.NE.AND P0, PT, R19, 0x3, PT ;  /* 0x000000031300780c */ /* 0x000fe40003f05270 */
[----:B---3--:R-:W-:Y:S02]  /*15b10*/  PRMT R13, R8, 0x7531, R9 ;  /* 0x00007531080d7816 */ /* 0x008fe40000000009 */
[C-C-:B-1----:R-:W-:Y:S02]  /*15b20*/  PRMT R14, R10.reuse, 0x6420, R11.reuse ;  /* 0x000064200a0e7816 */ /* 0x142fe4000000000b */
[----:B------:R-:W-:Y:S02]  /*15b30*/  PRMT R15, R10, 0x7531, R11 ;  /* 0x000075310a0f7816 */ /* 0x000fe4000000000b */
[C-C-:B0-----:R-:W-:Y:S02]  /*15b40*/  PRMT R10, R6.reuse, 0x6420, R7.reuse ;  /* 0x00006420060a7816 */ /* 0x141fe40000000007 */
[----:B------:R-:W-:-:S02]  /*15b50*/  PRMT R11, R6, 0x7531, R7 ;  /* 0x00007531060b7816 */ /* 0x000fc40000000007 */
[----:B--2---:R-:W-:Y:S02]  /*15b60*/  IADD3 R3, R3, UR48, R12 ;  /* 0x0000003003037c10 */ /* 0x004fe4000fffe00c */
[----:B------:R-:W-:Y:S02]  /*15b70*/  PRMT R12, R8, 0x6420, R9 ;  /* 0x00006420080c7816 */ /* 0x000fe40000000009 */
[C-C-:B------:R-:W-:Y:S02]  /*15b80*/  PRMT R8, R4.reuse, 0x6420, R5.reuse ;  /* 0x0000642004087816 */ /* 0x140fe40000000005 */
[----:B------:R-:W-:Y:S01]  /*15b90*/  PRMT R9, R4, 0x7531, R5 ;  /* 0x0000753104097816 */ /* 0x000fe20000000005 */
[----:B------:R-:W-:Y:S01]  /*15ba0*/  STSM.16.M88.4 [R3+0x400], R12 ;  /* 0x0004000c03007844 */ /* 0x000fe20000000200 */
[--C-:B------:R-:W-:Y:S02]  /*15bb0*/  IADD3 R18, R33, 0x400, R3.reuse ;  /* 0x0000040021127810 */ /* 0x100fe40007ffe003 */
[----:B------:R-:W-:Y:S01]  /*15bc0*/  IADD3 R20, R35, 0x400, R3 ;  /* 0x0000040023147810 */ /* 0x000fe20007ffe003 */
[----:B------:R-:W-:Y:S04]  /*15bd0*/  STSM.16.M88.4 [R3+0x2400], R8 ;  /* 0x0024000803007844 */ /* 0x000fe80000000200 */
[----:B------:R-:W0:Y:S01]  /*15be0*/  LDSM.16.MT88.4 R12, [R2+UR48+0x9400] ;  /* 0x00940030020c783b */ /* 0x000e220008004200 */
[----:B------:R-:W-:-:S03]  /*15bf0*/  IMAD.IADD R33, R33, 0x1, R20 ;  /* 0x0000000121217824 */ /* 0x000fc600078e0214 */
[----:B------:R-:W1:Y:S01]  /*15c00*/  LDSM.16.MT88.4 R8, [R16+0x9400] ;  /* 0x009400001008783b */ /* 0x000e620000004200 */
[C-C-:B0-----:R-:W-:Y:S02]  /*15c10*/  PRMT R4, R12.reuse, 0x6420, R13.reuse ;  /* 0x000064200c047816 */ /* 0x141fe4000000000d */
[----:B------:R-:W-:Y:S02]  /*15c20*/  PRMT R5, R12, 0x7531, R13 ;  /* 0x000075310c057816 */ /* 0x000fe4000000000d */
[C-C-:B------:R-:W-:Y:S02]  /*15c30*/  PRMT R6, R14.reuse, 0x6420, R15.reuse ;  /* 0x000064200e067816 */ /* 0x140fe4000000000f */
[----:B------:R-:W-:Y:S02]  /*15c40*/  PRMT R7, R14, 0x7531, R15 ;  /* 0x000075310e077816 */ /* 0x000fe4000000000f */
[C-C-:B-1----:R-:W-:Y:S02]  /*15c50*/  PRMT R12, R8.reuse, 0x6420, R9.reuse ;  /* 0x00006420080c7816 */ /* 0x142fe40000000009 */
[----:B------:R-:W-:Y:S01]  /*15c60*/  PRMT R13, R8, 0x7531, R9 ;  /* 0x00007531080d7816 */ /* 0x000fe20000000009 */
[----:B------:R-:W-:Y:S01]  /*15c70*/  STSM.16.M88.4 [R18], R4 ;  /* 0x0000000412007844 */ /* 0x000fe20000000200 */
        /* <DEDUP_REMOVED lines=35> */
.L_x_1188:
[----:B-1----:R1:W-:Y:S01]  /*15eb0*/  SYNCS.ARRIVE.TRANS64.A1T0 RZ, [R17+URZ+0x22850], RZ ;  /* 0x022850ff11ff79a7 */ /* 0x0023e2000810003f */
[----:B------:R-:W-:Y:S06]  /*15ec0*/  BAR.SYNC.DEFER_BLOCKING 0x2, 0x80 ;  /* 0x0082000000007b1d */ /* 0x000fec0000010000 */
[----:B------:R-:W-:Y:S05]  /*15ed0*/  @!P1 BRA `(.L_x_1189) ;  /* 0x0000000000049947 */ /* 0x000fea0003800000 */
[----:B------:R-:W-:Y:S01]  /*15ee0*/  BPT.TRAP 0x1 ;  /* 0x000000040000795c */ /* 0x000fe20000300000 */
.L_x_1189:
[----:B------:R-:W2:Y:S01]  /*15ef0*/  S2R R2, SR_CgaCtaId ;  /* 0x0000000000027919 */ /* 0x000ea20000008800 */
[----:B-1----:R-:W-:Y:S02]  /*15f00*/  VIADD R17, R17, 0x22880 ;  /* 0x0002288011117836 */ /* 0x002fe40000000000 */
[----:B------:R-:W-:-:S05]  /*15f10*/  VIADD R0, R0, 0x1 ;  /* 0x0000000100007836 */ /* 0x000fca0000000000 */
[----:B------:R-:W-:-:S04]  /*15f20*/  ISETP.NE.AND P0, PT, R0, 0x2, PT ;  /* 0x000000020000780c */ /* 0x000fc80003f05270 */
[----:B0-----:R-:W-:Y:S02]  /*15f30*/  SEL R4, RZ, 0x1, P0 ;  /* 0x00000001ff047807 */ /* 0x001fe40000000000 */
[----:B------:R-:W-:Y:S02]  /*15f40*/  SEL R0, R0, RZ, P0 ;  /* 0x000000ff00007207 */ /* 0x000fe40000000000 */
[----:B------:R-:W-:Y:S02]  /*15f50*/  LOP3.LUT R29, R29, R4, RZ, 0x3c, !PT ;  /* 0x000000041d1d7212 */ /* 0x000fe400078e3cff */
[----:B--2---:R-:W-:Y:S01]  /*15f60*/  PRMT R17, R2, 0x654, R17 ;  /* 0x0000065402117816 */ /* 0x004fe20000000011 */
[----:B------:R-:W-:-:S03]  /*15f70*/  IMAD.MOV.U32 R2, RZ, RZ, RZ ;  /* 0x000000ffff027224 */ /* 0x000fc600078e00ff */
[----:B------:R0:W-:Y:S04]  /*15f80*/  SYNCS.ARRIVE.TRANS64.RED.A1T0 RZ, [R17+URZ], RZ ;  /* 0x000000ff11ff79a7 */ /* 0x0001e8000810043f */
.L_x_1140:
[----:B------:R-:W1:Y:S01]  /*15f90*/  S2R R4, SR_CgaCtaId ;  /* 0x0000000000047919 */ /* 0x000e620000008800 */
[----:B------:R-:W-:Y:S02]  /*15fa0*/  MOV R3, 0x400 ;  /* 0x0000040000037802 */ /* 0x000fe40000000f00 */
[----:B------:R-:W-:Y:S02]  /*15fb0*/  SHF.L.U32 R2, R2, 0x1f, RZ ;  /* 0x0000001f02027819 */ /* 0x000fe400000006ff */
[----:B-1----:R-:W-:-:S04]  /*15fc0*/  LEA R5, R4, R3, 0x18 ;  /* 0x0000000304057211 */ /* 0x002fc800078ec0ff */
[----:B------:R-:W1:Y:S02]  /*15fd0*/  SYNCS.PHASECHK.TRANS64.TRYWAIT P0, [R5+URZ+0x22820], R2 ;  /* 0x02282002050075a7 */ /* 0x000e64000800017f */
[----:B-1----:R-:W-:Y:S05]  /*15fe0*/  @!P0 BRA `(.L_x_1190) ;  /* 0x0000002000b88947 */ /* 0x002fea0003800000 */
.L_x_1263:
[----:B------:R-:W2:Y:S02]  /*15ff0*/  S2R R3, SR_TID.X ;  /* 0x0000000000037919 */ /* 0x000ea40000002100 */
[----:B--2---:R-:W-:-:S04]  /*16000*/  SHF.R.U32.HI R3, RZ, 0x5, R3 ;  /* 0x00000005ff037819 */ /* 0x004fc80000011603 */
[----:B------:R-:W-:-:S05]  /*16010*/  LOP3.LUT R3, R3, 0x3, RZ, 0xc0, !PT ;  /* 0x0000000303037812 */ /* 0x000fca00078ec0ff */
[----:B-1----:R-:W1:Y:S02]  /*16020*/  SHFL.IDX PT, R2, R3, RZ, 0x1f ;  /* 0x00001fff03027589 */ /* 0x002e6400000e0000 */
[----:B-1----:R-:W-:-:S13]  /*16030*/  ISETP.NE.AND P0, PT, R2, RZ, PT ;  /* 0x000000ff0200720c */ /* 0x002fda0003f05270 */
        /* <DEDUP_REMOVED lines=8> */
.L_x_1191:
[C---:B------:R-:W-:Y:S01]  /*160c0*/  IMAD R4, R0.reuse, 0x8, R5 ;  /* 0x0000000800047824 */ /* 0x040fe200078e0205 */
[----:B------:R-:W-:Y:S01]  /*160d0*/  SHF.L.U32 R3, R29, 0x1f, RZ ;  /* 0x0000001f1d037819 */ /* 0x000fe200000006ff */
[----:B------:R-:W-:-:S03]  /*160e0*/  VIADD R0, R0, 0x1 ;  /* 0x0000000100007836 */ /* 0x000fc60000000000 */
[----:B------:R-:W1:Y:S02]  /*160f0*/  SYNCS.PHASECHK.TRANS64.TRYWAIT P1, [R4+URZ+0x22840], R3 ;  /* 0x02284003040075a7 */ /* 0x000e64000802017f */
[----:B------:R-:W-:-:S04]  /*16100*/  ISETP.NE.AND P2, PT, R0, 0x2, PT ;  /* 0x000000020000780c */ /* 0x000fc80003f45270 */
[----:B------:R-:W-:Y:S01]  /*16110*/  SEL R2, RZ, 0x1, P2 ;  /* 0x00000001ff027807 */ /* 0x000fe20001000000 */
[----:B-1----:R-:W-:Y:S08]  /*16120*/  @!P1 BRA `(.L_x_1192) ;  /* 0x00000020007c9947 */ /* 0x002ff00003800000 */
.L_x_1264:
[----:B------:R-:W-:Y:S02]  /*16130*/  SEL R0, R0, RZ, P2 ;  /* 0x000000ff00007207 */ /* 0x000fe40001000000 */
[----:B------:R-:W-:Y:S01]  /*16140*/  LOP3.LUT R2, R29, R2, RZ, 0x3c, !PT ;  /* 0x000000021d027212 */ /* 0x000fe200078e3cff */
[----:B------:R-:W-:Y:S06]  /*16150*/  @!P0 BRA `(.L_x_1193) ;  /* 0x0000000000048947 */ /* 0x000fec0003800000 */
[----:B------:R-:W-:Y:S01]  /*16160*/  BPT.TRAP 0x1 ;  /* 0x000000040000795c */ /* 0x000fe20000300000 */
.L_x_1193:
[----:B------:R-:W-:Y:S01]  /*16170*/  IMAD R5, R0, 0x8, R5 ;  /* 0x0000000800057824 */ /* 0x000fe200078e0205 */
[----:B------:R-:W-:-:S04]  /*16180*/  SHF.L.U32 R0, R2, 0x1f, RZ ;  /* 0x0000001f02007819 */ /* 0x000fc800000006ff */
[----:B------:R-:W2:Y:S02]  /*16190*/  SYNCS.PHASECHK.TRANS64.TRYWAIT P1, [R5+URZ+0x22840], R0 ;  /* 0x02284000050075a7 */ /* 0x000ea4000802017f */
[----:B--2---:R-:W-:Y:S05]  /*161a0*/  @!P1 BRA `(.L_x_1194) ;  /* 0x0000002000709947 */ /* 0x004fea0003800000 */
.L_x_1265:
[----:B------:R-:W-:Y:S05]  /*161b0*/  @!P0 BRA `(.L_x_1195) ;  /* 0x0000000000048947 */ /* 0x000fea0003800000 */
[----:B------:R-:W-:Y:S01]  /*161c0*/  BPT.TRAP 0x1 ;  /* 0x000000040000795c */ /* 0x000fe20000300000 */
.L_x_1195:
[----:B------:R-:W3:Y:S02]  /*161d0*/  SYNCS.PHASECHK.TRANS64.TRYWAIT P1, [R4+URZ+0x22860], R3 ;  /* 0x02286003040075a7 */ /* 0x000ee4000802017f */
[----:B---3--:R-:W-:Y:S05]  /*161e0*/  @!P1 BRA `(.L_x_1196) ;  /* 0x0000002000749947 */ /* 0x008fea0003800000 */
.L_x_1266:
[----:B------:R-:W-:Y:S05]  /*161f0*/  @!P0 BRA `(.L_x_1197) ;  /* 0x0000000000048947 */ /* 0x000fea0003800000 */
[----:B------:R-:W-:Y:S01]  /*16200*/  BPT.TRAP 0x1 ;  /* 0x000000040000795c */ /* 0x000fe20000300000 */
.L_x_1197:
[----:B------:R-:W4:Y:S02]  /*16210*/  SYNCS.PHASECHK.TRANS64.TRYWAIT P1, [R5+URZ+0x22860], R0 ;  /* 0x02286000050075a7 */ /* 0x000f24000802017f */
[----:B----4-:R-:W-:Y:S05]  /*16220*/  @!P1 BRA `(.L_x_1198) ;  /* 0x0000002000789947 */ /* 0x010fea0003800000 */
.L_x_1267:
[----:B------:R-:W-:Y:S05]  /*16230*/  @!P0 BRA `(.L_x_1199) ;  /* 0x0000000000048947 */ /* 0x000fea0003800000 */
[----:B------:R-:W-:Y:S01]  /*16240*/  BPT.TRAP 0x1 ;  /* 0x000000040000795c */ /* 0x000fe20000300000 */
.L_x_1199:
[----:B------:R-:W0:Y:S02]  /*16250*/  SYNCS.PHASECHK.TRANS64.TRYWAIT P1, [R4+URZ+0x22880], R3 ;  /* 0x02288003040075a7 */ /* 0x000e24000802017f */
[----:B0-----:R-:W-:Y:S05]  /*16260*/  @!P1 BRA `(.L_x_1200) ;  /* 0x00000020007c9947 */ /* 0x001fea0003800000 */
.L_x_1268:
[----:B------:R-:W-:Y:S05]  /*16270*/  @!P0 BRA `(.L_x_1201) ;  /* 0x0000000000048947 */ /* 0x000fea0003800000 */
[----:B------:R-:W-:Y:S01]  /*16280*/  BPT.TRAP 0x1 ;  /* 0x000000040000795c */ /* 0x000fe20000300000 */
.L_x_1201:
[----:B------:R0:W0:Y:S02]  /*16290*/  SYNCS.PHASECHK.TRANS64.TRYWAIT P0, [R5+URZ+0x22880], R0 ;  /* 0x02288000050075a7 */ /* 0x000024000800017f */
[----:B0-----:R-:W-:Y:S05]  /*162a0*/  @!P0 NANOSLEEP.SYNCS 0x989680 ;  /* 0x009896800000895d */ /* 0x001fea0003900000 */
[----:B------:R-:W0:Y:S02]  /*162b0*/  @!P0 SYNCS.PHASECHK.TRANS64 P0, [R5+URZ+0x22880], R0 ;  /* 0x02288000050085a7 */ /* 0x000e24000800007f */
[----:B0-----:R-:W-:Y:S05]  /*162c0*/  @!P0 BRA `(.L_x_1201) ;  /* 0xfffffffc00f08947 */ /* 0x001fea000383ffff */
.L_x_1048:
[----:B------:R-:W-:Y:S05]  /*162d0*/  BSYNC B6 ;  /* 0x0000000000067941 */ /* 0x000fea0003800000 */
.L_x_1045:
[----:B------:R-:W-:Y:S05]  /*162e0*/  EXIT ;  /* 0x000000000000794d */ /* 0x000fea0003800000 */
.L_x_1058:
[----:B0-----:R-:W-:-:S04]  /*162f0*/  IMAD.U32 R3, RZ, RZ, UR36 ;  /* 0x00000024ff037e24 */ /* 0x001fc8000f8e00ff */
[----:B------:R0:W1:Y:S03]  /*16300*/  SYNCS.PHASECHK.TRANS64.TRYWAIT P0, [R3+URZ+0x22800], R2 ;  /* 0x02280002030075a7 */ /* 0x000066000800017f */
[----:B-1----:R-:W-:Y:S05]  /*16310*/  @!P0 NANOSLEEP.SYNCS 0x989680 ;  /* 0x009896800000895d */ /* 0x002fea0003900000 */
[----:B------:R-:W1:Y:S02]  /*16320*/  @!P0 SYNCS.PHASECHK.TRANS64 P0, [R3+URZ+0x22800], R2 ;  /* 0x02280002030085a7 */ /* 0x000e64000800007f */
[----:B-1----:R-:W-:Y:S05]  /*16330*/  @!P0 BRA `(.L_x_1058) ;  /* 0xfffffffc00ec8947 */ /* 0x002fea000383ffff */
[----:B------:R-:W-:Y:S05]  /*16340*/  BRA `(.L_x_1202) ;  /* 0xfffffeb400607947 */ /* 0x000fea000383ffff */
.L_x_1062:
[----:B-1----:R-:W-:-:S04]  /*16350*/  IMAD.U32 R3, RZ, RZ, UR36 ;  /* 0x00000024ff037e24 */ /* 0x002fc8000f8e00ff */
[----:B------:R1:W2:Y:S03]  /*16360*/  SYNCS.PHASECHK.TRANS64.TRYWAIT P1, [R3+URZ+0x22830], R2 ;  /* 0x02283002030075a7 */ /* 0x0002a6000802017f */
[----:B--2---:R-:W-:Y:S05]  /*16370*/  @!P1 NANOSLEEP.SYNCS 0x989680 ;  /* 0x009896800000995d */ /* 0x004fea0003900000 */
[----:B------:R-:W2:Y:S02]  /*16380*/  @!P1 SYNCS.PHASECHK.TRANS64 P1, [R3+URZ+0x22830], R2 ;  /* 0x02283002030095a7 */ /* 0x000ea4000802007f */
[----:B--2---:R-:W-:Y:S05]  /*16390*/  @!P1 BRA `(.L_x_1062) ;  /* 0xfffffffc00ec9947 */ /* 0x004fea000383ffff */
[----:B------:R-:W-:Y:S05]  /*163a0*/  BRA `(.L_x_1061) ;  /* 0xfffffeb4007c7947 */ /* 0x000fea000383ffff */
.L_x_1079:
[----:B-1----:R-:W-:-:S04]  /*163b0*/  IMAD.U32 R10, RZ, RZ, UR4 ;  /* 0x00000004ff0a7e24 */ /* 0x002fc8000f8e00ff */
[----:B------:R1:W2:Y:S03]  /*163c0*/  SYNCS.PHASECHK.TRANS64.TRYWAIT P1, [R10+URZ+0x22830], R9 ;  /* 0x022830090a0075a7 */ /* 0x0002a6000802017f */
[----:B--2---:R-:W-:Y:S05]  /*163d0*/  @!P1 NANOSLEEP.SYNCS 0x989680 ;  /* 0x009896800000995d */ /* 0x004fea0003900000 */
[----:B------:R-:W2:Y:S02]  /*163e0*/  @!P1 SYNCS.PHASECHK.TRANS64 P1, [R10+URZ+0x22830], R9 ;  /* 0x022830090a0095a7 */ /* 0x000ea4000802007f */
[----:B--2---:R-:W-:Y:S05]  /*163f0*/  @!P1 BRA `(.L_x_1079) ;  /* 0xfffffffc00ec9947 */ /* 0x004fea000383ffff */
[----:B------:R-:W-:Y:S05]  /*16400*/  BRA `(.L_x_1076) ;  /* 0xfffffef000f07947 */ /* 0x000fea000383ffff */
.L_x_1083:
[----:B-1----:R-:W-:-:S04]  /*16410*/  IMAD.U32 R10, RZ, RZ, UR10 ;  /* 0x0000000aff0a7e24 */ /* 0x002fc8000f8e00ff */
[----:B------:R1:W2:Y:S03]  /*16420*/  SYNCS.PHASECHK.TRANS64.TRYWAIT P1, [R10+URZ+0x22850], R9 ;  /* 0x022850090a0075a7 */ /* 0x0002a6000802017f */
[----:B--2---:R-:W-:Y:S05]  /*16430*/  @!P1 NANOSLEEP.SYNCS 0x989680 ;  /* 0x009896800000995d */ /* 0x004fea0003900000 */
[----:B------:R-:W2:Y:S02]  /*16440*/  @!P1 SYNCS.PHASECHK.TRANS64 P1, [R10+URZ+0x22850], R9 ;  /* 0x022850090a0095a7 */ /* 0x000ea4000802007f */
[----:B--2---:R-:W-:Y:S05]  /*16450*/  @!P1 BRA `(.L_x_1083) ;  /* 0xfffffffc00ec9947 */ /* 0x004fea000383ffff */
[----:B------:R-:W-:Y:S05]  /*16460*/  BRA `(.L_x_1080) ;  /* 0xfffffef400987947 */ /* 0x000fea000383ffff */
.L_x_1102:
[----:B-1----:R-:W-:-:S04]  /*16470*/  IMAD.U32 R10, RZ, RZ, UR4 ;  /* 0x00000004ff0a7e24 */ /* 0x002fc8000f8e00ff */
[----:B------:R1:W2:Y:S03]  /*16480*/  SYNCS.PHASECHK.TRANS64.TRYWAIT P1, [R10+URZ+0x22830], R9 ;  /* 0x022830090a0075a7 */ /* 0x0002a6000802017f */
[----:B--2---:R-:W-:Y:S05]  /*16490*/  @!P1 NANOSLEEP.SYNCS 0x989680 ;  /* 0x009896800000995d */ /* 0x004fea0003900000 */
[----:B------:R-:W2:Y:S02]  /*164a0*/  @!P1 SYNCS.PHASECHK.TRANS64 P1, [R10+URZ+0x22830], R9 ;  /* 0x022830090a0095a7 */ /* 0x000ea4000802007f */
[----:B--2---:R-:W-:Y:S05]  /*164b0*/  @!P1 BRA `(.L_x_1102) ;  /* 0xfffffffc00ec9947 */ /* 0x004fea000383ffff */
[----:B------:R-:W-:Y:S05]  /*164c0*/  BRA `(.L_x_1099) ;  /* 0xffffff2c00287947 */ /* 0x000fea000383ffff */
.L_x_1106:
[----:B-1----:R-:W-:-:S04]  /*164d0*/  IMAD.U32 R10, RZ, RZ, UR10 ;  /* 0x0000000aff0a7e24 */ /* 0x002fc8000f8e00ff */
[----:B------:R1:W2:Y:S03]  /*164e0*/  SYNCS.PHASECHK.TRANS64.TRYWAIT P1, [R10+URZ+0x22850], R9 ;  /* 0x022850090a0075a7 */ /* 0x0002a6000802017f */
[----:B--2---:R-:W-:Y:S05]  /*164f0*/  @!P1 NANOSLEEP.SYNCS 0x989680 ;  /* 0x009896800000995d */ /* 0x004fea0003900000 */
[----:B------:R-:W2:Y:S02]  /*16500*/  @!P1 SYNCS.PHASECHK.TRANS64 P1, [R10+URZ+0x22850], R9 ;  /* 0x022850090a0095a7 */ /* 0x000ea4000802007f */
[----:B--2---:R-:W-:Y:S05]  /*16510*/  @!P1 BRA `(.L_x_1106) ;  /* 0xfffffffc00ec9947 */ /* 0x004fea000383ffff */
[----:B------:R-:W-:Y:S05]  /*16520*/  BRA `(.L_x_1103) ;  /* 0xffffff2c00d07947 */ /* 0x000fea000383ffff */
.L_x_1114:
[----:B-1----:R-:W-:-:S04]  /*16530*/  IMAD.U32 R10, RZ, RZ, UR10 ;  /* 0x0000000aff0a7e24 */ /* 0x002fc8000f8e00ff */
[----:B------:R1:W2:Y:S03]  /*16540*/  SYNCS.PHASECHK.TRANS64.TRYWAIT P1, [R10+URZ+0x22830], R9 ;  /* 0x022830090a0075a7 */ /* 0x0002a6000802017f */
[----:B--2---:R-:W-:Y:S05]  /*16550*/  @!P1 NANOSLEEP.SYNCS 0x989680 ;  /* 0x009896800000995d */ /* 0x004fea0003900000 */
[----:B------:R-:W2:Y:S02]  /*16560*/  @!P1 SYNCS.PHASECHK.TRANS64 P1, [R10+URZ+0x22830], R9 ;  /* 0x022830090a0095a7 */ /* 0x000ea4000802007f */
[----:B--2---:R-:W-:Y:S05]  /*16570*/  @!P1 BRA `(.L_x_1114) ;  /* 0xfffffffc00ec9947 */ /* 0x004fea000383ffff */
[----:B------:R-:W-:Y:S05]  /*16580*/  BRA `(.L_x_1111) ;  /* 0xffffff5000a87947 */ /* 0x000fea000383ffff */
.L_x_1118:
[----:B-1----:R-:W-:-:S04]  /*16590*/  IMAD.U32 R10, RZ, RZ, UR10 ;  /* 0x0000000aff0a7e24 */ /* 0x002fc8000f8e00ff */
[----:B------:R1:W2:Y:S03]  /*165a0*/  SYNCS.PHASECHK.TRANS64.TRYWAIT P1, [R10+URZ+0x22850], R9 ;  /* 0x022850090a0075a7 */ /* 0x0002a6000802017f */
[----:B--2---:R-:W-:Y:S05]  /*165b0*/  @!P1 NANOSLEEP.SYNCS 0x989680 ;  /* 0x009896800000995d */ /* 0x004fea0003900000 */
[----:B------:R-:W2:Y:S02]  /*165c0*/  @!P1 SYNCS.PHASECHK.TRANS64 P1, [R10+URZ+0x22850], R9 ;  /* 0x022850090a0095a7 */ /* 0x000ea4000802007f */
[----:B--2---:R-:W-:Y:S05]  /*165d0*/  @!P1 BRA `(.L_x_1118) ;  /* 0xfffffffc00ec9947 */ /* 0x004fea000383ffff */
[----:B------:R-:W-:Y:S05]  /*165e0*/  BRA `(.L_x_1115) ;  /* 0xffffff5400407947 */ /* 0x000fea000383ffff */
.L_x_1133:
[----:B-1----:R-:W-:-:S04]  /*165f0*/  IMAD.U32 R3, RZ, RZ, UR5 ;  /* 0x00000005ff037e24 */ /* 0x002fc8000f8e00ff */
[----:B------:R1:W3:Y:S03]  /*16600*/  SYNCS.PHASECHK.TRANS64.TRYWAIT P1, [R3+URZ+0x22850], R2 ;  /* 0x02285002030075a7 */ /* 0x0002e6000802017f */
[----:B---3--:R-:W-:Y:S05]  /*16610*/  @!P1 NANOSLEEP.SYNCS 0x989680 ;  /* 0x009896800000995d */ /* 0x008fea0003900000 */
[----:B------:R-:W3:Y:S02]  /*16620*/  @!P1 SYNCS.PHASECHK.TRANS64 P1, [R3+URZ+0x22850], R2 ;  /* 0x02285002030095a7 */ /* 0x000ee4000802007f */
[----:B---3--:R-:W-:Y:S05]  /*16630*/  @!P1 BRA `(.L_x_1133) ;  /* 0xfffffffc00ec9947 */ /* 0x008fea000383ffff */
[----:B------:R-:W-:Y:S05]  /*16640*/  BRA `(.L_x_1132) ;  /* 0xffffff8400fc7947 */ /* 0x000fea000383ffff */
.L_x_1152:
[----:B------:R-:W-:Y:S02]  /*16650*/  IMAD.MOV.U32 R13, RZ, RZ, R27 ;  /* 0x000000ffff0d7224 */ /* 0x000fe400078e001b */
[----:B0-----:R-:W-:Y:S02]  /*16660*/  IMAD.MOV.U32 R12, RZ, RZ, RZ ;  /* 0x000000ffff0c7224 */ /* 0x001fe400078e00ff */
[----:B------:R-:W-:Y:S02]  /*16670*/  IMAD.MOV.U32 R11, RZ, RZ, 0x1f ;  /* 0x0000001fff0b7424 */ /* 0x000fe400078e00ff */
[----:B------:R-:W-:-:S07]  /*16680*/  IMAD.MOV.U32 R15, RZ, RZ, -0x1 ;  /* 0xffffffffff0f7424 */ /* 0x000fce00078e00ff */
[----:B-----5:R-:W-:Y:S05]  /*16690*/  WARPSYNC.COLLECTIVE R15, `(.L_x_1203) ;  /* 0x000000000f087348 */ /* 0x020fea0003c00000 */
[----:B------:R0:W1:Y:S02]  /*166a0*/  SHFL.IDX P6, R14, R13, R12, R11 ;  /* 0x0000000c0d0e7389 */ /* 0x00006400000c000b */
[----:B01---5:R-:W-:Y:S01]  /*166b0*/  ENDCOLLECTIVE ;  /* 0x000000000000791b */ /* 0x023fe20003800000 */
.L_x_1203:
[----:B------:R-:W-:Y:S05]  /*166c0*/  BRA `(.L_x_1204) ;  /* 0xffffffc800847947 */ /* 0x000fea000383ffff */
.L_x_1154:
[----:B--2---:R-:W-:-:S04]  /*166d0*/  IMAD.U32 R2, RZ, RZ, UR48 ;  /* 0x00000030ff027e24 */ /* 0x004fc8000f8e00ff */
[----:B------:R2:W3:Y:S03]  /*166e0*/  SYNCS.PHASECHK.TRANS64.TRYWAIT P0, [R2+URZ+0x22880], R27 ;  /* 0x0228801b020075a7 */ /* 0x0004e6000800017f */
[----:B---3--:R-:W-:Y:S05]  /*166f0*/  @!P0 NANOSLEEP.SYNCS 0x989680 ;  /* 0x009896800000895d */ /* 0x008fea0003900000 */
[----:B------:R-:W3:Y:S02]  /*16700*/  @!P0 SYNCS.PHASECHK.TRANS64 P0, [R2+URZ+0x22880], R27 ;  /* 0x0228801b020085a7 */ /* 0x000ee4000800007f */
[----:B---3--:R-:W-:Y:S05]  /*16710*/  @!P0 BRA `(.L_x_1154) ;  /* 0xfffffffc00ec8947 */ /* 0x008fea000383ffff */
[----:B------:R-:W-:Y:S05]  /*16720*/  BRA `(.L_x_1205) ;  /* 0xffffffc800c87947 */ /* 0x000fea000383ffff */
.L_x_1155:
[----:B------:R-:W-:Y:S01]  /*16730*/  BSSY B0, `(.L_x_1206) ;  /* 0x0000008000007945 */ /* 0x000fe20003800000 */
[----:B------:R-:W-:Y:S02]  /*16740*/  IMAD.MOV.U32 R13, RZ, RZ, R9 ;  /* 0x000000ffff0d7224 */ /* 0x000fe400078e0009 */
[----:B------:R-:W-:Y:S02]  /*16750*/  IMAD.MOV.U32 R12, RZ, RZ, RZ ;  /* 0x000000ffff0c7224 */ /* 0x000fe400078e00ff */
[----:B------:R-:W-:Y:S02]  /*16760*/  IMAD.MOV.U32 R11, RZ, RZ, 0x1c1f ;  /* 0x00001c1fff0b7424 */ /* 0x000fe400078e00ff */
[----:B------:R-:W-:-:S07]  /*16770*/  IMAD.MOV.U32 R15, RZ, RZ, -0x1 ;  /* 0xffffffffff0f7424 */ /* 0x000fce00078e00ff */
[----:B------:R-:W-:Y:S05]  /*16780*/  WARPSYNC.COLLECTIVE R15, `(.L_x_1207) ;  /* 0x000000000f087348 */ /* 0x000fea0003c00000 */
[----:B------:R0:W1:Y:S02]  /*16790*/  SHFL.IDX P6, R14, R13, R12, R11 ;  /* 0x0000000c0d0e7389 */ /* 0x00006400000c000b */
[----:B01----:R-:W-:Y:S01]  /*167a0*/  ENDCOLLECTIVE ;  /* 0x000000000000791b */ /* 0x003fe20003800000 */
.L_x_1207:
[----:B------:R-:W-:Y:S05]  /*167b0*/  BSYNC B0 ;  /* 0x0000000000007941 */ /* 0x000fea0003800000 */
.L_x_1206:
[----:B------:R-:W-:Y:S01]  /*167c0*/  IMAD.MOV.U32 R13, RZ, RZ, R8 ;  /* 0x000000ffff0d7224 */ /* 0x000fe200078e0008 */
[----:B------:R-:W-:Y:S01]  /*167d0*/  LOP3.LUT P1, RZ, R30, 0x2, RZ, 0xc0, !PT ;  /* 0x000000021eff7812 */ /* 0x000fe2000782c0ff */
[----:B------:R-:W-:Y:S01]  /*167e0*/  IMAD.MOV.U32 R12, RZ, RZ, RZ ;  /* 0x000000ffff0c7224 */ /* 0x000fe200078e00ff */
[C---:B------:R-:W-:Y:S01]  /*167f0*/  ISETP.GE.AND P2, PT, R7.reuse, 0x21, PT ;  /* 0x000000210700780c */ /* 0x040fe20003f46270 */
[----:B------:R-:W-:Y:S01]  /*16800*/  IMAD.MOV.U32 R11, RZ, RZ, 0x1c1f ;  /* 0x00001c1fff0b7424 */ /* 0x000fe200078e00ff */
[----:B------:R-:W-:Y:S01]  /*16810*/  ISETP.GE.AND P4, PT, R7, 0x61, PT ;  /* 0x000000610700780c */ /* 0x000fe20003f86270 */
[----:B------:R-:W-:Y:S02]  /*16820*/  IMAD.MOV.U32 R15, RZ, RZ, -0x1 ;  /* 0xffffffffff0f7424 */ /* 0x000fe400078e00ff */
[----:B------:R-:W-:Y:S02]  /*16830*/  IMAD.MOV.U32 R3, RZ, RZ, R14 ;  /* 0x000000ffff037224 */ /* 0x000fe400078e000e */
[----:B------:R-:W-:-:S08]  /*16840*/  VIADD R5, R5, UR48 ;  /* 0x0000003005057c36 */ /* 0x000fd00008000000 */
[----:B------:R-:W-:Y:S05]  /*16850*/  WARPSYNC.COLLECTIVE R15, `(.L_x_1208) ;  /* 0x000000000f087348 */ /* 0x000fea0003c00000 */
[----:B------:R0:W1:Y:S02]  /*16860*/  SHFL.IDX P6, R14, R13, R12, R11 ;  /* 0x0000000c0d0e7389 */ /* 0x00006400000c000b */
[----:B01----:R-:W-:Y:S01]  /*16870*/  ENDCOLLECTIVE ;  /* 0x000000000000791b */ /* 0x003fe20003800000 */
.L_x_1208:
[----:B------:R-:W-:Y:S02]  /*16880*/  IMAD.IADD R6, R34, 0x1, R5 ;  /* 0x0000000122067824 */ /* 0x000fe400078e0205 */
[----:B------:R-:W-:Y:S02]  /*16890*/  VIADD R36, R5, 0x8400 ;  /* 0x0000840005247836 */ /* 0x000fe40000000000 */
[----:B------:R-:W-:Y:S02]  /*168a0*/  IMAD.MOV.U32 R13, RZ, RZ, R9 ;  /* 0x000000ffff0d7224 */ /* 0x000fe400078e0009 */
[----:B------:R-:W-:Y:S01]  /*168b0*/  IMAD.MOV.U32 R12, RZ, RZ, 0x1 ;  /* 0x00000001ff0c7424 */ /* 0x000fe200078e00ff */
[----:B------:R-:W-:-:S13]  /*168c0*/  IADD3 R2, P0, R29, R14, RZ ;  /* 0x0000000e1d027210 */ /* 0x000fda0007f1e0ff */
[----:B------:R-:W-:Y:S05]  /*168d0*/  WARPSYNC.COLLECTIVE R15, `(.L_x_1209) ;  /* 0x000000000f087348 */ /* 0x000fea0003c00000 */
[----:B------:R0:W1:Y:S02]  /*168e0*/  SHFL.IDX P6, R14, R13, R12, R11 ;  /* 0x0000000c0d0e7389 */ /* 0x00006400000c000b */
[----:B01----:R-:W-:Y:S01]  /*168f0*/  ENDCOLLECTIVE ;  /* 0x000000000000791b */ /* 0x003fe20003800000 */
.L_x_1209:
        /* <DEDUP_REMOVED lines=13> */
.L_x_1210:
[----:B------:R-:W-:Y:S02]  /*169d0*/  IMAD.MOV.U32 R13, RZ, RZ, R9 ;  /* 0x000000ffff0d7224 */ /* 0x000fe400078e0009 */
[----:B------:R-:W-:Y:S01]  /*169e0*/  IMAD.MOV.U32 R12, RZ, RZ, 0x2 ;  /* 0x00000002ff0c7424 */ /* 0x000fe200078e00ff */
[----:B------:R-:W-:-:S13]  /*169f0*/  IADD3 R2, P0, R29, R14, RZ ;  /* 0x0000000e1d027210 */ /* 0x000fda0007f1e0ff */
[----:B------:R-:W-:Y:S05]  /*16a00*/  WARPSYNC.COLLECTIVE R15, `(.L_x_1211) ;  /* 0x000000000f087348 */ /* 0x000fea0003c00000 */
[----:B------:R0:W1:Y:S02]  /*16a10*/  SHFL.IDX P6, R14, R13, R12, R11 ;  /* 0x0000000c0d0e7389 */ /* 0x00006400000c000b */
[----:B01----:R-:W-:Y:S01]  /*16a20*/  ENDCOLLECTIVE ;  /* 0x000000000000791b */ /* 0x003fe20003800000 */
.L_x_1211:
        /* <DEDUP_REMOVED lines=13> */
.L_x_1212:
[----:B------:R-:W-:Y:S02]  /*16b00*/  IMAD.MOV.U32 R13, RZ, RZ, R9 ;  /* 0x000000ffff0d7224 */ /* 0x000fe400078e0009 */
[----:B------:R-:W-:Y:S01]  /*16b10*/  IMAD.MOV.U32 R12, RZ, RZ, 0x3 ;  /* 0x00000003ff0c7424 */ /* 0x000fe200078e00ff */
[----:B------:R-:W-:-:S13]  /*16b20*/  IADD3 R2, P0, R29, R14, RZ ;  /* 0x0000000e1d027210 */ /* 0x000fda0007f1e0ff */
[----:B------:R-:W-:Y:S05]  /*16b30*/  WARPSYNC.COLLECTIVE R15, `(.L_x_1213) ;  /* 0x000000000f087348 */ /* 0x000fea0003c00000 */
[----:B------:R0:W1:Y:S02]  /*16b40*/  SHFL.IDX P6, R14, R13, R12, R11 ;  /* 0x0000000c0d0e7389 */ /* 0x00006400000c000b */
[----:B01----:R-:W-:Y:S01]  /*16b50*/  ENDCOLLECTIVE ;  /* 0x000000000000791b */ /* 0x003fe20003800000 */
.L_x_1213:
        /* <DEDUP_REMOVED lines=8> */
[----:B------:R-:W-:Y:S01]  /*16be0*/  ISETP.LT.OR P0, PT, R7, 0x41, P5 ;  /* 0x000000410700780c */ /* 0x000fe20002f01670 */
[----:B------:R-:W-:-:S12]  /*16bf0*/  IMAD.MOV.U32 R9, RZ, RZ, R14 ;  /* 0x000000ffff097224 */ /* 0x000fd800078e000e */
[----:B0-----:R-:W-:Y:S05]  /*16c00*/  WARPSYNC.COLLECTIVE R15, `(.L_x_1214) ;  /* 0x000000000f087348 */ /* 0x001fea0003c00000 */
[----:B------:R1:W2:Y:S02]  /*16c10*/  SHFL.IDX P6, R14, R13, R12, R11 ;  /* 0x0000000c0d0e7389 */ /* 0x0002a400000c000b */
[----:B012---:R-:W-:Y:S01]  /*16c20*/  ENDCOLLECTIVE ;  /* 0x000000000000791b */ /* 0x007fe20003800000 */
.L_x_1214:
[----:B------:R-:W-:Y:S01]  /*16c30*/  @!PT LDS RZ, [RZ] ;  /* 0x00000000fffff984 */ /* 0x000fe20000000800 */
[----:B------:R-:W-:Y:S01]  /*16c40*/  @!PT LDS RZ, [RZ] ;  /* 0x00000000fffff984 */ /* 0x000fe20000000800 */
[----:B------:R-:W-:Y:S01]  /*16c50*/  @!PT LDS RZ, [RZ] ;  /* 0x00000000fffff984 */ /* 0x000fe20000000800 */
[----:B------:R0:W-:Y:S01]  /*16c60*/  LDGSTS.E.BYPASS.LTC128B.128 [R6+0xa400], desc[UR42][R2.64+0x40], !P0 ;  /* 0x0a40004002067fae */ /* 0x0001e2000c101d6a */
[----:B------:R-:W-:Y:S05]  /*16c70*/  BRA `(.L_x_1215) ;  /* 0xffffffc800887947 */ /* 0x000fea000383ffff */
.L_x_1158:
[----:B0-----:R-:W-:-:S04]  /*16c80*/  IMAD.U32 R2, RZ, RZ, UR48 ;  /* 0x00000030ff027e24 */ /* 0x001fc8000f8e00ff */
[----:B------:R0:W1:Y:S03]  /*16c90*/  SYNCS.PHASECHK.TRANS64.TRYWAIT P0, [R2+URZ+0x22840], R27 ;  /* 0x0228401b020075a7 */ /* 0x000066000800017f */
[----:B-1----:R-:W-:Y:S05]  /*16ca0*/  @!P0 NANOSLEEP.SYNCS 0x989680 ;  /* 0x009896800000895d */ /* 0x002fea0003900000 */
[----:B------:R-:W1:Y:S02]  /*16cb0*/  @!P0 SYNCS.PHASECHK.TRANS64 P0, [R2+URZ+0x22840], R27 ;  /* 0x0228401b020085a7 */ /* 0x000e64000800007f */
[----:B-1----:R-:W-:Y:S05]  /*16cc0*/  @!P0 BRA `(.L_x_1158) ;  /* 0xfffffffc00ec8947 */ /* 0x002fea000383ffff */
[----:B------:R-:W-:Y:S05]  /*16cd0*/  BRA `(.L_x_1216) ;  /* 0xffffffc800d07947 */ /* 0x000fea000383ffff */
.L_x_1159:
        /* <DEDUP_REMOVED lines=8> */
.L_x_1218:
[----:B------:R-:W-:Y:S05]  /*16d60*/  BSYNC B0 ;  /* 0x0000000000007941 */ /* 0x000fea0003800000 */
.L_x_1217:
[----:B------:R-:W-:Y:S01]  /*16d70*/  IMAD.MOV.U32 R13, RZ, RZ, R0 ;  /* 0x000000ffff0d7224 */ /* 0x000fe200078e0000 */
[----:B------:R-:W-:Y:S01]  /*16d80*/  P2R R5, PR, RZ, 0x10 ;  /* 0x00000010ff057803 */ /* 0x000fe20000000000 */
[----:B------:R-:W-:Y:S01]  /*16d90*/  IMAD.MOV.U32 R12, RZ, RZ, RZ ;  /* 0x000000ffff0c7224 */ /* 0x000fe200078e00ff */
[----:B------:R-:W-:Y:S01]  /*16da0*/  LOP3.LUT P4, RZ, R8, 0x8, RZ, 0xc0, !PT ;  /* 0x0000000808ff7812 */ /* 0x000fe2000788c0ff */
[----:B------:R-:W-:Y:S02]  /*16db0*/  IMAD.MOV.U32 R11, RZ, RZ, 0x1c1f ;  /* 0x00001c1fff0b7424 */ /* 0x000fe400078e00ff */
[----:B------:R-:W-:Y:S02]  /*16dc0*/  IMAD.MOV.U32 R15, RZ, RZ, -0x1 ;  /* 0xffffffffff0f7424 */ /* 0x000fe400078e00ff */
[----:B------:R-:W-:Y:S02]  /*16dd0*/  IMAD.MOV.U32 R2, RZ, RZ, R14 ;  /* 0x000000ffff027224 */ /* 0x000fe400078e000e */
[----:B------:R-:W-:-:S07]  /*16de0*/  @P3 VIADD R7, R37, UR48 ;  /* 0x0000003025073c36 */ /* 0x000fce0008000000 */
[----:B------:R-:W-:Y:S05]  /*16df0*/  WARPSYNC.COLLECTIVE R15, `(.L_x_1219) ;  /* 0x000000000f087348 */ /* 0x000fea0003c00000 */
[----:B------:R0:W1:Y:S02]  /*16e00*/  SHFL.IDX P6, R14, R13, R12, R11 ;  /* 0x0000000c0d0e7389 */ /* 0x00006400000c000b */
[----:B01----:R-:W-:Y:S01]  /*16e10*/  ENDCOLLECTIVE ;  /* 0x000000000000791b */ /* 0x003fe20003800000 */
.L_x_1219:
[----:B------:R-:W-:Y:S02]  /*16e20*/  @P2 VIADD R21, R37, UR48 ;  /* 0x0000003025152c36 */ /* 0x000fe40008000000 */
[----:B------:R-:W-:Y:S02]  /*16e30*/  IMAD.MOV.U32 R13, RZ, RZ, R4 ;  /* 0x000000ffff0d7224 */ /* 0x000fe400078e0004 */
[----:B------:R-:W-:Y:S01]  /*16e40*/  IMAD.MOV.U32 R12, RZ, RZ, 0x1 ;  /* 0x00000001ff0c7424 */ /* 0x000fe200078e00ff */
[----:B------:R-:W-:Y:S02]  /*16e50*/  LOP3.LUT P6, RZ, R8, 0x10, RZ, 0xc0, !PT ;  /* 0x0000001008ff7812 */ /* 0x000fe400078cc0ff */
[----:B------:R-:W-:-:S05]  /*16e60*/  @P3 IADD3 R14, P0, R29, R14, RZ ;  /* 0x0000000e1d0e3210 */ /* 0x000fca0007f1e0ff */
[----:B------:R-:W-:Y:S02]  /*16e70*/  @P3 IMAD.X R3, RZ, RZ, R2, P0 ;  /* 0x000000ffff033224 */ /* 0x000fe400000e0602 */
[----:B------:R-:W-:-:S05]  /*16e80*/  @P3 IMAD.MOV.U32 R2, RZ, RZ, R14 ;  /* 0x000000ffff023224 */ /* 0x000fca00078e000e */
[----:B------:R-:W-:Y:S01]  /*16e90*/  @!PT LDS RZ, [RZ] ;  /* 0x00000000fffff984 */ /* 0x000fe20000000800 */
[----:B------:R-:W-:Y:S01]  /*16ea0*/  @!PT LDS RZ, [RZ] ;  /* 0x00000000fffff984 */ /* 0x000fe20000000800 */
[----:B------:R-:W-:Y:S01]  /*16eb0*/  @!PT LDS RZ, [RZ] ;  /* 0x00000000fffff984 */ /* 0x000fe20000000800 */
[----:B------:R0:W-:Y:S02]  /*16ec0*/  @P3 LDGSTS.E.BYPASS.LTC128B.128 [R7+0x16400], desc[UR42][R2.64], !P6 ;  /* 0x1640000002073fae */ /* 0x0001e4000f101d6a */
[----:B0-----:R-:W-:Y:S05]  /*16ed0*/  WARPSYNC.COLLECTIVE R15, `(.L_x_1220) ;  /* 0x000000000f087348 */ /* 0x001fea0003c00000 */
[----:B------:R1:W2:Y:S02]  /*16ee0*/  SHFL.IDX P6, R14, R13, R12, R11 ;  /* 0x0000000c0d0e7389 */ /* 0x0002a400000c000b */
[----:B012---:R-:W-:Y:S01]  /*16ef0*/  ENDCOLLECTIVE ;  /* 0x000000000000791b */ /* 0x007fe20003800000 */
.L_x_1220:
[----:B------:R-:W-:Y:S01]  /*16f00*/  @!PT LDS RZ, [RZ] ;  /* 0x00000000fffff984 */ /* 0x000fe20000000800 */
[----:B------:R-:W-:Y:S01]  /*16f10*/  @!PT LDS RZ, [RZ] ;  /* 0x00000000fffff984 */ /* 0x000fe20000000800 */
[----:B------:R-:W-:Y:S01]  /*16f20*/  @!PT LDS RZ, [RZ] ;  /* 0x00000000fffff984 */ /* 0x000fe20000000800 */
[----:B------:R0:W-:Y:S04]  /*16f30*/  @P3 LDGSTS.E.BYPASS.LTC128B.128 [R7+0x18400], desc[UR42][R2.64+0x40], !P4 ;  /* 0x1840004002073fae */ /* 0x0001e8000e101d6a */
[----:B------:R0:W-:Y:S01]  /*16f40*/  @P3 LDGSTS.E.BYPASS.LTC128B.128 [R7+0x1a400], desc[UR42][R2.64+0x80], !P5 ;  /* 0x1a40008002073fae */ /* 0x0001e2000e901d6a */
[----:B------:R-:W-:Y:S01]  /*16f50*/  LOP3.LUT P3, RZ, R8, 0x10, RZ, 0xc0, !PT ;  /* 0x0000001008ff7812 */ /* 0x000fe2000786c0ff */
[----:B------:R-:W-:Y:S02]  /*16f60*/  IMAD.MOV.U32 R13, RZ, RZ, R0 ;  /* 0x000000ffff0d7224 */ /* 0x000fe400078e0000 */
[----:B------:R-:W-:-:S10]  /*16f70*/  IMAD.MOV.U32 R6, RZ, RZ, R14 ;  /* 0x000000ffff067224 */ /* 0x000fd400078e000e */
[----:B0-----:R-:W-:Y:S05]  /*16f80*/  WARPSYNC.COLLECTIVE R15, `(.L_x_1221) ;  /* 0x000000000f087348 */ /* 0x001fea0003c00000 */
[----:B------:R1:W2:Y:S02]  /*16f90*/  SHFL.IDX P6, R14, R13, R12, R11 ;  /* 0x0000000c0d0e7389 */ /* 0x0002a400000c000b */
[----:B012---:R-:W-:Y:S01]  /*16fa0*/  ENDCOLLECTIVE ;  /* 0x000000000000791b */ /* 0x007fe20003800000 */
.L_x_1221:
[----:B------:R-:W-:Y:S02]  /*16fb0*/  IMAD.MOV.U32 R13, RZ, RZ, R4 ;  /* 0x000000ffff0d7224 */ /* 0x000fe400078e0004 */
[----:B------:R-:W-:Y:S01]  /*16fc0*/  IMAD.MOV.U32 R12, RZ, RZ, 0x2 ;  /* 0x00000002ff0c7424 */ /* 0x000fe200078e00ff */
[----:B------:R-:W-:-:S05]  /*16fd0*/  @P2 IADD3 R14, P0, R29, R14, RZ ;  /* 0x0000000e1d0e2210 */ /* 0x000fca0007f1e0ff */
[----:B------:R-:W-:-:S08]  /*16fe0*/  @P2 IMAD.MOV.U32 R2, RZ, RZ, R14 ;  /* 0x000000ffff022224 */ /* 0x000fd000078e000e */
[----:B------:R-:W-:Y:S05]  /*16ff0*/  WARPSYNC.COLLECTIVE R15, `(.L_x_1222) ;  /* 0x000000000f087348 */ /* 0x000fea0003c00000 */
[----:B------:R0:W1:Y:S02]  /*17000*/  SHFL.IDX P6, R14, R13, R12, R11 ;  /* 0x0000000c0d0e7389 */ /* 0x00006400000c000b */
[----:B01----:R-:W-:Y:S01]  /*17010*/  ENDCOLLECTIVE ;  /* 0x000000000000791b */ /* 0x003fe20003800000 */
.L_x_1222:
[----:B------:R-:W-:-:S04]  /*17020*/  @P2 IMAD.X R9, RZ, RZ, R6, P0 ;  /* 0x000000ffff092224 */ /* 0x000fc800000e0606 */
[----:B------:R-:W-:Y:S02]  /*17030*/  @P2 IMAD.MOV.U32 R3, RZ, RZ, R9 ;  /* 0x000000ffff032224 */ /* 0x000fe400078e0009 */
[----:B------:R-:W-:-:S03]  /*17040*/  @P1 VIADD R9, R37, UR48 ;  /* 0x0000003025091c36 */ /* 0x000fc60008000000 */
        /* <DEDUP_REMOVED lines=11> */
.L_x_1223:
[----:B------:R-:W-:Y:S02]  /*17100*/  IMAD.MOV.U32 R13, RZ, RZ, R4 ;  /* 0x000000ffff0d7224 */ /* 0x000fe400078e0004 */
[----:B------:R-:W-:Y:S01]  /*17110*/  IMAD.MOV.U32 R12, RZ, RZ, 0x3 ;  /* 0x00000003ff0c7424 */ /* 0x000fe200078e00ff */
[----:B------:R-:W-:-:S05]  /*17120*/  @P1 IADD3 R14, P0, R29, R14, RZ ;  /* 0x0000000e1d0e1210 */ /* 0x000fca0007f1e0ff */
[----:B------:R-:W-:-:S08]  /*17130*/  @P1 IMAD.MOV.U32 R2, RZ, RZ, R14 ;  /* 0x000000ffff021224 */ /* 0x000fd000078e000e */
[----:B------:R-:W-:Y:S05]  /*17140*/  WARPSYNC.COLLECTIVE R15, `(.L_x_1224) ;  /* 0x000000000f087348 */ /* 0x000fea0003c00000 */
[----:B------:R0:W1:Y:S02]  /*17150*/  SHFL.IDX P6, R14, R13, R12, R11 ;  /* 0x0000000c0d0e7389 */ /* 0x00006400000c000b */
[----:B01----:R-:W-:Y:S01]  /*17160*/  ENDCOLLECTIVE ;  /* 0x000000000000791b */ /* 0x003fe20003800000 */
.L_x_1224:
[----:B------:R-:W-:-:S04]  /*17170*/  @P1 IMAD.X R7, RZ, RZ, R6, P0 ;  /* 0x000000ffff071224 */ /* 0x000fc800000e0606 */
[----:B------:R-:W-:-:S05]  /*17180*/  @P1 IMAD.MOV.U32 R3, RZ, RZ, R7 ;  /* 0x000000ffff031224 */ /* 0x000fca00078e0007 */
[----:B------:R-:W-:Y:S01]  /*17190*/  @!PT LDS RZ, [RZ] ;  /* 0x00000000fffff984 */ /* 0x000fe20000000800 */
[----:B------:R-:W-:Y:S01]  /*171a0*/  @!PT LDS RZ, [RZ] ;  /* 0x00000000fffff984 */ /* 0x000fe20000000800 */
[----:B------:R-:W-:Y:S01]  /*171b0*/  @!PT LDS RZ, [RZ] ;  /* 0x00000000fffff984 */ /* 0x000fe20000000800 */
[----:B------:R0:W-:Y:S01]  /*171c0*/  @P1 LDGSTS.E.BYPASS.LTC128B.128 [R9+0x17400], desc[UR42][R2.64], !P3 ;  /* 0x1740000002091fae */ /* 0x0001e2000d901d6a */
[----:B------:R-:W-:-:S03]  /*171d0*/  IMAD.MOV.U32 R13, RZ, RZ, R0 ;  /* 0x000000ffff0d7224 */ /* 0x000fc600078e0000 */
[----:B------:R0:W-:Y:S01]  /*171e0*/  @P1 LDGSTS.E.BYPASS.LTC128B.128 [R9+0x19400], desc[UR42][R2.64+0x40], !P4 ;  /* 0x1940004002091fae */ /* 0x0001e2000e101d6a */
[----:B------:R-:W-:-:S03]  /*171f0*/  ISETP.NE.AND P4, PT, R5, RZ, PT ;  /* 0x000000ff0500720c */ /* 0x000fc60003f85270 */
[----:B------:R0:W-:Y:S01]  /*17200*/  @P1 LDGSTS.E.BYPASS.LTC128B.128 [R9+0x1b400], desc[UR42][R2.64+0x80], !P5 ;  /* 0x1b40008002091fae */ /* 0x0001e2000e901d6a */
[----:B------:R-:W-:-:S09]  /*17210*/  IMAD.MOV.U32 R5, RZ, RZ, R14 ;  /* 0x000000ffff057224 */ /* 0x000fd200078e000e */
[----:B0-----:R-:W-:Y:S05]  /*17220*/  WARPSYNC.COLLECTIVE R15, `(.L_x_1225) ;  /* 0x000000000f087348 */ /* 0x001fea0003c00000 */
[----:B------:R1:W2:Y:S02]  /*17230*/  SHFL.IDX P6, R14, R13, R12, R11 ;  /* 0x0000000c0d0e7389 */ /* 0x0002a400000c000b */
[----:B012---:R-:W-:Y:S01]  /*17240*/  ENDCOLLECTIVE ;  /* 0x000000000000791b */ /* 0x007fe20003800000 */
.L_x_1225:
[----:B------:R-:W-:Y:S05]  /*17250*/  BRA `(.L_x_1226) ;  /* 0xffffffc800887947 */ /* 0x000fea000383ffff */
.L_x_1162:
[----:B------:R-:W-:Y:S02]  /*17260*/  IMAD.MOV.U32 R13, RZ, RZ, R5 ;  /* 0x000000ffff0d7224 */ /* 0x000fe400078e0005 */
[----:B------:R-:W-:Y:S02]  /*17270*/  IMAD.MOV.U32 R12, RZ, RZ, RZ ;  /* 0x000000ffff0c7224 */ /* 0x000fe400078e00ff */
[----:B------:R-:W-:Y:S02]  /*17280*/  IMAD.MOV.U32 R11, RZ, RZ, 0x1c1f ;  /* 0x00001c1fff0b7424 */ /* 0x000fe400078e00ff */
[----:B------:R-:W-:-:S07]  /*17290*/  IMAD.MOV.U32 R15, RZ, RZ, -0x1 ;  /* 0xffffffffff0f7424 */ /* 0x000fce00078e00ff */
[----:B------:R-:W-:Y:S05]  /*172a0*/  WARPSYNC.COLLECTIVE R15, `(.L_x_1227) ;  /* 0x000000000f087348 */ /* 0x000fea0003c00000 */
[----:B------:R0:W1:Y:S02]  /*172b0*/  SHFL.IDX P6, R14, R13, R12, R11 ;  /* 0x0000000c0d0e7389 */ /* 0x00006400000c000b */
[----:B01----:R-:W-:Y:S01]  /*172c0*/  ENDCOLLECTIVE ;  /* 0x000000000000791b */ /* 0x003fe20003800000 */
.L_x_1227:
[----:B------:R-:W-:Y:S02]  /*172d0*/  IMAD.MOV.U32 R13, RZ, RZ, R4 ;  /* 0x000000ffff0d7224 */ /* 0x000fe400078e0004 */
[----:B------:R-:W-:-:S07]  /*172e0*/  IMAD.MOV.U32 R2, RZ, RZ, R14 ;  /* 0x000000ffff027224 */ /* 0x000fce00078e000e */
[----:B------:R-:W-:Y:S05]  /*172f0*/  WARPSYNC.COLLECTIVE R15, `(.L_x_1228) ;  /* 0x000000000f087348 */ /* 0x000fea0003c00000 */
[----:B------:R0:W1:Y:S02]  /*17300*/  SHFL.IDX P6, R14, R13, R12, R11 ;  /* 0x0000000c0d0e7389 */ /* 0x00006400000c000b */
[----:B01----:R-:W-:Y:S01]  /*17310*/  ENDCOLLECTIVE ;  /* 0x000000000000791b */ /* 0x003fe20003800000 */
.L_x_1228:
[----:B------:R-:W-:Y:S02]  /*17320*/  ULDC UR4, c[0x0][0x288] ;  /* 0x0000a20000047ab9 */ /* 0x000fe40000000800 */
[----:B------:R-:W-:Y:S02]  /*17330*/  IMAD R7, R0, UR4, RZ ;  /* 0x0000000400077c24 */ /* 0x000fe4000f8e02ff */
[----:B------:R-:W-:-:S04]  /*17340*/  VIADD R0, R23, UR41 ;  /* 0x0000002917007c36 */ /* 0x000fc80008000000 */
[C---:B------:R-:W-:Y:S01]  /*17350*/  VIADD R6, R0.reuse, 0x20 ;  /* 0x0000002000067836 */ /* 0x040fe20000000000 */
[----:B------:R-:W-:Y:S01]  /*17360*/  ISETP.GE.AND P0, PT, R0, R7, PT ;  /* 0x000000070000720c */ /* 0x000fe20003f06270 */
[----:B------:R-:W-:Y:S02]  /*17370*/  IMAD.MOV.U32 R13, RZ, RZ, R5 ;  /* 0x000000ffff0d7224 */ /* 0x000fe400078e0005 */
[----:B------:R-:W-:-:S10]  /*17380*/  IMAD.MOV.U32 R12, RZ, RZ, 0x1 ;  /* 0x00000001ff0c7424 */ /* 0x000fd400078e00ff */
[----:B------:R-:W-:Y:S01]  /*17390*/  @!P0 VIADD R19, R37, UR48 ;  /* 0x0000003025138c36 */ /* 0x000fe20008000000 */
[----:B------:R-:W-:-:S05]  /*173a0*/  @!P0 IADD3 R14, P4, R29, R14, RZ ;  /* 0x0000000e1d0e8210 */ /* 0x000fca0007f9e0ff */
[----:B------:R-:W-:Y:S02]  /*173b0*/  @!P0 IMAD.X R3, RZ, RZ, R2, P4 ;  /* 0x000000ffff038224 */ /* 0x000fe400020e0602 */
[----:B------:R-:W-:-:S07]  /*173c0*/  @!P0 IMAD.MOV.U32 R2, RZ, RZ, R14 ;  /* 0x000000ffff028224 */ /* 0x000fce00078e000e */
[----:B------:R-:W-:Y:S05]  /*173d0*/  WARPSYNC.COLLECTIVE R15, `(.L_x_1229) ;  /* 0x000000000f087348 */ /* 0x000fea0003c00000 */
[----:B------:R0:W1:Y:S02]  /*173e0*/  SHFL.IDX P6, R14, R13, R12, R11 ;  /* 0x0000000c0d0e7389 */ /* 0x00006400000c000b */
[----:B01----:R-:W-:Y:S01]  /*173f0*/  ENDCOLLECTIVE ;  /* 0x000000000000791b */ /* 0x003fe20003800000 */
.L_x_1229:
[----:B------:R-:W-:Y:S01]  /*17400*/  @!PT LDS RZ, [RZ] ;  /* 0x00000000fffff984 */ /* 0x000fe20000000800 */
[----:B------:R-:W-:Y:S01]  /*17410*/  @!PT LDS RZ, [RZ] ;  /* 0x00000000fffff984 */ /* 0x000fe20000000800 */
[----:B------:R-:W-:Y:S01]  /*17420*/  @!PT LDS RZ, [RZ] ;  /* 0x00000000fffff984 */ /* 0x000fe20000000800 */
[----:B------:R0:W-:Y:S04]  /*17430*/  @!P0 LDGSTS.E.BYPASS.LTC128B.128 [R19+0x10400], desc[UR42][R2.64], !P3 ;  /* 0x1040000002138fae */ /* 0x0001e8000d901d6a */
[----:B------:R0:W-:Y:S04]  /*17440*/  @!P0 LDGSTS.E.BYPASS.LTC128B.128 [R19+0x12400], desc[UR42][R2.64+0x40], !P2 ;  /* 0x1240004002138fae */ /* 0x0001e8000d101d6a */
[----:B------:R0:W-:Y:S01]  /*17450*/  @!P0 LDGSTS.E.BYPASS.LTC128B.128 [R19+0x14400], desc[UR42][R2.64+0x80], !P1 ;  /* 0x1440008002138fae */ /* 0x0001e2000c901d6a */
[----:B------:R-:W-:Y:S01]  /*17460*/  ISETP.GE.AND P0, PT, R6, R7, PT ;  /* 0x000000070600720c */ /* 0x000fe20003f06270 */
[----:B------:R-:W-:-:S02]  /*17470*/  IMAD.MOV.U32 R13, RZ, RZ, R4 ;  /* 0x000000ffff0d7224 */ /* 0x000fc400078e0004 */
[----:B------:R-:W-:-:S10]  /*17480*/  IMAD.MOV.U32 R6, RZ, RZ, R14 ;  /* 0x000000ffff067224 */ /* 0x000fd400078e000e */
[----:B0-----:R-:W-:Y:S05]  /*17490*/  WARPSYNC.COLLECTIVE R15, `(.L_x_1230) ;  /* 0x000000000f087348 */ /* 0x001fea0003c00000 */
[----:B------:R1:W2:Y:S02]  /*174a0*/  SHFL.IDX P6, R14, R13, R12, R11 ;  /* 0x0000000c0d0e7389 */ /* 0x0002a400000c000b */
[----:B012---:R-:W-:Y:S01]  /*174b0*/  ENDCOLLECTIVE ;  /* 0x000000000000791b */ /* 0x007fe20003800000 */
.L_x_1230:
        /* <DEDUP_REMOVED lines=8> */
.L_x_1231:
[----:B------:R-:W-:Y:S02]  /*17540*/  @!P0 IMAD.X R9, RZ, RZ, R6, P4 ;  /* 0x000000ffff098224 */ /* 0x000fe400020e0606 */
[----:B------:R-:W-:Y:S02]  /*17550*/  VIADD R6, R0, 0x40 ;  /* 0x0000004000067836 */ /* 0x000fe40000000000 */
        /* <DEDUP_REMOVED lines=8> */
[----:B------:R-:W-:Y:S01]  /*175e0*/  ISETP.GE.AND P0, PT, R6, R7, PT ;  /* 0x000000070600720c */ /* 0x000fe20003f06270 */
[----:B------:R-:W-:-:S12]  /*175f0*/  IMAD.MOV.U32 R6, RZ, RZ, R14 ;  /* 0x000000ffff067224 */ /* 0x000fd800078e000e */
[----:B0-----:R-:W-:Y:S05]  /*17600*/  WARPSYNC.COLLECTIVE R15, `(.L_x_1232) ;  /* 0x000000000f087348 */ /* 0x001fea0003c00000 */
[----:B------:R1:W2:Y:S02]  /*17610*/  SHFL.IDX P6, R14, R13, R12, R11 ;  /* 0x0000000c0d0e7389 */ /* 0x0002a400000c000b */
[----:B012---:R-:W-:Y:S01]  /*17620*/  ENDCOLLECTIVE ;  /* 0x000000000000791b */ /* 0x007fe20003800000 */
.L_x_1232:
        /* <DEDUP_REMOVED lines=8> */
.L_x_1233:
        /* <DEDUP_REMOVED lines=13> */
.L_x_1234:
[----:B------:R-:W-:Y:S05]  /*17780*/  BRA `(.L_x_1235) ;  /* 0xffffffcc00447947 */ /* 0x000fea000383ffff */
.L_x_1165:
[----:B0-2---:R-:W-:-:S04]  /*17790*/  IMAD.U32 R3, RZ, RZ, UR48 ;  /* 0x00000030ff037e24 */ /* 0x005fc8000f8e00ff */
[----:B------:R0:W2:Y:S03]  /*177a0*/  SYNCS.PHASECHK.TRANS64.TRYWAIT P0, [R3+URZ+0x22820], R0 ;  /* 0x02282000030075a7 */ /* 0x0000a6000800017f */
[----:B--2---:R-:W-:Y:S05]  /*177b0*/  @!P0 NANOSLEEP.SYNCS 0x989680 ;  /* 0x009896800000895d */ /* 0x004fea0003900000 */
[----:B------:R-:W2:Y:S02]  /*177c0*/  @!P0 SYNCS.PHASECHK.TRANS64 P0, [R3+URZ+0x22820], R0 ;  /* 0x02282000030085a7 */ /* 0x000ea4000800007f */
[----:B--2---:R-:W-:Y:S05]  /*177d0*/  @!P0 BRA `(.L_x_1165) ;  /* 0xfffffffc00ec8947 */ /* 0x004fea000383ffff */
[----:B------:R-:W-:Y:S05]  /*177e0*/  BRA `(.L_x_1236) ;  /* 0xffffffcc00907947 */ /* 0x000fea000383ffff */
.L_x_1168:
[----:B0-----:R0:W2:Y:S02]  /*177f0*/  SYNCS.PHASECHK.TRANS64.TRYWAIT P0, [R8+URZ+0x22880], R18 ;  /* 0x02288012080075a7 */ /* 0x0010a4000800017f */
[----:B--2---:R-:W-:Y:S05]  /*17800*/  @!P0 NANOSLEEP.SYNCS 0x989680 ;  /* 0x009896800000895d */ /* 0x004fea0003900000 */
[----:B------:R-:W2:Y:S02]  /*17810*/  @!P0 SYNCS.PHASECHK.TRANS64 P0, [R8+URZ+0x22880], R18 ;  /* 0x02288012080085a7 */ /* 0x000ea4000800007f */
[----:B--2---:R-:W-:Y:S05]  /*17820*/  @!P0 BRA `(.L_x_1168) ;  /* 0xfffffffc00f08947 */ /* 0x004fea000383ffff */
[----:B------:R-:W-:Y:S05]  /*17830*/  BRA `(.L_x_1237) ;  /* 0xffffffd000487947 */ /* 0x000fea000383ffff */
.L_x_1169:
[----:B------:R-:W-:Y:S01]  /*17840*/  BSSY B0, `(.L_x_1238) ;  /* 0x0000008000007945 */ /* 0x000fe20003800000 */
[----:B------:R-:W-:Y:S02]  /*17850*/  IMAD.MOV.U32 R13, RZ, RZ, R22 ;  /* 0x000000ffff0d7224 */ /* 0x000fe400078e0016 */
[----:B------:R-:W-:Y:S02]  /*17860*/  IMAD.MOV.U32 R12, RZ, RZ, RZ ;  /* 0x000000ffff0c7224 */ /* 0x000fe400078e00ff */
[----:B------:R-:W-:Y:S02]  /*17870*/  IMAD.MOV.U32 R11, RZ, RZ, 0x1c1f ;  /* 0x00001c1fff0b7424 */ /* 0x000fe400078e00ff */
[----:B------:R-:W-:-:S07]  /*17880*/  IMAD.MOV.U32 R15, RZ, RZ, -0x1 ;  /* 0xffffffffff0f7424 */ /* 0x000fce00078e00ff */
[----:B01----:R-:W-:Y:S05]  /*17890*/  WARPSYNC.COLLECTIVE R15, `(.L_x_1239) ;  /* 0x000000000f087348 */ /* 0x003fea0003c00000 */
[----:B-1----:R1:W2:Y:S02]  /*178a0*/  SHFL.IDX P6, R14, R13, R12, R11 ;  /* 0x0000000c0d0e7389 */ /* 0x0022a400000c000b */
[----:B012---:R-:W-:Y:S01]  /*178b0*/  ENDCOLLECTIVE ;  /* 0x000000000000791b */ /* 0x007fe20003800000 */
.L_x_1239:
[----:B------:R-:W-:Y:S05]  /*178c0*/  BSYNC B0 ;  /* 0x0000000000007941 */ /* 0x000fea0003800000 */
.L_x_1238:
[----:B------:R-:W-:Y:S02]  /*178d0*/  IMAD.MOV.U32 R13, RZ, RZ, R19 ;  /* 0x000000ffff0d7224 */ /* 0x000fe400078e0013 */
        /* <DEDUP_REMOVED lines=8> */
.L_x_1240:
[----:B------:R-:W-:Y:S02]  /*17960*/  IMAD.IADD R21, R34, 0x1, R20 ;  /* 0x0000000122157824 */ /* 0x000fe400078e0214 */
[----:B------:R-:W-:Y:S02]  /*17970*/  IMAD.MOV.U32 R13, RZ, RZ, R22 ;  /* 0x000000ffff0d7224 */ /* 0x000fe400078e0016 */
[----:B------:R-:W-:Y:S01]  /*17980*/  IMAD.MOV.U32 R12, RZ, RZ, 0x1 ;  /* 0x00000001ff0c7424 */ /* 0x000fe200078e00ff */
[----:B------:R-:W-:-:S13]  /*17990*/  IADD3 R2, P0, R23, R14, RZ ;  /* 0x0000000e17027210 */ /* 0x000fda0007f1e0ff */
[----:B------:R-:W-:Y:S05]  /*179a0*/  WARPSYNC.COLLECTIVE R15, `(.L_x_1241) ;  /* 0x000000000f087348 */ /* 0x000fea0003c00000 */
[----:B------:R0:W1:Y:S02]  /*179b0*/  SHFL.IDX P6, R14, R13, R12, R11 ;  /* 0x0000000c0d0e7389 */ /* 0x00006400000c000b */
[----:B01----:R-:W-:Y:S01]  /*179c0*/  ENDCOLLECTIVE ;  /* 0x000000000000791b */ /* 0x003fe20003800000 */
.L_x_1241:
[----:B------:R-:W-:-:S05]  /*179d0*/  IMAD.X R3, RZ, RZ, R3, P0 ;  /* 0x000000ffff037224 */ /* 0x000fca00000e0603 */
[----:B------:R-:W-:Y:S01]  /*179e0*/  @!PT LDS RZ, [RZ] ;  /* 0x00000000fffff984 */ /* 0x000fe20000000800 */
[----:B------:R-:W-:Y:S01]  /*179f0*/  @!PT LDS RZ, [RZ] ;  /* 0x00000000fffff984 */ /* 0x000fe20000000800 */
[----:B------:R-:W-:Y:S01]  /*17a00*/  @!PT LDS RZ, [RZ] ;  /* 0x00000000fffff984 */ /* 0x000fe20000000800 */
[----:B------:R0:W-:Y:S04]  /*17a10*/  LDGSTS.E.BYPASS.LTC128B.128 [R20], desc[UR42][R2.64], !P3 ;  /* 0x0000000002147fae */ /* 0x0001e8000d901d6a */
[----:B------:R0:W-:Y:S01]  /*17a20*/  LDGSTS.E.BYPASS.LTC128B.128 [R21], desc[UR42][R2.64+0x40], !P1 ;  /* 0x0000004002157fae */ /* 0x0001e2000c901d6a */
[----:B------:R-:W-:Y:S02]  /*17a30*/  IMAD.MOV.U32 R13, RZ, RZ, R19 ;  /* 0x000000ffff0d7224 */ /* 0x000fe400078e0013 */
[----:B------:R-:W-:-:S07]  /*17a40*/  IMAD.MOV.U32 R5, RZ, RZ, R14 ;  /* 0x000000ffff057224 */ /* 0x000fce00078e000e */
[----:B0-----:R-:W-:Y:S05]  /*17a50*/  WARPSYNC.COLLECTIVE R15, `(.L_x_1242) ;  /* 0x000000000f087348 */ /* 0x001fea0003c00000 */
[----:B------:R1:W2:Y:S02]  /*17a60*/  SHFL.IDX P6, R14, R13, R12, R11 ;  /* 0x0000000c0d0e7389 */ /* 0x0002a400000c000b */
[----:B012---:R-:W-:Y:S01]  /*17a70*/  ENDCOLLECTIVE ;  /* 0x000000000000791b */ /* 0x007fe20003800000 */
.L_x_1242:
[----:B------:R-:W-:Y:S02]  /*17a80*/  IMAD.MOV.U32 R13, RZ, RZ, R22 ;  /* 0x000000ffff0d7224 */ /* 0x000fe400078e0016 */
[----:B------:R-:W-:Y:S01]  /*17a90*/  IMAD.MOV.U32 R12, RZ, RZ, 0x2 ;  /* 0x00000002ff0c7424 */ /* 0x000fe200078e00ff */
[----:B------:R-:W-:-:S13]  /*17aa0*/  IADD3 R2, P0, R23, R14, RZ ;  /* 0x0000000e17027210 */ /* 0x000fda0007f1e0ff */
[----:B------:R-:W-:Y:S05]  /*17ab0*/  WARPSYNC.COLLECTIVE R15, `(.L_x_1243) ;  /* 0x000000000f087348 */ /* 0x000fea0003c00000 */
[----:B------:R0:W1:Y:S02]  /*17ac0*/  SHFL.IDX P6, R14, R13, R12, R11 ;  /* 0x0000000c0d0e7389 */ /* 0x00006400000c000b */
[----:B01----:R-:W-:Y:S01]  /*17ad0*/  ENDCOLLECTIVE ;  /* 0x000000000000791b */ /* 0x003fe20003800000 */
.L_x_1243:
[----:B------:R-:W-:-:S05]  /*17ae0*/  IMAD.X R3, RZ, RZ, R5, P0 ;  /* 0x000000ffff037224 */ /* 0x000fca00000e0605 */
[----:B------:R-:W-:Y:S01]  /*17af0*/  @!PT LDS RZ, [RZ] ;  /* 0x00000000fffff984 */ /* 0x000fe20000000800 */
[----:B------:R-:W-:Y:S01]  /*17b00*/  @!PT LDS RZ, [RZ] ;  /* 0x00000000fffff984 */ /* 0x000fe20000000800 */
[----:B------:R-:W-:Y:S01]  /*17b10*/  @!PT LDS RZ, [RZ] ;  /* 0x00000000fffff984 */ /* 0x000fe20000000800 */
[----:B------:R-:W-:Y:S04]  /*17b20*/  LDGSTS.E.BYPASS.LTC128B.128 [R20+0x1000], desc[UR42][R2.64], !P3 ;  /* 0x0100000002147fae */ /* 0x000fe8000d901d6a */
[----:B------:R0:W-:Y:S01]  /*17b30*/  LDGSTS.E.BYPASS.LTC128B.128 [R21+0x1000], desc[UR42][R2.64+0x40], !P1 ;  /* 0x0100004002157fae */ /* 0x0001e2000c901d6a */
[----:B------:R-:W-:Y:S02]  /*17b40*/  IMAD.MOV.U32 R13, RZ, RZ, R19 ;  /* 0x000000ffff0d7224 */ /* 0x000fe400078e0013 */
[----:B0-----:R-:W-:-:S07]  /*17b50*/  IMAD.MOV.U32 R3, RZ, RZ, R14 ;  /* 0x000000ffff037224 */ /* 0x001fce00078e000e */
[----:B------:R-:W-:Y:S05]  /*17b60*/  WARPSYNC.COLLECTIVE R15, `(.L_x_1244) ;  /* 0x000000000f087348 */ /* 0x000fea0003c00000 */
[----:B------:R0:W1:Y:S02]  /*17b70*/  SHFL.IDX P6, R14, R13, R12, R11 ;  /* 0x0000000c0d0e7389 */ /* 0x00006400000c000b */
[----:B01----:R-:W-:Y:S01]  /*17b80*/  ENDCOLLECTIVE ;  /* 0x000000000000791b */ /* 0x003fe20003800000 */
.L_x_1244:
[----:B------:R-:W-:Y:S02]  /*17b90*/  IMAD.MOV.U32 R13, RZ, RZ, R22 ;  /* 0x000000ffff0d7224 */ /* 0x000fe400078e0016 */
[----:B------:R-:W-:Y:S01]  /*17ba0*/  IMAD.MOV.U32 R12, RZ, RZ, 0x3 ;  /* 0x00000003ff0c7424 */ /* 0x000fe200078e00ff */
[----:B------:R-:W-:-:S13]  /*17bb0*/  IADD3 R2, P0, R23, R14, RZ ;  /* 0x0000000e17027210 */ /* 0x000fda0007f1e0ff */
[----:B------:R-:W-:Y:S05]  /*17bc0*/  WARPSYNC.COLLECTIVE R15, `(.L_x_1245) ;  /* 0x000000000f087348 */ /* 0x000fea0003c00000 */
[----:B------:R0:W1:Y:S02]  /*17bd0*/  SHFL.IDX P6, R14, R13, R12, R11 ;  /* 0x0000000c0d0e7389 */ /* 0x00006400000c000b */
[----:B01----:R-:W-:Y:S01]  /*17be0*/  ENDCOLLECTIVE ;  /* 0x000000000000791b */ /* 0x003fe20003800000 */
.L_x_1245:
[----:B------:R-:W-:-:S05]  /*17bf0*/  IMAD.X R3, RZ, RZ, R3, P0 ;  /* 0x000000ffff037224 */ /* 0x000fca00000e0603 */
[----:B------:R-:W-:Y:S01]  /*17c00*/  @!PT LDS RZ, [RZ] ;  /* 0x00000000fffff984 */ /* 0x000fe20000000800 */
[----:B------:R-:W-:Y:S01]  /*17c10*/  @!PT LDS RZ, [RZ] ;  /* 0x00000000fffff984 */ /* 0x000fe20000000800 */
[----:B------:R-:W-:Y:S01]  /*17c20*/  @!PT LDS RZ, [RZ] ;  /* 0x00000000fffff984 */ /* 0x000fe20000000800 */
[----:B------:R0:W-:Y:S04]  /*17c30*/  LDGSTS.E.BYPASS.LTC128B.128 [R20+0x2000], desc[UR42][R2.64], !P3 ;  /* 0x0200000002147fae */ /* 0x0001e8000d901d6a */
[----:B------:R0:W-:Y:S01]  /*17c40*/  LDGSTS.E.BYPASS.LTC128B.128 [R21+0x2000], desc[UR42][R2.64+0x40], !P1 ;  /* 0x0200004002157fae */ /* 0x0001e2000c901d6a */
[----:B------:R-:W-:Y:S02]  /*17c50*/  IMAD.MOV.U32 R13, RZ, RZ, R19 ;  /* 0x000000ffff0d7224 */ /* 0x000fe400078e0013 */
[----:B------:R-:W-:-:S07]  /*17c60*/  IMAD.MOV.U32 R22, RZ, RZ, R14 ;  /* 0x000000ffff167224 */ /* 0x000fce00078e000e */
[----:B0-----:R-:W-:Y:S05]  /*17c70*/  WARPSYNC.COLLECTIVE R15, `(.L_x_1246) ;  /* 0x000000000f087348 */ /* 0x001fea0003c00000 */
[----:B------:R1:W2:Y:S02]  /*17c80*/  SHFL.IDX P6, R14, R13, R12, R11 ;  /* 0x0000000c0d0e7389 */ /* 0x0002a400000c000b */
[----:B012---:R-:W-:Y:S01]  /*17c90*/  ENDCOLLECTIVE ;  /* 0x000000000000791b */ /* 0x007fe20003800000 */
.L_x_1246:
[----:B------:R-:W-:Y:S05]  /*17ca0*/  BRA `(.L_x_1247) ;  /* 0xffffffd000047947 */ /* 0x000fea000383ffff */
.L_x_1172:
[----:B--2---:R2:W3:Y:S02]  /*17cb0*/  SYNCS.PHASECHK.TRANS64.TRYWAIT P0, [R8+URZ+0x22840], R18 ;  /* 0x02284012080075a7 */ /* 0x0044e4000800017f */
[----:B---3--:R-:W-:Y:S05]  /*17cc0*/  @!P0 NANOSLEEP.SYNCS 0x989680 ;  /* 0x009896800000895d */ /* 0x008fea0003900000 */
[----:B------:R-:W3:Y:S02]  /*17cd0*/  @!P0 SYNCS.PHASECHK.TRANS64 P0, [R8+URZ+0x22840], R18 ;  /* 0x02284012080085a7 */ /* 0x000ee4000800007f */
[----:B---3--:R-:W-:Y:S05]  /*17ce0*/  @!P0 BRA `(.L_x_1172) ;  /* 0xfffffffc00f08947 */ /* 0x008fea000383ffff */
[----:B------:R-:W-:Y:S05]  /*17cf0*/  BRA `(.L_x_1248) ;  /* 0xffffffd000487947 */ /* 0x000fea000383ffff */
.L_x_1173:
[----:B------:R-:W-:Y:S01]  /*17d00*/  BSSY B0, `(.L_x_1249) ;  /* 0x0000008000007945 */ /* 0x000fe20003800000 */
[----:B------:R-:W-:Y:S02]  /*17d10*/  IMAD.MOV.U32 R13, RZ, RZ, R18 ;  /* 0x000000ffff0d7224 */ /* 0x000fe400078e0012 */
[----:B------:R-:W-:Y:S02]  /*17d20*/  IMAD.MOV.U32 R12, RZ, RZ, RZ ;  /* 0x000000ffff0c7224 */ /* 0x000fe400078e00ff */
[----:B------:R-:W-:Y:S02]  /*17d30*/  IMAD.MOV.U32 R11, RZ, RZ, 0x1c1f ;  /* 0x00001c1fff0b7424 */ /* 0x000fe400078e00ff */
[----:B------:R-:W-:-:S07]  /*17d40*/  IMAD.MOV.U32 R15, RZ, RZ, -0x1 ;  /* 0xffffffffff0f7424 */ /* 0x000fce00078e00ff */
[----:B-1----:R-:W-:Y:S05]  /*17d50*/  WARPSYNC.COLLECTIVE R15, `(.L_x_1250) ;  /* 0x000000000f087348 */ /* 0x002fea0003c00000 */
[----:B------:R0:W2:Y:S02]  /*17d60*/  SHFL.IDX P6, R14, R13, R12, R11 ;  /* 0x0000000c0d0e7389 */ /* 0x0000a400000c000b */
[----:B012---:R-:W-:Y:S01]  /*17d70*/  ENDCOLLECTIVE ;  /* 0x000000000000791b */ /* 0x007fe20003800000 */
.L_x_1250:
[----:B------:R-:W-:Y:S05]  /*17d80*/  BSYNC B0 ;  /* 0x0000000000007941 */ /* 0x000fea0003800000 */
.L_x_1249:
[----:B------:R-:W-:Y:S02]  /*17d90*/  IMAD.MOV.U32 R13, RZ, RZ, R16 ;  /* 0x000000ffff0d7224 */ /* 0x000fe400078e0010 */
[----:B------:R-:W-:Y:S02]  /*17da0*/  IMAD.MOV.U32 R12, RZ, RZ, RZ ;  /* 0x000000ffff0c7224 */ /* 0x000fe400078e00ff */
[----:B------:R-:W-:Y:S02]  /*17db0*/  IMAD.MOV.U32 R11, RZ, RZ, 0x1c1f ;  /* 0x00001c1fff0b7424 */ /* 0x000fe400078e00ff */
[----:B------:R-:W-:Y:S02]  /*17dc0*/  IMAD.MOV.U32 R15, RZ, RZ, -0x1 ;  /* 0xffffffffff0f7424 */ /* 0x000fe400078e00ff */
[----:B------:R-:W-:Y:S02]  /*17dd0*/  IMAD.MOV.U32 R3, RZ, RZ, R14 ;  /* 0x000000ffff037224 */ /* 0x000fe400078e000e */
[----:B------:R-:W-:-:S07]  /*17de0*/  VIADD R17, R17, UR48 ;  /* 0x0000003011117c36 */ /* 0x000fce0008000000 */
[----:B------:R-:W-:Y:S05]  /*17df0*/  WARPSYNC.COLLECTIVE R15, `(.L_x_1251) ;  /* 0x000000000f087348 */ /* 0x000fea0003c00000 */
[----:B------:R0:W1:Y:S02]  /*17e00*/  SHFL.IDX P6, R14, R13, R12, R11 ;  /* 0x0000000c0d0e7389 */ /* 0x00006400000c000b */
[----:B01----:R-:W-:Y:S01]  /*17e10*/  ENDCOLLECTIVE ;  /* 0x000000000000791b */ /* 0x003fe20003800000 */
.L_x_1251:
[----:B------:R-:W-:Y:S02]  /*17e20*/  IMAD.MOV.U32 R13, RZ, RZ, R18 ;  /* 0x000000ffff0d7224 */ /* 0x000fe400078e0012 */
[----:B------:R-:W-:Y:S01]  /*17e30*/  IMAD.MOV.U32 R12, RZ, RZ, 0x1 ;  /* 0x00000001ff0c7424 */ /* 0x000fe200078e00ff */
[----:B------:R-:W-:-:S13]  /*17e40*/  IADD3 R2, P0, R19, R14, RZ ;  /* 0x0000000e13027210 */ /* 0x000fda0007f1e0ff */
[----:B------:R-:W-:Y:S05]  /*17e50*/  WARPSYNC.COLLECTIVE R15, `(.L_x_1252) ;  /* 0x000000000f087348 */ /* 0x000fea0003c00000 */
[----:B------:R0:W1:Y:S02]  /*17e60*/  SHFL.IDX P6, R14, R13, R12, R11 ;  /* 0x0000000c0d0e7389 */ /* 0x00006400000c000b */
[----:B01----:R-:W-:Y:S01]  /*17e70*/  ENDCOLLECTIVE ;  /* 0x000000000000791b */ /* 0x003fe20003800000 */
.L_x_1252:
        /* <DEDUP_REMOVED lines=12> */
.L_x_1253:
[----:B------:R-:W-:Y:S02]  /*17f40*/  IMAD.MOV.U32 R13, RZ, RZ, R18 ;  /* 0x000000ffff0d7224 */ /* 0x000fe400078e0012 */
[----:B------:R-:W-:Y:S01]  /*17f50*/  IMAD.MOV.U32 R12, RZ, RZ, 0x2 ;  /* 0x00000002ff0c7424 */ /* 0x000fe200078e00ff */
[----:B------:R-:W-:-:S13]  /*17f60*/  IADD3 R2, P0, R19, R14, RZ ;  /* 0x0000000e13027210 */ /* 0x000fda0007f1e0ff */
[----:B------:R-:W-:Y:S05]  /*17f70*/  WARPSYNC.COLLECTIVE R15, `(.L_x_1254) ;  /* 0x000000000f087348 */ /* 0x000fea0003c00000 */
[----:B------:R0:W1:Y:S02]  /*17f80*/  SHFL.IDX P6, R14, R13, R12, R11 ;  /* 0x0000000c0d0e7389 */ /* 0x00006400000c000b */
[----:B01----:R-:W-:Y:S01]  /*17f90*/  ENDCOLLECTIVE ;  /* 0x000000000000791b */ /* 0x003fe20003800000 */
.L_x_1254:
        /* <DEDUP_REMOVED lines=12> */
.L_x_1255:
[----:B------:R-:W-:Y:S02]  /*18060*/  IMAD.MOV.U32 R13, RZ, RZ, R18 ;  /* 0x000000ffff0d7224 */ /* 0x000fe400078e0012 */
[----:B------:R-:W-:Y:S01]  /*18070*/  IMAD.MOV.U32 R12, RZ, RZ, 0x3 ;  /* 0x00000003ff0c7424 */ /* 0x000fe200078e00ff */
[----:B------:R-:W-:-:S13]  /*18080*/  IADD3 R2, P0, R19, R14, RZ ;  /* 0x0000000e13027210 */ /* 0x000fda0007f1e0ff */
[----:B------:R-:W-:Y:S05]  /*18090*/  WARPSYNC.COLLECTIVE R15, `(.L_x_1256) ;  /* 0x000000000f087348 */ /* 0x000fea0003c00000 */
[----:B------:R0:W1:Y:S02]  /*180a0*/  SHFL.IDX P6, R14, R13, R12, R11 ;  /* 0x0000000c0d0e7389 */ /* 0x00006400000c000b */
[----:B01----:R-:W-:Y:S01]  /*180b0*/  ENDCOLLECTIVE ;  /* 0x000000000000791b */ /* 0x003fe20003800000 */
.L_x_1256:
        /* <DEDUP_REMOVED lines=12> */
.L_x_1257:
[----:B------:R-:W-:Y:S05]  /*18180*/  BRA `(.L_x_1258) ;  /* 0xffffffcc00fc7947 */ /* 0x000fea000383ffff */
.L_x_1176:
[----:B0-----:R0:W2:Y:S02]  /*18190*/  SYNCS.PHASECHK.TRANS64.TRYWAIT P0, [R2+URZ+0x22870], R3 ;  /* 0x02287003020075a7 */ /* 0x0010a4000800017f */
[----:B--2---:R-:W-:Y:S05]  /*181a0*/  @!P0 NANOSLEEP.SYNCS 0x989680 ;  /* 0x009896800000895d */ /* 0x004fea0003900000 */
[----:B------:R-:W2:Y:S02]  /*181b0*/  @!P0 SYNCS.PHASECHK.TRANS64 P0, [R2+URZ+0x22870], R3 ;  /* 0x02287003020085a7 */ /* 0x000ea4000800007f */
[----:B--2---:R-:W-:Y:S05]  /*181c0*/  @!P0 BRA `(.L_x_1176) ;  /* 0xfffffffc00f08947 */ /* 0x004fea000383ffff */
[----:B------:R-:W-:Y:S05]  /*181d0*/  BRA `(.L_x_1259) ;  /* 0xffffffd0005c7947 */ /* 0x000fea000383ffff */
.L_x_1178:
[----:B0-----:R0:W2:Y:S02]  /*181e0*/  SYNCS.PHASECHK.TRANS64.TRYWAIT P0, [R2+URZ+0x22860], R3 ;  /* 0x02286003020075a7 */ /* 0x0010a4000800017f */
[----:B--2---:R-:W-:Y:S05]  /*181f0*/  @!P0 NANOSLEEP.SYNCS 0x989680 ;  /* 0x009896800000895d */ /* 0x004fea0003900000 */
[----:B------:R-:W2:Y:S02]  /*18200*/  @!P0 SYNCS.PHASECHK.TRANS64 P0, [R2+URZ+0x22860], R3 ;  /* 0x02286003020085a7 */ /* 0x000ea4000800007f */
[----:B--2---:R-:W-:Y:S05]  /*18210*/  @!P0 BRA `(.L_x_1178) ;  /* 0xfffffffc00f08947 */ /* 0x004fea000383ffff */
[----:B------:R-:W-:Y:S05]  /*18220*/  BRA `(.L_x_1260) ;  /* 0xffffffd0006c7947 */ /* 0x000fea000383ffff */
.L_x_1185:
[----:B--2---:R2:W3:Y:S02]  /*18230*/  SYNCS.PHASECHK.TRANS64.TRYWAIT P0, [R17+URZ+0x22870], R2 ;  /* 0x02287002110075a7 */ /* 0x0044e4000800017f */
[----:B---3--:R-:W-:Y:S05]  /*18240*/  @!P0 NANOSLEEP.SYNCS 0x989680 ;  /* 0x009896800000895d */ /* 0x008fea0003900000 */
[----:B------:R-:W3:Y:S02]  /*18250*/  @!P0 SYNCS.PHASECHK.TRANS64 P0, [R17+URZ+0x22870], R2 ;  /* 0x02287002110085a7 */ /* 0x000ee4000800007f */
[----:B---3--:R-:W-:Y:S05]  /*18260*/  @!P0 BRA `(.L_x_1185) ;  /* 0xfffffffc00f08947 */ /* 0x008fea000383ffff */
[----:B------:R-:W-:Y:S05]  /*18270*/  BRA `(.L_x_1261) ;  /* 0xffffffd400d07947 */ /* 0x000fea000383ffff */
.L_x_1187:
[----:B0-----:R0:W2:Y:S02]  /*18280*/  SYNCS.PHASECHK.TRANS64.TRYWAIT P0, [R17+URZ+0x22860], R4 ;  /* 0x02286004110075a7 */ /* 0x0010a4000800017f */
[----:B--2---:R-:W-:Y:S05]  /*18290*/  @!P0 NANOSLEEP.SYNCS 0x989680 ;  /* 0x009896800000895d */ /* 0x004fea0003900000 */
[----:B------:R-:W2:Y:S02]  /*182a0*/  @!P0 SYNCS.PHASECHK.TRANS64 P0, [R17+URZ+0x22860], R4 ;  /* 0x02286004110085a7 */ /* 0x000ea4000800007f */
[----:B--2---:R-:W-:Y:S05]  /*182b0*/  @!P0 BRA `(.L_x_1187) ;  /* 0xfffffffc00f08947 */ /* 0x004fea000383ffff */
[----:B------:R-:W-:Y:S05]  /*182c0*/  BRA `(.L_x_1262) ;  /* 0xffffffd400f47947 */ /* 0x000fea000383ffff */
.L_x_1190:
[----:B-1----:R1:W2:Y:S02]  /*182d0*/  SYNCS.PHASECHK.TRANS64.TRYWAIT P0, [R5+URZ+0x22820], R2 ;  /* 0x02282002050075a7 */ /* 0x0022a4000800017f */
[----:B--2---:R-:W-:Y:S05]  /*182e0*/  @!P0 NANOSLEEP.SYNCS 0x989680 ;  /* 0x009896800000895d */ /* 0x004fea0003900000 */
[----:B------:R-:W2:Y:S02]  /*182f0*/  @!P0 SYNCS.PHASECHK.TRANS64 P0, [R5+URZ+0x22820], R2 ;  /* 0x02282002050085a7 */ /* 0x000ea4000800007f */
[----:B--2---:R-:W-:Y:S05]  /*18300*/  @!P0 BRA `(.L_x_1190) ;  /* 0xfffffffc00f08947 */ /* 0x004fea000383ffff */
[----:B------:R-:W-:Y:S05]  /*18310*/  BRA `(.L_x_1263) ;  /* 0xffffffdc00347947 */ /* 0x000fea000383ffff */
.L_x_1192:
[----:B-1----:R1:W2:Y:S02]  /*18320*/  SYNCS.PHASECHK.TRANS64.TRYWAIT P1, [R4+URZ+0x22840], R3 ;  /* 0x02284003040075a7 */ /* 0x0022a4000802017f */
[----:B--2---:R-:W-:Y:S05]  /*18330*/  @!P1 NANOSLEEP.SYNCS 0x989680 ;  /* 0x009896800000995d */ /* 0x004fea0003900000 */
[----:B------:R-:W2:Y:S02]  /*18340*/  @!P1 SYNCS.PHASECHK.TRANS64 P1, [R4+URZ+0x22840], R3 ;  /* 0x02284003040095a7 */ /* 0x000ea4000802007f */
[----:B--2---:R-:W-:Y:S05]  /*18350*/  @!P1 BRA `(.L_x_1192) ;  /* 0xfffffffc00f09947 */ /* 0x004fea000383ffff */
[----:B------:R-:W-:Y:S05]  /*18360*/  BRA `(.L_x_1264) ;  /* 0xffffffdc00707947 */ /* 0x000fea000383ffff */
.L_x_1194:
[----:B--2---:R2:W3:Y:S02]  /*18370*/  SYNCS.PHASECHK.TRANS64.TRYWAIT P1, [R5+URZ+0x22840], R0 ;  /* 0x02284000050075a7 */ /* 0x0044e4000802017f */
[----:B---3--:R-:W-:Y:S05]  /*18380*/  @!P1 NANOSLEEP.SYNCS 0x989680 ;  /* 0x009896800000995d */ /* 0x008fea0003900000 */
[----:B------:R-:W3:Y:S02]  /*18390*/  @!P1 SYNCS.PHASECHK.TRANS64 P1, [R5+URZ+0x22840], R0 ;  /* 0x02284000050095a7 */ /* 0x000ee4000802007f */
[----:B---3--:R-:W-:Y:S05]  /*183a0*/  @!P1 BRA `(.L_x_1194) ;  /* 0xfffffffc00f09947 */ /* 0x008fea000383ffff */
[----:B------:R-:W-:Y:S05]  /*183b0*/  BRA `(.L_x_1265) ;  /* 0xffffffdc007c7947 */ /* 0x000fea000383ffff */
.L_x_1196:
[----:B---3--:R3:W4:Y:S02]  /*183c0*/  SYNCS.PHASECHK.TRANS64.TRYWAIT P1, [R4+URZ+0x22860], R3 ;  /* 0x02286003040075a7 */ /* 0x008724000802017f */
[----:B----4-:R-:W-:Y:S05]  /*183d0*/  @!P1 NANOSLEEP.SYNCS 0x989680 ;  /* 0x009896800000995d */ /* 0x010fea0003900000 */
[----:B------:R-:W4:Y:S02]  /*183e0*/  @!P1 SYNCS.PHASECHK.TRANS64 P1, [R4+URZ+0x22860], R3 ;  /* 0x02286003040095a7 */ /* 0x000f24000802007f */
[----:B----4-:R-:W-:Y:S05]  /*183f0*/  @!P1 BRA `(.L_x_1196) ;  /* 0xfffffffc00f09947 */ /* 0x010fea000383ffff */
[----:B------:R-:W-:Y:S05]  /*18400*/  BRA `(.L_x_1266) ;  /* 0xffffffdc00787947 */ /* 0x000fea000383ffff */
.L_x_1198:
[----:B----4-:R4:W0:Y:S02]  /*18410*/  SYNCS.PHASECHK.TRANS64.TRYWAIT P1, [R5+URZ+0x22860], R0 ;  /* 0x02286000050075a7 */ /* 0x010824000802017f */
[----:B0-----:R-:W-:Y:S05]  /*18420*/  @!P1 NANOSLEEP.SYNCS 0x989680 ;  /* 0x009896800000995d */ /* 0x001fea0003900000 */
[----:B------:R-:W0:Y:S02]  /*18430*/  @!P1 SYNCS.PHASECHK.TRANS64 P1, [R5+URZ+0x22860], R0 ;  /* 0x02286000050095a7 */ /* 0x000e24000802007f */
[----:B0-----:R-:W-:Y:S05]  /*18440*/  @!P1 BRA `(.L_x_1198) ;  /* 0xfffffffc00f09947 */ /* 0x001fea000383ffff */
[----:B------:R-:W-:Y:S05]  /*18450*/  BRA `(.L_x_1267) ;  /* 0xffffffdc00747947 */ /* 0x000fea000383ffff */
.L_x_1200:
[----:B------:R0:W0:Y:S02]  /*18460*/  SYNCS.PHASECHK.TRANS64.TRYWAIT P1, [R4+URZ+0x22880], R3 ;  /* 0x02288003040075a7 */ /* 0x000024000802017f */
[----:B0-----:R-:W-:Y:S05]  /*18470*/  @!P1 NANOSLEEP.SYNCS 0x989680 ;  /* 0x009896800000995d */ /* 0x001fea0003900000 */
[----:B------:R-:W0:Y:S02]  /*18480*/  @!P1 SYNCS.PHASECHK.TRANS64 P1, [R4+URZ+0x22880], R3 ;  /* 0x02288003040095a7 */ /* 0x000e24000802007f */
[----:B0-----:R-:W-:Y:S05]  /*18490*/  @!P1 BRA `(.L_x_1200) ;  /* 0xfffffffc00f09947 */ /* 0x001fea000383ffff */
[----:B------:R-:W-:Y:S05]  /*184a0*/  BRA `(.L_x_1268) ;  /* 0xffffffdc00707947 */ /* 0x000fea000383ffff */
.L_x_1269:
        /* <DEDUP_REMOVED lines=13> */
.L_x_3317:


//--------------------- .text._ZN7cutlass13device_kernelIN5flash11enable_sm90INS1_16FlashAttnFwdSm90INS1_25CollectiveMainloopFwdSm90ILi2EN4cute5tupleIJNS5_1CILi1EEES8_S8_EEENS6_IJNS7_ILi128EEESA_NS7_ILi192EEEEEELi128ENS_12float_e4m3_tEfNS_4arch4Sm90ELb0ELb1ELb1ELb1ELb1ELb0ELb0ELb1ELb1ELb1ELb1ELb0EEENS1_21CollectiveEpilogueFwdINS6_IJSA_SA_SA_EEES9_NS_10bfloat16_tESF_Li256ELb1ELb1ELb1ELb1EEENS1_36VarlenDynamicPersistentTileSchedulerILi128ELi128ELi256ELi128ELb1ELb1ELb1ELb1ELb0ELb1EEEEEEEEEvNT_6ParamsE --------------------------
	.section	.text._ZN7cutlass13device_kernelIN5flash11enable_sm90INS1_16FlashAttnFwdSm90INS1_25CollectiveMainloopFwdSm90ILi2EN4cute5tupleIJNS5_1CILi1EEES8_S8_EEENS6_IJNS7_ILi128EEESA_NS7_ILi192EEEEEELi128ENS_12float_e4m3_tEfNS_4arch4Sm90ELb0ELb1ELb1ELb1ELb1ELb0ELb0ELb1ELb1ELb1ELb1ELb0EEENS1_21CollectiveEpilogueFwdINS6_IJSA_SA_SA_EEES9_NS_10bfloat16_tESF_Li256ELb1ELb1ELb1ELb1EEENS1_36VarlenDynamicPersistentTileSchedulerILi128ELi128ELi256ELi128ELb1ELb1ELb1ELb1ELb0ELb1EEEEEEEEEvNT_6ParamsE,"ax",@progbits
	.align	128
.text._ZN7cutlass13device_kernelIN5flash11enable_sm90INS1_16FlashAttnFwdSm90INS1_25CollectiveMainloopFwdSm90ILi2EN4cute5tupleIJNS5_1CILi1EEES8_S8_EEENS6_IJNS7_ILi128EEESA_NS7_ILi192EEEEEELi128ENS_12float_e4m3_tEfNS_4arch4Sm90ELb0ELb1ELb1ELb1ELb1ELb0ELb0ELb1ELb1ELb1ELb1ELb0EEENS1_21CollectiveEpilogueFwdINS6_IJSA_SA_SA_EEES9_NS_10bfloat16_tESF_Li256ELb1ELb1ELb1ELb1EEENS1_36VarlenDynamicPersistentTileSchedulerILi128ELi128ELi256ELi128ELb1ELb1ELb1ELb1ELb0ELb1EEEEEEEEEvNT_6ParamsE:
        .type           _ZN7cutlass13device_kernelIN5flash11enable_sm90INS1_16FlashAttnFwdSm90INS1_25CollectiveMainloopFwdSm90ILi2EN4cute5tupleIJNS5_1CILi1EEES8_S8_EEENS6_IJNS7_ILi128EEESA_NS7_ILi192EEEEEELi128ENS_12float_e4m3_tEfNS_4arch4Sm90ELb0ELb1ELb1ELb1ELb1ELb0ELb0ELb1ELb1ELb1ELb1ELb0EEENS1_21CollectiveEpilogueFwdINS6_IJSA_SA_SA_EEES9_NS_10bfloat16_tESF_Li256ELb1ELb1ELb1ELb1EEENS1_36VarlenDynamicPersistentTileSchedulerILi128ELi128ELi256ELi128ELb1ELb1ELb1ELb1ELb0ELb1EEEEEEEEEvNT_6ParamsE,@function
        .size           _ZN7cutlass13device_kernelIN5flash11enable_sm90INS1_16FlashAttnFwdSm90INS1_25CollectiveMainloopFwdSm90ILi2EN4cute5tupleIJNS5_1CILi1EEES8_S8_EEENS6_IJNS7_ILi128EEESA_NS7_ILi192EEEEEELi128ENS_12float_e4m3_tEfNS_4arch4Sm90ELb0ELb1ELb1ELb1ELb1ELb0ELb0ELb1ELb1ELb1ELb1ELb0EEENS1_21CollectiveEpilogueFwdINS6_IJSA_SA_SA_EEES9_NS_10bfloat16_tESF_Li256ELb1ELb1ELb1ELb1EEENS1_36VarlenDynamicPersistentTileSchedulerILi128ELi128ELi256ELi128ELb1ELb1ELb1ELb1ELb0ELb1EEEEEEEEEvNT_6ParamsE,(.L_x_3318 - _ZN7cutlass13device_kernelIN5flash11enable_sm90INS1_16FlashAttnFwdSm90INS1_25CollectiveMainloopFwdSm90ILi2EN4cute5tupleIJNS5_1CILi1EEES8_S8_EEENS6_IJNS7_ILi128EEESA_NS7_ILi192EEEEEELi128ENS_12float_e4m3_tEfNS_4arch4Sm90ELb0ELb1ELb1ELb1ELb1ELb0ELb0ELb1ELb1ELb1ELb1ELb0EEENS1_21CollectiveEpilogueFwdINS6_IJSA_SA_SA_EEES9_NS_10bfloat16_tESF_Li256ELb1ELb1ELb1ELb1EEENS1_36VarlenDynamicPersistentTileSchedulerILi128ELi128ELi256ELi128ELb1ELb1ELb1ELb1ELb0ELb1EEEEEEEEEvNT_6ParamsE)
        .other          _ZN7cutlass13device_kernelIN5flash11enable_sm90INS1_16FlashAttnFwdSm90INS1_25CollectiveMainloopFwdSm90ILi2EN4cute5tupleIJNS5_1CILi1EEES8_S8_EEENS6_IJNS7_ILi128EEESA_NS7_ILi192EEEEEELi128ENS_12float_e4m3_tEfNS_4arch4Sm90ELb0ELb1ELb1ELb1ELb1ELb0ELb0ELb1ELb1ELb1ELb1ELb0EEENS1_21CollectiveEpilogueFwdINS6_IJSA_SA_SA_EEES9_NS_10bfloat16_tESF_Li256ELb1ELb1ELb1ELb1EEENS1_36VarlenDynamicPersistentTileSchedulerILi128ELi128ELi256ELi128ELb1ELb1ELb1ELb1ELb0ELb1EEEEEEEEEvNT_6ParamsE,@"STO_CUDA_ENTRY STV_DEFAULT"
_ZN7cutlass13device_kernelIN5flash11enable_sm90INS1_16FlashAttnFwdSm90INS1_25CollectiveMainloopFwdSm90ILi2EN4cute5tupleIJNS5_1CILi1EEES8_S8_EEENS6_IJNS7_ILi128EEESA_NS7_ILi192EEEEEELi128ENS_12float_e4m3_tEfNS_4arch4Sm90ELb0ELb1ELb1ELb1ELb1ELb0ELb0ELb1ELb1ELb1ELb1ELb0EEENS1_21CollectiveEpilogueFwdINS6_IJSA_SA_SA_EEES9_NS_10bfloat16_tESF_Li256ELb1ELb1ELb1ELb1EEENS1_36VarlenDynamicPersistentTileSchedulerILi128ELi128ELi256ELi128ELb1ELb1ELb1ELb1ELb0ELb1EEEEEEEEEvNT_6ParamsE:
        /* <DEDUP_REMOVED lines=45> */
.L_x_1270:
        /* <DEDUP_REMOVED lines=22> */
.L_x_1271:
        /* <DEDUP_REMOVED lines=18> */
.L_x_1272:
        /* <DEDUP_REMOVED lines=22> */
.L_x_1273:
        /* <DEDUP_REMOVED lines=24> */
.L_x_1274:
        /* <DEDUP_REMOVED lines=8> */
.L_x_1276:
        /* <DEDUP_REMOVED lines=25> */
[----:B------:R-:W-:Y:S01]  /*0a40*/  R2UR UR52, R15 ;  /* 0x000000000f3472ca */ /* 0x000fe200000e0000 */
[----:B------:R-:W-:Y:S01]  /*0a50*/  UMOV UR48, URZ ;  /* 0x0000003f00307c82 */ /* 0x000fe20008000000 */
[CC--:B------:R-:W-:Y:S02]  /*0a60*/  LEA.HI R3, R0.reuse, R205.reuse, RZ, 0x7 ;  /* 0x000000cd00037211 */ /* 0x0c0fe400078f38ff */
[----:B------:R-:W-:-:S02]  /*0a70*/  LEA.HI R4, R0, R205, RZ, 0x5 ;  /* 0x000000cd00047211 */ /* 0x000fc400078f28ff */
[----:B------:R-:W-:Y:S02]  /*0a80*/  LOP3.LUT R2, R3, 0xffffff80, RZ, 0xc0, !PT ;  /* 0xffffff8003027812 */ /* 0x000fe400078ec0ff */
[----:B------:R-:W-:Y:S01]  /*0a90*/  SHF.R.S32.HI R200, RZ, 0x7, R3 ;  /* 0x00000007ffc87819 */ /* 0x000fe20000011403 */
[----:B------:R-:W-:Y:S02]  /*0aa0*/  IMAD.SHL.U32 R6, R4, 0x20, RZ ;  /* 0x0000002004067824 */ /* 0x000fe400078e00ff */
[----:B------:R-:W-:Y:S01]  /*0ab0*/  IMAD.IADD R183, R205, 0x1, -R2 ;  /* 0x00000001cdb77824 */ /* 0x000fe200078e0a02 */
[----:B------:R-:W-:Y:S02]  /*0ac0*/  LEA.HI R2, R0, R205, RZ, 0x4 ;  /* 0x000000cd00027211 */ /* 0x000fe400078f20ff */
[----:B------:R-:W-:Y:S02]  /*0ad0*/  LOP3.LUT R7, R6, 0xfffffc00, RZ, 0xc0, !PT ;  /* 0xfffffc0006077812 */ /* 0x000fe400078ec0ff */
[----:B------:R-:W-:-:S02]  /*0ae0*/  LOP3.LUT R4, R2, 0x3fffff0, RZ, 0xc0, !PT ;  /* 0x03fffff002047812 */ /* 0x000fc400078ec0ff */
[----:B------:R-:W-:Y:S02]  /*0af0*/  SHF.R.S32.HI R5, RZ, 0x4, R2 ;  /* 0x00000004ff057819 */ /* 0x000fe40000011402 */
[----:B------:R-:W-:Y:S01]  /*0b00*/  SHF.R.S32.HI R8, RZ, 0x1f, R183 ;  /* 0x0000001fff087819 */ /* 0x000fe200000114b7 */
[----:B------:R-:W-:Y:S01]  /*0b10*/  IMAD.IADD R4, R205, 0x1, -R4 ;  /* 0x00000001cd047824 */ /* 0x000fe200078e0a04 */
[----:B------:R-:W-:Y:S02]  /*0b20*/  LEA.HI R2, R2, R5, RZ, 0x1 ;  /* 0x0000000502027211 */ /* 0x000fe400078f08ff */
[----:B------:R-:W-:Y:S01]  /*0b30*/  LEA.HI R9, R8, R183, RZ, 0x2 ;  /* 0x000000b708097211 */ /* 0x000fe200078f10ff */
[----:B------:R-:W-:Y:S01]  /*0b40*/  IMAD R7, R4, 0x40, R7 ;  /* 0x0000004004077824 */ /* 0x000fe200078e0207 */
[----:B------:R-:W-:Y:S02]  /*0b50*/  LEA.HI R4, R0, R205, RZ, 0x2 ;  /* 0x000000cd00047211 */ /* 0x000fe400078f10ff */
[----:B------:R-:W-:-:S02]  /*0b60*/  LOP3.LUT R2, R2, 0x1ffffffe, RZ, 0xc0, !PT ;  /* 0x1ffffffe02027812 */ /* 0x000fc400078ec0ff */
[----:B------:R-:W-:Y:S02]  /*0b70*/  LOP3.LUT R4, R4, 0xfffffffc, RZ, 0xc0, !PT ;  /* 0xfffffffc04047812 */ /* 0x000fe400078ec0ff */
[--C-:B------:R-:W-:Y:S01]  /*0b80*/  SHF.R.S32.HI R6, RZ, 0x2, R9.reuse ;  /* 0x00000002ff067819 */ /* 0x100fe20000011409 */
[----:B------:R-:W-:Y:S01]  /*0b90*/  IMAD.IADD R2, R5, 0x1, -R2 ;  /* 0x0000000105027824 */ /* 0x000fe200078e0a02 */
[----:B------:R-:W-:Y:S01]  /*0ba0*/  SHF.R.S32.HI R11, RZ, 0x1f, R9 ;  /* 0x0000001fff0b7819 */ /* 0x000fe20000011409 */
[----:B------:R-:W-:Y:S01]  /*0bb0*/  IMAD.IADD R4, R205, 0x1, -R4 ;  /* 0x00000001cd047824 */ /* 0x000fe200078e0a04 */
[----:B------:R-:W-:Y:S01]  /*0bc0*/  LEA.HI R0, R0, R205, RZ, 0x3 ;  /* 0x000000cd00007211 */ /* 0x000fe200078f18ff */
[----:B------:R-:W-:Y:S01]  /*0bd0*/  IMAD R202, R2, 0x8, R7 ;  /* 0x0000000802ca7824 */ /* 0x000fe200078e0207 */
[----:B------:R-:W-:Y:S02]  /*0be0*/  LEA.HI R11, R11, R6, RZ, 0x3 ;  /* 0x000000060b0b7211 */ /* 0x000fe400078f18ff */
[----:B------:R-:W-:-:S02]  /*0bf0*/  LEA.HI R2, R4, R4, RZ, 0x1 ;  /* 0x0000000404027211 */ /* 0x000fc400078f08ff */
[----:B------:R-:W-:Y:S02]  /*0c00*/  LOP3.LUT R22, R0, 0xfffffff8, RZ, 0xc0, !PT ;  /* 0xfffffff800167812 */ /* 0x000fe400078ec0ff */
[----:B------:R-:W-:Y:S02]  /*0c10*/  LOP3.LUT R5, R2, 0x1ffffffe, RZ, 0xc0, !PT ;  /* 0x1ffffffe02057812 */ /* 0x000fe400078ec0ff */
[----:B------:R-:W-:Y:S01]  /*0c20*/  LOP3.LUT R2, R9, 0x7ffffffc, RZ, 0xc0, !PT ;  /* 0x7ffffffc09027812 */ /* 0x000fe200078ec0ff */
[----:B------:R-:W-:Y:S01]  /*0c30*/  IMAD.IADD R22, R205, 0x1, -R22 ;  /* 0x00000001cd167824 */ /* 0x000fe200078e0a16 */
[----:B------:R-:W-:Y:S01]  /*0c40*/  LOP3.LUT R11, R11, 0xfffffff8, RZ, 0xc0, !PT ;  /* 0xfffffff80b0b7812 */ /* 0x000fe200078ec0ff */
[----:B------:R-:W-:Y:S01]  /*0c50*/  IMAD.IADD R4, R4, 0x1, -R5 ;  /* 0x0000000104047824 */ /* 0x000fe200078e0a05 */
[----:B------:R-:W-:Y:S01]  /*0c60*/  LEA.HI R8, R8, R183, RZ, 0x5 ;  /* 0x000000b708087211 */ /* 0x000fe200078f28ff */
[----:B------:R-:W-:Y:S01]  /*0c70*/  IMAD.IADD R2, R183, 0x1, -R2 ;  /* 0x00000001b7027824 */ /* 0x000fe200078e0a02 */
[----:B------:R-:W-:Y:S01]  /*0c80*/  LEA.HI R3, R3, R200, RZ, 0x1 ;  /* 0x000000c803037211 */ /* 0x000fe200078f08ff */
[----:B------:R-:W-:Y:S01]  /*0c90*/  IMAD.IADD R11, R6, 0x1, -R11 ;  /* 0x00000001060b7824 */ /* 0x000fe200078e0a0b */
[----:B------:R-:W-:Y:S01]  /*0ca0*/  SHF.R.S32.HI R8, RZ, 0x5, R8 ;  /* 0x00000005ff087819 */ /* 0x000fe20000011408 */
[----:B------:R-:W-:Y:S01]  /*0cb0*/  IMAD.SHL.U32 R18, R22, 0x8, RZ ;  /* 0x0000000816127824 */ /* 0x000fe200078e00ff */
[----:B------:R-:W-:Y:S01]  /*0cc0*/  LOP3.LUT R3, R3, 0x3fffffe, RZ, 0xc0, !PT ;  /* 0x03fffffe03037812 */ /* 0x000fe200078ec0ff */
[----:B------:R-:W-:Y:S01]  /*0cd0*/  IMAD.SHL.U32 R16, R2, 0x2, RZ ;  /* 0x0000000202107824 */ /* 0x000fe200078e00ff */
[----:B------:R-:W-:Y:S01]  /*0ce0*/  SHF.R.S32.HI R182, RZ, 0x3, R0 ;  /* 0x00000003ffb67819 */ /* 0x000fe20000011400 */
[----:B------:R-:W-:Y:S01]  /*0cf0*/  IMAD R8, R8, 0x10, R11 ;  /* 0x0000001008087824 */ /* 0x000fe200078e020b */
[----:B------:R-:W-:Y:S01]  /*0d00*/  SHF.R.S32.HI R204, RZ, 0x1f, R18 ;  /* 0x0000001fffcc7819 */ /* 0x000fe20000011412 */
[----:B------:R-:W-:Y:S01]  /*0d10*/  IMAD.IADD R3, R200, 0x1, -R3 ;  /* 0x00000001c8037824 */ /* 0x000fe200078e0a03 */
[----:B------:R-:W-:Y:S01]  /*0d20*/  SHF.R.S32.HI R199, RZ, 0x1f, R16 ;  /* 0x0000001fffc77819 */ /* 0x000fe20000011410 */
[----:B------:R-:W-:-:S02]  /*0d30*/  VIADD R19, R18, 0x40 ;  /* 0x0000004012137836 */ /* 0x000fc40000000000 */
        /* <DEDUP_REMOVED lines=33> */
.L_x_1388:
[----:B------:R-:W-:Y:S01]  /*0f50*/  ULDC.64 UR8, c[0x0][0xa28] ;  /* 0x00028a0000087ab9 */ /* 0x000fe20000000a00 */
[----:B------:R-:W-:Y:S01]  /*0f60*/  ULDC UR4, c[0x0][0x424] ;  /* 0x0001090000047ab9 */ /* 0x000fe20000000800 */
[----:B------:R-:W-:Y:S01]  /*0f70*/  UISETP.NE.U32.AND UP0, UPT, UR8, URZ, UPT ;  /* 0x0000003f0800728c */ /* 0x000fe2000bf05070 */
[----:B------:R-:W-:-:S03]  /*0f80*/  ULDC UR7, c[0x0][0x2f0] ;  /* 0x0000bc0000077ab9 */ /* 0x000fc60000000800 */
[----:B------:R-:W-:-:S03]  /*0f90*/  UISETP.NE.AND.EX UP0, UPT, UR9, URZ, UPT, UP0 ;  /* 0x0000003f0900728c */ /* 0x000fc6000bf05300 */
[----:B------:R-:W-:Y:S02]  /*0fa0*/  ULDC.64 UR8, c[0x0][0xa18] ;  /* 0x0002860000087ab9 */ /* 0x000fe40000000a00 */
[----:B------:R-:W-:Y:S01]  /*0fb0*/  UISETP.NE.U32.AND UP1, UPT, UR8, URZ, UPT ;  /* 0x0000003f0800728c */ /* 0x000fe2000bf25070 */
[----:B------:R-:W-:-:S03]  /*0fc0*/  PLOP3.LUT P0, PT, PT, PT, UP0, 0x80, 0x0 ;  /* 0x000000000000781c */ /* 0x000fc60003f0f008 */
[----:B------:R-:W-:-:S03]  /*0fd0*/  UISETP.NE.AND.EX UP1, UPT, UR9, URZ, UPT, UP1 ;  /* 0x0000003f0900728c */ /* 0x000fc6000bf25310 */
[----:B------:R-:W-:Y:S02]  /*0fe0*/  @UP0 ULDC.64 UR8, c[0x0][0xa28] ;  /* 0x00028a0000080ab9 */ /* 0x000fe40000000a00 */
[----:B------:R-:W-:Y:S01]  /*0ff0*/  @UP0 UIMAD.WIDE UR8, UR52, 0x4, UR8 ;  /* 0x00000004340808a5 */ /* 0x000fe2000f8e0208 */
[----:B------:R-:W-:-:S05]  /*1000*/  PLOP3.LUT P2, PT, PT, PT, UP1, 0x80, 0x0 ;  /* 0x000000000000781c */ /* 0x000fca0003f4f018 */
[----:B0-2-4-:R-:W-:Y:S02]  /*1010*/  IMAD.U32 R2, RZ, RZ, UR8 ;  /* 0x00000008ff027e24 */ /* 0x015fe4000f8e00ff */
[----:B------:R-:W-:Y:S01]  /*1020*/  IMAD.U32 R3, RZ, RZ, UR9 ;  /* 0x00000009ff037e24 */ /* 0x000fe2000f8e00ff */
[----:B------:R-:W-:Y:S02]  /*1030*/  @UP1 ULDC.64 UR8, c[0x0][0xa18] ;  /* 0x0002860000081ab9 */ /* 0x000fe40000000a00 */
[----:B------:R-:W-:Y:S02]  /*1040*/  @UP1 UIMAD.WIDE UR8, UR52, 0x4, UR8 ;  /* 0x00000004340818a5 */ /* 0x000fe4000f8e0208 */
[----:B------:R-:W2:Y:S04]  /*1050*/  @P0 LDG.E R2, desc[UR56][R2.64] ;  /* 0x0000003802020981 */ /* 0x000ea8000c1e1900 */
[----:B------:R-:W-:-:S02]  /*1060*/  IMAD.U32 R4, RZ, RZ, UR8 ;  /* 0x00000008ff047e24 */ /* 0x000fc4000f8e00ff */
[----:B------:R-:W-:Y:S01]  /*1070*/  IMAD.U32 R5, RZ, RZ, UR9 ;  /* 0x00000009ff057e24 */ /* 0x000fe2000f8e00ff */
[----:B------:R-:W-:-:S04]  /*1080*/  ULDC.64 UR8, c[0x0][0x418] ;  /* 0x0001060000087ab9 */ /* 0x000fc80000000a00 */
[----:B---3--:R-:W3:Y:S01]  /*1090*/  @P2 LDG.E R4, desc[UR56][R4.64] ;  /* 0x0000003804042981 */ /* 0x008ee2000c1e1900 */
[----:B------:R-:W-:Y:S01]  /*10a0*/  UISETP.NE.U32.AND UP0, UPT, UR8, URZ, UPT ;  /* 0x0000003f0800728c */ /* 0x000fe2000bf05070 */
[----:B------:R-:W-:Y:S01]  /*10b0*/  UMOV UR40, URZ ;  /* 0x0000003f00287c82 */ /* 0x000fe20008000000 */
[----:B------:R-:W-:Y:S02]  /*10c0*/  ULOP3.LUT UR43, UR5, 0xffff, URZ, 0xc0, !UPT ;  /* 0x0000ffff052b7892 */ /* 0x000fe4000f8ec03f */
[----:B------:R-:W-:-:S03]  /*10d0*/  UISETP.NE.AND.EX UP0, UPT, UR9, URZ, UPT, UP0 ;  /* 0x0000003f0900728c */ /* 0x000fc6000bf05300 */
[----:B------:R-:W-:Y:S01]  /*10e0*/  ULDC.64 UR8, c[0x0][0xa20] ;  /* 0x0002880000087ab9 */ /* 0x000fe20000000a00 */
[----:B------:R-:W-:Y:S01]  /*10f0*/  USEL UR4, UR4, 0x1, UP0 ;  /* 0x0000000104047887 */ /* 0x000fe20008000000 */
[----:B------:R-:W-:-:S03]  /*1100*/  ISETP.NE.U32.AND P1, PT, RZ, UR8, PT ;  /* 0x00000008ff007c0c */ /* 0x000fc6000bf25070 */
[----:B------:R-:W-:Y:S01]  /*1110*/  UIMAD UR4, UR4, UR7, URZ ;  /* 0x00000007040472a4 */ /* 0x000fe2000f8e023f */
[----:B------:R-:W-:Y:S02]  /*1120*/  ISETP.NE.AND.EX P1, PT, RZ, UR9, PT, P1 ;  /* 0x00000009ff007c0c */ /* 0x000fe4000bf25310 */
[----:B--2---:R-:W-:Y:S02]  /*1130*/  @P0 R2UR UR40, R2 ;  /* 0x00000000022802ca */ /* 0x004fe400000e0000 */
[----:B---3--:R-:W-:Y:S01]  /*1140*/  @P2 R2UR UR47, R4 ;  /* 0x00000000042f22ca */ /* 0x008fe200000e0000 */
[----:B-1---5:R-:W-:-:S14]  /*1150*/  @P2 BRA `(.L_x_1277) ;  /* 0x0000000000382947 */ /* 0x022fdc0003800000 */
[----:B------:R-:W-:Y:S01]  /*1160*/  ULDC.64 UR8, c[0x0][0xa00] ;  /* 0x0002800000087ab9 */ /* 0x000fe20000000a00 */
[----:B------:R-:W-:Y:S01]  /*1170*/  ULDC UR47, c[0x0][0x288] ;  /* 0x0000a200002f7ab9 */ /* 0x000fe20000000800 */
        /* <DEDUP_REMOVED lines=12> */
.L_x_1277:
[----:B------:R-:W-:Y:S01]  /*1240*/  UMOV UR42, UR52 ;  /* 0x00000034002a7c82 */ /* 0x000fe20008000000 */
[----:B------:R-:W-:Y:S05]  /*1250*/  @!P1 BRA `(.L_x_1278) ;  /* 0x00000000001c9947 */ /* 0x000fea0003800000 */
[----:B------:R-:W-:Y:S02]  /*1260*/  ULDC.64 UR8, c[0x0][0xa20] ;  /* 0x0002880000087ab9 */ /* 0x000fe40000000a00 */
[----:B------:R-:W-:-:S06]  /*1270*/  UIMAD.WIDE UR8, UR52, 0x4, UR8 ;  /* 0x00000004340878a5 */ /* 0x000fcc000f8e0208 */
[----:B------:R-:W-:Y:S02]  /*1280*/  IMAD.U32 R2, RZ, RZ, UR8 ;  /* 0x00000008ff027e24 */ /* 0x000fe4000f8e00ff */
[----:B------:R-:W-:-:S05]  /*1290*/  IMAD.U32 R3, RZ, RZ, UR9 ;  /* 0x00000009ff037e24 */ /* 0x000fca000f8e00ff */
[----:B------:R-:W2:Y:S02]  /*12a0*/  LDG.E R2, desc[UR56][R2.64] ;  /* 0x0000003802027981 */ /* 0x000ea4000c1e1900 */
[----:B--2---:R-:W-:Y:S01]  /*12b0*/  R2UR UR4, R2 ;  /* 0x00000000020472ca */ /* 0x004fe200000e0000 */
[----:B------:R-:W-:-:S14]  /*12c0*/  BRA `(.L_x_1279) ;  /* 0x0000000000347947 */ /* 0x000fdc0003800000 */
.L_x_1278:
        /* <DEDUP_REMOVED lines=13> */
.L_x_1279:
[----:B------:R-:W-:Y:S01]  /*13a0*/  ULDC UR7, c[0x0][0x448] ;  /* 0x0001120000077ab9 */ /* 0x000fe20000000800 */
[----:B------:R-:W-:Y:S02]  /*13b0*/  USHF.L.U32 UR41, UR6, 0x7, URZ ;  /* 0x0000000706297899 */ /* 0x000fe4000800063f */
[----:B------:R-:W-:Y:S02]  /*13c0*/  UISETP.NE.AND UP0, UPT, UR7, 0x1, UPT ;  /* 0x000000010700788c */ /* 0x000fe4000bf05270 */
[----:B------:R-:W-:Y:S01]  /*13d0*/  UIADD3 UR10, UR41, 0x7f, URZ ;  /* 0x0000007f290a7890 */ /* 0x000fe2000fffe03f */
[----:B------:R-:W-:Y:S01]  /*13e0*/  ULDC.64 UR6, c[0x0][0x9e0] ;  /* 0x0002780000067ab9 */ /* 0x000fe20000000a00 */
[----:B------:R-:W-:Y:S02]  /*13f0*/  UP2UR UR54, UPR, URZ, 0x1 ;  /* 0x000000013f367883 */ /* 0x000fe40008000000 */
[----:B------:R-:W-:-:S05]  /*1400*/  UIADD3 UR40, -UR40, UR4, URZ ;  /* 0x0000000428287290 */ /* 0x000fca000fffe13f */
[----:B------:R-:W-:Y:S01]  /*1410*/  @UP0 ULDC UR8, c[0x0][0x44c] ;  /* 0x0001130000080ab9 */ /* 0x000fe20000000800 */
[----:B------:R-:W-:Y:S01]  /*1420*/  @UP0 ULDC UR11, c[0x0][0x450] ;  /* 0x00011400000b0ab9 */ /* 0x000fe20000000800 */
[----:B------:R-:W-:Y:S02]  /*1430*/  UIMAD.WIDE.U32 UR8, UR10, UR8, URZ ;  /* 0x000000080a0872a5 */ /* 0x000fe4000f8e003f */
[----:B------:R-:W-:Y:S02]  /*1440*/  UIADD3 UR4, UR40, 0x1, -UR47 ;  /* 0x0000000128047890 */ /* 0x000fe4000fffe82f */
[----:B------:R-:W-:Y:S02]  /*1450*/  @UP0 USHF.R.U32.HI UR10, URZ, UR11, UR9 ;  /* 0x0000000b3f0a0299 */ /* 0x000fe40008011609 */
[----:B------:R-:W-:Y:S02]  /*1460*/  UISETP.GE.AND UP0, UPT, UR7, 0x1, UPT ;  /* 0x000000010700788c */ /* 0x000fe4000bf06270 */
[----:B------:R-:W-:-:S02]  /*1470*/  UIADD3 UR10, UR4, UR10, URZ ;  /* 0x0000000a040a7290 */ /* 0x000fc4000fffe03f */
[----:B------:R-:W-:Y:S02]  /*1480*/  UP2UR UR53, UPR, URZ, 0x1 ;  /* 0x000000013f357883 */ /* 0x000fe40008000000 */
[----:B------:R-:W-:Y:S01]  /*1490*/  PLOP3.LUT P0, PT, PT, PT, UP0, 0x40, 0x0 ;  /* 0x000000000000781c */ /* 0x000fe20003f0e808 */
[----:B------:R-:W-:-:S12]  /*14a0*/  UIADD3 UR6, UR10, UR6, URZ ;  /* 0x000000060a067290 */ /* 0x000fd8000fffe03f */
[----:B------:R-:W-:Y:S05]  /*14b0*/  @P0 BRA `(.L_x_1280) ;  /* 0x0000000000440947 */ /* 0x000fea0003800000 */
        /* <DEDUP_REMOVED lines=10> */
.L_x_1281:
[----:B------:R-:W-:-:S11]  /*1560*/  UISETP.NE.AND UP0, UPT, UR7, 0x1, UPT ;  /* 0x000000010700788c */ /* 0x000fd6000bf05270 */
[----:B------:R-:W-:Y:S02]  /*1570*/  @UP0 ULDC.64 UR10, c[0x0][0x9e8] ;  /* 0x00027a00000a0ab9 */ /* 0x000fe40000000a00 */
[----:B------:R-:W-:-:S04]  /*1580*/  UIMAD.WIDE.U32 UR8, UR4, UR10, URZ ;  /* 0x0000000a040872a5 */ /* 0x000fc8000f8e003f */
[----:B------:R-:W-:-:S12]  /*1590*/  @UP0 USHF.R.U32.HI UR4, URZ, UR11, UR9 ;  /* 0x0000000b3f040299 */ /* 0x000fd80008011609 */
.L_x_1282:
[----:B------:R-:W-:-:S04]  /*15a0*/  UIMAD UR4, UR4, UR7, UR7 ;  /* 0x00000007040472a4 */ /* 0x000fc8000f8e0207 */
[----:B------:R-:W-:-:S04]  /*15b0*/  UISETP.LT.AND UP0, UPT, UR6, UR4, UPT ;  /* 0x000000040600728c */ /* 0x000fc8000bf01270 */
[----:B------:R-:W-:-:S12]  /*15c0*/  USEL UR6, UR6, UR4, UP0 ;  /* 0x0000000406067287 */ /* 0x000fd80008000000 */
.L_x_1280:
[----:B------:R-:W-:Y:S02]  /*15d0*/  UISETP.NE.AND UP0, UPT, UR54, URZ, UPT ;  /* 0x0000003f3600728c */ /* 0x000fe4000bf05270 */
[----:B------:R-:W-:Y:S02]  /*15e0*/  UIADD3 UR4, UR40, 0x7f, URZ ;  /* 0x0000007f28047890 */ /* 0x000fe4000fffe03f */
[----:B------:R-:W-:Y:S02]  /*15f0*/  UIADD3 UR10, UR6, 0x7f, URZ ;  /* 0x0000007f060a7890 */ /* 0x000fe4000fffe03f */
[----:B------:R-:W-:Y:S02]  /*1600*/  UISETP.GE.AND UP1, UPT, UR7, 0x1, UPT ;  /* 0x000000010700788c */ /* 0x000fe4000bf26270 */
[----:B------:R-:W-:Y:S02]  /*1610*/  USHF.R.S32.HI UR6, URZ, 0x1f, UR4 ;  /* 0x0000001f3f067899 */ /* 0x000fe40008011404 */
[----:B------:R-:W-:Y:S01]  /*1620*/  USHF.R.S32.HI UR11, URZ, 0x1f, UR10 ;  /* 0x0000001f3f0b7899 */ /* 0x000fe2000801140a */
[----:B------:R-:W-:Y:S01]  /*1630*/  @UP0 ULDC UR8, c[0x0][0x44c] ;  /* 0x0001130000080ab9 */ /* 0x000fe20000000800 */
[----:B------:R-:W-:Y:S01]  /*1640*/  ULEA.HI UR6, UR6, UR4, URZ, 0x7 ;  /* 0x0000000406067291 */ /* 0x000fe2000f8f383f */
[----:B------:R-:W-:Y:S01]  /*1650*/  PLOP3.LUT P0, PT, PT, PT, UP1, 0x40, 0x0 ;  /* 0x000000000000781c */ /* 0x000fe20003f0e818 */
[----:B------:R-:W-:-:S02]  /*1660*/  UIMAD.WIDE.U32 UR8, UR41, UR8, URZ ;  /* 0x00000008290872a5 */ /* 0x000fc4000f8e003f */
[----:B------:R-:W-:Y:S01]  /*1670*/  ULEA.HI UR11, UR11, UR10, URZ, 0x7 ;  /* 0x0000000a0b0b7291 */ /* 0x000fe2000f8f383f */
[----:B------:R-:W-:Y:S01]  /*1680*/  @UP0 ULDC UR13, c[0x0][0x450] ;  /* 0x00011400000d0ab9 */ /* 0x000fe20000000800 */
[----:B------:R-:W-:Y:S01]  /*1690*/  UMOV UR12, UR41 ;  /* 0x00000029000c7c82 */ /* 0x000fe20008000000 */
[----:B------:R-:W-:Y:S02]  /*16a0*/  UIADD3 UR55, UR40, -UR47, URZ ;  /* 0x8000002f28377290 */ /* 0x000fe4000fffe03f */
[----:B------:R-:W-:Y:S02]  /*16b0*/  USHF.R.S32.HI UR6, URZ, 0x7, UR6 ;  /* 0x000000073f067899 */ /* 0x000fe40008011406 */
[----:B------:R-:W-:Y:S02]  /*16c0*/  USHF.R.S32.HI UR11, URZ, 0x7, UR11 ;  /* 0x000000073f0b7899 */ /* 0x000fe4000801140b */
[----:B------:R-:W-:Y:S02]  /*16d0*/  @UP0 USHF.R.U32.HI UR12, URZ, UR13, UR9 ;  /* 0x0000000d3f0c0299 */ /* 0x000fe40008011609 */
[----:B------:R-:W-:-:S02]  /*16e0*/  UISETP.LT.AND UP0, UPT, UR6, UR11, UPT ;  /* 0x0000000b0600728c */ /* 0x000fc4000bf01270 */
[----:B------:R-:W-:Y:S01]  /*16f0*/  UIADD3 UR4, UR55, UR12, URZ ;  /* 0x0000000c37047290 */ /* 0x000fe2000fffe03f */
[----:B------:R-:W-:Y:S01]  /*1700*/  ULDC UR10, c[0x0][0x9dc] ;  /* 0x00027700000a7ab9 */ /* 0x000fe20000000800 */
[----:B------:R-:W-:Y:S02]  /*1710*/  USEL UR6, UR6, UR11, UP0 ;  /* 0x0000000b06067287 */ /* 0x000fe40008000000 */
[----:B------:R-:W-:Y:S01]  /*1720*/  UIADD3 UR10, UR4, -UR10, URZ ;  /* 0x8000000a040a7290 */ /* 0x000fe2000fffe03f */
[----:B------:R-:W-:Y:S11]  /*1730*/  @P0 BRA `(.L_x_1283) ;  /* 0x0000000000440947 */ /* 0x000ff60003800000 */
        /* <DEDUP_REMOVED lines=10> */
.L_x_1284:
[----:B------:R-:W-:-:S11]  /*17e0*/  UISETP.NE.AND UP0, UPT, UR7, 0x1, UPT ;  /* 0x000000010700788c */ /* 0x000fd6000bf05270 */
[----:B------:R-:W-:Y:S02]  /*17f0*/  @UP0 ULDC.64 UR12, c[0x0][0x9e8] ;  /* 0x00027a00000c0ab9 */ /* 0x000fe40000000a00 */
[----:B------:R-:W-:-:S04]  /*1800*/  UIMAD.WIDE.U32 UR8, UR4, UR12, URZ ;  /* 0x0000000c040872a5 */ /* 0x000fc8000f8e003f */
[----:B------:R-:W-:-:S12]  /*1810*/  @UP0 USHF.R.U32.HI UR4, URZ, UR13, UR9 ;  /* 0x0000000d3f040299 */ /* 0x000fd80008011609 */
.L_x_1285:
[----:B------:R-:W-:-:S04]  /*1820*/  UIMAD UR4, UR4, UR7, URZ ;  /* 0x00000007040472a4 */ /* 0x000fc8000f8e023f */
[----:B------:R-:W-:-:S04]  /*1830*/  UISETP.LT.AND UP0, UPT, UR10, UR4, UPT ;  /* 0x000000040a00728c */ /* 0x000fc8000bf01270 */
[----:B------:R-:W-:-:S12]  /*1840*/  USEL UR10, UR10, UR4, !UP0 ;  /* 0x000000040a0a7287 */ /* 0x000fd8000c000000 */
.L_x_1283:
[----:B------:R-:W-:-:S04]  /*1850*/  USHF.R.S32.HI UR4, URZ, 0x1f, UR10 ;  /* 0x0000001f3f047899 */ /* 0x000fc8000801140a */
[----:B------:R-:W-:-:S04]  /*1860*/  ULEA.HI UR4, UR4, UR10, URZ, 0x7 ;  /* 0x0000000a04047291 */ /* 0x000fc8000f8f383f */
[----:B------:R-:W-:Y:S02]  /*1870*/  USHF.R.S32.HI UR7, URZ, 0x7, UR4 ;  /* 0x000000073f077899 */ /* 0x000fe40008011404 */
[----:B------:R-:W-:Y:S02]  /*1880*/  ULOP3.LUT UR4, UR5, 0xff000000, URZ, 0xc0, !UPT ;  /* 0xff00000005047892 */ /* 0x000fe4000f8ec03f */
[----:B------:R-:W-:Y:S02]  /*1890*/  UISETP.LT.AND UP0, UPT, URZ, UR7, UPT ;  /* 0x000000073f00728c */ /* 0x000fe4000bf01270 */
[----:B------:R-:W-:Y:S02]  /*18a0*/  ULOP3.LUT UR5, UR5, 0xff0000, URZ, 0xc0, !UPT ;  /* 0x00ff000005057892 */ /* 0x000fe4000f8ec03f */
[----:B------:R-:W-:Y:S02]  /*18b0*/  USEL UR38, URZ, UR7, !UP0 ;  /* 0x000000073f267287 */ /* 0x000fe4000c000000 */
[----:B------:R-:W-:-:S02]  /*18c0*/  USHF.R.U32.HI UR4, URZ, 0x8, UR4 ;  /* 0x000000083f047899 */ /* 0x000fc40008011604 */
[----:B------:R-:W-:Y:S02]  /*18d0*/  UISETP.GT.AND UP0, UPT, UR6, UR38, UPT ;  /* 0x000000260600728c */ /* 0x000fe4000bf04270 */
[----:B------:R-:W-:-:S03]  /*18e0*/  ULEA.HI UR5, UR5, UR4, URZ, 0x10 ;  /* 0x0000000405057291 */ /* 0x000fc6000f8f803f */
[----:B------:R-:W-:Y:S01]  /*18f0*/  UMOV UR4, URZ ;  /* 0x0000003f00047c82 */ /* 0x000fe20008000000 */
[----:B------:R-:W-:Y:S01]  /*1900*/  PLOP3.LUT P0, PT, PT, PT, UP0, 0x80, 0x0 ;  /* 0x000000000000781c */ /* 0x000fe20003f0f008 */
[----:B------:R-:W-:Y:S02]  /*1910*/  ULOP3.LUT UR39, UR5, 0xff, URZ, 0xc0, !UPT ;  /* 0x000000ff05277892 */ /* 0x000fe4000f8ec03f */
[----:B------:R-:W-:-:S10]  /*1920*/  USHF.R.U32.HI UR46, URZ, 0x10, UR5 ;  /* 0x000000103f2e7899 */ /* 0x000fd40008011605 */
[----:B------:R-:W-:Y:S05]  /*1930*/  @!P0 BRA `(.L_x_1286) ;  /* 0x0000000000948947 */ /* 0x000fea0003800000 */
[----:B------:R-:W-:Y:S01]  /*1940*/  UISETP.NE.AND UP0, UPT, UR46, URZ, UPT ;  /* 0x0000003f2e00728c */ /* 0x000fe2000bf05270 */
[----:B------:R-:W-:-:S03]  /*1950*/  ULDC UR4, c[0x0][0x9f0] ;  /* 0x00027c0000047ab9 */ /* 0x000fc60000000800 */
[----:B------:R-:W-:-:S04]  /*1960*/  USEL UR10, UR46, UR4, UP0 ;  /* 0x000000042e0a7287 */ /* 0x000fc80008000000 */
[----:B------:R-:W-:Y:S02]  /*1970*/  UIADD3 UR4, UR10, -0x1, UR6 ;  /* 0xffffffff0a047890 */ /* 0x000fe4000fffe006 */
[----:B------:R-:W-:Y:S02]  /*1980*/  IMAD.U32 R3, RZ, RZ, UR10 ;  /* 0x0000000aff037e24 */ /* 0x000fe4000f8e00ff */
[----:B------:R-:W-:-:S03]  /*1990*/  UIADD3 UR7, -UR38, UR4, URZ ;  /* 0x0000000426077290 */ /* 0x000fc6000fffe13f */
[-C--:B------:R-:W-:Y:S01]  /*19a0*/  IABS R0, R3.reuse ;  /* 0x0000000300007213 */ /* 0x080fe20000000000 */
[----:B------:R-:W-:Y:S01]  /*19b0*/  UMOV UR4, URZ ;  /* 0x0000003f00047c82 */ /* 0x000fe20008000000 */
[----:B------:R-:W-:Y:S01]  /*19c0*/  IABS R5, R3 ;  /* 0x0000000300057213 */ /* 0x000fe20000000000 */
[----:B------:R-:W-:Y:S01]  /*19d0*/  IMAD.U32 R4, RZ, RZ, UR7 ;  /* 0x00000007ff047e24 */ /* 0x000fe2000f8e00ff */
[----:B------:R-:W-:Y:S01]  /*19e0*/  R2UR UR11, R0 ;  /* 0x00000000000b72ca */ /* 0x000fe200000e0000 */
[----:B------:R-:W-:-:S03]  /*19f0*/  ULOP3.LUT UR7, UR7, UR10, URZ, 0x3c, !UPT ;  /* 0x0000000a07077292 */ /* 0x000fc6000f8e3c3f */
[----:B------:R-:W-:-:S05]  /*1a00*/  IABS R4, R4 ;  /* 0x0000000400047213 */ /* 0x000fca0000000000 */
[----:B------:R-:W-:-:S04]  /*1a10*/  IMAD.MOV.U32 R3, RZ, RZ, R4 ;  /* 0x000000ffff037224 */ /* 0x000fc800078e0004 */
[----:B------:R-:W0:Y:S01]  /*1a20*/  I2F.RP R0, UR11 ;  /* 0x0000000b00007d06 */ /* 0x000e220008209400 */
[----:B------:R-:W-:-:S07]  /*1a30*/  R2UR UR9, R3 ;  /* 0x00000000030972ca */ /* 0x000fce00000e0000 */
[----:B0-----:R-:W0:Y:S02]  /*1a40*/  MUFU.RCP R0, R0 ;  /* 0x0000000000007308 */ /* 0x001e240000001000 */
[----:B0-----:R-:W-:Y:S02]  /*1a50*/  VIADD R2, R0, 0xffffffe ;  /* 0x0ffffffe00027836 */ /* 0x001fe40000000000 */
        /* <DEDUP_REMOVED lines=19> */
.L_x_1286:
[----:B------:R-:W-:Y:S01]  /*1b90*/  UIMAD UR38, UR39, UR4, UR38 ;  /* 0x00000004272672a4 */ /* 0x000fe2000f8e0226 */
[----:B------:R-:W-:Y:S01]  /*1ba0*/  IMAD.U32 R88, RZ, RZ, UR6 ;  /* 0x00000006ff587e24 */ /* 0x000fe2000f8e00ff */
[----:B------:R-:W-:Y:S01]  /*1bb0*/  PLOP3.LUT P0, PT, PT, PT, PT, 0x80, 0x0 ;  /* 0x000000000000781c */ /* 0x000fe20003f0f070 */
[----:B------:R-:W-:Y:S01]  /*1bc0*/  IMAD.U32 R3, RZ, RZ, UR4 ;  /* 0x00000004ff037e24 */ /* 0x000fe2000f8e00ff */
[----:B------:R-:W-:Y:S01]  /*1bd0*/  CS2R R26, SRZ ;  /* 0x00000000001a7805 */ /* 0x000fe2000001ff00 */
[----:B------:R-:W-:Y:S01]  /*1be0*/  IMAD.MOV.U32 R0, RZ, RZ, RZ ;  /* 0x000000ffff007224 */ /* 0x000fe200078e00ff */
[----:B------:R-:W-:Y:S01]  /*1bf0*/  CS2R R42, SRZ ;  /* 0x00000000002a7805 */ /* 0x000fe2000001ff00 */
[----:B------:R-:W-:Y:S01]  /*1c00*/  IMAD.MOV.U32 R2, RZ, RZ, RZ ;  /* 0x000000ffff027224 */ /* 0x000fe200078e00ff */
[----:B------:R-:W-:Y:S01]  /*1c10*/  VIADDMNMX R88, R3, UR38, R88, PT ;  /* 0x0000002603587c46 */ /* 0x000fe2000b800158 */
[----:B------:R-:W-:Y:S01]  /*1c20*/  IMAD.MOV.U32 R15, RZ, RZ, RZ ;  /* 0x000000ffff0f7224 */ /* 0x000fe200078e00ff */
[----:B------:R-:W-:Y:S01]  /*1c30*/  CS2R R100, SRZ ;  /* 0x0000000000647805 */ /* 0x000fe2000001ff00 */
[----:B------:R-:W-:Y:S01]  /*1c40*/  IMAD.MOV.U32 R6, RZ, RZ, RZ ;  /* 0x000000ffff067224 */ /* 0x000fe200078e00ff */
[----:B------:R-:W-:Y:S01]  /*1c50*/  ISETP.GT.AND P1, PT, R88, UR38, PT ;  /* 0x0000002658007c0c */ /* 0x000fe2000bf24270 */
[----:B------:R-:W-:Y:S01]  /*1c60*/  IMAD.MOV.U32 R8, RZ, RZ, RZ ;  /* 0x000000ffff087224 */ /* 0x000fe200078e00ff */
[----:B------:R-:W-:Y:S01]  /*1c70*/  CS2R R44, SRZ ;  /* 0x00000000002c7805 */ /* 0x000fe2000001ff00 */
        /* <DEDUP_REMOVED lines=29> */
[----:B------:R-:W-:Y:S02]  /*1e50*/  IMAD.MOV.U32 R137, RZ, RZ, RZ ;  /* 0x000000ffff897224 */ /* 0x000fe400078e00ff */
[----:B------:R-:W-:-:S02]  /*1e60*/  IMAD.MOV.U32 R143, RZ, RZ, RZ ;  /* 0x000000ffff8f7224 */ /* 0x000fc400078e00ff */
[----:B------:R-:W-:Y:S02]  /*1e70*/  IMAD.MOV.U32 R56, RZ, RZ, RZ ;  /* 0x000000ffff387224 */ /* 0x000fe400078e00ff */
[----:B------:R-:W-:Y:S02]  /*1e80*/  IMAD.MOV.U32 R58, RZ, RZ, RZ ;  /* 0x000000ffff3a7224 */ /* 0x000fe400078e00ff */
[----:B------:R-:W-:Y:S01]  /*1e90*/  IMAD.MOV.U32 R60, RZ, RZ, RZ ;  /* 0x000000ffff3c7224 */ /* 0x000fe200078e00ff */
        /* <DEDUP_REMOVED lines=32> */
.L_x_1288:
        /* <DEDUP_REMOVED lines=10> */
[----:B------:R-:W-:Y:S02]  /*2140*/  @UP0 USHF.R.S32.HI UR14, URZ, 0x1f, UR52 ;  /* 0x0000001f3f0e0899 */ /* 0x000fe40008011434 */
[----:B------:R-:W-:Y:S01]  /*2150*/  @UP1 USHF.R.S32.HI UR15, URZ, 0x1f, UR52 ;  /* 0x0000001f3f0f1899 */ /* 0x000fe20008011434 */
[----:B------:R-:W-:Y:S01]  /*2160*/  @UP0 ULDC.64 UR10, c[0x0][0x9a8] ;  /* 0x00026a00000a0ab9 */ /* 0x000fe20000000a00 */
[----:B------:R-:W-:Y:S01]  /*2170*/  @UP1 ULDC.64 UR8, c[0x0][0x9b8] ;  /* 0x00026e0000081ab9 */ /* 0x000fe20000000a00 */
[----:B------:R-:W-:Y:S02]  /*2180*/  @UP0 UIMAD.WIDE.U32 UR12, UR52, UR10, URZ ;  /* 0x0000000a340c02a5 */ /* 0x000fe4000f8e003f */
[----:B------:R-:W-:Y:S02]  /*2190*/  @UP0 UIMAD UR14, UR14, UR10, URZ ;  /* 0x0000000a0e0e02a4 */ /* 0x000fe4000f8e023f */
[----:B------:R-:W-:Y:S02]  /*21a0*/  @UP1 UIMAD UR10, UR15, UR8, URZ ;  /* 0x000000080f0a12a4 */ /* 0x000fe4000f8e023f */
[----:B------:R-:W-:-:S02]  /*21b0*/  @UP0 UIMAD UR11, UR52, UR11, UR14 ;  /* 0x0000000b340b02a4 */ /* 0x000fc4000f8e020e */
[----:B------:R-:W-:Y:S02]  /*21c0*/  @UP1 UIMAD UR9, UR52, UR9, UR10 ;  /* 0x00000009340912a4 */ /* 0x000fe4000f8e020a */
[----:B------:R-:W-:Y:S02]  /*21d0*/  @UP1 UIMAD.WIDE.U32 UR14, UR52, UR8, URZ ;  /* 0x00000008340e12a5 */ /* 0x000fe4000f8e003f */
[----:B------:R-:W-:Y:S02]  /*21e0*/  @UP0 UIADD3 UR13, UR13, UR11, URZ ;  /* 0x0000000b0d0d0290 */ /* 0x000fe4000fffe03f */
[----:B------:R-:W-:Y:S01]  /*21f0*/  @UP1 UIADD3 UR15, UR15, UR9, URZ ;  /* 0x000000090f0f1290 */ /* 0x000fe2000fffe03f */
[----:B------:R-:W-:Y:S02]  /*2200*/  @UP1 ULDC.64 UR10, c[0x0][0x9c0] ;  /* 0x00027000000a1ab9 */ /* 0x000fe40000000a00 */
[----:B------:R-:W-:Y:S01]  /*2210*/  @UP0 ULDC.64 UR8, c[0x0][0x9b0] ;  /* 0x00026c0000080ab9 */ /* 0x000fe20000000a00 */
[----:B------:R-:W-:-:S02]  /*2220*/  @UP1 UIMAD.WIDE.U32 UR14, UR43, UR10, UR14 ;  /* 0x0000000a2b0e12a5 */ /* 0x000fc4000f8e000e */
[----:B------:R-:W-:Y:S02]  /*2230*/  @UP0 UIMAD.WIDE.U32 UR12, UR43, UR8, UR12 ;  /* 0x000000082b0c02a5 */ /* 0x000fe4000f8e000c */
[----:B------:R-:W-:Y:S02]  /*2240*/  @UP1 UIMAD UR11, UR43, UR11, UR15 ;  /* 0x0000000b2b0b12a4 */ /* 0x000fe4000f8e020f */
[----:B------:R-:W-:Y:S02]  /*2250*/  @UP0 UIMAD UR9, UR43, UR9, UR13 ;  /* 0x000000092b0902a4 */ /* 0x000fe4000f8e020d */
[----:B------:R-:W-:Y:S02]  /*2260*/  @UP0 ULEA UR6, UP2, UR12, UR6, 0x2 ;  /* 0x000000060c060291 */ /* 0x000fe4000f84103f */
[----:B------:R-:W-:Y:S02]  /*2270*/  @UP1 ULEA UR4, UP3, UR14, UR4, 0x2 ;  /* 0x000000040e041291 */ /* 0x000fe4000f86103f */
[----:B------:R-:W-:-:S02]  /*2280*/  @UP0 ULEA.HI.X UR7, UR12, UR7, UR9, 0x2, UP2 ;  /* 0x000000070c070291 */ /* 0x000fc400090f1409 */
[----:B------:R-:W-:Y:S01]  /*2290*/  @UP1 ULEA.HI.X UR5, UR14, UR5, UR11, 0x2, UP3 ;  /* 0x000000050e051291 */ /* 0x000fe200098f140b */
[----:B------:R-:W-:Y:S02]  /*22a0*/  IMAD.U32 R2, RZ, RZ, UR6 ;  /* 0x00000006ff027e24 */ /* 0x000fe4000f8e00ff */
[----:B------:R-:W-:Y:S02]  /*22b0*/  IMAD.U32 R4, RZ, RZ, UR4 ;  /* 0x00000004ff047e24 */ /* 0x000fe4000f8e00ff */
[----:B------:R-:W-:Y:S02]  /*22c0*/  IMAD.U32 R3, RZ, RZ, UR7 ;  /* 0x00000007ff037e24 */ /* 0x000fe4000f8e00ff */
[----:B------:R-:W-:-:S03]  /*22d0*/  IMAD.U32 R5, RZ, RZ, UR5 ;  /* 0x00000005ff057e24 */ /* 0x000fc6000f8e00ff */
[----:B------:R-:W2:Y:S04]  /*22e0*/  @P0 LDG.E R7, desc[UR56][R2.64] ;  /* 0x0000003802070981 */ /* 0x000ea8000c1e1900 */
[----:B------:R-:W2:Y:S01]  /*22f0*/  @P1 LDG.E R0, desc[UR56][R4.64] ;  /* 0x0000003804001981 */ /* 0x000ea2000c1e1900 */
[----:B------:R-:W-:Y:S01]  /*2300*/  ULEA.HI UR4, UR50, UR50, URZ, 0x1 ;  /* 0x0000003232047291 */ /* 0x000fe2000f8f083f */
[----:B------:R-:W-:-:S03]  /*2310*/  IMAD.U32 R8, RZ, RZ, UR51 ;  /* 0x00000033ff087e24 */ /* 0x000fc6000f8e00ff */
[----:B------:R-:W-:Y:S02]  /*2320*/  ULOP3.LUT UR4, UR4, 0xfffffffe, URZ, 0xc0, !UPT ;  /* 0xfffffffe04047892 */ /* 0x000fe4000f8ec03f */
[----:B------:R-:W-:Y:S02]  /*2330*/  ISETP.NE.AND P0, PT, R8, 0x3, PT ;  /* 0x000000030800780c */ /* 0x000fe40003f05270 */
[----:B------:R-:W-:-:S06]  /*2340*/  UIADD3 UR4, UR50, -UR4, URZ ;  /* 0x8000000432047290 */ /* 0x000fcc000fffe03f */
[----:B------:R-:W-:Y:S01]  /*2350*/  IMAD.U32 R6, RZ, RZ, UR4 ;  /* 0x00000004ff067e24 */ /* 0x000fe2000f8e00ff */
[----:B------:R-:W-:-:S04]  /*2360*/  ULDC UR4, c[0x0][0x9d8] ;  /* 0x0002760000047ab9 */ /* 0x000fc80000000800 */
[----:B------:R-:W-:-:S04]  /*2370*/  SHF.L.U32 R6, R6, 0x1f, RZ ;  /* 0x0000001f06067819 */ /* 0x000fc800000006ff */
[----:B------:R-:W0:Y:S01]  /*2380*/  SYNCS.PHASECHK.TRANS64.TRYWAIT P1, [UR36+0x22800], R6 ;  /* 0x02280006ff0075a7 */ /* 0x000e220008020164 */
[----:B--2---:R-:W-:-:S04]  /*2390*/  FMUL.FTZ R0, R7, R0 ;  /* 0x0000000007007220 */ /* 0x004fc80000410000 */
[----:B------:R-:W-:Y:S01]  /*23a0*/  FMUL.FTZ R0, R0, UR4 ;  /* 0x0000000400007c20 */ /* 0x000fe20008410000 */
[----:B0-----:R-:W-:Y:S06]  /*23b0*/  @!P1 BRA `(.L_x_1289) ;  /* 0x00000188001c9947 */ /* 0x001fec0003800000 */
.L_x_1497:
[----:B------:R-:W-:Y:S05]  /*23c0*/  @!P0 BRA `(.L_x_1290) ;  /* 0x0000000000048947 */ /* 0x000fea0003800000 */
[----:B------:R-:W-:Y:S01]  /*23d0*/  BPT.TRAP 0x1 ;  /* 0x000000040000795c */ /* 0x000fe20000300000 */
.L_x_1290:
[----:B------:R-:W-:Y:S02]  /*23e0*/  IMAD.U32 R91, RZ, RZ, UR48 ;  /* 0x00000030ff5b7e24 */ /* 0x000fe4000f8e00ff */
[----:B------:R-:W-:-:S03]  /*23f0*/  IMAD.U32 R2, RZ, RZ, UR49 ;  /* 0x00000031ff027e24 */ /* 0x000fc6000f8e00ff */
[----:B------:R-:W-:Y:S02]  /*2400*/  LEA R91, R91, UR36, 0x3 ;  /* 0x000000245b5b7c11 */ /* 0x000fe4000f8e18ff */
[----:B------:R-:W-:-:S04]  /*2410*/  SHF.L.U32 R2, R2, 0x1f, RZ ;  /* 0x0000001f02027819 */ /* 0x000fc800000006ff */
[----:B------:R1:W2:Y:S01]  /*2420*/  SYNCS.PHASECHK.TRANS64.TRYWAIT P1, [R91+URZ+0x22830], R2 ;  /* 0x022830025b0075a7 */ /* 0x0002a2000802017f */
[----:B------:R-:W-:Y:S05]  /*2430*/  @!P0 BRA `(.L_x_1291) ;  /* 0x0000000000048947 */ /* 0x000fea0003800000 */
[----:B------:R-:W-:Y:S01]  /*2440*/  BPT.TRAP 0x1 ;  /* 0x000000040000795c */ /* 0x000fe20000300000 */
.L_x_1291:
[----:B--2---:R-:W-:Y:S05]  /*2450*/  @P1 BRA `(.L_x_1292) ;  /* 0x0000000000081947 */ /* 0x004fea0003800000 */
[----:B------:R-:W2:Y:S02]  /*2460*/  SYNCS.PHASECHK.TRANS64.TRYWAIT P1, [R91+URZ+0x22830], R2 ;  /* 0x022830025b0075a7 */ /* 0x000ea4000802017f */
[----:B--2---:R-:W-:Y:S05]  /*2470*/  @!P1 BRA `(.L_x_1293) ;  /* 0x0000018800049947 */ /* 0x004fea0003800000 */
.L_x_1292:
        /* <DEDUP_REMOVED lines=8> */
[----:B------:R-:W-:Y:S01]  /*2500*/  UMOV UR5, 0x80000020 ;  /* 0x8000002000057882 */ /* 0x000fe20000000000 */
[----:B------:R-:W-:Y:S02]  /*2510*/  UMOV UR7, 0x80000020 ;  /* 0x8000002000077882 */ /* 0x000fe40000000000 */
[----:B------:R-:W-:Y:S02]  /*2520*/  ULOP3.LUT UR28, UR4, 0x10000, URZ, 0xfc, !UPT ;  /* 0x00010000041c7892 */ /* 0x000fe4000f8efc3f */
[----:B------:R-:W-:Y:S02]  /*2530*/  UIADD3 UR4, UR24, 0x2, URZ ;  /* 0x0000000218047890 */ /* 0x000fe4000fffe03f */
[----:B------:R-:W-:Y:S02]  /*2540*/  UIMAD UR26, UR48, 0x600, UR28 ;  /* 0x00000600301a78a4 */ /* 0x000fe4000f8e021c */
[----:B------:R-:W-:-:S02]  /*2550*/  UIADD3 UR8, UR24, 0x200, URZ ;  /* 0x0000020018087890 */ /* 0x000fc4000fffe03f */
[----:B------:R-:W-:Y:S02]  /*2560*/  UIADD3 UR6, UR26, 0x2, URZ ;  /* 0x000000021a067890 */ /* 0x000fe4000fffe03f */
[----:B------:R-:W-:Y:S01]  /*2570*/  UIADD3 UR10, UR26, 0x200, URZ ;  /* 0x000002001a0a7890 */ /* 0x000fe2000fffe03f */
[----:B------:R-:W-:Y:S02]  /*2580*/  UMOV UR9, 0x80000020 ;  /* 0x8000002000097882 */ /* 0x000fe40000000000 */
[----:B------:R-:W-:Y:S01]  /*2590*/  QGMMA.64x128x32.F32.E4M3.E4M3 R24, gdesc[UR24], RZ, !UPT, gsb0 ;  /* 0x01e00000181879f3 */ /* 0x000fe2000c0008ff */
[----:B------:R-:W-:Y:S01]  /*25a0*/  UMOV UR11, 0x80000020 ;  /* 0x80000020000b7882 */ /* 0x000fe20000000000 */
[----:B------:R-:W-:Y:S02]  /*25b0*/  UIADD3 UR12, UR24, 0x202, URZ ;  /* 0x00000202180c7890 */ /* 0x000fe4000fffe03f */
[----:B------:R-:W-:Y:S01]  /*25c0*/  UIADD3 UR14, UR26, 0x202, URZ ;  /* 0x000002021a0e7890 */ /* 0x000fe2000fffe03f */
[----:B------:R-:W-:Y:S01]  /*25d0*/  UMOV UR13, 0x80000020 ;  /* 0x80000020000d7882 */ /* 0x000fe20000000000 */
[----:B------:R-:W-:Y:S01]  /*25e0*/  UMOV UR15, 0x80000020 ;  /* 0x80000020000f7882 */ /* 0x000fe20000000000 */
[----:B------:R-:W-:-:S02]  /*25f0*/  UIADD3 UR16, UR24, 0x400, URZ ;  /* 0x0000040018107890 */ /* 0x000fc4000fffe03f */
[----:B------:R-:W-:Y:S01]  /*2600*/  UIADD3 UR18, UR26, 0x400, URZ ;  /* 0x000004001a127890 */ /* 0x000fe2000fffe03f */
[----:B------:R-:W-:Y:S01]  /*2610*/  UMOV UR17, 0x80000020 ;  /* 0x8000002000117882 */ /* 0x000fe20000000000 */
[----:B------:R-:W-:Y:S01]  /*2620*/  UMOV UR19, 0x80000020 ;  /* 0x8000002000137882 */ /* 0x000fe20000000000 */
[----:B------:R-:W-:Y:S02]  /*2630*/  UIADD3 UR20, UR24, 0x402, URZ ;  /* 0x0000040218147890 */ /* 0x000fe4000fffe03f */
[----:B------:R-:W-:Y:S01]  /*2640*/  UIADD3 UR22, UR26, 0x402, URZ ;  /* 0x000004021a167890 */ /* 0x000fe2000fffe03f */
[----:B------:R-:W-:Y:S01]  /*2650*/  UMOV UR21, 0x80000020 ;  /* 0x8000002000157882 */ /* 0x000fe20000000000 */
[----:B------:R-:W-:Y:S01]  /*2660*/  UMOV UR23, 0x80000020 ;  /* 0x8000002000177882 */ /* 0x000fe20000000000 */
[----:B------:R-:W-:Y:S02]  /*2670*/  WARPGROUP.DEPBAR.LE gsb0, 0x0 ;  /* 0x00008000000079c5 */ /* 0x000fe40000010000 */
        /* <DEDUP_REMOVED lines=17> */
.L_x_1294:
[----:B------:R-:W-:Y:S01]  /*2790*/  UISETP.NE.AND UP1, UPT, UR54, URZ, UPT ;  /* 0x0000003f3600728c */ /* 0x000fe2000bf25270 */
[C---:B------:R-:W-:Y:S01]  /*27a0*/  FMUL.FTZ R69, R0.reuse, R69 ;  /* 0x0000004500457220 */ /* 0x040fe20000410000 */
[----:B------:R-:W-:Y:S01]  /*27b0*/  R2UR UR6, R91 ;  /* 0x000000005b0672ca */ /* 0x000fe200000e0000 */
[C---:B------:R-:W-:Y:S01]  /*27c0*/  FMUL.FTZ R7, R0.reuse, R34 ;  /* 0x0000002200077220 */ /* 0x040fe20000410000 */
[C---:B------:R-:W-:Y:S01]  /*27d0*/  FMUL.FTZ R4, R0.reuse, R24 ;  /* 0x0000001800047220 */ /* 0x040fe20000410000 */
[----:B------:R3:W4:Y:S01]  /*27e0*/  MUFU.TANH R97, R69 ;  /* 0x0000004500617308 */ /* 0x0007220000002400 */
[----:B------:R-:W-:Y:S01]  /*27f0*/  PLOP3.LUT P1, PT, PT, PT, UP1, 0x80, 0x0 ;  /* 0x000000000000781c */ /* 0x000fe20003f2f018 */
[C---:B------:R-:W-:Y:S01]  /*2800*/  FMUL.FTZ R24, R0.reuse, R28 ;  /* 0x0000001c00187220 */ /* 0x040fe20000410000 */
[----:B------:R-:W-:Y:S01]  /*2810*/  PLOP3.LUT P2, PT, PT, PT, UP1, 0x80, 0x0 ;  /* 0x000000000000781c */ /* 0x000fe20003f4f018 */
[C---:B------:R-:W-:Y:S01]  /*2820*/  FMUL.FTZ R28, R0.reuse, R58 ;  /* 0x0000003a001c7220 */ /* 0x040fe20000410000 */
[C---:B------:R-:W-:Y:S01]  /*2830*/  FMUL.FTZ R10, R0.reuse, R39 ;  /* 0x00000027000a7220 */ /* 0x040fe20000410000 */
[----:B------:R-:W-:Y:S01]  /*2840*/  @UP1 ULDC UR7, c[0x0][0x44c] ;  /* 0x0001130000071ab9 */ /* 0x000fe20000000800 */
[----:B------:R-:W-:Y:S01]  /*2850*/  FMUL.FTZ R15, R0, R25 ;  /* 0x00000019000f7220 */ /* 0x000fe20000410000 */
[----:B------:R-:W-:-:S02]  /*2860*/  IMAD.MOV.U32 R39, RZ, RZ, -0x80 ;  /* 0xffffff80ff277424 */ /* 0x000fc400078e00ff */
[C---:B------:R-:W-:Y:S01]  /*2870*/  FMUL.FTZ R25, R0.reuse, R29 ;  /* 0x0000001d00197220 */ /* 0x040fe20000410000 */
[----:B---3--:R-:W-:Y:S01]  /*2880*/  VIADD R69, R17, UR41 ;  /* 0x0000002911457c36 */ /* 0x008fe20008000000 */
[----:B------:R-:W-:Y:S01]  /*2890*/  UIADD3 UR6, UR6, 0x22840, URZ ;  /* 0x0002284006067890 */ /* 0x000fe2000fffe03f */
[----:B------:R-:W-:Y:S01]  /*28a0*/  FMUL.FTZ R11, R0, R42 ;  /* 0x0000002a000b7220 */ /* 0x000fe20000410000 */
[----:B------:R-:W-:Y:S01]  /*28b0*/  UISETP.NE.AND UP0, UPT, UR53, URZ, UPT ;  /* 0x0000003f3500728c */ /* 0x000fe2000bf05270 */
[----:B------:R-:W-:Y:S01]  /*28c0*/  @P1 IMAD.HI.U32 R34, R69, UR7, RZ ;  /* 0x0000000745221c27 */ /* 0x000fe2000f8e00ff */
[----:B------:R-:W-:-:S03]  /*28d0*/  @UP1 ULDC UR7, c[0x0][0x450] ;  /* 0x0001140000071ab9 */ /* 0x000fc60000000800 */
[C---:B------:R-:W-:Y:S01]  /*28e0*/  FMUL.FTZ R42, R0.reuse, R44 ;  /* 0x0000002c002a7220 */ /* 0x040fe20000410000 */
[C---:B------:R-:W-:Y:S01]  /*28f0*/  FMUL.FTZ R29, R0.reuse, R59 ;  /* 0x0000003b001d7220 */ /* 0x040fe20000410000 */
[C---:B-12---:R-:W-:Y:S01]  /*2900*/  FMUL.FTZ R2, R0.reuse, R26 ;  /* 0x0000001a00027220 */ /* 0x046fe20000410000 */
[----:B------:R-:W-:Y:S01]  /*2910*/  @P2 SHF.R.U32.HI R69, RZ, UR7, R34 ;  /* 0x00000007ff452c19 */ /* 0x000fe20008011622 */
[C---:B0-----:R-:W-:Y:S01]  /*2920*/  FMUL.FTZ R3, R0.reuse, R27 ;  /* 0x0000001b00037220 */ /* 0x041fe20000410000 */
[C---:B------:R-:W-:Y:S01]  /*2930*/  FMUL.FTZ R12, R0.reuse, R43 ;  /* 0x0000002b000c7220 */ /* 0x040fe20000410000 */
[C---:B------:R-:W-:Y:S01]  /*2940*/  FMUL.FTZ R13, R0.reuse, R46 ;  /* 0x0000002e000d7220 */ /* 0x040fe20000410000 */
[C---:B------:R-:W-:Y:S01]  /*2950*/  FMUL.FTZ R14, R0.reuse, R47 ;  /* 0x0000002f000e7220 */ /* 0x040fe20000410000 */
[----:B------:R-:W0:Y:S01]  /*2960*/  SHFL.IDX PT, R58, R69, RZ, 0x1c1f ;  /* 0x001c1fff453a7589 */ /* 0x000e2200000e0000 */
[C---:B------:R-:W-:Y:S01]  /*2970*/  FMUL.FTZ R44, R0.reuse, R48 ;  /* 0x00000030002c7220 */ /* 0x040fe20000410000 */
[C---:B------:R-:W-:Y:S01]  /*2980*/  FMUL.FTZ R20, R0.reuse, R50 ;  /* 0x0000003200147220 */ /* 0x040fe20000410000 */
[C---:B------:R-:W-:Y:S01]  /*2990*/  FMUL.FTZ R59, R0.reuse, R75 ;  /* 0x0000004b003b7220 */ /* 0x040fe20000410000 */
[----:B------:R-:W-:Y:S01]  /*29a0*/  UPRMT UR6, UR37, 0x654, UR6 ;  /* 0x0000065425067896 */ /* 0x000fe20008000006 */
        /* <DEDUP_REMOVED lines=13> */
[----:B------:R-:W-:-:S02]  /*2a80*/  IMAD R75, R88, R39, 0x80 ;  /* 0x00000080584b7424 */ /* 0x000fc400078e0227 */
        /* <DEDUP_REMOVED lines=32> */
[----:B------:R-:W-:Y:S01]  /*2c90*/  IMAD.U32 R39, RZ, RZ, UR47 ;  /* 0x0000002fff277e24 */ /* 0x000fe2000f8e00ff */
[----:B------:R-:W-:Y:S01]  /*2ca0*/  PLOP3.LUT P1, PT, PT, PT, UP0, 0x40, 0x0 ;  /* 0x000000000000781c */ /* 0x000fe20003f2e808 */
[----:B------:R-:W1:Y:S01]  /*2cb0*/  MUFU.TANH R4, R4 ;  /* 0x0000000400047308 */ /* 0x000e620000002400 */
[C-C-:B------:R-:W-:Y:S01]  /*2cc0*/  IADD3 R38, -R16.reuse, 0x1, R75.reuse ;  /* 0x0000000110267810 */ /* 0x140fe20007ffe14b */
[----:B------:R-:W-:Y:S01]  /*2cd0*/  ULDC UR31, c[0x0][0x9dc] ;  /* 0x00027700001f7ab9 */ /* 0x000fe20000000800 */
[----:B------:R-:W-:Y:S01]  /*2ce0*/  SYNCS.ARRIVE.TRANS64.RED.A1T0 RZ, [UR6], RZ ;  /* 0x000000ffffff79a7 */ /* 0x000fe20008100406 */
[----:B------:R-:W-:Y:S01]  /*2cf0*/  ULOP3.LUT UR6, URZ, UR31, URZ, 0x33, !UPT ;  /* 0x0000001f3f067292 */ /* 0x000fe2000f8e333f */
[----:B------:R-:W-:Y:S01]  /*2d00*/  IADD3 R38, -R39, UR40, R38 ;  /* 0x0000002827267c10 */ /* 0x000fe2000fffe126 */
[----:B------:R-:W-:Y:S01]  /*2d10*/  ULDC UR14, c[0x0][0x9e0] ;  /* 0x00027800000e7ab9 */ /* 0x000fe20000000800 */
[----:B------:R-:W-:Y:S01]  /*2d20*/  IADD3 R79, -R16, UR40, R75 ;  /* 0x00000028104f7c10 */ /* 0x000fe2000fffe14b */
[----:B------:R-:W2:Y:S01]  /*2d30*/  MUFU.TANH R15, R15 ;  /* 0x0000000f000f7308 */ /* 0x000ea20000002400 */
[----:B------:R-:W-:Y:S01]  /*2d40*/  LEA R78, R88, 0xffffff80, 0x7 ;  /* 0xffffff80584e7811 */ /* 0x000fe200078e38ff */
[----:B------:R-:W-:-:S02]  /*2d50*/  VIADD R82, R38, UR14 ;  /* 0x0000000e26527c36 */ /* 0x000fc40008000000 */
[----:B------:R-:W-:-:S03]  /*2d60*/  VIADD R83, R38, UR6 ;  /* 0x0000000626537c36 */ /* 0x000fc60008000000 */
[----:B0-----:R-:W-:Y:S01]  /*2d70*/  VIADDMNMX R49, R58, R82, R79, PT ;  /* 0x000000523a317246 */ /* 0x001fe2000380014f */
[----:B------:R-:W0:Y:S01]  /*2d80*/  MUFU.TANH R2, R2 ;  /* 0x0000000200027308 */ /* 0x000e220000002400 */
[----:B------:R-:W-:-:S07]  /*2d90*/  IMAD.IADD R62, R83, 0x1, R58 ;  /* 0x00000001533e7824 */ /* 0x000fce00078e023a */
[----:B------:R-:W3:Y:S08]  /*2da0*/  MUFU.TANH R3, R3 ;  /* 0x0000000300037308 */ /* 0x000ef00000002400 */
        /* <DEDUP_REMOVED lines=33> */
[----:B------:R0:W0:Y:S08]  /*2fc0*/  MUFU.TANH R93, R61 ;  /* 0x0000003d005d7308 */ /* 0x0000300000002400 */
[----:B------:R-:W0:Y:S08]  /*2fd0*/  MUFU.TANH R51, R51 ;  /* 0x0000003300337308 */ /* 0x000e300000002400 */
[----:B------:R-:W0:Y:S08]  /*2fe0*/  MUFU.TANH R52, R52 ;  /* 0x0000003400347308 */ /* 0x000e300000002400 */
[----:B------:R0:W0:Y:S08]  /*2ff0*/  MUFU.TANH R94, R64 ;  /* 0x00000040005e7308 */ /* 0x0000300000002400 */
[----:B------:R0:W0:Y:S08]  /*3000*/  MUFU.TANH R95, R65 ;  /* 0x00000041005f7308 */ /* 0x0000300000002400 */
[----:B------:R-:W0:Y:S08]  /*3010*/  MUFU.TANH R53, R53 ;  /* 0x0000003500357308 */ /* 0x000e300000002400 */
[----:B------:R-:W0:Y:S08]  /*3020*/  MUFU.TANH R54, R54 ;  /* 0x0000003600367308 */ /* 0x000e300000002400 */
[----:B------:R0:W0:Y:S08]  /*3030*/  MUFU.TANH R96, R68 ;  /* 0x0000004400607308 */ /* 0x0000300000002400 */
[----:B------:R-:W0:Y:S08]  /*3040*/  MUFU.TANH R55, R55 ;  /* 0x0000003700377308 */ /* 0x000e300000002400 */
[----:B------:R-:W0:Y:S08]  /*3050*/  MUFU.TANH R56, R56 ;  /* 0x0000003800387308 */ /* 0x000e300000002400 */
[----:B------:R0:W0:Y:S08]  /*3060*/  MUFU.TANH R71, R72 ;  /* 0x0000004800477308 */ /* 0x0000300000002400 */
[----:B------:R0:W0:Y:S08]  /*3070*/  MUFU.TANH R98, R73 ;  /* 0x0000004900627308 */ /* 0x0000300000002400 */
        /* <DEDUP_REMOVED lines=14> */
[----:B-1234-:R-:W-:Y:S05]  /*3160*/  @P1 BRA `(.L_x_1295) ;  /* 0x0000000000641947 */ /* 0x01efea0003800000 */
[----:B0-----:R-:W-:Y:S01]  /*3170*/  IMAD.U32 R61, RZ, RZ, UR47 ;  /* 0x0000002fff3d7e24 */ /* 0x001fe2000f8e00ff */
[----:B------:R-:W-:Y:S04]  /*3180*/  BSSY B0, `(.L_x_1296) ;  /* 0x0000013000007945 */ /* 0x000fe80003800000 */
[----:B------:R-:W-:-:S04]  /*3190*/  IADD3 R61, -R61, UR40, R58 ;  /* 0x000000283d3d7c10 */ /* 0x000fc8000fffe13a */
        /* <DEDUP_REMOVED lines=11> */
.L_x_1297:
[----:B------:R-:W-:Y:S02]  /*3250*/  ULDC UR6, c[0x0][0x9e4] ;  /* 0x0002790000067ab9 */ /* 0x000fe40000000800 */
[----:B------:R-:W-:-:S05]  /*3260*/  IMAD.U32 R58, RZ, RZ, UR6 ;  /* 0x00000006ff3a7e24 */ /* 0x000fca000f8e00ff */
[----:B------:R-:W-:-:S13]  /*3270*/  ISETP.NE.AND P1, PT, R58, 0x1, PT ;  /* 0x000000013a00780c */ /* 0x000fda0003f25270 */
[----:B------:R-:W0:Y:S02]  /*3280*/  @P1 LDC.64 R38, c[0x0][0x9e8] ;  /* 0x00027a00ff261b82 */ /* 0x000e240000000a00 */
[----:B0-----:R-:W-:-:S05]  /*3290*/  @P1 IMAD.HI.U32 R38, R61, R38, RZ ;  /* 0x000000263d261227 */ /* 0x001fca00078e00ff */
[----:B------:R-:W-:-:S07]  /*32a0*/  @P1 SHF.R.U32.HI R61, RZ, R39, R38 ;  /* 0x00000027ff3d1219 */ /* 0x000fce0000011626 */
.L_x_1298:
[----:B------:R-:W-:Y:S05]  /*32b0*/  BSYNC B0 ;  /* 0x0000000000007941 */ /* 0x000fea0003800000 */
.L_x_1296:
[----:B------:R-:W-:-:S04]  /*32c0*/  IMAD R61, R61, R58, -R78 ;  /* 0x0000003a3d3d7224 */ /* 0x000fc800078e0a4e */
[----:B------:R-:W-:-:S05]  /*32d0*/  IMAD.IADD R61, R61, 0x1, -R16 ;  /* 0x000000013d3d7824 */ /* 0x000fca00078e0a10 */
[----:B------:R-:W-:Y:S02]  /*32e0*/  VIADDMNMX R49, R61, R58, R49, PT ;  /* 0x0000003a3d317246 */ /* 0x000fe40003800131 */
[----:B------:R-:W-:-:S07]  /*32f0*/  VIMNMX R62, R62, R61, !PT ;  /* 0x0000003d3e3e7248 */ /* 0x000fce0007fe0100 */
.L_x_1295:
[C---:B------:R-:W-:Y:S01]  /*3300*/  ISETP.GE.AND P2, PT, R75.reuse, 0x9, PT ;  /* 0x000000094b00780c */ /* 0x040fe20003f46270 */
[----:B------:R-:W-:Y:S01]  /*3310*/  UISETP.NE.AND UP0, UPT, UR53, URZ, UPT ;  /* 0x0000003f3500728c */ /* 0x000fe2000bf05270 */
[----:B------:R-:W-:Y:S02]  /*3320*/  ISETP.GE.AND P1, PT, R75, 0x2, PT ;  /* 0x000000024b00780c */ /* 0x000fe40003f26270 */
[C---:B------:R-:W-:Y:S02]  /*3330*/  ISETP.GT.AND P3, PT, R62.reuse, 0x8, !P2 ;  /* 0x000000083e00780c */ /* 0x040fe40005764270 */
[----:B------:R-:W-:Y:S02]  /*3340*/  ISETP.GT.AND P4, PT, R62, 0x1, !P1 ;  /* 0x000000013e00780c */ /* 0x000fe40004f84270 */
[----:B------:R-:W-:Y:S02]  /*3350*/  ISETP.LT.OR P3, PT, R49, 0x9, P3 ;  /* 0x000000093100780c */ /* 0x000fe40001f61670 */
[----:B------:R-:W-:-:S02]  /*3360*/  ISETP.GE.AND P5, PT, R75, 0x11, PT ;  /* 0x000000114b00780c */ /* 0x000fc40003fa6270 */
[----:B0-----:R-:W-:Y:S02]  /*3370*/  FSEL R66, R24, -INF , !P3 ;  /* 0xff80000018427808 */ /* 0x001fe40005800000 */
[----:B------:R-:W-:Y:S01]  /*3380*/  ISETP.LT.OR P4, PT, R49, 0x2, P4 ;  /* 0x000000023100780c */ /* 0x000fe20002781670 */
[----:B------:R-:W0:Y:S01]  /*3390*/  SHFL.IDX PT, R24, R69, 0x1, 0x1c1f ;  /* 0x003c1f0045187f89 */ /* 0x000e2200000e0000 */
[----:B------:R-:W-:Y:S02]  /*33a0*/  ISETP.GT.AND P3, PT, R62, 0x10, !P5 ;  /* 0x000000103e00780c */ /* 0x000fe40006f64270 */
[----:B------:R-:W-:Y:S02]  /*33b0*/  ISETP.GE.AND P6, PT, R75, 0xa, PT ;  /* 0x0000000a4b00780c */ /* 0x000fe40003fc6270 */
[----:B------:R-:W-:Y:S02]  /*33c0*/  FSEL R67, R15, -INF , !P4 ;  /* 0xff8000000f437808 */ /* 0x000fe40006000000 */
[----:B------:R-:W-:-:S02]  /*33d0*/  P2R R99, PR, RZ, 0x20 ;  /* 0x00000020ff637803 */ /* 0x000fc40000000000 */
[----:B------:R-:W-:Y:S02]  /*33e0*/  ISETP.LT.OR P3, PT, R49, 0x11, P3 ;  /* 0x000000113100780c */ /* 0x000fe40001f61670 */
[C---:B------:R-:W-:Y:S02]  /*33f0*/  ISETP.GT.AND P4, PT, R62.reuse, 0x9, !P6 ;  /* 0x000000093e00780c */ /* 0x040fe40007784270 */
[----:B------:R-:W-:Y:S02]  /*3400*/  ISETP.GE.AND P5, PT, R75, 0x12, PT ;  /* 0x000000124b00780c */ /* 0x000fe40003fa6270 */
[----:B------:R-:W-:Y:S02]  /*3410*/  FSEL R89, R89, -INF , !P3 ;  /* 0xff80000059597808 */ /* 0x000fe40005800000 */
[----:B------:R-:W-:Y:S02]  /*3420*/  ISETP.LT.OR P4, PT, R49, 0xa, P4 ;  /* 0x0000000a3100780c */ /* 0x000fe40002781670 */
[----:B------:R-:W-:-:S02]  /*3430*/  ISETP.GT.AND P3, PT, R62, 0x11, !P5 ;  /* 0x000000113e00780c */ /* 0x000fc40006f64270 */
[----:B------:R-:W-:Y:S02]  /*3440*/  FSEL R68, R25, -INF , !P4 ;  /* 0xff80000019447808 */ /* 0x000fe40006000000 */
        /* <DEDUP_REMOVED lines=11> */
[----:B------:R-:W-:Y:S02]  /*3500*/  ISETP.GE.AND P4, PT, R75, 0x21, PT ;  /* 0x000000214b00780c */ /* 0x000fe40003f86270 */
        /* <DEDUP_REMOVED lines=101> */
[----:B------:R-:W-:Y:S02]  /*3b60*/  ISETP.GE.AND P3, PT, R75, 0x71, PT ;  /* 0x000000714b00780c */ /* 0x000fe40003f66270 */
[----:B------:R-:W-:Y:S02]  /*3b70*/  P2R R91, PR, RZ, 0x40 ;  /* 0x00000040ff5b7803 */ /* 0x000fe40000000000 */
[----:B------:R-:W-:-:S04]  /*3b80*/  ISETP.GT.AND P4, PT, R62, 0x70, !P3 ;  /* 0x000000703e00780c */ /* 0x000fc80005f84270 */
[----:B------:R-:W-:-:S04]  /*3b90*/  ISETP.LT.OR P4, PT, R49, 0x71, P4 ;  /* 0x000000713100780c */ /* 0x000fc80002781670 */
[----:B------:R-:W-:Y:S02]  /*3ba0*/  FSEL R37, R80, -INF , !P4 ;  /* 0xff80000050257808 */ /* 0x000fe40006000000 */
[----:B------:R-:W-:-:S04]  /*3bb0*/  ISETP.GE.AND P4, PT, R75, 0x72, PT ;  /* 0x000000724b00780c */ /* 0x000fc80003f86270 */
        /* <DEDUP_REMOVED lines=8> */
[----:B------:R-:W-:Y:S02]  /*3c40*/  P2R R71, PR, RZ, 0x40 ;  /* 0x00000040ff477803 */ /* 0x000fe40000000000 */
[----:B------:R-:W-:-:S04]  /*3c50*/  ISETP.GT.AND P6, PT, R62, RZ, !P6 ;  /* 0x000000ff3e00720c */ /* 0x000fc800077c4270 */
[----:B------:R-:W-:-:S04]  /*3c60*/  ISETP.LT.OR P6, PT, R49, 0x1, P6 ;  /* 0x000000013100780c */ /* 0x000fc800037c1670 */
[----:B------:R-:W-:Y:S02]  /*3c70*/  FSEL R80, R4, -INF , !P6 ;  /* 0xff80000004507808 */ /* 0x000fe40007000000 */
[----:B------:R-:W-:-:S04]  /*3c80*/  ISETP.GE.AND P6, PT, R75, 0x7a, PT ;  /* 0x0000007a4b00780c */ /* 0x000fc80003fc6270 */
[----:B------:R-:W-:Y:S02]  /*3c90*/  P2R R75, PR, RZ, 0x40 ;  /* 0x00000040ff4b7803 */ /* 0x000fe40000000000 */
[----:B------:R-:W-:Y:S01]  /*3ca0*/  ISETP.GT.AND P6, PT, R62, 0x79, !P6 ;  /* 0x000000793e00780c */ /* 0x000fe200077c4270 */
[----:B0-----:R-:W-:-:S03]  /*3cb0*/  IMAD.IADD R62, R83, 0x1, R24 ;  /* 0x00000001533e7824 */ /* 0x001fc600078e0218 */
[----:B------:R-:W-:Y:S02]  /*3cc0*/  ISETP.LT.OR P6, PT, R49, 0x7a, P6 ;  /* 0x0000007a3100780c */ /* 0x000fe400037c1670 */
[----:B------:R-:W-:Y:S02]  /*3cd0*/  VIADDMNMX R49, R24, R82, R79, PT ;  /* 0x0000005218317246 */ /* 0x000fe4000380014f */
[----:B------:R-:W-:Y:S02]  /*3ce0*/  FSEL R4, R85, -INF , !P6 ;  /* 0xff80000055047808 */ /* 0x000fe40007000000 */
[----:B------:R-:W-:-:S13]  /*3cf0*/  PLOP3.LUT P6, PT, PT, PT, UP0, 0x40, 0x0 ;  /* 0x000000000000781c */ /* 0x000fda0003fce808 */
[----:B------:R-:W-:Y:S05]  /*3d00*/  @P6 BRA `(.L_x_1299) ;  /* 0x0000000000646947 */ /* 0x000fea0003800000 */
[----:B------:R-:W-:Y:S01]  /*3d10*/  IMAD.U32 R69, RZ, RZ, UR47 ;  /* 0x0000002fff457e24 */ /* 0x000fe2000f8e00ff */
        /* <DEDUP_REMOVED lines=13> */
.L_x_1301:
[----:B------:R-:W-:Y:S02]  /*3df0*/  ULDC UR6, c[0x0][0x9e4] ;  /* 0x0002790000067ab9 */ /* 0x000fe40000000800 */
[----:B------:R-:W-:-:S05]  /*3e00*/  IMAD.U32 R76, RZ, RZ, UR6 ;  /* 0x00000006ff4c7e24 */ /* 0x000fca000f8e00ff */
[----:B------:R-:W-:-:S13]  /*3e10*/  ISETP.NE.AND P6, PT, R76, 0x1, PT ;  /* 0x000000014c00780c */ /* 0x000fda0003fc5270 */
[----:B------:R-:W0:Y:S02]  /*3e20*/  @P6 LDC.64 R24, c[0x0][0x9e8] ;  /* 0x00027a00ff186b82 */ /* 0x000e240000000a00 */
[----:B0-----:R-:W-:-:S05]  /*3e30*/  @P6 IMAD.HI.U32 R24, R69, R24, RZ ;  /* 0x0000001845186227 */ /* 0x001fca00078e00ff */
[----:B------:R-:W-:-:S07]  /*3e40*/  @P6 SHF.R.U32.HI R69, RZ, R25, R24 ;  /* 0x00000019ff456219 */ /* 0x000fce0000011618 */
.L_x_1302:
[----:B------:R-:W-:Y:S05]  /*3e50*/  BSYNC B0 ;  /* 0x0000000000007941 */ /* 0x000fea0003800000 */
.L_x_1300:
[----:B------:R-:W-:-:S04]  /*3e60*/  IMAD R69, R69, R76, -R78 ;  /* 0x0000004c45457224 */ /* 0x000fc800078e0a4e */
[----:B------:R-:W-:-:S05]  /*3e70*/  IMAD.IADD R69, R69, 0x1, -R16 ;  /* 0x0000000145457824 */ /* 0x000fca00078e0a10 */
[----:B------:R-:W-:Y:S02]  /*3e80*/  VIADDMNMX R49, R69, R76, R49, PT ;  /* 0x0000004c45317246 */ /* 0x000fe40003800131 */
[----:B------:R-:W-:-:S07]  /*3e90*/  VIMNMX R62, R62, R69, !PT ;  /* 0x000000453e3e7248 */ /* 0x000fce0007fe0100 */
.L_x_1299:
[C---:B------:R-:W-:Y:S01]  /*3ea0*/  ISETP.GT.AND P1, PT, R62.reuse, 0x1, !P1 ;  /* 0x000000013e00780c */ /* 0x040fe20004f24270 */
[----:B------:R-:W-:Y:S01]  /*3eb0*/  ULDC UR29, c[0x0][0x988] ;  /* 0x00026200001d7ab9 */ /* 0x000fe20000000800 */
[----:B------:R-:W-:Y:S01]  /*3ec0*/  ISETP.NE.AND P6, PT, R91, RZ, PT ;  /* 0x000000ff5b00720c */ /* 0x000fe20003fc5270 */
[----:B------:R-:W-:Y:S01]  /*3ed0*/  UISETP.NE.AND UP1, UPT, UR54, URZ, UPT ;  /* 0x0000003f3600728c */ /* 0x000fe2000bf25270 */
[----:B------:R-:W-:Y:S01]  /*3ee0*/  ISETP.LT.OR P1, PT, R49, 0x2, P1 ;  /* 0x000000023100780c */ /* 0x000fe20000f21670 */
[----:B------:R-:W-:Y:S01]  /*3ef0*/  UISETP.NE.AND UP0, UPT, UR53, URZ, UPT ;  /* 0x0000003f3500728c */ /* 0x000fe2000bf05270 */
[C---:B------:R-:W-:Y:S01]  /*3f00*/  ISETP.GT.AND P2, PT, R62.reuse, 0x8, !P2 ;  /* 0x000000083e00780c */ /* 0x040fe20005744270 */
[----:B------:R-:W-:Y:S01]  /*3f10*/  UMOV UR10, UR41 ;  /* 0x00000029000a7c82 */ /* 0x000fe20008000000 */
[----:B------:R-:W-:Y:S02]  /*3f20*/  FSEL R3, R3, -INF , !P1 ;  /* 0xff80000003037808 */ /* 0x000fe40004800000 */
[----:B------:R-:W-:-:S02]  /*3f30*/  ISETP.GT.AND P1, PT, R62, 0x9, !P6 ;  /* 0x000000093e00780c */ /* 0x000fc40007724270 */
[C---:B------:R-:W-:Y:S02]  /*3f40*/  ISETP.LT.OR P2, PT, R49.reuse, 0x9, P2 ;  /* 0x000000093100780c */ /* 0x040fe40001741670 */
[----:B------:R-:W-:Y:S01]  /*3f50*/  ISETP.LT.OR P1, PT, R49, 0xa, P1 ;  /* 0x0000000a3100780c */ /* 0x000fe20000f21670 */
[----:B------:R-:W-:Y:S01]  /*3f60*/  @UP1 ULDC UR6, c[0x0][0x44c] ;  /* 0x0001130000061ab9 */ /* 0x000fe20000000800 */
[----:B------:R-:W-:Y:S01]  /*3f70*/  FSEL R5, R5, -INF , !P2 ;  /* 0xff80000005057808 */ /* 0x000fe20005000000 */
[----:B------:R-:W-:Y:S01]  /*3f80*/  UIMAD.WIDE.U32 UR6, UR41, UR6, URZ ;  /* 0x00000006290672a5 */ /* 0x000fe2000f8e003f */
[----:B------:R-:W-:Y:S01]  /*3f90*/  FSEL R6, R6, -INF , !P1 ;  /* 0xff80000006067808 */ /* 0x000fe20004800000 */
[----:B------:R-:W-:Y:S01]  /*3fa0*/  @UP1 ULDC UR11, c[0x0][0x450] ;  /* 0x00011400000b1ab9 */ /* 0x000fe20000000800 */
[----:B------:R-:W-:Y:S01]  /*3fb0*/  ISETP.NE.AND P1, PT, R99, RZ, PT ;  /* 0x000000ff6300720c */ /* 0x000fe20003f25270 */
[----:B------:R-:W-:Y:S01]  /*3fc0*/  @UP1 USHF.R.U32.HI UR10, URZ, UR11, UR7 ;  /* 0x0000000b3f0a1299 */ /* 0x000fe20008011607 */
[----:B------:R-:W-:-:S02]  /*3fd0*/  ISETP.NE.AND P2, PT, R108, RZ, PT ;  /* 0x000000ff6c00720c */ /* 0x000fc40003f45270 */
[C---:B------:R-:W-:Y:S01]  /*3fe0*/  ISETP.GT.AND P1, PT, R62.reuse, 0x10, !P1 ;  /* 0x000000103e00780c */ /* 0x040fe20004f24270 */
[----:B------:R-:W-:Y:S01]  /*3ff0*/  UIADD3 UR55, UR55, UR10, URZ ;  /* 0x0000000a37377290 */ /* 0x000fe2000fffe03f */
[----:B------:R-:W-:Y:S02]  /*4000*/  ISETP.NE.AND P6, PT, R109, RZ, PT ;  /* 0x000000ff6d00720c */ /* 0x000fe40003fc5270 */
[----:B------:R-:W-:Y:S01]  /*4010*/  ISETP.LT.OR P1, PT, R49, 0x11, P1 ;  /* 0x000000113100780c */ /* 0x000fe20000f21670 */
[----:B------:R-:W-:Y:S01]  /*4020*/  UIADD3 UR14, UR55, UR14, URZ ;  /* 0x0000000e370e7290 */ /* 0x000fe2000fffe03f */
[----:B------:R-:W-:Y:S02]  /*4030*/  ISETP.GT.AND P3, PT, R62, 0x70, !P3 ;  /* 0x000000703e00780c */ /* 0x000fe40005f64270 */
[----:B------:R-:W-:Y:S02]  /*4040*/  FSEL R25, R7, -INF , !P1 ;  /* 0xff80000007197808 */ /* 0x000fe40004800000 */
[----:B------:R-:W-:-:S02]  /*4050*/  ISETP.NE.AND P1, PT, R100, RZ, PT ;  /* 0x000000ff6400720c */ /* 0x000fc40003f25270 */
[----:B------:R-:W-:Y:S02]  /*4060*/  FMNMX.FTZ R7, R80, R67, !PT ;  /* 0x0000004350077209 */ /* 0x000fe40007810000 */
[----:B------:R-:W-:Y:S02]  /*4070*/  ISETP.GT.AND P1, PT, R62, 0x11, !P1 ;  /* 0x000000113e00780c */ /* 0x000fe40004f24270 */
[----:B------:R-:W-:Y:S02]  /*4080*/  FMNMX.FTZ R7, R66, R7, !PT ;  /* 0x0000000742077209 */ /* 0x000fe40007810000 */
[----:B------:R-:W-:Y:S02]  /*4090*/  ISETP.LT.OR P1, PT, R49, 0x12, P1 ;  /* 0x000000123100780c */ /* 0x000fe40000f21670 */
[----:B------:R-:W-:Y:S02]  /*40a0*/  ISETP.GT.AND P4, PT, R62, 0x71, !P4 ;  /* 0x000000713e00780c */ /* 0x000fe40006784270 */
        /* <DEDUP_REMOVED lines=70> */
[----:B------:R-:W-:Y:S01]  /*4510*/  ISETP.NE.AND P2, PT, R97, RZ, PT ;  /* 0x000000ff6100720c */ /* 0x000fe20003f45270 */
[----:B------:R-:W0:Y:S01]  /*4520*/  SHFL.BFLY PT, R8, R7, 0x2, 0x1f ;  /* 0x0c401f0007087f89 */ /* 0x000e2200000e0000 */
[----:B------:R-:W-:Y:S02]  /*4530*/  ISETP.LT.OR P1, PT, R49, 0x41, P1 ;  /* 0x000000413100780c */ /* 0x000fe40000f21670 */
[----:B------:R-:W-:-:S02]  /*4540*/  ISETP.NE.AND P6, PT, R114, RZ, PT ;  /* 0x000000ff7200720c */ /* 0x000fc40003fc5270 */
[----:B------:R-:W-:Y:S02]  /*4550*/  FSEL R28, R28, -INF , !P1 ;  /* 0xff8000001c1c7808 */ /* 0x000fe40004800000 */
[----:B------:R-:W-:Y:S02]  /*4560*/  ISETP.NE.AND P1, PT, R112, RZ, PT ;  /* 0x000000ff7000720c */ /* 0x000fe40003f25270 */
[C---:B------:R-:W-:Y:S02]  /*4570*/  ISETP.LT.OR P3, PT, R49.reuse, 0x71, P3 ;  /* 0x000000713100780c */ /* 0x040fe40001f61670 */
[C---:B------:R-:W-:Y:S02]  /*4580*/  ISETP.GT.AND P1, PT, R62.reuse, 0x41, !P1 ;  /* 0x000000413e00780c */ /* 0x040fe40004f24270 */
[----:B------:R-:W-:Y:S02]  /*4590*/  ISETP.GT.AND P5, PT, R62, 0x78, !P5 ;  /* 0x000000783e00780c */ /* 0x000fe40006fa4270 */
[----:B------:R-:W-:-:S02]  /*45a0*/  ISETP.LT.OR P1, PT, R49, 0x42, P1 ;  /* 0x000000423100780c */ /* 0x000fc40000f21670 */
[----:B------:R-:W-:Y:S02]  /*45b0*/  ISETP.LT.OR P4, PT, R49, 0x72, P4 ;  /* 0x000000723100780c */ /* 0x000fe40002781670 */
[----:B------:R-:W-:Y:S02]  /*45c0*/  FSEL R29, R29, -INF , !P1 ;  /* 0xff8000001d1d7808 */ /* 0x000fe40004800000 */
[----:B------:R-:W-:Y:S02]  /*45d0*/  ISETP.NE.AND P1, PT, R113, RZ, PT ;  /* 0x000000ff7100720c */ /* 0x000fe40003f25270 */
[----:B------:R-:W-:Y:S02]  /*45e0*/  FSEL R32, R32, -INF , !P3 ;  /* 0xff80000020207808 */ /* 0x000fe40005800000 */
[----:B------:R-:W-:Y:S02]  /*45f0*/  ISETP.GT.AND P1, PT, R62, 0x48, !P1 ;  /* 0x000000483e00780c */ /* 0x000fe40004f24270 */
[----:B0-----:R-:W-:-:S02]  /*4600*/  FMNMX.FTZ R69, R7, R8, !PT ;  /* 0x0000000807457209 */ /* 0x001fc40007810000 */
[C---:B------:R-:W-:Y:S02]  /*4610*/  ISETP.LT.OR P1, PT, R49.reuse, 0x49, P1 ;  /* 0x000000493100780c */ /* 0x040fe40000f21670 */
[----:B------:R-:W-:Y:S01]  /*4620*/  ISETP.LT.OR P5, PT, R49, 0x79, P5 ;  /* 0x000000793100780c */ /* 0x000fe20002fa1670 */
[----:B------:R-:W0:Y:S01]  /*4630*/  SHFL.BFLY PT, R8, R69, 0x1, 0x1f ;  /* 0x0c201f0045087f89 */ /* 0x000e2200000e0000 */
[----:B------:R-:W-:Y:S02]  /*4640*/  FSEL R51, R51, -INF , !P1 ;  /* 0xff80000033337808 */ /* 0x000fe40004800000 */
[----:B------:R-:W-:Y:S02]  /*4650*/  ISETP.NE.AND P1, PT, R92, RZ, PT ;  /* 0x000000ff5c00720c */ /* 0x000fe40003f25270 */
[----:B------:R-:W-:Y:S02]  /*4660*/  FSEL R33, R33, -INF , !P4 ;  /* 0xff80000021217808 */ /* 0x000fe40006000000 */
[----:B------:R-:W-:-:S02]  /*4670*/  ISETP.GT.AND P1, PT, R62, 0x49, !P1 ;  /* 0x000000493e00780c */ /* 0x000fc40004f24270 */
[----:B------:R-:W-:Y:S02]  /*4680*/  FSEL R35, R35, -INF , !P5 ;  /* 0xff80000023237808 */ /* 0x000fe40006800000 */
[----:B------:R-:W-:-:S04]  /*4690*/  ISETP.LT.OR P1, PT, R49, 0x4a, P1 ;  /* 0x0000004a3100780c */ /* 0x000fc80000f21670 */
[----:B------:R-:W-:Y:S02]  /*46a0*/  FSEL R52, R52, -INF , !P1 ;  /* 0xff80000034347808 */ /* 0x000fe40004800000 */
[----:B------:R-:W-:-:S04]  /*46b0*/  ISETP.NE.AND P1, PT, R93, RZ, PT ;  /* 0x000000ff5d00720c */ /* 0x000fc80003f25270 */
[----:B------:R-:W-:Y:S02]  /*46c0*/  ISETP.GT.AND P1, PT, R62, 0x50, !P1 ;  /* 0x000000503e00780c */ /* 0x000fe40004f24270 */
[----:B0-----:R-:W-:Y:S02]  /*46d0*/  FMNMX.FTZ R8, R69, R8, !PT ;  /* 0x0000000845087209 */ /* 0x001fe40007810000 */
        /* <DEDUP_REMOVED lines=14> */
[C---:B------:R-:W-:Y:S02]  /*47c0*/  ISETP.GT.AND P1, PT, R62.reuse, 0x60, !P2 ;  /* 0x000000603e00780c */ /* 0x040fe40005724270 */
[----:B------:R-:W-:Y:S02]  /*47d0*/  ISETP.NE.AND P2, PT, R87, RZ, PT ;  /* 0x000000ff5700720c */ /* 0x000fe40003f45270 */
[----:B------:R-:W-:Y:S02]  /*47e0*/  ISETP.LT.OR P1, PT, R49, 0x61, P1 ;  /* 0x000000613100780c */ /* 0x000fe40000f21670 */
[----:B------:R-:W-:Y:S02]  /*47f0*/  ISETP.GT.AND P2, PT, R62, 0x69, !P2 ;  /* 0x000000693e00780c */ /* 0x000fe40005744270 */
[----:B------:R-:W-:-:S02]  /*4800*/  FSEL R57, R57, -INF , !P1 ;  /* 0xff80000039397808 */ /* 0x000fc40004800000 */
[----:B------:R-:W-:Y:S02]  /*4810*/  ISETP.GT.AND P1, PT, R62, 0x61, !P6 ;  /* 0x000000613e00780c */ /* 0x000fe40007724270 */
[----:B------:R-:W-:Y:S01]  /*4820*/  ISETP.NE.AND P6, PT, R71, RZ, PT ;  /* 0x000000ff4700720c */ /* 0x000fe20003fc5270 */
[----:B------:R-:W-:Y:S01]  /*4830*/  IMAD.U32 R71, RZ, RZ, UR29 ;  /* 0x0000001dff477e24 */ /* 0x000fe2000f8e00ff */
[C---:B------:R-:W-:Y:S02]  /*4840*/  ISETP.LT.OR P1, PT, R49.reuse, 0x62, P1 ;  /* 0x000000623100780c */ /* 0x040fe40000f21670 */
[----:B------:R-:W-:Y:S01]  /*4850*/  ISETP.LT.OR P2, PT, R49, 0x6a, P2 ;  /* 0x0000006a3100780c */ /* 0x000fe20001741670 */
[----:B------:R-:W-:-:S01]  /*4860*/  FFMA.FTZ R71, R8, R71, -8 ;  /* 0xc100000008477423 */ /* 0x000fc20000010047 */
[----:B------:R-:W-:Y:S02]  /*4870*/  FSEL R59, R59, -INF , !P1 ;  /* 0xff8000003b3b7808 */ /* 0x000fe40004800000 */
[----:B------:R-:W-:-:S02]  /*4880*/  FSETP.NEU.FTZ.AND P1, PT, R8, -INF , PT ;  /* 0xff8000000800780b */ /* 0x000fc40003f3d000 */
[----:B------:R-:W-:Y:S02]  /*4890*/  FSEL R30, R30, -INF , !P2 ;  /* 0xff8000001e1e7808 */ /* 0x000fe40005000000 */
[----:B------:R-:W-:Y:S02]  /*48a0*/  FSEL R77, R71, RZ, P1 ;  /* 0x000000ff474d7208 */ /* 0x000fe40000800000 */
[----:B------:R-:W-:Y:S02]  /*48b0*/  ISETP.GT.AND P1, PT, R62, RZ, !P6 ;  /* 0x000000ff3e00720c */ /* 0x000fe40007724270 */
[----:B------:R-:W-:Y:S01]  /*48c0*/  ISETP.NE.AND P6, PT, R75, RZ, PT ;  /* 0x000000ff4b00720c */ /* 0x000fe20003fc5270 */
[--C-:B------:R-:W-:Y:S01]  /*48d0*/  FFMA.FTZ R69, R68, UR29, -R77.reuse ;  /* 0x0000001d44457c23 */ /* 0x100fe2000801084d */
[----:B------:R-:W-:Y:S01]  /*48e0*/  ISETP.LT.OR P1, PT, R49, 0x1, P1 ;  /* 0x000000013100780c */ /* 0x000fe20000f21670 */
[--C-:B------:R-:W-:Y:S01]  /*48f0*/  FFMA.FTZ R75, R74, UR29, -R77.reuse ;  /* 0x0000001d4a4b7c23 */ /* 0x100fe2000801084d */
[----:B------:R-:W-:-:S01]  /*4900*/  FFMA.FTZ R61, R61, UR29, -R77 ;  /* 0x0000001d3d3d7c23 */ /* 0x000fc2000801084d */
[----:B------:R-:W-:Y:S01]  /*4910*/  ISETP.GT.AND P6, PT, R62, 0x79, !P6 ;  /* 0x000000793e00780c */ /* 0x000fe200077c4270 */
[----:B------:R-:W-:-:S01]  /*4920*/  FFMA.FTZ R67, R67, UR29, -R77 ;  /* 0x0000001d43437c23 */ /* 0x000fc2000801084d */
[----:B------:R-:W-:Y:S01]  /*4930*/  FSEL R76, R2, -INF , !P1 ;  /* 0xff800000024c7808 */ /* 0x000fe20004800000 */
[----:B------:R-:W-:-:S01]  /*4940*/  FFMA.FTZ R2, R80, UR29, -R77 ;  /* 0x0000001d50027c23 */ /* 0x000fc2000801084d */
[----:B------:R-:W-:Y:S01]  /*4950*/  ISETP.NE.AND P1, PT, R86, RZ, PT ;  /* 0x000000ff5600720c */ /* 0x000fe20003f25270 */
[----:B------:R-:W-:-:S01]  /*4960*/  FFMA.FTZ R66, R66, UR29, -R77 ;  /* 0x0000001d42427c23 */ /* 0x000fc2000801084d */
[----:B------:R-:W-:Y:S01]  /*4970*/  FMNMX.FTZ R68, R76, R3, !PT ;  /* 0x000000034c447209 */ /* 0x000fe20007810000 */
[----:B------:R-:W-:Y:S01]  /*4980*/  MUFU.EX2 R67, R67 ;  /* 0x0000004300437308 */ /* 0x000fe20000000800 */
[----:B------:R-:W-:Y:S01]  /*4990*/  ISETP.GT.AND P1, PT, R62, 0x68, !P1 ;  /* 0x000000683e00780c */ /* 0x000fe20004f24270 */
[--C-:B------:R-:W-:Y:S01]  /*49a0*/  FFMA.FTZ R89, R89, UR29, -R77.reuse ;  /* 0x0000001d59597c23 */ /* 0x100fe2000801084d */
[----:B------:R-:W-:Y:S01]  /*49b0*/  FMNMX.FTZ R7, R5, R68, !PT ;  /* 0x0000004405077209 */ /* 0x000fe20007810000 */
[--C-:B------:R-:W-:Y:S01]  /*49c0*/  FFMA.FTZ R71, R90, UR29, -R77.reuse ;  /* 0x0000001d5a477c23 */ /* 0x100fe2000801084d */
[----:B------:R-:W-:Y:S01]  /*49d0*/  ISETP.LT.OR P1, PT, R49, 0x69, P1 ;  /* 0x000000693100780c */ /* 0x000fe20000f21670 */
[--C-:B------:R-:W-:Y:S01]  /*49e0*/  FFMA.FTZ R70, R70, UR29, -R77.reuse ;  /* 0x0000001d46467c23 */ /* 0x100fe2000801084d */
[----:B------:R-:W-:Y:S01]  /*49f0*/  FMNMX.FTZ R78, R6, R7, !PT ;  /* 0x00000007064e7209 */ /* 0x000fe20007810000 */
[----:B------:R-:W0:Y:S01]  /*4a00*/  MUFU.EX2 R2, R2 ;  /* 0x0000000200027308 */ /* 0x000e220000000800 */
[----:B------:R-:W-:Y:S01]  /*4a10*/  FSEL R31, R31, -INF , !P1 ;  /* 0xff8000001f1f7808 */ /* 0x000fe20004800000 */
[--C-:B------:R-:W-:Y:S01]  /*4a20*/  FFMA.FTZ R73, R73, UR29, -R77.reuse ;  /* 0x0000001d49497c23 */ /* 0x100fe2000801084d */
[----:B------:R-:W-:Y:S01]  /*4a30*/  FMNMX.FTZ R7, R25, R78, !PT ;  /* 0x0000004e19077209 */ /* 0x000fe20007810000 */
[--C-:B------:R-:W-:Y:S01]  /*4a40*/  FFMA.FTZ R72, R72, UR29, -R77.reuse ;  /* 0x0000001d48487c23 */ /* 0x100fe2000801084d */
[----:B------:R-:W-:Y:S01]  /*4a50*/  ISETP.LT.OR P6, PT, R49, 0x7a, P6 ;  /* 0x0000007a3100780c */ /* 0x000fe200037c1670 */
[--C-:B------:R-:W-:Y:S01]  /*4a60*/  FFMA.FTZ R65, R65, UR29, -R77.reuse ;  /* 0x0000001d41417c23 */ /* 0x100fe2000801084d */
[----:B------:R-:W-:Y:S01]  /*4a70*/  FMNMX.FTZ R78, R24, R7, !PT ;  /* 0x00000007184e7209 */ /* 0x000fe20007810000 */
[----:B------:R-:W1:Y:S01]  /*4a80*/  MUFU.EX2 R66, R66 ;  /* 0x0000004200427308 */ /* 0x000e620000000800 */
[----:B------:R-:W-:Y:S01]  /*4a90*/  FSEL R34, R34, -INF , !P6 ;  /* 0xff80000022227808 */ /* 0x000fe20007000000 */
[--C-:B------:R-:W-:Y:S01]  /*4aa0*/  FFMA.FTZ R64, R64, UR29, -R77.reuse ;  /* 0x0000001d40407c23 */ /* 0x100fe2000801084d */
[----:B------:R-:W-:Y:S01]  /*4ab0*/  FMNMX.FTZ R7, R9, R78, !PT ;  /* 0x0000004e09077209 */ /* 0x000fe20007810000 */
[--C-:B------:R-:W-:Y:S01]  /*4ac0*/  FFMA.FTZ R63, R63, UR29, -R77.reuse ;  /* 0x0000001d3f3f7c23 */ /* 0x100fe2000801084d */
[----:B------:R-:W-:-:S01]  /*4ad0*/  FFMA.FTZ R60, R60, UR29, -R77 ;  /* 0x0000001d3c3c7c23 */ /* 0x000fc2000801084d */
[--C-:B------:R-:W-:Y:S01]  /*4ae0*/  FFMA.FTZ R50, R50, UR29, -R77.reuse ;  /* 0x0000001d32327c23 */ /* 0x100fe2000801084d */
[----:B------:R-:W-:Y:S01]  /*4af0*/  FMNMX.FTZ R78, R10, R7, !PT ;  /* 0x000000070a4e7209 */ /* 0x000fe20007810000 */
[----:B------:R-:W2:Y:S01]  /*4b00*/  MUFU.EX2 R69, R69 ;  /* 0x0000004500457308 */ /* 0x000ea20000000800 */
[----:B------:R-:W-:-:S01]  /*4b10*/  FFMA.FTZ R47, R47, UR29, -R77 ;  /* 0x0000001d2f2f7c23 */ /* 0x000fc2000801084d */
[--C-:B------:R-:W-:Y:S01]  /*4b20*/  FFMA.FTZ R46, R46, UR29, -R77.reuse ;  /* 0x0000001d2e2e7c23 */ /* 0x100fe2000801084d */
[----:B------:R-:W-:Y:S01]  /*4b30*/  FMNMX.FTZ R7, R11, R78, !PT ;  /* 0x0000004e0b077209 */ /* 0x000fe20007810000 */
[--C-:B------:R-:W-:Y:S01]  /*4b40*/  FFMA.FTZ R45, R45, UR29, -R77.reuse ;  /* 0x0000001d2d2d7c23 */ /* 0x100fe2000801084d */
[----:B------:R-:W-:-:S01]  /*4b50*/  FFMA.FTZ R44, R44, UR29, -R77 ;  /* 0x0000001d2c2c7c23 */ /* 0x000fc2000801084d */
[--C-:B------:R-:W-:Y:S01]  /*4b60*/  FFMA.FTZ R43, R43, UR29, -R77.reuse ;  /* 0x0000001d2b2b7c23 */ /* 0x100fe2000801084d */
[----:B------:R-:W-:Y:S01]  /*4b70*/  FMNMX.FTZ R78, R12, R7, !PT ;  /* 0x000000070c4e7209 */ /* 0x000fe20007810000 */
[----:B------:R-:W3:Y:S01]  /*4b80*/  MUFU.EX2 R68, R89 ;  /* 0x0000005900447308 */ /* 0x000ee20000000800 */
        /* <DEDUP_REMOVED lines=12> */
[----:B------:R-:W-:-:S02]  /*4c50*/  FFMA.FTZ R4, R4, UR29, -R77 ;  /* 0x0000001d04047c23 */ /* 0x000fc4000801084d */
        /* <DEDUP_REMOVED lines=13> */
[----:B------:R4:W-:Y:S03]  /*4d30*/  MUFU.EX2 R74, R61 ;  /* 0x0000003d004a7308 */ /* 0x0009e60000000800 */
[----:B------:R-:W-:-:S04]  /*4d40*/  FMNMX.FTZ R7, R55, R78, !PT ;  /* 0x0000004e37077209 */ /* 0x000fc80007810000 */
[----:B------:R-:W-:Y:S01]  /*4d50*/  FMNMX.FTZ R78, R56, R7, !PT ;  /* 0x00000007384e7209 */ /* 0x000fe20007810000 */
[----:B------:R-:W-:Y:S01]  /*4d60*/  MUFU.EX2 R64, R64 ;  /* 0x0000004000407308 */ /* 0x000fe20000000800 */
[----:B----4-:R-:W-:-:S01]  /*4d70*/  FFMA.FTZ R61, R58, UR29, -R77 ;  /* 0x0000001d3a3d7c23 */ /* 0x010fc2000801084d */
[----:B------:R-:W-:Y:S01]  /*4d80*/  FFMA.FTZ R58, R48, UR29, -R77 ;  /* 0x0000001d303a7c23 */ /* 0x000fe2000801084d */
[----:B------:R-:W-:-:S04]  /*4d90*/  FMNMX.FTZ R78, R57, R78, !PT ;  /* 0x0000004e394e7209 */ /* 0x000fc80007810000 */
[----:B------:R-:W-:Y:S01]  /*4da0*/  FMNMX.FTZ R78, R59, R78, !PT ;  /* 0x0000004e3b4e7209 */ /* 0x000fe20007810000 */
[----:B------:R4:W-:Y:S03]  /*4db0*/  MUFU.EX2 R49, R58 ;  /* 0x0000003a00317308 */ /* 0x0009e60000000800 */
        /* <DEDUP_REMOVED lines=13> */
[----:B-----5:R-:W-:-:S07]  /*4e90*/  FMNMX.FTZ R48, R7, R48, !PT ;  /* 0x0000003007307209 */ /* 0x020fce0007810000 */
[----:B------:R-:W-:Y:S01]  /*4ea0*/  MUFU.EX2 R50, R50 ;  /* 0x0000003200327308 */ /* 0x000fe20000000800 */
[----:B------:R-:W5:Y:S07]  /*4eb0*/  SHFL.BFLY PT, R7, R48, 0x1, 0x1f ;  /* 0x0c201f0030077f89 */ /* 0x000f6e00000e0000 */
[----:B------:R-:W-:Y:S08]  /*4ec0*/  MUFU.EX2 R43, R43 ;  /* 0x0000002b002b7308 */ /* 0x000ff00000000800 */
[----:B------:R-:W-:Y:S08]  /*4ed0*/  MUFU.EX2 R42, R42 ;  /* 0x0000002a002a7308 */ /* 0x000ff00000000800 */
[----:B------:R-:W-:Y:S01]  /*4ee0*/  MUFU.EX2 R45, R45 ;  /* 0x0000002d002d7308 */ /* 0x000fe20000000800 */
[----:B-----5:R-:W-:Y:S01]  /*4ef0*/  FMNMX.FTZ R7, R48, R7, !PT ;  /* 0x0000000730077209 */ /* 0x020fe20007810000 */
[----:B------:R-:W-:-:S03]  /*4f00*/  IMAD.U32 R48, RZ, RZ, UR29 ;  /* 0x0000001dff307e24 */ /* 0x000fc6000f8e00ff */
[C---:B------:R-:W-:Y:S01]  /*4f10*/  FSETP.NEU.FTZ.AND P1, PT, R7.reuse, -INF , PT ;  /* 0xff8000000700780b */ /* 0x040fe20003f3d000 */
[----:B------:R-:W-:-:S02]  /*4f20*/  FFMA.FTZ R48, R7, R48, -8 ;  /* 0xc100000007307423 */ /* 0x000fc40000010030 */
[----:B------:R-:W-:Y:S03]  /*4f30*/  MUFU.EX2 R44, R44 ;  /* 0x0000002c002c7308 */ /* 0x000fe60000000800 */
[----:B----4-:R-:W-:Y:S02]  /*4f40*/  FSEL R58, R48, RZ, P1 ;  /* 0x000000ff303a7208 */ /* 0x010fe40000800000 */
[----:B------:R-:W-:-:S03]  /*4f50*/  PLOP3.LUT P1, PT, PT, PT, UP0, 0x40, 0x0 ;  /* 0x000000000000781c */ /* 0x000fc60003f2e808 */
[--C-:B------:R-:W-:Y:S01]  /*4f60*/  FFMA.FTZ R48, R76, UR29, -R58.reuse ;  /* 0x0000001d4c307c23 */ /* 0x100fe2000801083a */
[----:B------:R-:W-:-:S01]  /*4f70*/  FFMA.FTZ R3, R3, UR29, -R58 ;  /* 0x0000001d03037c23 */ /* 0x000fc2000801083a */
[--C-:B------:R-:W-:Y:S01]  /*4f80*/  FFMA.FTZ R62, R5, UR29, -R58.reuse ;  /* 0x0000001d053e7c23 */ /* 0x100fe2000801083a */
[----:B------:R-:W-:-:S01]  /*4f90*/  FFMA.FTZ R5, R25, UR29, -R58 ;  /* 0x0000001d19057c23 */ /* 0x000fc2000801083a */
[----:B------:R-:W-:Y:S01]  /*4fa0*/  FFMA.FTZ R12, R12, UR29, -R58 ;  /* 0x0000001d0c0c7c23 */ /* 0x000fe2000801083a */
[----:B0-----:R-:W-:-:S01]  /*4fb0*/  FADD.FTZ R25, R2, R67 ;  /* 0x0000004302197221 */ /* 0x001fc20000010000 */
        /* <DEDUP_REMOVED lines=16> */
[----:B------:R1:W-:Y:S01]  /*50c0*/  MUFU.EX2 R11, R12 ;  /* 0x0000000c000b7308 */ /* 0x0003e20000000800 */
[----:B------:R-:W-:-:S01]  /*50d0*/  FFMA.FTZ R52, R52, UR29, -R58 ;  /* 0x0000001d34347c23 */ /* 0x000fc2000801083a */
[--C-:B------:R-:W-:Y:S01]  /*50e0*/  FFMA.FTZ R53, R53, UR29, -R58.reuse ;  /* 0x0000001d35357c23 */ /* 0x100fe2000801083a */
[----:B------:R-:W-:-:S01]  /*50f0*/  FFMA.FTZ R54, R54, UR29, -R58 ;  /* 0x0000001d36367c23 */ /* 0x000fc2000801083a */
[--C-:B------:R-:W-:Y:S01]  /*5100*/  FFMA.FTZ R55, R55, UR29, -R58.reuse ;  /* 0x0000001d37377c23 */ /* 0x100fe2000801083a */
[----:B------:R-:W-:-:S01]  /*5110*/  FFMA.FTZ R56, R56, UR29, -R58 ;  /* 0x0000001d38387c23 */ /* 0x000fc2000801083a */
[--C-:B------:R-:W-:Y:S01]  /*5120*/  FFMA.FTZ R57, R57, UR29, -R58.reuse ;  /* 0x0000001d39397c23 */ /* 0x100fe2000801083a */
[----:B------:R-:W-:-:S01]  /*5130*/  FFMA.FTZ R59, R59, UR29, -R58 ;  /* 0x0000001d3b3b7c23 */ /* 0x000fc2000801083a */
[----:B------:R-:W4:Y:S01]  /*5140*/  MUFU.EX2 R62, R62 ;  /* 0x0000003e003e7308 */ /* 0x000f220000000800 */
[----:B-1----:R-:W-:-:S01]  /*5150*/  FADD.FTZ R12, R66, R25 ;  /* 0x00000019420c7221 */ /* 0x002fc20000010000 */
[--C-:B------:R-:W-:Y:S01]  /*5160*/  FFMA.FTZ R31, R31, UR29, -R58.reuse ;  /* 0x0000001d1f1f7c23 */ /* 0x100fe2000801083a */
[----:B------:R-:W-:-:S01]  /*5170*/  FFMA.FTZ R30, R30, UR29, -R58 ;  /* 0x0000001d1e1e7c23 */ /* 0x000fc2000801083a */
[----:B------:R-:W-:Y:S01]  /*5180*/  FFMA.FTZ R32, R32, UR29, -R58 ;  /* 0x0000001d20207c23 */ /* 0x000fe2000801083a */
[----:B--2---:R-:W-:-:S01]  /*5190*/  FADD.FTZ R25, R69, R12 ;  /* 0x0000000c45197221 */ /* 0x004fc20000010000 */
[----:B------:R-:W-:Y:S01]  /*51a0*/  F2FP.SATFINITE.E4M3.F32.PACK_AB_MERGE_C R69, R69, R66, RZ ;  /* 0x000000424545723e */ /* 0x000fe200048070ff */
[----:B------:R-:W-:-:S01]  /*51b0*/  FFMA.FTZ R33, R33, UR29, -R58 ;  /* 0x0000001d21217c23 */ /* 0x000fc2000801083a */
[----:B------:R1:W2:Y:S01]  /*51c0*/  MUFU.EX2 R77, R76 ;  /* 0x0000004c004d7308 */ /* 0x0002a20000000800 */
[----:B---3--:R-:W-:-:S01]  /*51d0*/  FADD.FTZ R12, R68, R25 ;  /* 0x00000019440c7221 */ /* 0x008fc20000010000 */
[----:B0-----:R-:W-:Y:S01]  /*51e0*/  FADD.FTZ R25, R48, R3 ;  /* 0x0000000330197221 */ /* 0x001fe20000010000 */
[----:B------:R-:W-:Y:S01]  /*51f0*/  F2FP.SATFINITE.E4M3.F32.PACK_AB_MERGE_C R164, R67, R2, R69 ;  /* 0x0000000243a4723e */ /* 0x000fe20004807045 */
[----:B------:R-:W-:Y:S01]  /*5200*/  FFMA.FTZ R35, R35, UR29, -R58 ;  /* 0x0000001d23237c23 */ /* 0x000fe2000801083a */
[----:B------:R-:W-:-:S01]  /*5210*/  FADD.FTZ R79, R71, R12 ;  /* 0x0000000c474f7221 */ /* 0x000fc20000010000 */
[----:B------:R-:W-:-:S02]  /*5220*/  FFMA.FTZ R34, R34, UR29, -R58 ;  /* 0x0000001d22227c23 */ /* 0x000fc4000801083a */
[----:B------:R-:W0:Y:S01]  /*5230*/  MUFU.EX2 R5, R5 ;  /* 0x0000000500057308 */ /* 0x000e220000000800 */
[----:B-1----:R-:W-:-:S01]  /*5240*/  FADD.FTZ R76, R70, R79 ;  /* 0x0000004f464c7221 */ /* 0x002fc20000010000 */
[----:B----4-:R-:W-:Y:S01]  /*5250*/  FADD.FTZ R12, R62, R25 ;  /* 0x000000193e0c7221 */ /* 0x010fe20000010000 */
[C---:B------:R-:W-:Y:S02]  /*5260*/  F2FP.SATFINITE.E4M3.F32.PACK_AB_MERGE_C R70, R73.reuse, R70, RZ ;  /* 0x000000464946723e */ /* 0x040fe400048070ff */
[----:B------:R-:W-:Y:S02]  /*5270*/  FADD.FTZ R25, R73, R76 ;  /* 0x0000004c49197221 */ /* 0x000fe40000010000 */
[----:B------:R-:W-:Y:S01]  /*5280*/  F2FP.SATFINITE.E4M3.F32.PACK_AB_MERGE_C R166, R71, R68, R70 ;  /* 0x0000004447a6723e */ /* 0x000fe20004807046 */
[----:B------:R-:W1:Y:S01]  /*5290*/  MUFU.EX2 R24, R24 ;  /* 0x0000001800187308 */ /* 0x000e620000000800 */
[----:B--2---:R-:W-:-:S01]  /*52a0*/  FADD.FTZ R12, R77, R12 ;  /* 0x0000000c4d0c7221 */ /* 0x004fc20000010000 */
[----:B------:R-:W-:Y:S01]  /*52b0*/  FADD.FTZ R66, R72, R25 ;  /* 0x0000001948427221 */ /* 0x000fe20000010000 */
[----:B------:R-:W-:-:S03]  /*52c0*/  F2FP.SATFINITE.E4M3.F32.PACK_AB_MERGE_C R62, R77, R62, RZ ;  /* 0x0000003e4d3e723e */ /* 0x000fc600048070ff */
[----:B------:R-:W-:Y:S01]  /*52d0*/  FADD.FTZ R66, R75, R66 ;  /* 0x000000424b427221 */ /* 0x000fe20000010000 */
[----:B------:R-:W-:Y:S01]  /*52e0*/  F2FP.SATFINITE.E4M3.F32.PACK_AB_MERGE_C R165, R3, R48, R62 ;  /* 0x0000003003a5723e */ /* 0x000fe2000480703e */
[----:B------:R-:W2:Y:S01]  /*52f0*/  MUFU.EX2 R9, R9 ;  /* 0x0000000900097308 */ /* 0x000ea20000000800 */
[----:B0-----:R-:W-:-:S01]  /*5300*/  FADD.FTZ R25, R5, R12 ;  /* 0x0000000c05197221 */ /* 0x001fc20000010000 */
[----:B------:R-:W-:Y:S01]  /*5310*/  F2FP.SATFINITE.E4M3.F32.PACK_AB_MERGE_C R12, R64, R65, RZ ;  /* 0x00000041400c723e */ /* 0x000fe200048070ff */
[----:B------:R-:W-:-:S03]  /*5320*/  FADD.FTZ R67, R65, R66 ;  /* 0x0000004241437221 */ /* 0x000fc60000010000 */
[----:B------:R-:W-:Y:S01]  /*5330*/  F2FP.SATFINITE.E4M3.F32.PACK_AB_MERGE_C R160, R75, R72, R12 ;  /* 0x000000484ba0723e */ /* 0x000fe2000480700c */
[----:B------:R-:W-:-:S01]  /*5340*/  FADD.FTZ R64, R64, R67 ;  /* 0x0000004340407221 */ /* 0x000fc20000010000 */
[----:B------:R-:W0:Y:S01]  /*5350*/  MUFU.EX2 R10, R10 ;  /* 0x0000000a000a7308 */ /* 0x000e220000000800 */
[----:B-1----:R-:W-:-:S01]  /*5360*/  FADD.FTZ R2, R24, R25 ;  /* 0x0000001918027221 */ /* 0x002fc20000010000 */
[----:B------:R-:W-:Y:S01]  /*5370*/  F2FP.SATFINITE.E4M3.F32.PACK_AB_MERGE_C R12, R61, R60, RZ ;  /* 0x0000003c3d0c723e */ /* 0x000fe200048070ff */
[----:B------:R-:W-:-:S03]  /*5380*/  FADD.FTZ R65, R63, R64 ;  /* 0x000000403f417221 */ /* 0x000fc60000010000 */
[C---:B------:R-:W-:Y:S01]  /*5390*/  F2FP.SATFINITE.E4M3.F32.PACK_AB_MERGE_C R162, R74.reuse, R63, R12 ;  /* 0x0000003f4aa2723e */ /* 0x040fe2000480700c */
[----:B------:R-:W-:-:S01]  /*53a0*/  FADD.FTZ R65, R74, R65 ;  /* 0x000000414a417221 */ /* 0x000fc20000010000 */
[----:B------:R-:W1:Y:S01]  /*53b0*/  MUFU.EX2 R6, R6 ;  /* 0x0000000600067308 */ /* 0x000e620000000800 */
[----:B--2---:R-:W-:-:S01]  /*53c0*/  FADD.FTZ R25, R9, R2 ;  /* 0x0000000209197221 */ /* 0x004fc20000010000 */
[----:B------:R-:W-:Y:S01]  /*53d0*/  F2FP.SATFINITE.E4M3.F32.PACK_AB_MERGE_C R12, R46, R47, RZ ;  /* 0x0000002f2e0c723e */ /* 0x000fe200048070ff */
[----:B------:R-:W-:-:S03]  /*53e0*/  FADD.FTZ R60, R60, R65 ;  /* 0x000000413c3c7221 */ /* 0x000fc60000010000 */
[----:B------:R-:W-:Y:S01]  /*53f0*/  F2FP.SATFINITE.E4M3.F32.PACK_AB_MERGE_C R156, R49, R50, R12 ;  /* 0x00000032319c723e */ /* 0x000fe2000480700c */
[----:B------:R-:W-:-:S01]  /*5400*/  FADD.FTZ R61, R61, R60 ;  /* 0x0000003c3d3d7221 */ /* 0x000fc20000010000 */
[----:B------:R-:W2:Y:S01]  /*5410*/  MUFU.EX2 R13, R13 ;  /* 0x0000000d000d7308 */ /* 0x000ea20000000800 */
[----:B0-----:R-:W-:-:S07]  /*5420*/  FADD.FTZ R25, R10, R25 ;  /* 0x000000190a197221 */ /* 0x001fce0000010000 */
[----:B------:R-:W0:Y:S01]  /*5430*/  MUFU.EX2 R14, R14 ;  /* 0x0000000e000e7308 */ /* 0x000e220000000800 */
[----:B-1----:R-:W-:-:S04]  /*5440*/  FADD.FTZ R2, R6, R25 ;  /* 0x0000001906027221 */ /* 0x002fc80000010000 */
[----:B------:R-:W-:-:S03]  /*5450*/  FADD.FTZ R2, R11, R2 ;  /* 0x000000020b027221 */ /* 0x000fc60000010000 */
[----:B------:R-:W1:Y:S01]  /*5460*/  MUFU.EX2 R20, R20 ;  /* 0x0000001400147308 */ /* 0x000e620000000800 */
[----:B--2---:R-:W-:-:S01]  /*5470*/  FADD.FTZ R25, R13, R2 ;  /* 0x000000020d197221 */ /* 0x004fc20000010000 */
[----:B------:R-:W-:-:S04]  /*5480*/  FADD.FTZ R2, R50, R61 ;  /* 0x0000003d32027221 */ /* 0x000fc80000010000 */
[----:B------:R-:W-:Y:S01]  /*5490*/  FADD.FTZ R50, R49, R2 ;  /* 0x0000000231327221 */ /* 0x000fe20000010000 */
[----:B------:R-:W-:Y:S01]  /*54a0*/  F2FP.SATFINITE.E4M3.F32.PACK_AB_MERGE_C R49, R42, R43, RZ ;  /* 0x0000002b2a31723e */ /* 0x000fe200048070ff */
[----:B------:R-:W2:Y:S01]  /*54b0*/  MUFU.EX2 R21, R21 ;  /* 0x0000001500157308 */ /* 0x000ea20000000800 */
[----:B0-----:R-:W-:-:S01]  /*54c0*/  FADD.FTZ R25, R14, R25 ;  /* 0x000000190e197221 */ /* 0x001fc20000010000 */
[----:B------:R-:W-:Y:S01]  /*54d0*/  FADD.FTZ R47, R47, R50 ;  /* 0x000000322f2f7221 */ /* 0x000fe20000010000 */
[----:B------:R-:W-:Y:S02]  /*54e0*/  F2FP.SATFINITE.E4M3.F32.PACK_AB_MERGE_C R158, R44, R45, R49 ;  /* 0x0000002d2c9e723e */ /* 0x000fe40004807031 */
[----:B------:R-:W-:Y:S01]  /*54f0*/  F2FP.SATFINITE.E4M3.F32.PACK_AB_MERGE_C R13, R14, R13, RZ ;  /* 0x0000000d0e0d723e */ /* 0x000fe200048070ff */
[----:B------:R-:W-:-:S02]  /*5500*/  FADD.FTZ R46, R46, R47 ;  /* 0x0000002f2e2e7221 */ /* 0x000fc40000010000 */
[----:B------:R-:W0:Y:S01]  /*5510*/  MUFU.EX2 R26, R26 ;  /* 0x0000001a001a7308 */ /* 0x000e220000000800 */
[----:B-1----:R-:W-:-:S01]  /*5520*/  FADD.FTZ R12, R20, R25 ;  /* 0x00000019140c7221 */ /* 0x002fc20000010000 */
[----:B------:R-:W-:Y:S01]  /*5530*/  FADD.FTZ R45, R45, R46 ;  /* 0x0000002e2d2d7221 */ /* 0x000fe20000010000 */
[----:B------:R-:W-:-:S03]  /*5540*/  F2FP.SATFINITE.E4M3.F32.PACK_AB_MERGE_C R161, R11, R6, R13 ;  /* 0x000000060ba1723e */ /* 0x000fc6000480700d */
[----:B------:R-:W-:Y:S02]  /*5550*/  FADD.FTZ R44, R44, R45 ;  /* 0x0000002d2c2c7221 */ /* 0x000fe40000010000 */
[----:B------:R-:W1:Y:S01]  /*5560*/  MUFU.EX2 R27, R27 ;  /* 0x0000001b001b7308 */ /* 0x000e620000000800 */
[----:B--2---:R-:W-:-:S01]  /*5570*/  FADD.FTZ R25, R21, R12 ;  /* 0x0000000c15197221 */ /* 0x004fc20000010000 */
[----:B------:R-:W-:-:S04]  /*5580*/  FADD.FTZ R43, R43, R44 ;  /* 0x0000002c2b2b7221 */ /* 0x000fc80000010000 */
[----:B------:R-:W-:Y:S02]  /*5590*/  FADD.FTZ R42, R42, R43 ;  /* 0x0000002b2a2a7221 */ /* 0x000fe40000010000 */
[----:B------:R-:W2:Y:S01]  /*55a0*/  MUFU.EX2 R28, R28 ;  /* 0x0000001c001c7308 */ /* 0x000ea20000000800 */
[----:B0-----:R-:W-:-:S07]  /*55b0*/  FADD.FTZ R12, R26, R25 ;  /* 0x000000191a0c7221 */ /* 0x001fce0000010000 */
[----:B------:R-:W0:Y:S01]  /*55c0*/  MUFU.EX2 R29, R29 ;  /* 0x0000001d001d7308 */ /* 0x000e220000000800 */
[----:B-1----:R-:W-:-:S01]  /*55d0*/  FADD.FTZ R25, R27, R12 ;  /* 0x0000000c1b197221 */ /* 0x002fc20000010000 */
[----:B------:R-:W-:-:S04]  /*55e0*/  F2FP.SATFINITE.E4M3.F32.PACK_AB_MERGE_C R26, R27, R26, RZ ;  /* 0x0000001a1b1a723e */ /* 0x000fc800048070ff */
[----:B------:R-:W-:Y:S02]  /*55f0*/  F2FP.SATFINITE.E4M3.F32.PACK_AB_MERGE_C R163, R21, R20, R26 ;  /* 0x0000001415a3723e */ /* 0x000fe4000480701a */
[----:B------:R-:W1:Y:S01]  /*5600*/  MUFU.EX2 R51, R51 ;  /* 0x0000003300337308 */ /* 0x000e620000000800 */
[----:B--2---:R-:W-:-:S01]  /*5610*/  FADD.FTZ R12, R28, R25 ;  /* 0x000000191c0c7221 */ /* 0x004fc20000010000 */
[----:B------:R-:W-:-:S04]  /*5620*/  F2FP.SATFINITE.E4M3.F32.PACK_AB_MERGE_C R25, R10, R9, RZ ;  /* 0x000000090a19723e */ /* 0x000fc800048070ff */
[----:B------:R-:W-:Y:S02]  /*5630*/  F2FP.SATFINITE.E4M3.F32.PACK_AB_MERGE_C R167, R24, R5, R25 ;  /* 0x0000000518a7723e */ /* 0x000fe40004807019 */
[----:B------:R-:W2:Y:S01]  /*5640*/  MUFU.EX2 R52, R52 ;  /* 0x0000003400347308 */ /* 0x000ea20000000800 */
[----:B0-----:R-:W-:-:S07]  /*5650*/  FADD.FTZ R12, R29, R12 ;  /* 0x0000000c1d0c7221 */ /* 0x001fce0000010000 */
[----:B------:R-:W0:Y:S01]  /*5660*/  MUFU.EX2 R53, R53 ;  /* 0x0000003500357308 */ /* 0x000e220000000800 */
[----:B-1----:R-:W-:-:S07]  /*5670*/  FADD.FTZ R9, R51, R12 ;  /* 0x0000000c33097221 */ /* 0x002fce0000010000 */
[----:B------:R-:W1:Y:S01]  /*5680*/  MUFU.EX2 R54, R54 ;  /* 0x0000003600367308 */ /* 0x000e620000000800 */
[----:B--2---:R-:W-:-:S01]  /*5690*/  FADD.FTZ R10, R52, R9 ;  /* 0x00000009340a7221 */ /* 0x004fc20000010000 */
[----:B------:R-:W-:-:S04]  /*56a0*/  F2FP.SATFINITE.E4M3.F32.PACK_AB_MERGE_C R51, R52, R51, RZ ;  /* 0x000000333433723e */ /* 0x000fc800048070ff */
[----:B------:R-:W-:Y:S02]  /*56b0*/  F2FP.SATFINITE.E4M3.F32.PACK_AB_MERGE_C R157, R29, R28, R51 ;  /* 0x0000001c1d9d723e */ /* 0x000fe40004807033 */
[----:B------:R-:W2:Y:S01]  /*56c0*/  MUFU.EX2 R55, R55 ;  /* 0x0000003700377308 */ /* 0x000ea20000000800 */
[----:B0-----:R-:W-:-:S07]  /*56d0*/  FADD.FTZ R9, R53, R10 ;  /* 0x0000000a35097221 */ /* 0x001fce0000010000 */
[----:B------:R-:W-:Y:S01]  /*56e0*/  MUFU.EX2 R39, R39 ;  /* 0x0000002700277308 */ /* 0x000fe20000000800 */
[----:B-1----:R-:W-:-:S07]  /*56f0*/  FADD.FTZ R10, R54, R9 ;  /* 0x00000009360a7221 */ /* 0x002fce0000010000 */
[----:B------:R-:W0:Y:S01]  /*5700*/  MUFU.EX2 R38, R38 ;  /* 0x0000002600267308 */ /* 0x000e220000000800 */
[----:B--2---:R-:W-:-:S07]  /*5710*/  FADD.FTZ R3, R55, R10 ;  /* 0x0000000a37037221 */ /* 0x004fce0000010000 */
[----:B------:R-:W1:Y:S08]  /*5720*/  MUFU.EX2 R56, R56 ;  /* 0x0000003800387308 */ /* 0x000e700000000800 */
[----:B------:R-:W-:Y:S01]  /*5730*/  MUFU.EX2 R41, R41 ;  /* 0x0000002900297308 */ /* 0x000fe20000000800 */
[----:B0-----:R-:W-:-:S07]  /*5740*/  F2FP.SATFINITE.E4M3.F32.PACK_AB_MERGE_C R12, R38, R39, RZ ;  /* 0x00000027260c723e */ /* 0x001fce00048070ff */
[----:B------:R-:W0:Y:S01]  /*5750*/  MUFU.EX2 R40, R40 ;  /* 0x0000002800287308 */ /* 0x000e220000000800 */
[C---:B-1----:R-:W-:Y:S01]  /*5760*/  F2FP.SATFINITE.E4M3.F32.PACK_AB_MERGE_C R55, R56.reuse, R55, RZ ;  /* 0x000000373837723e */ /* 0x042fe200048070ff */
[----:B------:R-:W-:-:S03]  /*5770*/  FADD.FTZ R56, R56, R3 ;  /* 0x0000000338387221 */ /* 0x000fc60000010000 */
[----:B------:R-:W-:-:S03]  /*5780*/  F2FP.SATFINITE.E4M3.F32.PACK_AB_MERGE_C R159, R54, R53, R55 ;  /* 0x00000035369f723e */ /* 0x000fc60004807037 */
[----:B------:R-:W1:Y:S08]  /*5790*/  MUFU.EX2 R57, R57 ;  /* 0x0000003900397308 */ /* 0x000e700000000800 */
[----:B------:R-:W2:Y:S01]  /*57a0*/  MUFU.EX2 R2, R59 ;  /* 0x0000003b00027308 */ /* 0x000ea20000000800 */
[----:B0-----:R-:W-:Y:S01]  /*57b0*/  F2FP.SATFINITE.E4M3.F32.PACK_AB_MERGE_C R152, R40, R41, R12 ;  /* 0x000000292898723e */ /* 0x001fe2000480700c */
[----:B------:R-:W-:-:S04]  /*57c0*/  FADD.FTZ R41, R41, R42 ;  /* 0x0000002a29297221 */ /* 0x000fc80000010000 */
[----:B------:R-:W-:Y:S02]  /*57d0*/  FADD.FTZ R40, R40, R41 ;  /* 0x0000002928287221 */ /* 0x000fe40000010000 */
[----:B------:R-:W0:Y:S01]  /*57e0*/  MUFU.EX2 R31, R31 ;  /* 0x0000001f001f7308 */ /* 0x000e220000000800 */
[----:B-1----:R-:W-:-:S01]  /*57f0*/  FADD.FTZ R3, R57, R56 ;  /* 0x0000003839037221 */ /* 0x002fc20000010000 */
[----:B------:R-:W-:-:S04]  /*5800*/  FADD.FTZ R39, R39, R40 ;  /* 0x0000002827277221 */ /* 0x000fc80000010000 */
[----:B------:R-:W-:Y:S02]  /*5810*/  FADD.FTZ R38, R38, R39 ;  /* 0x0000002726267221 */ /* 0x000fe40000010000 */
[----:B------:R-:W-:Y:S01]  /*5820*/  MUFU.EX2 R15, R15 ;  /* 0x0000000f000f7308 */ /* 0x000fe20000000800 */
[----:B--2---:R-:W-:-:S07]  /*5830*/  FADD.FTZ R6, R2, R3 ;  /* 0x0000000302067221 */ /* 0x004fce0000010000 */
[----:B------:R-:W1:Y:S01]  /*5840*/  MUFU.EX2 R4, R4 ;  /* 0x0000000400047308 */ /* 0x000e620000000800 */
[----:B0-----:R-:W-:-:S01]  /*5850*/  FADD.FTZ R3, R31, R6 ;  /* 0x000000061f037221 */ /* 0x001fc20000010000 */
[----:B------:R-:W-:-:S06]  /*5860*/  VIADD R6, R88, 0xfffffffe ;  /* 0xfffffffe58067836 */ /* 0x000fcc0000000000 */
[----:B------:R-:W0:Y:S08]  /*5870*/  MUFU.EX2 R30, R30 ;  /* 0x0000001e001e7308 */ /* 0x000e300000000800 */
[----:B------:R-:W-:Y:S01]  /*5880*/  MUFU.EX2 R37, R37 ;  /* 0x0000002500257308 */ /* 0x000fe20000000800 */
[----:B-1----:R-:W-:-:S07]  /*5890*/  F2FP.SATFINITE.E4M3.F32.PACK_AB_MERGE_C R5, R4, R15, RZ ;  /* 0x0000000f0405723e */ /* 0x002fce00048070ff */
[----:B------:R-:W1:Y:S01]  /*58a0*/  MUFU.EX2 R36, R36 ;  /* 0x0000002400247308 */ /* 0x000e620000000800 */
[C---:B0-----:R-:W-:Y:S01]  /*58b0*/  F2FP.SATFINITE.E4M3.F32.PACK_AB_MERGE_C R31, R30.reuse, R31, RZ ;  /* 0x0000001f1e1f723e */ /* 0x041fe200048070ff */
[----:B------:R-:W-:-:S03]  /*58c0*/  FADD.FTZ R3, R30, R3 ;  /* 0x000000031e037221 */ /* 0x000fc60000010000 */
[----:B------:R-:W-:-:S03]  /*58d0*/  F2FP.SATFINITE.E4M3.F32.PACK_AB_MERGE_C R153, R2, R57, R31 ;  /* 0x000000390299723e */ /* 0x000fc6000480701f */
[----:B------:R-:W0:Y:S08]  /*58e0*/  MUFU.EX2 R32, R32 ;  /* 0x0000002000207308 */ /* 0x000e300000000800 */
[----:B------:R-:W2:Y:S01]  /*58f0*/  MUFU.EX2 R33, R33 ;  /* 0x0000002100217308 */ /* 0x000ea20000000800 */
[----:B-1----:R-:W-:Y:S01]  /*5900*/  F2FP.SATFINITE.E4M3.F32.PACK_AB_MERGE_C R154, R36, R37, R5 ;  /* 0x00000025249a723e */ /* 0x002fe20004807005 */
[----:B------:R-:W-:-:S04]  /*5910*/  FADD.FTZ R37, R37, R38 ;  /* 0x0000002625257221 */ /* 0x000fc80000010000 */
[----:B------:R-:W-:Y:S02]  /*5920*/  FADD.FTZ R36, R36, R37 ;  /* 0x0000002524247221 */ /* 0x000fe40000010000 */
[----:B------:R-:W-:Y:S01]  /*5930*/  MUFU.EX2 R35, R35 ;  /* 0x0000002300237308 */ /* 0x000fe20000000800 */
[----:B0-----:R-:W-:-:S01]  /*5940*/  FADD.FTZ R2, R32, R3 ;  /* 0x0000000320027221 */ /* 0x001fc20000010000 */
[----:B------:R-:W-:-:S04]  /*5950*/  FADD.FTZ R3, R15, R36 ;  /* 0x000000240f037221 */ /* 0x000fc80000010000 */
[----:B------:R-:W-:Y:S02]  /*5960*/  FADD.FTZ R3, R4, R3 ;  /* 0x0000000304037221 */ /* 0x000fe40000010000 */
[----:B------:R-:W0:Y:S01]  /*5970*/  MUFU.EX2 R34, R34 ;  /* 0x0000002200227308 */ /* 0x000e220000000800 */
[----:B--2---:R-:W-:-:S01]  /*5980*/  FADD.FTZ R2, R33, R2 ;  /* 0x0000000221027221 */ /* 0x004fc20000010000 */
[----:B0-----:R-:W-:-:S03]  /*5990*/  F2FP.SATFINITE.E4M3.F32.PACK_AB_MERGE_C R5, R34, R35, RZ ;  /* 0x000000232205723e */ /* 0x001fc600048070ff */
[----:B------:R-:W-:Y:S01]  /*59a0*/  FADD.FTZ R35, R35, R2 ;  /* 0x0000000223237221 */ /* 0x000fe20000010000 */
[----:B------:R-:W-:-:S03]  /*59b0*/  F2FP.SATFINITE.E4M3.F32.PACK_AB_MERGE_C R155, R33, R32, R5 ;  /* 0x00000020219b723e */ /* 0x000fc60004807005 */
[----:B------:R-:W-:Y:S01]  /*59c0*/  FADD.FTZ R2, R34, R35 ;  /* 0x0000002322027221 */ /* 0x000fe20000010000 */
[----:B------:R-:W-:Y:S06]  /*59d0*/  @P1 BRA `(.L_x_1303) ;  /* 0x00000000004c1947 */ /* 0x000fec0003800000 */
[----:B------:R-:W-:Y:S01]  /*59e0*/  ISETP.LT.AND P1, PT, RZ, UR55, PT ;  /* 0x00000037ff007c0c */ /* 0x000fe2000bf21270 */
[----:B------:R-:W-:-:S12]  /*59f0*/  UIADD3 UR15, UR55, -0x1, URZ ;  /* 0xffffffff370f7890 */ /* 0x000fd8000fffe03f */
[----:B------:R-:W-:Y:S05]  /*5a00*/  @P1 BRA `(.L_x_1304) ;  /* 0x0000000000201947 */ /* 0x000fea0003800000 */
[----:B------:R-:W-:Y:S01]  /*5a10*/  ULDC UR18, c[0x0][0x9e4] ;  /* 0x0002790000127ab9 */ /* 0x000fe20000000800 */
[----:B------:R-:W-:Y:S02]  /*5a20*/  UIADD3 UR15, -UR55, URZ, URZ ;  /* 0x0000003f370f7290 */ /* 0x000fe4000fffe13f */
[----:B------:R-:W-:-:S11]  /*5a30*/  UISETP.NE.AND UP0, UPT, UR18, 0x1, UPT ;  /* 0x000000011200788c */ /* 0x000fd6000bf05270 */
[----:B------:R-:W-:Y:S02]  /*5a40*/  @UP0 ULDC.64 UR6, c[0x0][0x9e8] ;  /* 0x00027a0000060ab9 */ /* 0x000fe40000000a00 */
[----:B------:R-:W-:-:S04]  /*5a50*/  UIMAD.WIDE.U32 UR10, UR15, UR6, URZ ;  /* 0x000000060f0a72a5 */ /* 0x000fc8000f8e003f */
[----:B------:R-:W-:-:S04]  /*5a60*/  @UP0 USHF.R.U32.HI UR15, URZ, UR7, UR11 ;  /* 0x000000073f0f0299 */ /* 0x000fc8000801160b */
[----:B------:R-:W-:Y:S01]  /*5a70*/  ULOP3.LUT UR15, URZ, UR15, URZ, 0x33, !UPT ;  /* 0x0000000f3f0f7292 */ /* 0x000fe2000f8e333f */
[----:B------:R-:W-:Y:S11]  /*5a80*/  BRA `(.L_x_1305) ;  /* 0x0000000000147947 */ /* 0x000ff60003800000 */
.L_x_1304:
[----:B------:R-:W-:Y:S02]  /*5a90*/  ULDC UR18, c[0x0][0x9e4] ;  /* 0x0002790000127ab9 */ /* 0x000fe40000000800 */
[----:B------:R-:W-:-:S11]  /*5aa0*/  UISETP.NE.AND UP0, UPT, UR18, 0x1, UPT ;  /* 0x000000011200788c */ /* 0x000fd6000bf05270 */
[----:B------:R-:W-:Y:S02]  /*5ab0*/  @UP0 ULDC.64 UR6, c[0x0][0x9e8] ;  /* 0x00027a0000060ab9 */ /* 0x000fe40000000a00 */
[----:B------:R-:W-:-:S04]  /*5ac0*/  UIMAD.WIDE.U32 UR10, UR15, UR6, URZ ;  /* 0x000000060f0a72a5 */ /* 0x000fc8000f8e003f */
[----:B------:R-:W-:-:S12]  /*5ad0*/  @UP0 USHF.R.U32.HI UR15, URZ, UR7, UR11 ;  /* 0x000000073f0f0299 */ /* 0x000fd8000801160b */
.L_x_1305:
[----:B------:R-:W-:-:S04]  /*5ae0*/  UIMAD UR15, UR15, UR18, UR18 ;  /* 0x000000120f0f72a4 */ /* 0x000fc8000f8e0212 */
[----:B------:R-:W-:-:S04]  /*5af0*/  UISETP.LT.AND UP0, UPT, UR14, UR15, UPT ;  /* 0x0000000f0e00728c */ /* 0x000fc8000bf01270 */
[----:B------:R-:W-:-:S12]  /*5b00*/  USEL UR14, UR14, UR15, UP0 ;  /* 0x0000000f0e0e7287 */ /* 0x000fd80008000000 */
.L_x_1303:
[----:B------:R-:W-:Y:S01]  /*5b10*/  USHF.R.S32.HI UR6, URZ, 0x1f, UR14 ;  /* 0x0000001f3f067899 */ /* 0x000fe2000801140e */
[----:B------:R-:W-:Y:S02]  /*5b20*/  CS2R R88, SRZ ;  /* 0x0000000000587805 */ /* 0x000fe4000001ff00 */
[----:B------:R-:W-:Y:S02]  /*5b30*/  CS2R R90, SRZ ;  /* 0x00000000005a7805 */ /* 0x000fe4000001ff00 */
[----:B------:R-:W-:Y:S01]  /*5b40*/  CS2R R92, SRZ ;  /* 0x00000000005c7805 */ /* 0x000fe2000001ff00 */
[----:B------:R-:W-:Y:S01]  /*5b50*/  ULEA.HI UR6, UR6, UR14, URZ, 0x7 ;  /* 0x0000000e06067291 */ /* 0x000fe2000f8f383f */
[----:B------:R-:W-:Y:S02]  /*5b60*/  CS2R R94, SRZ ;  /* 0x00000000005e7805 */ /* 0x000fe4000001ff00 */
[----:B------:R-:W-:Y:S02]  /*5b70*/  CS2R R96, SRZ ;  /* 0x0000000000607805 */ /* 0x000fe4000001ff00 */
[----:B------:R-:W-:Y:S01]  /*5b80*/  CS2R R98, SRZ ;  /* 0x0000000000627805 */ /* 0x000fe2000001ff00 */
[----:B------:R-:W-:Y:S01]  /*5b90*/  USHF.R.S32.HI UR6, URZ, 0x7, UR6 ;  /* 0x000000073f067899 */ /* 0x000fe20008011406 */
[----:B------:R-:W-:-:S02]  /*5ba0*/  CS2R R100, SRZ ;  /* 0x0000000000647805 */ /* 0x000fc4000001ff00 */
[----:B------:R-:W-:Y:S02]  /*5bb0*/  CS2R R102, SRZ ;  /* 0x0000000000667805 */ /* 0x000fe4000001ff00 */
[----:B------:R-:W-:Y:S01]  /*5bc0*/  CS2R R104, SRZ ;  /* 0x0000000000687805 */ /* 0x000fe2000001ff00 */
[----:B------:R-:W-:Y:S01]  /*5bd0*/  UISETP.LT.AND UP0, UPT, UR38, UR6, UPT ;  /* 0x000000062600728c */ /* 0x000fe2000bf01270 */
[----:B------:R-:W-:Y:S02]  /*5be0*/  CS2R R106, SRZ ;  /* 0x00000000006a7805 */ /* 0x000fe4000001ff00 */
[----:B------:R-:W-:Y:S02]  /*5bf0*/  CS2R R108, SRZ ;  /* 0x00000000006c7805 */ /* 0x000fe4000001ff00 */
[----:B------:R-:W-:Y:S01]  /*5c00*/  CS2R R110, SRZ ;  /* 0x00000000006e7805 */ /* 0x000fe2000001ff00 */
[----:B------:R-:W-:Y:S01]  /*5c10*/  USEL UR33, UR38, UR6, !UP0 ;  /* 0x0000000626217287 */ /* 0x000fe2000c000000 */
[----:B------:R-:W-:-:S02]  /*5c20*/  CS2R R112, SRZ ;  /* 0x0000000000707805 */ /* 0x000fc4000001ff00 */
[----:B------:R-:W-:Y:S02]  /*5c30*/  CS2R R114, SRZ ;  /* 0x0000000000727805 */ /* 0x000fe4000001ff00 */
[----:B------:R-:W-:Y:S02]  /*5c40*/  CS2R R116, SRZ ;  /* 0x0000000000747805 */ /* 0x000fe4000001ff00 */
[----:B------:R-:W-:Y:S02]  /*5c50*/  CS2R R118, SRZ ;  /* 0x0000000000767805 */ /* 0x000fe4000001ff00 */
[----:B------:R-:W-:Y:S02]  /*5c60*/  CS2R R120, SRZ ;  /* 0x0000000000787805 */ /* 0x000fe4000001ff00 */
[----:B------:R-:W-:Y:S02]  /*5c70*/  ISETP.GE.AND P1, PT, R6, UR33, PT ;  /* 0x0000002106007c0c */ /* 0x000fe4000bf26270 */
        /* <DEDUP_REMOVED lines=52> */
[----:B------:R-:W-:Y:S01]  /*5fc0*/  ULDC UR30, c[0x0][0x9e4] ;  /* 0x00027900001e7ab9 */ /* 0x000fe20000000800 */
[----:B------:R-:W-:Y:S01]  /*5fd0*/  ULDC UR31, c[0x0][0x9dc] ;  /* 0x00027700001f7ab9 */ /* 0x000fe20000000800 */
[----:B------:R-:W-:Y:S01]  /*5fe0*/  ULDC UR29, c[0x0][0x988] ;  /* 0x00026200001d7ab9 */ /* 0x000fe20000000800 */
[----:B------:R-:W-:-:S05]  /*5ff0*/  ULDC UR32, c[0x0][0x9e0] ;  /* 0x0002780000207ab9 */ /* 0x000fca0000000800 */
.L_x_1325:
[----:B------:R-:W-:Y:S01]  /*6000*/  ISETP.NE.AND P2, PT, RZ, UR45, PT ;  /* 0x0000002dff007c0c */ /* 0x000fe2000bf45270 */
[----:B------:R-:W-:-:S04]  /*6010*/  UISETP.NE.AND UP0, UPT, UR34, 0x1, UPT ;  /* 0x000000012200788c */ /* 0x000fc8000bf05270 */
[----:B------:R-:W-:-:S04]  /*6020*/  USEL UR49, URZ, 0x1, UP0 ;  /* 0x000000013f317887 */ /* 0x000fc80008000000 */
[----:B------:R-:W-:-:S04]  /*6030*/  ULOP3.LUT UR49, UR35, UR49, URZ, 0x3c, !UPT ;  /* 0x0000003123317292 */ /* 0x000fc8000f8e3c3f */
[----:B------:R-:W-:Y:S08]  /*6040*/  @P2 BRA `(.L_x_1307) ;  /* 0x0000000000382947 */ /* 0x000ff00003800000 */
[----:B------:R-:W-:Y:S05]  /*6050*/  @!P0 BRA `(.L_x_1308) ;  /* 0x0000000000048947 */ /* 0x000fea0003800000 */
[----:B------:R-:W-:Y:S01]  /*6060*/  BPT.TRAP 0x1 ;  /* 0x000000040000795c */ /* 0x000fe20000300000 */
.L_x_1308:
        /* <DEDUP_REMOVED lines=9> */
.L_x_1309:
[----:B-1----:R-:W-:Y:S05]  /*6100*/  @P1 BRA `(.L_x_1307) ;  /* 0x0000000000081947 */ /* 0x002fea0003800000 */
[----:B------:R-:W1:Y:S02]  /*6110*/  SYNCS.PHASECHK.TRANS64.TRYWAIT P1, [UR6+0x22830], R7 ;  /* 0x02283007ff0075a7 */ /* 0x000e640008020146 */
[----:B-1----:R-:W-:Y:S05]  /*6120*/  @!P1 BRA `(.L_x_1310) ;  /* 0x0000014800ec9947 */ /* 0x002fea0003800000 */
.L_x_1307:
[----:B-1----:R-:W1:Y:S01]  /*6130*/  S2R R8, SR_TID.X ;  /* 0x0000000000087919 */ /* 0x002e620000002100 */
[----:B------:R-:W-:Y:S01]  /*6140*/  UIADD3 UR48, UR34, 0x1, URZ ;  /* 0x0000000122307890 */ /* 0x000fe2000fffe03f */
[----:B------:R-:W-:Y:S01]  /*6150*/  UMOV UR27, 0x80000020 ;  /* 0x80000020001b7882 */ /* 0x000fe20000000000 */
[----:B------:R-:W-:Y:S02]  /*6160*/  UMOV UR7, 0x80000020 ;  /* 0x8000002000077882 */ /* 0x000fe40000000000 */
[----:B------:R-:W-:Y:S01]  /*6170*/  UISETP.NE.AND UP0, UPT, UR48, 0x2, UPT ;  /* 0x000000023000788c */ /* 0x000fe2000bf05270 */
[----:B------:R-:W-:Y:S01]  /*6180*/  UMOV UR11, 0x80000020 ;  /* 0x80000020000b7882 */ /* 0x000fe20000000000 */
[----:B------:R-:W-:Y:S02]  /*6190*/  UMOV UR15, 0x80000020 ;  /* 0x80000020000f7882 */ /* 0x000fe40000000000 */
[----:B------:R-:W-:Y:S01]  /*61a0*/  USEL UR48, UR48, URZ, UP0 ;  /* 0x0000003f30307287 */ /* 0x000fe20008000000 */
[----:B------:R-:W-:Y:S01]  /*61b0*/  UMOV UR19, 0x80000020 ;  /* 0x8000002000137882 */ /* 0x000fe20000000000 */
[----:B------:R-:W-:-:S02]  /*61c0*/  UMOV UR23, 0x80000020 ;  /* 0x8000002000177882 */ /* 0x000fc40000000000 */
[----:B------:R-:W-:-:S04]  /*61d0*/  UIMAD UR26, UR48, 0x600, UR28 ;  /* 0x00000600301a78a4 */ /* 0x000fc8000f8e021c */
[----:B------:R-:W-:Y:S02]  /*61e0*/  UIADD3 UR6, UR26, 0x2, URZ ;  /* 0x000000021a067890 */ /* 0x000fe4000fffe03f */
[----:B------:R-:W-:Y:S02]  /*61f0*/  UIADD3 UR10, UR26, 0x200, URZ ;  /* 0x000002001a0a7890 */ /* 0x000fe4000fffe03f */
[----:B------:R-:W-:Y:S02]  /*6200*/  UIADD3 UR14, UR26, 0x202, URZ ;  /* 0x000002021a0e7890 */ /* 0x000fe4000fffe03f */
[----:B------:R-:W-:Y:S02]  /*6210*/  UIADD3 UR18, UR26, 0x400, URZ ;  /* 0x000004001a127890 */ /* 0x000fe4000fffe03f */
[----:B------:R-:W-:Y:S01]  /*6220*/  UIADD3 UR22, UR26, 0x402, URZ ;  /* 0x000004021a167890 */ /* 0x000fe2000fffe03f */
[----:B-1----:R-:W-:-:S05]  /*6230*/  SHF.R.U32.HI R8, RZ, 0x7, R8 ;  /* 0x00000007ff087819 */ /* 0x002fca0000011608 */
[----:B0-----:R-:W-:-:S05]  /*6240*/  VIADD R7, R8, 0x8 ;  /* 0x0000000808077836 */ /* 0x001fca0000000000 */
[----:B------:R0:W-:Y:S06]  /*6250*/  BAR.SYNC.DEFER_BLOCKING R7, 0x100 ;  /* 0x000400070000751d */ /* 0x0001ec0000010000 */
        /* <DEDUP_REMOVED lines=21> */
.L_x_1312:
[----:B------:R-:W-:Y:S01]  /*63b0*/  ULEA UR6, UR34, UR36, 0x3 ;  /* 0x0000002422067291 */ /* 0x000fe2000f8e183f */
[----:B------:R-:W-:-:S05]  /*63c0*/  IMAD.U32 R7, RZ, RZ, UR35 ;  /* 0x00000023ff077e24 */ /* 0x000fca000f8e00ff */
[----:B------:R-:W-:-:S04]  /*63d0*/  SHF.L.U32 R7, R7, 0x1f, RZ ;  /* 0x0000001f07077819 */ /* 0x000fc800000006ff */
[----:B------:R0:W1:Y:S01]  /*63e0*/  SYNCS.PHASECHK.TRANS64.TRYWAIT P1, [UR6+0x22850], R7 ;  /* 0x02285007ff0075a7 */ /* 0x0000620008020146 */
[----:B------:R-:W-:Y:S05]  /*63f0*/  @!P0 BRA `(.L_x_1313) ;  /* 0x0000000000048947 */ /* 0x000fea0003800000 */
[----:B------:R-:W-:Y:S01]  /*6400*/  BPT.TRAP 0x1 ;  /* 0x000000040000795c */ /* 0x000fe20000300000 */
.L_x_1313:
[----:B-1----:R-:W-:Y:S05]  /*6410*/  @P1 BRA `(.L_x_1311) ;  /* 0x0000000000081947 */ /* 0x002fea0003800000 */
[----:B------:R-:W1:Y:S02]  /*6420*/  SYNCS.PHASECHK.TRANS64.TRYWAIT P1, [UR6+0x22850], R7 ;  /* 0x02285007ff0075a7 */ /* 0x000e640008020146 */
[----:B-1----:R-:W-:Y:S05]  /*6430*/  @!P1 BRA `(.L_x_1314) ;  /* 0x0000014800409947 */ /* 0x002fea0003800000 */
.L_x_1311:
[----:B------:R-:W-:Y:S01]  /*6440*/  UIADD3 UR6, UR36, 0x400, URZ ;  /* 0x0000040024067890 */ /* 0x000fe2000fffe03f */
[----:B------:R-:W-:Y:S01]  /*6450*/  WARPGROUP.ARRIVE ;  /* 0x00000000000079c5 */ /* 0x000fe20000000000 */
[----:B------:R-:W-:-:S05]  /*6460*/  UMOV UR7, 0x40000040 ;  /* 0x4000004000077882 */ /* 0x000fca0000000000 */
[----:B-1----:R-:W1:Y:S01]  /*6470*/  S2R R8, SR_TID.X ;  /* 0x0000000000087919 */ /* 0x002e620000002100 */
        /* <DEDUP_REMOVED lines=8> */
[----:B-1----:R-:W-:-:S04]  /*6500*/  SHF.R.U32.HI R8, RZ, 0x7, R8 ;  /* 0x00000007ff087819 */ /* 0x002fc80000011608 */
[----:B0-----:R-:W-:Y:S01]  /*6510*/  IADD3 R7, -R8, 0xb, RZ ;  /* 0x0000000b08077810 */ /* 0x001fe20007ffe1ff */
        /* <DEDUP_REMOVED lines=17> */
.L_x_1315:
[----:B------:R-:W-:Y:S01]  /*6630*/  UISETP.NE.AND UP1, UPT, UR54, URZ, UPT ;  /* 0x0000003f3600728c */ /* 0x000fe2000bf25270 */
[C---:B------:R-:W-:Y:S01]  /*6640*/  FMUL.FTZ R13, R0.reuse, R34 ;  /* 0x00000022000d7220 */ /* 0x040fe20000410000 */
[C---:B------:R-:W-:Y:S01]  /*6650*/  FMUL.FTZ R34, R0.reuse, R63 ;  /* 0x0000003f00227220 */ /* 0x040fe20000410000 */
[----:B------:R-:W-:Y:S01]  /*6660*/  VIADD R63, R17, UR41 ;  /* 0x00000029113f7c36 */ /* 0x000fe20008000000 */
[----:B------:R-:W-:Y:S01]  /*6670*/  ULEA UR6, UR48, UR36, 0x3 ;  /* 0x0000002430067291 */ /* 0x000fe2000f8e183f */
[C---:B------:R-:W-:Y:S01]  /*6680*/  FMUL.FTZ R155, R0.reuse, R29 ;  /* 0x0000001d009b7220 */ /* 0x040fe20000410000 */
[----:B------:R-:W-:Y:S01]  /*6690*/  PLOP3.LUT P1, PT, PT, PT, UP1, 0x80, 0x0 ;  /* 0x000000000000781c */ /* 0x000fe20003f2f018 */
[C---:B------:R-:W-:Y:S01]  /*66a0*/  FMUL.FTZ R29, R0.reuse, R54 ;  /* 0x00000036001d7220 */ /* 0x040fe20000410000 */
[----:B------:R-:W-:Y:S01]  /*66b0*/  PLOP3.LUT P2, PT, PT, PT, UP1, 0x80, 0x0 ;  /* 0x000000000000781c */ /* 0x000fe20003f4f018 */
[C---:B------:R-:W-:Y:S01]  /*66c0*/  FMUL.FTZ R54, R0.reuse, R65 ;  /* 0x0000004100367220 */ /* 0x040fe20000410000 */
[----:B------:R-:W-:Y:S01]  /*66d0*/  UIADD3 UR6, UR6, 0x22840, URZ ;  /* 0x0002284006067890 */ /* 0x000fe2000fffe03f */
[C---:B0-----:R-:W-:Y:S01]  /*66e0*/  FMUL.FTZ R7, R0.reuse, R26 ;  /* 0x0000001a00077220 */ /* 0x041fe20000410000 */
[----:B------:R-:W-:Y:S01]  /*66f0*/  @UP1 ULDC UR7, c[0x0][0x44c] ;  /* 0x0001130000071ab9 */ /* 0x000fe20000000800 */
[C---:B------:R-:W-:Y:S01]  /*6700*/  FMUL.FTZ R10, R0.reuse, R27 ;  /* 0x0000001b000a7220 */ /* 0x040fe20000410000 */
[C---:B------:R-:W-:Y:S01]  /*6710*/  FMUL.FTZ R11, R0.reuse, R30 ;  /* 0x0000001e000b7220 */ /* 0x040fe20000410000 */
[C---:B------:R-:W-:Y:S01]  /*6720*/  FMUL.FTZ R26, R0.reuse, R47 ;  /* 0x0000002f001a7220 */ /* 0x040fe20000410000 */
[C---:B------:R-:W-:Y:S01]  /*6730*/  FMUL.FTZ R27, R0.reuse, R50 ;  /* 0x00000032001b7220 */ /* 0x040fe20000410000 */
[----:B------:R-:W-:Y:S01]  /*6740*/  UISETP.NE.AND UP0, UPT, UR53, URZ, UPT ;  /* 0x0000003f3500728c */ /* 0x000fe2000bf05270 */
[----:B------:R-:W-:Y:S01]  /*6750*/  FMUL.FTZ R154, R0, R28 ;  /* 0x0000001c009a7220 */ /* 0x000fe20000410000 */
[----:B------:R-:W-:Y:S01]  /*6760*/  @P1 IMAD.HI.U32 R8, R63, UR7, RZ ;  /* 0x000000073f081c27 */ /* 0x000fe2000f8e00ff */
[----:B------:R-:W-:-:S03]  /*6770*/  @UP1 ULDC UR7, c[0x0][0x450] ;  /* 0x0001140000071ab9 */ /* 0x000fc60000000800 */
[C---:B------:R-:W-:Y:S01]  /*6780*/  FMUL.FTZ R12, R0.reuse, R31 ;  /* 0x0000001f000c7220 */ /* 0x040fe20000410000 */
[C---:B------:R-:W-:Y:S01]  /*6790*/  FMUL.FTZ R47, R0.reuse, R49 ;  /* 0x00000031002f7220 */ /* 0x040fe20000410000 */
[C---:B------:R-:W-:Y:S01]  /*67a0*/  FMUL.FTZ R50, R0.reuse, R52 ;  /* 0x0000003400327220 */ /* 0x040fe20000410000 */
[----:B------:R-:W-:Y:S01]  /*67b0*/  @P2 SHF.R.U32.HI R63, RZ, UR7, R8 ;  /* 0x00000007ff3f2c19 */ /* 0x000fe20008011608 */
        /* <DEDUP_REMOVED lines=51> */
[----:B------:R-:W-:-:S02]  /*6af0*/  IMAD.SHL.U32 R81, R6, 0x80, RZ ;  /* 0x0000008006517824 */ /* 0x000fc400078e00ff */
[----:B------:R-:W-:Y:S01]  /*6b00*/  FMUL.FTZ R46, R0, R87 ;  /* 0x00000057002e7220 */ /* 0x000fe20000410000 */
[----:B------:R-:W-:Y:S01]  /*6b10*/  PLOP3.LUT P1, PT, PT, PT, UP0, 0x40, 0x0 ;  /* 0x000000000000781c */ /* 0x000fe20003f2e808 */
[----:B------:R-:W-:Y:S01]  /*6b20*/  IMAD.U32 R9, RZ, RZ, UR47 ;  /* 0x0000002fff097e24 */ /* 0x000fe2000f8e00ff */
[----:B------:R-:W1:Y:S01]  /*6b30*/  MUFU.TANH R152, R152 ;  /* 0x0000009800987308 */ /* 0x000e620000002400 */
[----:B------:R-:W-:Y:S01]  /*6b40*/  IADD3 R8, -R16, 0x1, -R81 ;  /* 0x0000000110087810 */ /* 0x000fe20007ffe951 */
[----:B------:R-:W-:Y:S01]  /*6b50*/  SYNCS.ARRIVE.TRANS64.RED.A1T0 RZ, [UR6], RZ ;  /* 0x000000ffffff79a7 */ /* 0x000fe20008100406 */
[----:B------:R-:W-:Y:S02]  /*6b60*/  ULOP3.LUT UR6, URZ, UR31, URZ, 0x33, !UPT ;  /* 0x0000001f3f067292 */ /* 0x000fe4000f8e333f */
[----:B------:R-:W-:-:S03]  /*6b70*/  IADD3 R8, -R9, UR40, R8 ;  /* 0x0000002809087c10 */ /* 0x000fc6000fffe108 */
[----:B------:R-:W2:Y:S02]  /*6b80*/  MUFU.TANH R153, R153 ;  /* 0x0000009900997308 */ /* 0x000ea40000002400 */
[C---:B------:R-:W-:Y:S02]  /*6b90*/  VIADD R76, R8.reuse, UR32 ;  /* 0x00000020084c7c36 */ /* 0x040fe40008000000 */
[----:B------:R-:W-:Y:S02]  /*6ba0*/  VIADD R78, R8, UR6 ;  /* 0x00000006084e7c36 */ /* 0x000fe40008000000 */
[--C-:B0-----:R-:W-:Y:S02]  /*6bb0*/  IMAD.IADD R66, R76, 0x1, R65.reuse ;  /* 0x000000014c427824 */ /* 0x101fe400078e0241 */
[----:B------:R-:W0:Y:S01]  /*6bc0*/  MUFU.TANH R7, R7 ;  /* 0x0000000700077308 */ /* 0x000e220000002400 */
[----:B------:R-:W-:-:S07]  /*6bd0*/  IMAD.IADD R74, R78, 0x1, R65 ;  /* 0x000000014e4a7824 */ /* 0x000fce00078e0241 */
[----:B------:R-:W3:Y:S08]  /*6be0*/  MUFU.TANH R10, R10 ;  /* 0x0000000a000a7308 */ /* 0x000ef00000002400 */
[----:B------:R-:W4:Y:S08]  /*6bf0*/  MUFU.TANH R154, R154 ;  /* 0x0000009a009a7308 */ /* 0x000f300000002400 */
        /* <DEDUP_REMOVED lines=60> */
[----:B------:R-:W-:Y:S01]  /*6fc0*/  IMAD.U32 R8, RZ, RZ, UR47 ;  /* 0x0000002fff087e24 */ /* 0x000fe2000f8e00ff */
[----:B------:R-:W-:Y:S04]  /*6fd0*/  BSSY B0, `(.L_x_1317) ;  /* 0x0000011000007945 */ /* 0x000fe80003800000 */
[----:B------:R-:W-:-:S04]  /*6fe0*/  IADD3 R65, -R8, UR40, R65 ;  /* 0x0000002808417c10 */ /* 0x000fc8000fffe141 */
        /* <DEDUP_REMOVED lines=10> */
.L_x_1318:
[----:B------:R-:W-:-:S05]  /*7090*/  IMAD.U32 R80, RZ, RZ, UR30 ;  /* 0x0000001eff507e24 */ /* 0x000fca000f8e00ff */
[----:B------:R-:W-:-:S13]  /*70a0*/  ISETP.NE.AND P1, PT, R80, 0x1, PT ;  /* 0x000000015000780c */ /* 0x000fda0003f25270 */
[----:B------:R-:W1:Y:S02]  /*70b0*/  @P1 LDC.64 R8, c[0x0][0x9e8] ;  /* 0x00027a00ff081b82 */ /* 0x000e640000000a00 */
[----:B-1----:R-:W-:-:S05]  /*70c0*/  @P1 IMAD.HI.U32 R8, R65, R8, RZ ;  /* 0x0000000841081227 */ /* 0x002fca00078e00ff */
[----:B------:R-:W-:-:S07]  /*70d0*/  @P1 SHF.R.U32.HI R65, RZ, R9, R8 ;  /* 0x00000009ff411219 */ /* 0x000fce0000011608 */
.L_x_1319:
[----:B------:R-:W-:Y:S05]  /*70e0*/  BSYNC B0 ;  /* 0x0000000000007941 */ /* 0x000fea0003800000 */
.L_x_1317:
[----:B------:R-:W-:-:S04]  /*70f0*/  IMAD R65, R65, R80, -R81 ;  /* 0x0000005041417224 */ /* 0x000fc800078e0a51 */
[----:B------:R-:W-:-:S05]  /*7100*/  IMAD.IADD R65, R65, 0x1, -R16 ;  /* 0x0000000141417824 */ /* 0x000fca00078e0a10 */
[----:B------:R-:W-:Y:S02]  /*7110*/  VIADDMNMX R66, R65, R80, R66, PT ;  /* 0x0000005041427246 */ /* 0x000fe40003800142 */
[----:B------:R-:W-:-:S07]  /*7120*/  VIMNMX R74, R74, R65, !PT ;  /* 0x000000414a4a7248 */ /* 0x000fce0007fe0100 */
.L_x_1316:
[----:B------:R-:W-:Y:S01]  /*7130*/  ISETP.GT.AND P1, PT, R6, -0x1, PT ;  /* 0xffffffff0600780c */ /* 0x000fe20003f24270 */
[----:B------:R1:W2:Y:S01]  /*7140*/  SHFL.IDX PT, R9, R63, 0x1, 0x1c1f ;  /* 0x003c1f003f097f89 */ /* 0x0002a200000e0000 */
[----:B------:R-:W-:Y:S02]  /*7150*/  UISETP.NE.AND UP0, UPT, UR53, URZ, UPT ;  /* 0x0000003f3500728c */ /* 0x000fe4000bf05270 */
[C---:B------:R-:W-:Y:S02]  /*7160*/  ISETP.GT.AND P3, PT, R74.reuse, 0x8, P1 ;  /* 0x000000084a00780c */ /* 0x040fe40000f64270 */
[----:B------:R-:W-:Y:S02]  /*7170*/  ISETP.GT.AND P6, PT, R74, RZ, P1 ;  /* 0x000000ff4a00720c */ /* 0x000fe40000fc4270 */
[----:B------:R-:W-:Y:S02]  /*7180*/  ISETP.LT.OR P3, PT, R66, 0x9, P3 ;  /* 0x000000094200780c */ /* 0x000fe40001f61670 */
[----:B------:R-:W-:-:S02]  /*7190*/  ISETP.GT.AND P2, PT, R74, 0x1, P1 ;  /* 0x000000014a00780c */ /* 0x000fc40000f44270 */
[----:B------:R-:W-:Y:S02]  /*71a0*/  ISETP.GT.AND P5, PT, R74, 0x9, P1 ;  /* 0x000000094a00780c */ /* 0x000fe40000fa4270 */
[----:B------:R-:W-:Y:S02]  /*71b0*/  FSEL R83, R154, -INF , !P3 ;  /* 0xff8000009a537808 */ /* 0x000fe40005800000 */
[----:B------:R-:W-:Y:S02]  /*71c0*/  ISETP.GT.AND P3, PT, R74, 0x19, P1 ;  /* 0x000000194a00780c */ /* 0x000fe40000f64270 */
[C---:B------:R-:W-:Y:S02]  /*71d0*/  ISETP.LT.OR P6, PT, R66.reuse, 0x1, P6 ;  /* 0x000000014200780c */ /* 0x040fe400037c1670 */
[C---:B------:R-:W-:Y:S02]  /*71e0*/  ISETP.LT.OR P2, PT, R66.reuse, 0x2, P2 ;  /* 0x000000024200780c */ /* 0x040fe40001741670 */
[----:B------:R-:W-:-:S02]  /*71f0*/  ISETP.LT.OR P5, PT, R66, 0xa, P5 ;  /* 0x0000000a4200780c */ /* 0x000fc40002fa1670 */
[----:B------:R-:W-:Y:S02]  /*7200*/  ISETP.LT.OR P3, PT, R66, 0x1a, P3 ;  /* 0x0000001a4200780c */ /* 0x000fe40001f61670 */
[----:B------:R-:W-:Y:S02]  /*7210*/  FSEL R85, R152, -INF , !P6 ;  /* 0xff80000098557808 */ /* 0x000fe40007000000 */
[----:B------:R-:W-:Y:S02]  /*7220*/  FSEL R153, R153, -INF , !P2 ;  /* 0xff80000099997808 */ /* 0x000fe40005000000 */
[C---:B------:R-:W-:Y:S02]  /*7230*/  ISETP.GT.AND P4, PT, R74.reuse, 0x10, P1 ;  /* 0x000000104a00780c */ /* 0x040fe40000f84270 */
[C---:B------:R-:W-:Y:S02]  /*7240*/  ISETP.GT.AND P6, PT, R74.reuse, 0x11, P1 ;  /* 0x000000114a00780c */ /* 0x040fe40000fc4270 */
[----:B------:R-:W-:-:S02]  /*7250*/  ISETP.GT.AND P2, PT, R74, 0x18, P1 ;  /* 0x000000184a00780c */ /* 0x000fc40000f44270 */
[----:B0-----:R-:W-:Y:S02]  /*7260*/  FSEL R155, R155, -INF , !P5 ;  /* 0xff8000009b9b7808 */ /* 0x001fe40006800000 */
[----:B------:R-:W-:Y:S02]  /*7270*/  ISETP.GT.AND P5, PT, R74, 0x20, P1 ;  /* 0x000000204a00780c */ /* 0x000fe40000fa4270 */
[----:B------:R-:W-:Y:S02]  /*7280*/  FSEL R77, R158, -INF , !P3 ;  /* 0xff8000009e4d7808 */ /* 0x000fe40005800000 */
[----:B------:R-:W-:Y:S02]  /*7290*/  ISETP.GT.AND P3, PT, R74, 0x30, P1 ;  /* 0x000000304a00780c */ /* 0x000fe40000f64270 */
[C---:B------:R-:W-:Y:S02]  /*72a0*/  ISETP.LT.OR P4, PT, R66.reuse, 0x11, P4 ;  /* 0x000000114200780c */ /* 0x040fe40002781670 */
[----:B------:R-:W-:-:S02]  /*72b0*/  ISETP.LT.OR P6, PT, R66, 0x12, P6 ;  /* 0x000000124200780c */ /* 0x000fc400037c1670 */
        /* <DEDUP_REMOVED lines=8> */
[C---:B------:R-:W-:Y:S02]  /*7340*/  ISETP.GT.AND P2, PT, R74.reuse, 0x29, P1 ;  /* 0x000000294a00780c */ /* 0x040fe40000f44270 */
[----:B------:R-:W-:Y:S02]  /*7350*/  FSEL R161, R161, -INF , !P5 ;  /* 0xff800000a1a17808 */ /* 0x000fe40006800000 */
[----:B------:R-:W-:Y:S02]  /*7360*/  ISETP.GT.AND P5, PT, R74, 0x31, P1 ;  /* 0x000000314a00780c */ /* 0x000fe40000fa4270 */
[----:B------:R-:W-:-:S02]  /*7370*/  FSEL R71, R48, -INF , !P3 ;  /* 0xff80000030477808 */ /* 0x000fc40005800000 */
[----:B------:R-:W-:Y:S02]  /*7380*/  ISETP.GT.AND P3, PT, R74, 0x41, P1 ;  /* 0x000000414a00780c */ /* 0x000fe40000f64270 */
[C---:B------:R-:W-:Y:S02]  /*7390*/  ISETP.LT.OR P4, PT, R66.reuse, 0x22, P4 ;  /* 0x000000224200780c */ /* 0x040fe40002781670 */
[C---:B------:R-:W-:Y:S02]  /*73a0*/  ISETP.LT.OR P6, PT, R66.reuse, 0x29, P6 ;  /* 0x000000294200780c */ /* 0x040fe400037c1670 */
        /* <DEDUP_REMOVED lines=9> */
[----:B------:R-:W-:Y:S02]  /*7440*/  FSEL R69, R47, -INF , !P5 ;  /* 0xff8000002f457808 */ /* 0x000fe40006800000 */
        /* <DEDUP_REMOVED lines=8> */
[----:B-1----:R-:W-:Y:S02]  /*74d0*/  FSEL R63, R52, -INF , !P2 ;  /* 0xff800000343f7808 */ /* 0x002fe40005000000 */
[C---:B------:R-:W-:Y:S02]  /*74e0*/  ISETP.GT.AND P5, PT, R74.reuse, 0x48, P1 ;  /* 0x000000484a00780c */ /* 0x040fe40000fa4270 */
[----:B------:R-:W-:-:S02]  /*74f0*/  ISETP.GT.AND P4, PT, R74, 0x49, P1 ;  /* 0x000000494a00780c */ /* 0x000fc40000f84270 */
[C---:B------:R-:W-:Y:S02]  /*7500*/  ISETP.GT.AND P6, PT, R74.reuse, 0x50, P1 ;  /* 0x000000504a00780c */ /* 0x040fe40000fc4270 */
[C---:B------:R-:W-:Y:S02]  /*7510*/  ISETP.GT.AND P2, PT, R74.reuse, 0x51, P1 ;  /* 0x000000514a00780c */ /* 0x040fe40000f44270 */
        /* <DEDUP_REMOVED lines=10> */
[----:B------:R-:W-:Y:S02]  /*75c0*/  FSEL R51, R54, -INF , !P2 ;  /* 0xff80000036337808 */ /* 0x000fe40005000000 */
[C---:B------:R-:W-:Y:S02]  /*75d0*/  ISETP.GT.AND P5, PT, R74.reuse, 0x59, P1 ;  /* 0x000000594a00780c */ /* 0x040fe40000fa4270 */
[C---:B------:R-:W-:Y:S02]  /*75e0*/  ISETP.GT.AND P4, PT, R74.reuse, 0x60, P1 ;  /* 0x000000604a00780c */ /* 0x040fe40000f84270 */
[C---:B------:R-:W-:Y:S02]  /*75f0*/  ISETP.GT.AND P6, PT, R74.reuse, 0x61, P1 ;  /* 0x000000614a00780c */ /* 0x040fe40000fc4270 */
[----:B------:R-:W-:Y:S02]  /*7600*/  ISETP.GT.AND P2, PT, R74, 0x68, P1 ;  /* 0x000000684a00780c */ /* 0x000fe40000f44270 */
[----:B------:R-:W-:Y:S01]  /*7610*/  FSEL R49, R62, -INF , !P3 ;  /* 0xff8000003e317808 */ /* 0x000fe20005800000 */
[----:B--2---:R-:W-:Y:S01]  /*7620*/  IMAD.IADD R62, R76, 0x1, R9 ;  /* 0x000000014c3e7824 */ /* 0x004fe200078e0209 */
[----:B------:R-:W-:-:S02]  /*7630*/  PLOP3.LUT P3, PT, PT, PT, UP0, 0x40, 0x0 ;  /* 0x000000000000781c */ /* 0x000fc40003f6e808 */
[C---:B------:R-:W-:Y:S02]  /*7640*/  ISETP.LT.OR P5, PT, R66.reuse, 0x5a, P5 ;  /* 0x0000005a4200780c */ /* 0x040fe40002fa1670 */
[C---:B------:R-:W-:Y:S02]  /*7650*/  ISETP.LT.OR P4, PT, R66.reuse, 0x61, P4 ;  /* 0x000000614200780c */ /* 0x040fe40002781670 */
[C---:B------:R-:W-:Y:S02]  /*7660*/  ISETP.LT.OR P6, PT, R66.reuse, 0x62, P6 ;  /* 0x000000624200780c */ /* 0x040fe400037c1670 */
[----:B------:R-:W-:Y:S02]  /*7670*/  ISETP.LT.OR P2, PT, R66, 0x69, P2 ;  /* 0x000000694200780c */ /* 0x000fe40001741670 */
[----:B------:R-:W-:Y:S02]  /*7680*/  FSEL R53, R57, -INF , !P5 ;  /* 0xff80000039357808 */ /* 0x000fe40006800000 */
[----:B------:R-:W-:-:S02]  /*7690*/  FSEL R54, R58, -INF , !P4 ;  /* 0xff8000003a367808 */ /* 0x000fc40006000000 */
[----:B------:R-:W-:Y:S02]  /*76a0*/  FSEL R55, R59, -INF , !P6 ;  /* 0xff8000003b377808 */ /* 0x000fe40007000000 */
[----:B------:R-:W-:Y:S02]  /*76b0*/  FSEL R50, R60, -INF , !P2 ;  /* 0xff8000003c327808 */ /* 0x000fe40005000000 */
[C---:B------:R-:W-:Y:S02]  /*76c0*/  ISETP.GT.AND P5, PT, R74.reuse, 0x70, P1 ;  /* 0x000000704a00780c */ /* 0x040fe40000fa4270 */
[C---:B------:R-:W-:Y:S02]  /*76d0*/  ISETP.GT.AND P4, PT, R74.reuse, 0x71, P1 ;  /* 0x000000714a00780c */ /* 0x040fe40000f84270 */
[C---:B------:R-:W-:Y:S02]  /*76e0*/  ISETP.GT.AND P6, PT, R74.reuse, 0x78, P1 ;  /* 0x000000784a00780c */ /* 0x040fe40000fc4270 */
[----:B------:R-:W-:-:S02]  /*76f0*/  ISETP.GT.AND P2, PT, R74, 0x79, P1 ;  /* 0x000000794a00780c */ /* 0x000fc40000f44270 */
[C---:B------:R-:W-:Y:S02]  /*7700*/  ISETP.LT.OR P5, PT, R66.reuse, 0x71, P5 ;  /* 0x000000714200780c */ /* 0x040fe40002fa1670 */
[C---:B------:R-:W-:Y:S02]  /*7710*/  ISETP.LT.OR P4, PT, R66.reuse, 0x72, P4 ;  /* 0x000000724200780c */ /* 0x040fe40002781670 */
[C---:B------:R-:W-:Y:S02]  /*7720*/  ISETP.LT.OR P6, PT, R66.reuse, 0x79, P6 ;  /* 0x000000794200780c */ /* 0x040fe400037c1670 */
[----:B------:R-:W-:Y:S01]  /*7730*/  ISETP.LT.OR P2, PT, R66, 0x7a, P2 ;  /* 0x0000007a4200780c */ /* 0x000fe20001741670 */
[----:B------:R-:W-:Y:S01]  /*7740*/  IMAD.IADD R66, R78, 0x1, R9 ;  /* 0x000000014e427824 */ /* 0x000fe200078e0209 */
[----:B------:R-:W-:Y:S02]  /*7750*/  FSEL R58, R64, -INF , !P5 ;  /* 0xff800000403a7808 */ /* 0x000fe40006800000 */
[----:B------:R-:W-:-:S02]  /*7760*/  FSEL R59, R68, -INF , !P4 ;  /* 0xff800000443b7808 */ /* 0x000fc40006000000 */
[----:B------:R-:W-:Y:S02]  /*7770*/  FSEL R60, R70, -INF , !P6 ;  /* 0xff800000463c7808 */ /* 0x000fe40007000000 */
[----:B------:R-:W-:Y:S01]  /*7780*/  FSEL R57, R72, -INF , !P2 ;  /* 0xff80000048397808 */ /* 0x000fe20005000000 */
[----:B------:R-:W-:Y:S06]  /*7790*/  @P3 BRA `(.L_x_1320) ;  /* 0x00000000005c3947 */ /* 0x000fec0003800000 */
        /* <DEDUP_REMOVED lines=13> */
.L_x_1322:
[----:B------:R-:W-:-:S05]  /*7870*/  IMAD.U32 R68, RZ, RZ, UR30 ;  /* 0x0000001eff447e24 */ /* 0x000fca000f8e00ff */
[----:B------:R-:W-:-:S13]  /*7880*/  ISETP.NE.AND P2, PT, R68, 0x1, PT ;  /* 0x000000014400780c */ /* 0x000fda0003f45270 */
[----:B------:R-:W0:Y:S02]  /*7890*/  @P2 LDC.64 R8, c[0x0][0x9e8] ;  /* 0x00027a00ff082b82 */ /* 0x000e240000000a00 */
[----:B0-----:R-:W-:-:S05]  /*78a0*/  @P2 IMAD.HI.U32 R8, R64, R8, RZ ;  /* 0x0000000840082227 */ /* 0x001fca00078e00ff */
[----:B------:R-:W-:-:S07]  /*78b0*/  @P2 SHF.R.U32.HI R64, RZ, R9, R8 ;  /* 0x00000009ff402219 */ /* 0x000fce0000011608 */
.L_x_1323:
[----:B------:R-:W-:Y:S05]  /*78c0*/  BSYNC B0 ;  /* 0x0000000000007941 */ /* 0x000fea0003800000 */
.L_x_1321:
[----:B------:R-:W-:-:S04]  /*78d0*/  IMAD R81, R64, R68, -R81 ;  /* 0x0000004440517224 */ /* 0x000fc800078e0a51 */
[----:B------:R-:W-:-:S05]  /*78e0*/  IMAD.IADD R81, R81, 0x1, -R16 ;  /* 0x0000000151517824 */ /* 0x000fca00078e0a10 */
[----:B------:R-:W-:Y:S02]  /*78f0*/  VIADDMNMX R62, R81, R68, R62, PT ;  /* 0x00000044513e7246 */ /* 0x000fe4000380013e */
[----:B------:R-:W-:-:S07]  /*7900*/  VIMNMX R66, R66, R81, !PT ;  /* 0x0000005142427248 */ /* 0x000fce0007fe0100 */
.L_x_1320:
[----:B------:R-:W-:Y:S01]  /*7910*/  FMNMX.FTZ R8, R85, R4, !PT ;  /* 0x0000000455087209 */ /* 0x000fe20007810000 */
[----:B------:R-:W-:Y:S01]  /*7920*/  IMAD.U32 R87, RZ, RZ, UR29 ;  /* 0x0000001dff577e24 */ /* 0x000fe2000f8e00ff */
[----:B------:R-:W-:Y:S02]  /*7930*/  ISETP.GT.AND P5, PT, R66, 0x10, P1 ;  /* 0x000000104200780c */ /* 0x000fe40000fa4270 */
[----:B------:R-:W-:Y:S02]  /*7940*/  FMNMX.FTZ R8, R153, R8, !PT ;  /* 0x0000000899087209 */ /* 0x000fe40007810000 */
[----:B------:R-:W-:Y:S02]  /*7950*/  ISETP.LT.OR P5, PT, R62, 0x11, P5 ;  /* 0x000000113e00780c */ /* 0x000fe40002fa1670 */
[----:B------:R-:W-:Y:S02]  /*7960*/  FMNMX.FTZ R8, R83, R8, !PT ;  /* 0x0000000853087209 */ /* 0x000fe40007810000 */
[----:B------:R-:W-:-:S02]  /*7970*/  FSEL R13, R13, -INF , !P5 ;  /* 0xff8000000d0d7808 */ /* 0x000fc40006800000 */
[----:B------:R-:W-:Y:S02]  /*7980*/  FMNMX.FTZ R8, R155, R8, !PT ;  /* 0x000000089b087209 */ /* 0x000fe40007810000 */
[----:B------:R-:W-:Y:S02]  /*7990*/  ISETP.GT.AND P5, PT, R66, 0x20, P1 ;  /* 0x000000204200780c */ /* 0x000fe40000fa4270 */
[----:B------:R-:W-:Y:S02]  /*79a0*/  FMNMX.FTZ R8, R157, R8, !PT ;  /* 0x000000089d087209 */ /* 0x000fe40007810000 */
[----:B------:R-:W-:Y:S02]  /*79b0*/  ISETP.LT.OR P5, PT, R62, 0x21, P5 ;  /* 0x000000213e00780c */ /* 0x000fe40002fa1670 */
[----:B------:R-:W-:Y:S02]  /*79c0*/  FMNMX.FTZ R8, R79, R8, !PT ;  /* 0x000000084f087209 */ /* 0x000fe40007810000 */
[----:B------:R-:W-:-:S02]  /*79d0*/  FSEL R21, R21, -INF , !P5 ;  /* 0xff80000015157808 */ /* 0x000fc40006800000 */
[----:B------:R-:W-:Y:S02]  /*79e0*/  FMNMX.FTZ R8, R159, R8, !PT ;  /* 0x000000089f087209 */ /* 0x000fe40007810000 */
[C---:B------:R-:W-:Y:S02]  /*79f0*/  ISETP.GT.AND P5, PT, R66.reuse, RZ, P1 ;  /* 0x000000ff4200720c */ /* 0x040fe40000fa4270 */
[----:B------:R-:W-:Y:S02]  /*7a00*/  FMNMX.FTZ R8, R77, R8, !PT ;  /* 0x000000084d087209 */ /* 0x000fe40007810000 */
[----:B------:R-:W-:Y:S02]  /*7a10*/  ISETP.GT.AND P2, PT, R66, 0x1, P1 ;  /* 0x000000014200780c */ /* 0x000fe40000f44270 */
[----:B------:R-:W-:Y:S02]  /*7a20*/  FMNMX.FTZ R8, R161, R8, !PT ;  /* 0x00000008a1087209 */ /* 0x000fe40007810000 */
[----:B------:R-:W-:-:S02]  /*7a30*/  ISETP.LT.OR P5, PT, R62, 0x1, P5 ;  /* 0x000000013e00780c */ /* 0x000fc40002fa1670 */
[----:B------:R-:W-:Y:S02]  /*7a40*/  FMNMX.FTZ R8, R75, R8, !PT ;  /* 0x000000084b087209 */ /* 0x000fe40007810000 */
        /* <DEDUP_REMOVED lines=12> */
[----:B------:R-:W-:Y:S02]  /*7b10*/  FMNMX.FTZ R7, R72, R5, !PT ;  /* 0x0000000548077209 */ /* 0x000fe40007810000 */
[----:B------:R-:W-:Y:S02]  /*7b20*/  FMNMX.FTZ R8, R63, R8, !PT ;  /* 0x000000083f087209 */ /* 0x000fe40007810000 */
[----:B------:R-:W-:Y:S02]  /*7b30*/  ISETP.LT.OR P4, PT, R62, 0xa, P4 ;  /* 0x0000000a3e00780c */ /* 0x000fe40002781670 */
[----:B------:R-:W-:Y:S02]  /*7b40*/  FMNMX.FTZ R9, R47, R8, !PT ;  /* 0x000000082f097209 */ /* 0x000fe40007810000 */
[----:B------:R-:W-:-:S02]  /*7b50*/  FSEL R11, R11, -INF , !P3 ;  /* 0xff8000000b0b7808 */ /* 0x000fc40005800000 */
[----:B------:R-:W-:Y:S02]  /*7b60*/  FMNMX.FTZ R8, R48, R9, !PT ;  /* 0x0000000930087209 */ /* 0x000fe40007810000 */
[----:B------:R-:W-:Y:S02]  /*7b70*/  FMNMX.FTZ R74, R10, R7, !PT ;  /* 0x000000070a4a7209 */ /* 0x000fe40007810000 */
[----:B------:R-:W-:Y:S02]  /*7b80*/  FMNMX.FTZ R9, R61, R8, !PT ;  /* 0x000000083d097209 */ /* 0x000fe40007810000 */
[----:B------:R-:W-:Y:S02]  /*7b90*/  ISETP.GT.AND P2, PT, R66, 0x11, P1 ;  /* 0x000000114200780c */ /* 0x000fe40000f44270 */
[----:B------:R-:W-:Y:S02]  /*7ba0*/  FMNMX.FTZ R8, R56, R9, !PT ;  /* 0x0000000938087209 */ /* 0x000fe40007810000 */
[----:B------:R-:W-:-:S02]  /*7bb0*/  FMNMX.FTZ R74, R11, R74, !PT ;  /* 0x0000004a0b4a7209 */ /* 0x000fc40007810000 */
[----:B------:R-:W-:Y:S02]  /*7bc0*/  FMNMX.FTZ R9, R51, R8, !PT ;  /* 0x0000000833097209 */ /* 0x000fe40007810000 */
[----:B------:R-:W-:Y:S02]  /*7bd0*/  ISETP.GT.AND P3, PT, R66, 0x18, P1 ;  /* 0x000000184200780c */ /* 0x000fe40000f64270 */
        /* <DEDUP_REMOVED lines=19> */
[C---:B------:R-:W-:Y:S02]  /*7d10*/  ISETP.GT.AND P5, PT, R66.reuse, 0x38, P1 ;  /* 0x000000384200780c */ /* 0x040fe40000fa4270 */
[----:B------:R-:W-:Y:S01]  /*7d20*/  ISETP.GT.AND P2, PT, R66, 0x30, P1 ;  /* 0x000000304200780c */ /* 0x000fe20000f44270 */
[----:B------:R-:W0:Y:S01]  /*7d30*/  SHFL.BFLY PT, R8, R9, 0x2, 0x1f ;  /* 0x0c401f0009087f89 */ /* 0x000e2200000e0000 */
[----:B------:R-:W-:-:S02]  /*7d40*/  FSEL R25, R25, -INF , !P3 ;  /* 0xff80000019197808 */ /* 0x000fc40005800000 */
[----:B------:R-:W-:Y:S02]  /*7d50*/  ISETP.LT.OR P5, PT, R62, 0x39, P5 ;  /* 0x000000393e00780c */ /* 0x000fe40002fa1670 */
[----:B------:R-:W-:Y:S02]  /*7d60*/  ISETP.GT.AND P3, PT, R66, 0x31, P1 ;  /* 0x000000314200780c */ /* 0x000fe40000f64270 */
[C---:B------:R-:W-:Y:S02]  /*7d70*/  ISETP.LT.OR P2, PT, R62.reuse, 0x31, P2 ;  /* 0x000000313e00780c */ /* 0x040fe40001741670 */
[----:B------:R-:W-:Y:S02]  /*7d80*/  ISETP.LT.OR P3, PT, R62, 0x32, P3 ;  /* 0x000000323e00780c */ /* 0x000fe40001f61670 */
[----:B------:R-:W-:Y:S02]  /*7d90*/  FSEL R27, R27, -INF , !P2 ;  /* 0xff8000001b1b7808 */ /* 0x000fe40005000000 */
[----:B------:R-:W-:-:S02]  /*7da0*/  FSEL R28, R28, -INF , !P3 ;  /* 0xff8000001c1c7808 */ /* 0x000fc40005800000 */
[C---:B------:R-:W-:Y:S02]  /*7db0*/  ISETP.GT.AND P2, PT, R66.reuse, 0x40, P1 ;  /* 0x000000404200780c */ /* 0x040fe40000f44270 */
[----:B------:R-:W-:Y:S02]  /*7dc0*/  ISETP.GT.AND P3, PT, R66, 0x41, P1 ;  /* 0x000000414200780c */ /* 0x000fe40000f64270 */
[C---:B------:R-:W-:Y:S02]  /*7dd0*/  ISETP.LT.OR P2, PT, R62.reuse, 0x41, P2 ;  /* 0x000000413e00780c */ /* 0x040fe40001741670 */
[----:B------:R-:W-:Y:S02]  /*7de0*/  ISETP.LT.OR P3, PT, R62, 0x42, P3 ;  /* 0x000000423e00780c */ /* 0x000fe40001f61670 */
[----:B------:R-:W-:Y:S02]  /*7df0*/  FSEL R31, R31, -INF , !P2 ;  /* 0xff8000001f1f7808 */ /* 0x000fe40005000000 */
[----:B0-----:R-:W-:-:S02]  /*7e00*/  FMNMX.FTZ R64, R9, R8, !PT ;  /* 0x0000000809407209 */ /* 0x001fc40007810000 */
[----:B------:R-:W-:Y:S02]  /*7e10*/  FSEL R9, R12, -INF , !P4 ;  /* 0xff8000000c097808 */ /* 0x000fe40006000000 */
[----:B------:R-:W-:Y:S01]  /*7e20*/  ISETP.GT.AND P4, PT, R66, 0x19, P1 ;  /* 0x000000194200780c */ /* 0x000fe20000f84270 */
[----:B------:R-:W0:Y:S01]  /*7e30*/  SHFL.BFLY PT, R81, R64, 0x1, 0x1f ;  /* 0x0c201f0040517f89 */ /* 0x000e2200000e0000 */
        /* <DEDUP_REMOVED lines=8> */
[----:B------:R-:W-:Y:S02]  /*7ec0*/  FSEL R32, R32, -INF , !P3 ;  /* 0xff80000020207808 */ /* 0x000fe40005800000 */
[----:B------:R-:W-:-:S02]  /*7ed0*/  ISETP.GT.AND P2, PT, R66, 0x50, P1 ;  /* 0x000000504200780c */ /* 0x000fc40000f44270 */
[----:B------:R-:W-:Y:S02]  /*7ee0*/  ISETP.GT.AND P3, PT, R66, 0x51, P1 ;  /* 0x000000514200780c */ /* 0x000fe40000f64270 */
[----:B------:R-:W-:Y:S02]  /*7ef0*/  ISETP.LT.OR P2, PT, R62, 0x51, P2 ;  /* 0x000000513e00780c */ /* 0x000fe40001741670 */
[----:B0-----:R-:W-:Y:S02]  /*7f00*/  FMNMX.FTZ R8, R64, R81, !PT ;  /* 0x0000005140087209 */ /* 0x001fe40007810000 */
[----:B------:R-:W-:Y:S02]  /*7f10*/  FSEL R35, R35, -INF , !P2 ;  /* 0xff80000023237808 */ /* 0x000fe40005000000 */
[C---:B------:R-:W-:Y:S01]  /*7f20*/  FSETP.NEU.FTZ.AND P6, PT, R8.reuse, -INF , PT ;  /* 0xff8000000800780b */ /* 0x040fe20003fdd000 */
[----:B------:R-:W-:-:S01]  /*7f30*/  FFMA.FTZ R68, R8, R87, -8 ;  /* 0xc100000008447423 */ /* 0x000fc20000010057 */
[----:B------:R-:W-:-:S02]  /*7f40*/  ISETP.LT.OR P3, PT, R62, 0x52, P3 ;  /* 0x000000523e00780c */ /* 0x000fc40001f61670 */
[----:B------:R-:W-:Y:S02]  /*7f50*/  ISETP.GT.AND P2, PT, R66, 0x60, P1 ;  /* 0x000000604200780c */ /* 0x000fe40000f44270 */
[----:B------:R-:W-:Y:S02]  /*7f60*/  FSEL R64, R68, RZ, P6 ;  /* 0x000000ff44407208 */ /* 0x000fe40003000000 */
[----:B------:R-:W-:Y:S02]  /*7f70*/  FSEL R68, R20, -INF , !P4 ;  /* 0xff80000014447808 */ /* 0x000fe40006000000 */
[----:B------:R-:W-:Y:S01]  /*7f80*/  ISETP.GT.AND P4, PT, R66, 0x29, P1 ;  /* 0x000000294200780c */ /* 0x000fe20000f84270 */
[----:B------:R-:W-:-:S01]  /*7f90*/  FFMA.FTZ R80, R77, UR29, -R64 ;  /* 0x0000001d4d507c23 */ /* 0x000fc20008010840 */
[----:B------:R-:W-:Y:S01]  /*7fa0*/  FMNMX.FTZ R78, R68, R7, !PT ;  /* 0x00000007444e7209 */ /* 0x000fe20007810000 */
[----:B------:R-:W-:-:S01]  /*7fb0*/  FFMA.FTZ R82, R73, UR29, -R64 ;  /* 0x0000001d49527c23 */ /* 0x000fc20008010840 */
[----:B------:R-:W-:Y:S01]  /*7fc0*/  ISETP.LT.OR P4, PT, R62, 0x2a, P4 ;  /* 0x0000002a3e00780c */ /* 0x000fe20002781670 */
[----:B------:R0:W-:Y:S01]  /*7fd0*/  MUFU.EX2 R29, R80 ;  /* 0x00000050001d7308 */ /* 0x0001e20000000800 */
[----:B------:R-:W-:Y:S01]  /*7fe0*/  FMNMX.FTZ R7, R21, R78, !PT ;  /* 0x0000004e15077209 */ /* 0x000fe20007810000 */
[--C-:B------:R-:W-:Y:S01]  /*7ff0*/  FFMA.FTZ R70, R83, UR29, -R64.reuse ;  /* 0x0000001d53467c23 */ /* 0x100fe20008010840 */
[----:B------:R-:W-:Y:S01]  /*8000*/  FSEL R26, R26, -INF , !P4 ;  /* 0xff8000001a1a7808 */ /* 0x000fe20006000000 */
[--C-:B------:R-:W-:Y:S01]  /*8010*/  FFMA.FTZ R85, R85, UR29, -R64.reuse ;  /* 0x0000001d55557c23 */ /* 0x100fe20008010840 */
[----:B------:R-:W-:Y:S01]  /*8020*/  FMNMX.FTZ R78, R24, R7, !PT ;  /* 0x00000007184e7209 */ /* 0x000fe20007810000 */
[--C-:B------:R-:W-:Y:S01]  /*8030*/  FFMA.FTZ R81, R153, UR29, -R64.reuse ;  /* 0x0000001d99517c23 */ /* 0x100fe20008010840 */
[----:B------:R-:W-:Y:S01]  /*8040*/  ISETP.GT.AND P4, PT, R66, 0x39, P1 ;  /* 0x000000394200780c */ /* 0x000fe20000f84270 */
[----:B------:R1:W-:Y:S01]  /*8050*/  MUFU.EX2 R20, R70 ;  /* 0x0000004600147308 */ /* 0x0003e20000000800 */
[----:B------:R-:W-:Y:S01]  /*8060*/  FMNMX.FTZ R7, R25, R78, !PT ;  /* 0x0000004e19077209 */ /* 0x000fe20007810000 */
[--C-:B------:R-:W-:Y:S01]  /*8070*/  FFMA.FTZ R83, R155, UR29, -R64.reuse ;  /* 0x0000001d9b537c23 */ /* 0x100fe20008010840 */
[----:B------:R-:W-:Y:S01]  /*8080*/  ISETP.LT.OR P4, PT, R62, 0x3a, P4 ;  /* 0x0000003a3e00780c */ /* 0x000fe20002781670 */
[--C-:B------:R-:W-:Y:S01]  /*8090*/  FFMA.FTZ R79, R79, UR29, -R64.reuse ;  /* 0x0000001d4f4f7c23 */ /* 0x100fe20008010840 */
[----:B0-----:R-:W-:Y:S01]  /*80a0*/  FMNMX.FTZ R80, R26, R7, !PT ;  /* 0x000000071a507209 */ /* 0x001fe20007810000 */
[--C-:B------:R-:W-:Y:S01]  /*80b0*/  FFMA.FTZ R159, R159, UR29, -R64.reuse ;  /* 0x0000001d9f9f7c23 */ /* 0x100fe20008010840 */
[----:B------:R-:W-:Y:S01]  /*80c0*/  FSEL R77, R30, -INF , !P4 ;  /* 0xff8000001e4d7808 */ /* 0x000fe20006000000 */
[--C-:B------:R-:W-:Y:S01]  /*80d0*/  FFMA.FTZ R161, R161, UR29, -R64.reuse ;  /* 0x0000001da1a17c23 */ /* 0x100fe20008010840 */
[----:B------:R-:W-:Y:S01]  /*80e0*/  FMNMX.FTZ R7, R27, R80, !PT ;  /* 0x000000501b077209 */ /* 0x000fe20007810000 */
[--C-:B-1----:R-:W-:Y:S01]  /*80f0*/  FFMA.FTZ R70, R157, UR29, -R64.reuse ;  /* 0x0000001d9d467c23 */ /* 0x102fe20008010840 */
[----:B------:R-:W-:Y:S01]  /*8100*/  ISETP.GT.AND P4, PT, R66, 0x49, P1 ;  /* 0x000000494200780c */ /* 0x000fe20000f84270 */
[--C-:B------:R-:W-:Y:S01]  /*8110*/  FFMA.FTZ R75, R75, UR29, -R64.reuse ;  /* 0x0000001d4b4b7c23 */ /* 0x100fe20008010840 */
[----:B------:R-:W-:Y:S01]  /*8120*/  FMNMX.FTZ R7, R28, R7, !PT ;  /* 0x000000071c077209 */ /* 0x000fe20007810000 */
[--C-:B------:R-:W-:Y:S01]  /*8130*/  FFMA.FTZ R163, R163, UR29, -R64.reuse ;  /* 0x0000001da3a37c23 */ /* 0x100fe20008010840 */
[----:B------:R-:W-:Y:S01]  /*8140*/  ISETP.LT.OR P4, PT, R62, 0x4a, P4 ;  /* 0x0000004a3e00780c */ /* 0x000fe20002781670 */
[--C-:B------:R-:W-:Y:S01]  /*8150*/  FFMA.FTZ R71, R71, UR29, -R64.reuse ;  /* 0x0000001d47477c23 */ /* 0x100fe20008010840 */
[----:B------:R-:W-:Y:S01]  /*8160*/  FMNMX.FTZ R80, R76, R7, !PT ;  /* 0x000000074c507209 */ /* 0x000fe20007810000 */
[--C-:B------:R-:W-:Y:S01]  /*8170*/  FFMA.FTZ R65, R65, UR29, -R64.reuse ;  /* 0x0000001d41417c23 */ /* 0x100fe20008010840 */
[----:B------:R-:W-:Y:S01]  /*8180*/  FSEL R78, R33, -INF , !P5 ;  /* 0xff800000214e7808 */ /* 0x000fe20006800000 */
[--C-:B------:R-:W-:Y:S01]  /*8190*/  FFMA.FTZ R61, R61, UR29, -R64.reuse ;  /* 0x0000001d3d3d7c23 */ /* 0x100fe20008010840 */
[----:B------:R-:W-:Y:S01]  /*81a0*/  FMNMX.FTZ R80, R77, R80, !PT ;  /* 0x000000504d507209 */ /* 0x000fe20007810000 */
[--C-:B------:R-:W-:Y:S01]  /*81b0*/  FFMA.FTZ R56, R56, UR29, -R64.reuse ;  /* 0x0000001d38387c23 */ /* 0x100fe20008010840 */
[----:B------:R-:W-:Y:S01]  /*81c0*/  FSEL R73, R34, -INF , !P4 ;  /* 0xff80000022497808 */ /* 0x000fe20006000000 */
[--C-:B------:R-:W-:Y:S01]  /*81d0*/  FFMA.FTZ R51, R51, UR29, -R64.reuse ;  /* 0x0000001d33337c23 */ /* 0x100fe20008010840 */
[----:B------:R-:W-:Y:S01]  /*81e0*/  FMNMX.FTZ R7, R31, R80, !PT ;  /* 0x000000501f077209 */ /* 0x000fe20007810000 */
[----:B------:R0:W-:Y:S01]  /*81f0*/  MUFU.EX2 R34, R82 ;  /* 0x0000005200227308 */ /* 0x0001e20000000800 */
[----:B------:R-:W-:Y:S01]  /*8200*/  ISETP.GT.AND P5, PT, R66, 0x58, P1 ;  /* 0x000000584200780c */ /* 0x000fe20000fa4270 */
[--C-:B------:R-:W-:Y:S01]  /*8210*/  FFMA.FTZ R80, R69, UR29, -R64.reuse ;  /* 0x0000001d45507c23 */ /* 0x100fe20008010840 */
[----:B------:R-:W-:Y:S01]  /*8220*/  FMNMX.FTZ R7, R32, R7, !PT ;  /* 0x0000000720077209 */ /* 0x000fe20007810000 */
[--C-:B------:R-:W-:Y:S01]  /*8230*/  FFMA.FTZ R69, R67, UR29, -R64.reuse ;  /* 0x0000001d43457c23 */ /* 0x100fe20008010840 */
[----:B------:R-:W-:Y:S01]  /*8240*/  ISETP.GT.AND P4, PT, R66, 0x59, P1 ;  /* 0x000000594200780c */ /* 0x000fe20000f84270 */
        /* <DEDUP_REMOVED lines=12> */
[--C-:B------:R-:W-:Y:S01]  /*8310*/  FFMA.FTZ R58, R58, UR29, -R64.reuse ;  /* 0x0000001d3a3a7c23 */ /* 0x100fe20008010840 */
[----:B------:R-:W-:Y:S01]  /*8320*/  ISETP.LT.OR P4, PT, R62, 0x5a, P4 ;  /* 0x0000005a3e00780c */ /* 0x000fe20002781670 */
[--C-:B------:R-:W-:Y:S01]  /*8330*/  FFMA.FTZ R59, R59, UR29, -R64.reuse ;  /* 0x0000001d3b3b7c23 */ /* 0x100fe20008010840 */
[----:B------:R-:W-:Y:S01]  /*8340*/  FMNMX.FTZ R82, R36, R7, !PT ;  /* 0x0000000724527209 */ /* 0x000fe20007810000 */
[----:B------:R-:W-:Y:S01]  /*8350*/  FFMA.FTZ R60, R60, UR29, -R64 ;  /* 0x0000001d3c3c7c23 */ /* 0x000fe20008010840 */
[----:B------:R-:W-:Y:S01]  /*8360*/  ISETP.GT.AND P3, PT, R66, 0x61, P1 ;  /* 0x000000614200780c */ /* 0x000fe20000f64270 */
[----:B------:R-:W-:Y:S01]  /*8370*/  MUFU.EX2 R12, R85 ;  /* 0x00000055000c7308 */ /* 0x000fe20000000800 */
[----:B------:R-:W-:-:S02]  /*8380*/  ISETP.LT.OR P2, PT, R62, 0x61, P2 ;  /* 0x000000613e00780c */ /* 0x000fc40001741670 */
[----:B------:R-:W-:Y:S02]  /*8390*/  FSEL R67, R38, -INF , !P4 ;  /* 0xff80000026437808 */ /* 0x000fe40006000000 */
[----:B------:R-:W-:Y:S02]  /*83a0*/  FMNMX.FTZ R82, R37, R82, !PT ;  /* 0x0000005225527209 */ /* 0x000fe40007810000 */
[----:B------:R-:W-:Y:S01]  /*83b0*/  ISETP.GT.AND P5, PT, R66, 0x68, P1 ;  /* 0x000000684200780c */ /* 0x000fe20000fa4270 */
[----:B------:R0:W-:Y:S01]  /*83c0*/  MUFU.EX2 R38, R69 ;  /* 0x0000004500267308 */ /* 0x0001e20000000800 */
[----:B------:R-:W-:Y:S02]  /*83d0*/  FSEL R39, R39, -INF , !P2 ;  /* 0xff80000027277808 */ /* 0x000fe40005000000 */
[----:B------:R-:W-:Y:S02]  /*83e0*/  ISETP.LT.OR P3, PT, R62, 0x62, P3 ;  /* 0x000000623e00780c */ /* 0x000fe40001f61670 */
[----:B------:R-:W-:-:S02]  /*83f0*/  FMNMX.FTZ R82, R67, R82, !PT ;  /* 0x0000005243527209 */ /* 0x000fc40007810000 */
[----:B------:R-:W-:Y:S01]  /*8400*/  ISETP.LT.OR P5, PT, R62, 0x69, P5 ;  /* 0x000000693e00780c */ /* 0x000fe20002fa1670 */
[----:B------:R-:W-:Y:S01]  /*8410*/  MUFU.EX2 R81, R81 ;  /* 0x0000005100517308 */ /* 0x000fe20000000800 */
[----:B------:R-:W-:Y:S01]  /*8420*/  ISETP.GT.AND P4, PT, R66, 0x69, P1 ;  /* 0x000000694200780c */ /* 0x000fe20000f84270 */
[--C-:B0-----:R-:W-:Y:S01]  /*8430*/  FFMA.FTZ R69, R63, UR29, -R64.reuse ;  /* 0x0000001d3f457c23 */ /* 0x101fe20008010840 */
[----:B------:R-:W-:Y:S02]  /*8440*/  FSEL R40, R40, -INF , !P3 ;  /* 0xff80000028287808 */ /* 0x000fe40005800000 */
[----:B------:R-:W-:Y:S01]  /*8450*/  FMNMX.FTZ R7, R39, R82, !PT ;  /* 0x0000005227077209 */ /* 0x000fe20007810000 */
[----:B------:R-:W-:-:S01]  /*8460*/  FFMA.FTZ R82, R47, UR29, -R64 ;  /* 0x0000001d2f527c23 */ /* 0x000fc20008010840 */
[----:B------:R-:W-:Y:S01]  /*8470*/  FSEL R63, R41, -INF , !P5 ;  /* 0xff800000293f7808 */ /* 0x000fe20006800000 */
[----:B------:R-:W-:Y:S01]  /*8480*/  MUFU.EX2 R83, R83 ;  /* 0x0000005300537308 */ /* 0x000fe20000000800 */
[----:B------:R-:W-:-:S02]  /*8490*/  ISETP.GT.AND P2, PT, R66, 0x70, P1 ;  /* 0x000000704200780c */ /* 0x000fc40000f44270 */
[C---:B------:R-:W-:Y:S02]  /*84a0*/  ISETP.GT.AND P3, PT, R66.reuse, 0x71, P1 ;  /* 0x000000714200780c */ /* 0x040fe40000f64270 */
[C---:B------:R-:W-:Y:S02]  /*84b0*/  ISETP.GT.AND P5, PT, R66.reuse, 0x78, P1 ;  /* 0x000000784200780c */ /* 0x040fe40000fa4270 */
[----:B------:R-:W-:Y:S01]  /*84c0*/  ISETP.GT.AND P1, PT, R66, 0x79, P1 ;  /* 0x000000794200780c */ /* 0x000fe20000f24270 */
[----:B------:R0:W-:Y:S01]  /*84d0*/  MUFU.EX2 R41, R69 ;  /* 0x0000004500297308 */ /* 0x0001e20000000800 */
[----:B------:R-:W-:Y:S02]  /*84e0*/  ISETP.LT.OR P4, PT, R62, 0x6a, P4 ;  /* 0x0000006a3e00780c */ /* 0x000fe40002781670 */
[----:B------:R-:W-:Y:S02]  /*84f0*/  FMNMX.FTZ R66, R40, R7, !PT ;  /* 0x0000000728427209 */ /* 0x000fe40007810000 */
[----:B------:R-:W-:-:S02]  /*8500*/  ISETP.LT.OR P2, PT, R62, 0x71, P2 ;  /* 0x000000713e00780c */ /* 0x000fc40001741670 */
[----:B------:R-:W-:Y:S01]  /*8510*/  FSEL R47, R42, -INF , !P4 ;  /* 0xff8000002a2f7808 */ /* 0x000fe20006000000 */
[----:B------:R-:W-:Y:S01]  /*8520*/  MUFU.EX2 R70, R70 ;  /* 0x0000004600467308 */ /* 0x000fe20000000800 */
[----:B------:R-:W-:Y:S01]  /*8530*/  FMNMX.FTZ R66, R63, R66, !PT ;  /* 0x000000423f427209 */ /* 0x000fe20007810000 */
[--C-:B0-----:R-:W-:Y:S01]  /*8540*/  FFMA.FTZ R69, R48, UR29, -R64.reuse ;  /* 0x0000001d30457c23 */ /* 0x101fe20008010840 */
[C---:B------:R-:W-:Y:S01]  /*8550*/  ISETP.LT.OR P3, PT, R62.reuse, 0x72, P3 ;  /* 0x000000723e00780c */ /* 0x040fe20001f61670 */
[----:B------:R-:W-:Y:S01]  /*8560*/  FFMA.FTZ R64, R57, UR29, -R64 ;  /* 0x0000001d39407c23 */ /* 0x000fe20008010840 */
[----:B------:R-:W-:Y:S02]  /*8570*/  FSEL R43, R43, -INF , !P2 ;  /* 0xff8000002b2b7808 */ /* 0x000fe40005000000 */
[----:B------:R-:W-:Y:S01]  /*8580*/  FMNMX.FTZ R66, R47, R66, !PT ;  /* 0x000000422f427209 */ /* 0x000fe20007810000 */
[----:B------:R-:W-:Y:S01]  /*8590*/  MUFU.EX2 R79, R79 ;  /* 0x0000004f004f7308 */ /* 0x000fe20000000800 */
[----:B------:R-:W-:-:S02]  /*85a0*/  ISETP.LT.OR P5, PT, R62, 0x79, P5 ;  /* 0x000000793e00780c */ /* 0x000fc40002fa1670 */
[----:B------:R-:W-:Y:S02]  /*85b0*/  FSEL R48, R44, -INF , !P3 ;  /* 0xff8000002c307808 */ /* 0x000fe40005800000 */
[----:B------:R-:W-:Y:S02]  /*85c0*/  FMNMX.FTZ R7, R43, R66, !PT ;  /* 0x000000422b077209 */ /* 0x000fe40007810000 */
[----:B------:R-:W-:Y:S01]  /*85d0*/  ISETP.LT.OR P1, PT, R62, 0x7a, P1 ;  /* 0x0000007a3e00780c */ /* 0x000fe20000f21670 */
[----:B------:R0:W-:Y:S01]  /*85e0*/  MUFU.EX2 R44, R69 ;  /* 0x00000045002c7308 */ /* 0x0001e20000000800 */
[----:B------:R-:W-:Y:S02]  /*85f0*/  FSEL R45, R45, -INF , !P5 ;  /* 0xff8000002d2d7808 */ /* 0x000fe40006800000 */
[----:B------:R-:W-:Y:S02]  /*8600*/  FMNMX.FTZ R62, R48, R7, !PT ;  /* 0x00000007303e7209 */ /* 0x000fe40007810000 */
[----:B------:R-:W-:-:S02]  /*8610*/  FSEL R46, R46, -INF , !P1 ;  /* 0xff8000002e2e7808 */ /* 0x000fc40004800000 */
[----:B------:R-:W-:Y:S01]  /*8620*/  FMNMX.FTZ R7, R45, R62, !PT ;  /* 0x0000003e2d077209 */ /* 0x000fe20007810000 */
[----:B------:R-:W-:Y:S01]  /*8630*/  MUFU.EX2 R74, R159 ;  /* 0x0000009f004a7308 */ /* 0x000fe20000000800 */
[----:B------:R-:W-:Y:S02]  /*8640*/  FSEL R57, R8, RZ, P6 ;  /* 0x000000ff08397208 */ /* 0x000fe40003000000 */
[----:B------:R-:W-:-:S03]  /*8650*/  FMNMX.FTZ R7, R46, R7, !PT ;  /* 0x000000072e077209 */ /* 0x000fc60007810000 */
[----:B------:R-:W-:Y:S02]  /*8660*/  FADD.FTZ R4, -R57, R4 ;  /* 0x0000000439047221 */ /* 0x000fe40000010100 */
[----:B------:R-:W1:Y:S01]  /*8670*/  SHFL.BFLY PT, R62, R7, 0x2, 0x1f ;  /* 0x0c401f00073e7f89 */ /* 0x000e6200000e0000 */
[----:B------:R-:W-:Y:S01]  /*8680*/  MUFU.EX2 R57, R64 ;  /* 0x0000004000397308 */ /* 0x000fe20000000800 */
[----:B0-----:R-:W-:-:S07]  /*8690*/  FMUL.FTZ R69, R4, UR29 ;  /* 0x0000001d04457c20 */ /* 0x001fce0008410000 */
[----:B------:R-:W0:Y:S08]  /*86a0*/  MUFU.EX2 R69, R69 ;  /* 0x0000004500457308 */ /* 0x000e300000000800 */
[----:B------:R-:W-:Y:S01]  /*86b0*/  MUFU.EX2 R30, R161 ;  /* 0x000000a1001e7308 */ /* 0x000fe20000000800 */
[----:B-1----:R-:W-:-:S07]  /*86c0*/  FMNMX.FTZ R62, R7, R62, !PT ;  /* 0x0000003e073e7209 */ /* 0x002fce0007810000 */
[----:B------:R-:W-:Y:S01]  /*86d0*/  MUFU.EX2 R75, R75 ;  /* 0x0000004b004b7308 */ /* 0x000fe20000000800 */
[----:B------:R-:W1:Y:S07]  /*86e0*/  SHFL.BFLY PT, R7, R62, 0x1, 0x1f ;  /* 0x0c201f003e077f89 */ /* 0x000e6e00000e0000 */
[----:B------:R-:W-:Y:S08]  /*86f0*/  MUFU.EX2 R33, R163 ;  /* 0x000000a300217308 */ /* 0x000ff00000000800 */
[----:B------:R-:W-:Y:S08]  /*8700*/  MUFU.EX2 R71, R71 ;  /* 0x0000004700477308 */ /* 0x000ff00000000800 */
[----:B------:R-:W-:Y:S01]  /*8710*/  MUFU.EX2 R80, R80 ;  /* 0x0000005000507308 */ /* 0x000fe20000000800 */
[----:B-1----:R-:W-:Y:S01]  /*8720*/  FMNMX.FTZ R7, R62, R7, !PT ;  /* 0x000000073e077209 */ /* 0x002fe20007810000 */
[----:B------:R-:W-:-:S03]  /*8730*/  IMAD.U32 R62, RZ, RZ, UR29 ;  /* 0x0000001dff3e7e24 */ /* 0x000fc6000f8e00ff */
[C---:B------:R-:W-:Y:S01]  /*8740*/  FSETP.NEU.FTZ.AND P1, PT, R7.reuse, -INF , PT ;  /* 0xff8000000700780b */ /* 0x040fe20003f3d000 */
[----:B------:R-:W-:-:S02]  /*8750*/  FFMA.FTZ R62, R7, R62, -8 ;  /* 0xc1000000073e7423 */ /* 0x000fc4000001003e */
[----:B------:R-:W-:Y:S01]  /*8760*/  MUFU.EX2 R65, R65 ;  /* 0x0000004100417308 */ /* 0x000fe20000000800 */
[----:B------:R-:W-:Y:S02]  /*8770*/  FSEL R66, R7, RZ, P1 ;  /* 0x000000ff07427208 */ /* 0x000fe40000800000 */
[----:B------:R-:W-:-:S03]  /*8780*/  FSEL R4, R62, RZ, P1 ;  /* 0x000000ff3e047208 */ /* 0x000fc60000800000 */
[----:B------:R-:W-:Y:S02]  /*8790*/  FADD.FTZ R66, -R66, R5 ;  /* 0x0000000542427221 */ /* 0x000fe40000010100 */
[----:B------:R-:W-:Y:S01]  /*87a0*/  MUFU.EX2 R42, R82 ;  /* 0x00000052002a7308 */ /* 0x000fe20000000800 */
[----:B------:R-:W-:-:S01]  /*87b0*/  FFMA.FTZ R85, R72, UR29, -R4 ;  /* 0x0000001d48557c23 */ /* 0x000fc20008010804 */
[--C-:B------:R-:W-:Y:S01]  /*87c0*/  FFMA.FTZ R10, R10, UR29, -R4.reuse ;  /* 0x0000001d0a0a7c23 */ /* 0x100fe20008010804 */
[----:B------:R-:W-:Y:S01]  /*87d0*/  FMUL.FTZ R66, R66, UR29 ;  /* 0x0000001d42427c20 */ /* 0x000fe20008410000 */
[--C-:B------:R-:W-:Y:S01]  /*87e0*/  FFMA.FTZ R11, R11, UR29, -R4.reuse ;  /* 0x0000001d0b0b7c23 */ /* 0x100fe20008010804 */
[----:B------:R-:W-:-:S01]  /*87f0*/  FFMA.FTZ R62, R9, UR29, -R4 ;  /* 0x0000001d093e7c23 */ /* 0x000fc20008010804 */
[--C-:B------:R-:W-:Y:S01]  /*8800*/  FFMA.FTZ R9, R13, UR29, -R4.reuse ;  /* 0x0000001d0d097c23 */ /* 0x100fe20008010804 */
[----:B------:R-:W-:-:S01]  /*8810*/  FFMA.FTZ R14, R14, UR29, -R4 ;  /* 0x0000001d0e0e7c23 */ /* 0x000fc20008010804 */
[----:B------:R-:W-:Y:S01]  /*8820*/  MUFU.EX2 R85, R85 ;  /* 0x0000005500557308 */ /* 0x000fe20000000800 */
[----:B0-----:R-:W-:-:S01]  /*8830*/  FFMA.FTZ R72, R69, R3, R12 ;  /* 0x0000000345487223 */ /* 0x001fc2000001000c */
        /* <DEDUP_REMOVED lines=23> */
[----:B0-----:R-:W-:-:S01]  /*89b0*/  FFMA.FTZ R3, R66, R2, R85 ;  /* 0x0000000242037223 */ /* 0x001fc20000010055 */
[--C-:B------:R-:W-:Y:S01]  /*89c0*/  FFMA.FTZ R63, R63, UR29, -R4.reuse ;  /* 0x0000001d3f3f7c23 */ /* 0x100fe20008010804 */
[----:B------:R-:W-:-:S01]  /*89d0*/  FFMA.FTZ R43, R43, UR29, -R4 ;  /* 0x0000001d2b2b7c23 */ /* 0x000fc20008010804 */
[--C-:B------:R-:W-:Y:S01]  /*89e0*/  FFMA.FTZ R48, R48, UR29, -R4.reuse ;  /* 0x0000001d30307c23 */ /* 0x100fe20008010804 */
[----:B------:R-:W-:-:S03]  /*89f0*/  FFMA.FTZ R45, R45, UR29, -R4 ;  /* 0x0000001d2d2d7c23 */ /* 0x000fc60008010804 */
[----:B------:R-:W0:Y:S01]  /*8a00*/  MUFU.EX2 R62, R62 ;  /* 0x0000003e003e7308 */ /* 0x000e220000000800 */
[----:B-1----:R-:W-:-:S07]  /*8a10*/  FADD.FTZ R2, R10, R3 ;  /* 0x000000030a027221 */ /* 0x002fce0000010000 */
[----:B------:R-:W1:Y:S01]  /*8a20*/  MUFU.EX2 R9, R9 ;  /* 0x0000000900097308 */ /* 0x000e620000000800 */
[----:B--2---:R-:W-:-:S07]  /*8a30*/  FADD.FTZ R3, R11, R2 ;  /* 0x000000020b037221 */ /* 0x004fce0000010000 */
[----:B------:R-:W2:Y:S01]  /*8a40*/  MUFU.EX2 R14, R14 ;  /* 0x0000000e000e7308 */ /* 0x000ea20000000800 */
[----:B0-----:R-:W-:-:S07]  /*8a50*/  FADD.FTZ R2, R62, R3 ;  /* 0x000000033e027221 */ /* 0x001fce0000010000 */
[----:B------:R0:W-:Y:S01]  /*8a60*/  MUFU.EX2 R5, R76 ;  /* 0x0000004c00057308 */ /* 0x0001e20000000800 */
[----:B-1----:R-:W-:-:S07]  /*8a70*/  FADD.FTZ R3, R9, R2 ;  /* 0x0000000209037221 */ /* 0x002fce0000010000 */
[----:B------:R-:W1:Y:S01]  /*8a80*/  MUFU.EX2 R13, R13 ;  /* 0x0000000d000d7308 */ /* 0x000e620000000800 */
[----:B0-----:R-:W-:-:S01]  /*8a90*/  FADD.FTZ R76, R20, R77 ;  /* 0x0000004d144c7221 */ /* 0x001fc20000010000 */
[----:B--2---:R-:W-:-:S03]  /*8aa0*/  FADD.FTZ R2, R14, R3 ;  /* 0x000000030e027221 */ /* 0x004fc60000010000 */
[----:B------:R-:W-:-:S03]  /*8ab0*/  FADD.FTZ R73, R83, R76 ;  /* 0x0000004c53497221 */ /* 0x000fc60000010000 */
[----:B------:R-:W0:Y:S01]  /*8ac0*/  MUFU.EX2 R64, R64 ;  /* 0x0000004000407308 */ /* 0x000e220000000800 */
[----:B------:R-:W-:-:S04]  /*8ad0*/  FADD.FTZ R76, R70, R73 ;  /* 0x00000049464c7221 */ /* 0x000fc80000010000 */
[----:B------:R-:W-:-:S03]  /*8ae0*/  FADD.FTZ R73, R79, R76 ;  /* 0x0000004c4f497221 */ /* 0x000fc60000010000 */
[----:B------:R-:W2:Y:S01]  /*8af0*/  MUFU.EX2 R15, R15 ;  /* 0x0000000f000f7308 */ /* 0x000ea20000000800 */
[----:B------:R-:W-:-:S01]  /*8b00*/  FADD.FTZ R76, R74, R73 ;  /* 0x000000494a4c7221 */ /* 0x000fc20000010000 */
[----:B-1----:R-:W-:-:S03]  /*8b10*/  FADD.FTZ R3, R13, R2 ;  /* 0x000000020d037221 */ /* 0x002fc60000010000 */
[----:B------:R-:W-:-:S03]  /*8b20*/  FADD.FTZ R73, R29, R76 ;  /* 0x0000004c1d497221 */ /* 0x000fc60000010000 */
[----:B------:R-:W1:Y:S01]  /*8b30*/  MUFU.EX2 R24, R24 ;  /* 0x0000001800187308 */ /* 0x000e620000000800 */
[----:B0-----:R-:W-:-:S01]  /*8b40*/  FADD.FTZ R2, R64, R3 ;  /* 0x0000000340027221 */ /* 0x001fc20000010000 */
[----:B------:R-:W-:-:S06]  /*8b50*/  FADD.FTZ R76, R30, R73 ;  /* 0x000000491e4c7221 */ /* 0x000fcc0000010000 */
[----:B------:R-:W0:Y:S01]  /*8b60*/  MUFU.EX2 R21, R21 ;  /* 0x0000001500157308 */ /* 0x000e220000000800 */
[----:B--2---:R-:W-:-:S01]  /*8b70*/  FADD.FTZ R3, R15, R2 ;  /* 0x000000020f037221 */ /* 0x004fc20000010000 */
[----:B------:R-:W-:Y:S01]  /*8b80*/  FADD.FTZ R2, R75, R76 ;  /* 0x0000004c4b027221 */ /* 0x000fe20000010000 */
[----:B------:R-:W-:-:S05]  /*8b90*/  FFMA.FTZ R76, R67, UR29, -R4 ;  /* 0x0000001d434c7c23 */ /* 0x000fca0008010804 */
        /* <DEDUP_REMOVED lines=11> */
[----:B-1----:R-:W-:-:S01]  /*8c50*/  FADD.FTZ R67, R25, R78 ;  /* 0x0000004e19437221 */ /* 0x002fc20000010000 */
[----:B------:R-:W-:-:S04]  /*8c60*/  FADD.FTZ R78, R38, R3 ;  /* 0x00000003264e7221 */ /* 0x000fc80000010000 */
[----:B------:R-:W-:Y:S02]  /*8c70*/  FADD.FTZ R78, R65, R78 ;  /* 0x0000004e414e7221 */ /* 0x000fe40000010000 */
[----:B------:R-:W1:Y:S01]  /*8c80*/  MUFU.EX2 R27, R27 ;  /* 0x0000001b001b7308 */ /* 0x000e620000000800 */
[----:B0-----:R-:W-:-:S04]  /*8c90*/  FADD.FTZ R2, R28, R67 ;  /* 0x000000431c027221 */ /* 0x001fc80000010000 */
[----:B------:R-:W-:-:S03]  /*8ca0*/  FADD.FTZ R3, R5, R2 ;  /* 0x0000000205037221 */ /* 0x000fc60000010000 */
[----:B------:R-:W0:Y:S01]  /*8cb0*/  MUFU.EX2 R32, R32 ;  /* 0x0000002000207308 */ /* 0x000e220000000800 */
[----:B--2---:R-:W-:-:S01]  /*8cc0*/  FADD.FTZ R2, R68, R3 ;  /* 0x0000000344027221 */ /* 0x004fc20000010000 */
[----:B------:R-:W-:Y:S01]  /*8cd0*/  FADD.FTZ R3, R41, R78 ;  /* 0x0000004e29037221 */ /* 0x000fe20000010000 */
[----:B------:R-:W-:-:S01]  /*8ce0*/  FFMA.FTZ R78, R47, UR29, -R4 ;  /* 0x0000001d2f4e7c23 */ /* 0x000fc20008010804 */
[----:B------:R-:W-:Y:S02]  /*8cf0*/  FFMA.FTZ R4, R46, UR29, -R4 ;  /* 0x0000001d2e047c23 */ /* 0x000fe40008010804 */
[----:B------:R-:W-:-:S02]  /*8d00*/  FADD.FTZ R3, R42, R3 ;  /* 0x000000032a037221 */ /* 0x000fc40000010000 */
[----:B------:R-:W2:Y:S01]  /*8d10*/  MUFU.EX2 R31, R31 ;  /* 0x0000001f001f7308 */ /* 0x000ea20000000800 */
[----:B-1----:R-:W-:-:S01]  /*8d20*/  FADD.FTZ R67, R27, R2 ;  /* 0x000000021b437221 */ /* 0x002fc20000010000 */
[----:B------:R-:W-:-:S06]  /*8d30*/  FADD.FTZ R82, R44, R3 ;  /* 0x000000032c527221 */ /* 0x000fcc0000010000 */
        /* <DEDUP_REMOVED lines=40> */
[----:B------:R-:W-:Y:S01]  /*8fc0*/  MUFU.EX2 R59, R59 ;  /* 0x0000003b003b7308 */ /* 0x000fe20000000800 */
[----:B-1----:R-:W-:-:S07]  /*8fd0*/  FADD.FTZ R46, R58, R47 ;  /* 0x0000002f3a2e7221 */ /* 0x002fce0000010000 */
[----:B------:R-:W1:Y:S01]  /*8fe0*/  MUFU.EX2 R48, R48 ;  /* 0x0000003000307308 */ /* 0x000e620000000800 */
[----:B0-----:R-:W-:-:S07]  /*8ff0*/  FADD.FTZ R3, R43, R2 ;  /* 0x000000022b037221 */ /* 0x001fce0000010000 */
[----:B------:R-:W0:Y:S08]  /*9000*/  MUFU.EX2 R60, R60 ;  /* 0x0000003c003c7308 */ /* 0x000e300000000800 */
[----:B------:R2:W3:Y:S01]  /*9010*/  MUFU.EX2 R84, R45 ;  /* 0x0000002d00547308 */ /* 0x0004e20000000800 */
[----:B-1----:R-:W-:-:S07]  /*9020*/  FADD.FTZ R3, R48, R3 ;  /* 0x0000000330037221 */ /* 0x002fce0000010000 */
[----:B------:R-:W1:Y:S01]  /*9030*/  MUFU.EX2 R4, R4 ;  /* 0x0000000400047308 */ /* 0x000e620000000800 */
[----:B--2---:R-:W-:-:S04]  /*9040*/  FADD.FTZ R45, R59, R46 ;  /* 0x0000002e3b2d7221 */ /* 0x004fc80000010000 */
[----:B0-----:R-:W-:Y:S01]  /*9050*/  FADD.FTZ R2, R60, R45 ;  /* 0x0000002d3c027221 */ /* 0x001fe20000010000 */
[----:B---3--:R-:W-:-:S03]  /*9060*/  FADD.FTZ R45, R84, R3 ;  /* 0x00000003542d7221 */ /* 0x008fc60000010000 */
[----:B------:R-:W-:Y:S01]  /*9070*/  FADD.FTZ R3, R57, R2 ;  /* 0x0000000239037221 */ /* 0x000fe20000010000 */
[----:B-1----:R-:W-:-:S01]  /*9080*/  FADD.FTZ R2, R4, R45 ;  /* 0x0000002d04027221 */ /* 0x002fc20000010000 */
[----:B------:R-:W-:Y:S06]  /*9090*/  @!P0 BRA `(.L_x_1324) ;  /* 0x0000000000048947 */ /* 0x000fec0003800000 */
[----:B------:R-:W-:Y:S01]  /*90a0*/  BPT.TRAP 0x1 ;  /* 0x000000040000795c */ /* 0x000fe20000300000 */
.L_x_1324:
[----:B------:R-:W-:Y:S01]  /*90b0*/  ULEA UR6, UR34, UR36, 0x3 ;  /* 0x0000002422067291 */ /* 0x000fe2000f8e183f */
[----:B------:R-:W-:Y:S01]  /*90c0*/  ISETP.GT.AND P1, PT, R6, UR33, PT ;  /* 0x0000002106007c0c */ /* 0x000fe2000bf24270 */
[----:B------:R-:W-:Y:S01]  /*90d0*/  UMOV UR35, UR49 ;  /* 0x0000003100237c82 */ /* 0x000fe20008000000 */
[----:B------:R-:W-:Y:S01]  /*90e0*/  F2FP.SATFINITE.E4M3.F32.PACK_AB_MERGE_C R5, R68, R5, RZ ;  /* 0x000000054405723e */ /* 0x000fe200048070ff */
[----:B------:R-:W-:Y:S01]  /*90f0*/  UIADD3 UR6, UR6, 0x22860, URZ ;  /* 0x0002286006067890 */ /* 0x000fe2000fffe03f */
[----:B------:R-:W-:Y:S01]  /*9100*/  F2FP.SATFINITE.E4M3.F32.PACK_AB_MERGE_C R4, R4, R84, RZ ;  /* 0x000000540404723e */ /* 0x000fe200048070ff */
[----:B------:R-:W-:Y:S01]  /*9110*/  UMOV UR34, UR48 ;  /* 0x0000003000227c82 */ /* 0x000fe20008000000 */
[----:B------:R-:W-:Y:S01]  /*9120*/  F2FP.SATFINITE.E4M3.F32.PACK_AB_MERGE_C R20, R83, R20, RZ ;  /* 0x000000145314723e */ /* 0x000fe200048070ff */
[----:B------:R-:W-:Y:S01]  /*9130*/  UPRMT UR6, UR37, 0x654, UR6 ;  /* 0x0000065425067896 */ /* 0x000fe20008000006 */
        /* <DEDUP_REMOVED lines=9> */
[----:B------:R-:W-:Y:S01]  /*91d0*/  SYNCS.ARRIVE.TRANS64.RED.A1T0 RZ, [UR6], RZ ;  /* 0x000000ffffff79a7 */ /* 0x000fe20008100406 */
        /* <DEDUP_REMOVED lines=86> */
[----:B------:R-:W-:Y:S01]  /*9740*/  IMAD.MOV.U32 R4, RZ, RZ, R8 ;  /* 0x000000ffff047224 */ /* 0x000fe200078e0008 */
[----:B------:R-:W-:Y:S06]  /*9750*/  @P1 BRA `(.L_x_1325) ;  /* 0xffffffc800281947 */ /* 0x000fec000383ffff */
.L_x_1306:
[----:B------:R-:W-:Y:S02]  /*9760*/  UISETP.NE.AND UP1, UPT, UR54, URZ, UPT ;  /* 0x0000003f3600728c */ /* 0x000fe4000bf25270 */
[----:B------:R-:W-:Y:S02]  /*9770*/  UISETP.NE.AND UP0, UPT, UR53, URZ, UPT ;  /* 0x0000003f3500728c */ /* 0x000fe4000bf05270 */
[----:B------:R-:W-:Y:S02]  /*9780*/  UIADD3 UR10, UR41, 0x7f, URZ ;  /* 0x0000007f290a7890 */ /* 0x000fe4000fffe03f */
[----:B------:R-:W-:Y:S02]  /*9790*/  UIADD3 UR11, UR40, 0x1, -UR47 ;  /* 0x00000001280b7890 */ /* 0x000fe4000fffe82f */
[----:B------:R-:W-:-:S03]  /*97a0*/  PLOP3.LUT P1, PT, PT, PT, UP0, 0x40, 0x0 ;  /* 0x000000000000781c */ /* 0x000fc60003f2e808 */
[----:B------:R-:W-:Y:S01]  /*97b0*/  @UP1 ULDC UR6, c[0x0][0x44c] ;  /* 0x0001130000061ab9 */ /* 0x000fe20000000800 */
[----:B------:R-:W-:Y:S01]  /*97c0*/  @UP1 ULDC UR14, c[0x0][0x450] ;  /* 0x00011400000e1ab9 */ /* 0x000fe20000000800 */
[----:B------:R-:W-:-:S04]  /*97d0*/  UIMAD.WIDE.U32 UR6, UR10, UR6, URZ ;  /* 0x000000060a0672a5 */ /* 0x000fc8000f8e003f */
[----:B------:R-:W-:-:S04]  /*97e0*/  @UP1 USHF.R.U32.HI UR10, URZ, UR14, UR7 ;  /* 0x0000000e3f0a1299 */ /* 0x000fc80008011607 */
[----:B------:R-:W-:-:S04]  /*97f0*/  UIADD3 UR10, UR11, UR10, URZ ;  /* 0x0000000a0b0a7290 */ /* 0x000fc8000fffe03f */
[----:B------:R-:W-:Y:S01]  /*9800*/  UIADD3 UR31, UR10, -UR31, URZ ;  /* 0x8000001f0a1f7290 */ /* 0x000fe2000fffe03f */
[----:B------:R-:W-:Y:S11]  /*9810*/  @P1 BRA `(.L_x_1326) ;  /* 0x0000000000501947 */ /* 0x000ff60003800000 */
[----:B------:R-:W-:Y:S02]  /*9820*/  UMOV UR14, UR10 ;  /* 0x0000000a000e7c82 */ /* 0x000fe40008000000 */
[----:B------:R-:W-:-:S06]  /*9830*/  UISETP.GT.AND UP0, UPT, UR14, -0x1, UPT ;  /* 0xffffffff0e00788c */ /* 0x000fcc000bf04270 */
[----:B------:R-:W-:-:S13]  /*9840*/  PLOP3.LUT P1, PT, PT, PT, UP0, 0x80, 0x0 ;  /* 0x000000000000781c */ /* 0x000fda0003f2f008 */
[----:B------:R-:W-:Y:S05]  /*9850*/  @P1 BRA `(.L_x_1327) ;  /* 0x0000000000201947 */ /* 0x000fea0003800000 */
[----:B------:R-:W-:Y:S01]  /*9860*/  ULDC UR15, c[0x0][0x9e4] ;  /* 0x00027900000f7ab9 */ /* 0x000fe20000000800 */
[----:B------:R-:W-:Y:S02]  /*9870*/  ULOP3.LUT UR14, URZ, UR14, URZ, 0x33, !UPT ;  /* 0x0000000e3f0e7292 */ /* 0x000fe4000f8e333f */
[----:B------:R-:W-:-:S11]  /*9880*/  UISETP.NE.AND UP0, UPT, UR15, 0x1, UPT ;  /* 0x000000010f00788c */ /* 0x000fd6000bf05270 */
[----:B------:R-:W-:Y:S02]  /*9890*/  @UP0 ULDC.64 UR6, c[0x0][0x9e8] ;  /* 0x00027a0000060ab9 */ /* 0x000fe40000000a00 */
[----:B------:R-:W-:-:S04]  /*98a0*/  UIMAD.WIDE.U32 UR10, UR14, UR6, URZ ;  /* 0x000000060e0a72a5 */ /* 0x000fc8000f8e003f */
[----:B------:R-:W-:-:S04]  /*98b0*/  @UP0 USHF.R.U32.HI UR14, URZ, UR7, UR11 ;  /* 0x000000073f0e0299 */ /* 0x000fc8000801160b */
[----:B------:R-:W-:Y:S01]  /*98c0*/  ULOP3.LUT UR14, URZ, UR14, URZ, 0x33, !UPT ;  /* 0x0000000e3f0e7292 */ /* 0x000fe2000f8e333f */
[----:B------:R-:W-:Y:S11]  /*98d0*/  BRA `(.L_x_1328) ;  /* 0x0000000000147947 */ /* 0x000ff60003800000 */
.L_x_1327:
[----:B------:R-:W-:Y:S02]  /*98e0*/  ULDC UR15, c[0x0][0x9e4] ;  /* 0x00027900000f7ab9 */ /* 0x000fe40000000800 */
[----:B------:R-:W-:-:S11]  /*98f0*/  UISETP.NE.AND UP0, UPT, UR15, 0x1, UPT ;  /* 0x000000010f00788c */ /* 0x000fd6000bf05270 */
[----:B------:R-:W-:Y:S02]  /*9900*/  @UP0 ULDC.64 UR6, c[0x0][0x9e8] ;  /* 0x00027a0000060ab9 */ /* 0x000fe40000000a00 */
[----:B------:R-:W-:-:S04]  /*9910*/  UIMAD.WIDE.U32 UR10, UR14, UR6, URZ ;  /* 0x000000060e0a72a5 */ /* 0x000fc8000f8e003f */
[----:B------:R-:W-:-:S12]  /*9920*/  @UP0 USHF.R.U32.HI UR14, URZ, UR7, UR11 ;  /* 0x000000073f0e0299 */ /* 0x000fd8000801160b */
.L_x_1328:
[----:B------:R-:W-:-:S04]  /*9930*/  UIMAD UR14, UR14, UR15, URZ ;  /* 0x0000000f0e0e72a4 */ /* 0x000fc8000f8e023f */
[----:B------:R-:W-:-:S04]  /*9940*/  UISETP.LT.AND UP0, UPT, UR31, UR14, UPT ;  /* 0x0000000e1f00728c */ /* 0x000fc8000bf01270 */
[----:B------:R-:W-:-:S12]  /*9950*/  USEL UR31, UR31, UR14, !UP0 ;  /* 0x0000000e1f1f7287 */ /* 0x000fd8000c000000 */
.L_x_1326:
[----:B------:R-:W-:-:S04]  /*9960*/  UIADD3 UR31, UR31, 0x7f, URZ ;  /* 0x0000007f1f1f7890 */ /* 0x000fc8000fffe03f */
[----:B------:R-:W-:-:S04]  /*9970*/  USHF.R.S32.HI UR6, URZ, 0x1f, UR31 ;  /* 0x0000001f3f067899 */ /* 0x000fc8000801141f */
[----:B------:R-:W-:-:S04]  /*9980*/  ULEA.HI UR6, UR6, UR31, URZ, 0x7 ;  /* 0x0000001f06067291 */ /* 0x000fc8000f8f383f */
[----:B------:R-:W-:-:S04]  /*9990*/  USHF.R.S32.HI UR6, URZ, 0x7, UR6 ;  /* 0x000000073f067899 */ /* 0x000fc80008011406 */
[----:B------:R-:W-:-:S04]  /*99a0*/  UISETP.LT.AND UP0, UPT, UR38, UR6, UPT ;  /* 0x000000062600728c */ /* 0x000fc8000bf01270 */
[----:B------:R-:W-:-:S06]  /*99b0*/  USEL UR30, UR38, UR6, !UP0 ;  /* 0x00000006261e7287 */ /* 0x000fcc000c000000 */
[----:B------:R-:W-:-:S13]  /*99c0*/  ISETP.GE.AND P1, PT, R6, UR30, PT ;  /* 0x0000001e06007c0c */ /* 0x000fda000bf26270 */
[----:B------:R-:W-:Y:S05]  /*99d0*/  @!P1 BRA `(.L_x_1329) ;  /* 0x0000002400ac9947 */ /* 0x000fea0003800000 */
[----:B------:R-:W-:Y:S01]  /*99e0*/  IMAD.MOV.U32 R4, RZ, RZ, R7 ;  /* 0x000000ffff047224 */ /* 0x000fe200078e0007 */
[----:B------:R-:W-:Y:S01]  /*99f0*/  UMOV UR32, UR49 ;  /* 0x0000003100207c82 */ /* 0x000fe20008000000 */
[----:B------:R-:W-:Y:S01]  /*9a00*/  IMAD.MOV.U32 R5, RZ, RZ, R8 ;  /* 0x000000ffff057224 */ /* 0x000fe200078e0008 */
[----:B------:R-:W-:Y:S01]  /*9a10*/  UMOV UR31, UR48 ;  /* 0x00000030001f7c82 */ /* 0x000fe20008000000 */
[----:B------:R-:W-:-:S05]  /*9a20*/  ULDC UR29, c[0x0][0x988] ;  /* 0x00026200001d7ab9 */ /* 0x000fca0000000800 */
.L_x_1340:
[----:B------:R-:W-:Y:S01]  /*9a30*/  ISETP.NE.AND P2, PT, RZ, UR45, PT ;  /* 0x0000002dff007c0c */ /* 0x000fe2000bf45270 */
[----:B------:R-:W-:-:S04]  /*9a40*/  UISETP.NE.AND UP0, UPT, UR31, 0x1, UPT ;  /* 0x000000011f00788c */ /* 0x000fc8000bf05270 */
[----:B------:R-:W-:-:S04]  /*9a50*/  USEL UR49, URZ, 0x1, UP0 ;  /* 0x000000013f317887 */ /* 0x000fc80008000000 */
[----:B------:R-:W-:-:S04]  /*9a60*/  ULOP3.LUT UR49, UR32, UR49, URZ, 0x3c, !UPT ;  /* 0x0000003120317292 */ /* 0x000fc8000f8e3c3f */
[----:B------:R-:W-:Y:S08]  /*9a70*/  @P2 BRA `(.L_x_1330) ;  /* 0x0000000000382947 */ /* 0x000ff00003800000 */
[----:B------:R-:W-:Y:S05]  /*9a80*/  @!P0 BRA `(.L_x_1331) ;  /* 0x0000000000048947 */ /* 0x000fea0003800000 */
[----:B------:R-:W-:Y:S01]  /*9a90*/  BPT.TRAP 0x1 ;  /* 0x000000040000795c */ /* 0x000fe20000300000 */
.L_x_1331:
        /* <DEDUP_REMOVED lines=9> */
.L_x_1332:
[----:B-1----:R-:W-:Y:S05]  /*9b30*/  @P1 BRA `(.L_x_1330) ;  /* 0x0000000000081947 */ /* 0x002fea0003800000 */
[----:B------:R-:W1:Y:S02]  /*9b40*/  SYNCS.PHASECHK.TRANS64.TRYWAIT P1, [UR6+0x22830], R7 ;  /* 0x02283007ff0075a7 */ /* 0x000e640008020146 */
[----:B-1----:R-:W-:Y:S05]  /*9b50*/  @!P1 BRA `(.L_x_1333) ;  /* 0x0000011000909947 */ /* 0x002fea0003800000 */
.L_x_1330:
        /* <DEDUP_REMOVED lines=40> */
.L_x_1335:
[----:B------:R-:W-:Y:S01]  /*9de0*/  ULEA UR6, UR31, UR36, 0x3 ;  /* 0x000000241f067291 */ /* 0x000fe2000f8e183f */
[----:B------:R-:W-:-:S05]  /*9df0*/  IMAD.U32 R7, RZ, RZ, UR32 ;  /* 0x00000020ff077e24 */ /* 0x000fca000f8e00ff */
[----:B------:R-:W-:-:S04]  /*9e00*/  SHF.L.U32 R7, R7, 0x1f, RZ ;  /* 0x0000001f07077819 */ /* 0x000fc800000006ff */
[----:B------:R0:W1:Y:S01]  /*9e10*/  SYNCS.PHASECHK.TRANS64.TRYWAIT P1, [UR6+0x22850], R7 ;  /* 0x02285007ff0075a7 */ /* 0x0000620008020146 */
[----:B------:R-:W-:Y:S05]  /*9e20*/  @!P0 BRA `(.L_x_1336) ;  /* 0x0000000000048947 */ /* 0x000fea0003800000 */
[----:B------:R-:W-:Y:S01]  /*9e30*/  BPT.TRAP 0x1 ;  /* 0x000000040000795c */ /* 0x000fe20000300000 */
.L_x_1336:
[----:B-1----:R-:W-:Y:S05]  /*9e40*/  @P1 BRA `(.L_x_1334) ;  /* 0x0000000000081947 */ /* 0x002fea0003800000 */
[----:B------:R-:W1:Y:S02]  /*9e50*/  SYNCS.PHASECHK.TRANS64.TRYWAIT P1, [UR6+0x22850], R7 ;  /* 0x02285007ff0075a7 */ /* 0x000e640008020146 */
[----:B-1----:R-:W-:Y:S05]  /*9e60*/  @!P1 BRA `(.L_x_1337) ;  /* 0x0000010c00e49947 */ /* 0x002fea0003800000 */
.L_x_1334:
        /* <DEDUP_REMOVED lines=31> */
.L_x_1338:
        /* <DEDUP_REMOVED lines=73> */
[----:B------:R-:W-:Y:S01]  /*a4f0*/  FMUL.FTZ R77, R0, R85 ;  /* 0x00000055004d7220 */ /* 0x000fe20000410000 */
[----:B------:R-:W-:-:S04]  /*a500*/  ULEA UR6, UR48, UR36, 0x3 ;  /* 0x0000002430067291 */ /* 0x000fc8000f8e183f */
[----:B------:R-:W1:Y:S01]  /*a510*/  MUFU.TANH R25, R25 ;  /* 0x0000001900197308 */ /* 0x000e620000002400 */
[----:B0-----:R-:W-:Y:S01]  /*a520*/  FMNMX.FTZ R62, R20, R61, !PT ;  /* 0x0000003d143e7209 */ /* 0x001fe20007810000 */
[----:B------:R-:W-:-:S04]  /*a530*/  UIADD3 UR6, UR6, 0x22840, URZ ;  /* 0x0002284006067890 */ /* 0x000fc8000fffe03f */
[----:B------:R-:W-:Y:S02]  /*a540*/  UPRMT UR6, UR37, 0x654, UR6 ;  /* 0x0000065425067896 */ /* 0x000fe40008000006 */
[----:B------:R-:W0:Y:S01]  /*a550*/  MUFU.TANH R24, R24 ;  /* 0x0000001800187308 */ /* 0x000e220000002400 */
[----:B--2---:R-:W-:-:S06]  /*a560*/  FMNMX.FTZ R7, R21, R8, !PT ;  /* 0x0000000815077209 */ /* 0x004fcc0007810000 */
[----:B------:R-:W-:Y:S01]  /*a570*/  SYNCS.ARRIVE.TRANS64.RED.A1T0 RZ, [UR6], RZ ;  /* 0x000000ffffff79a7 */ /* 0x000fe20008100406 */
        /* <DEDUP_REMOVED lines=13> */
[----:B-1----:R-:W-:Y:S01]  /*a650*/  FMNMX.FTZ R62, R28, R61, !PT ;  /* 0x0000003d1c3e7209 */ /* 0x002fe20007810000 */
[----:B------:R-:W-:-:S06]  /*a660*/  FMUL.FTZ R61, R0, R78 ;  /* 0x0000004e003d7220 */ /* 0x000fcc0000410000 */
[----:B------:R-:W1:Y:S01]  /*a670*/  MUFU.TANH R36, R36 ;  /* 0x0000002400247308 */ /* 0x000e620000002400 */
[----:B0-----:R-:W-:-:S07]  /*a680*/  FMNMX.FTZ R7, R35, R8, !PT ;  /* 0x0000000823077209 */ /* 0x001fce0007810000 */
[----:B------:R-:W0:Y:S01]  /*a690*/  MUFU.TANH R30, R30 ;  /* 0x0000001e001e7308 */ /* 0x000e220000002400 */
[----:B--2---:R-:W-:Y:S01]  /*a6a0*/  FMNMX.FTZ R63, R29, R62, !PT ;  /* 0x0000003e1d3f7209 */ /* 0x004fe20007810000 */
[----:B------:R-:W-:-:S06]  /*a6b0*/  FMUL.FTZ R62, R0, R79 ;  /* 0x0000004f003e7220 */ /* 0x000fcc0000410000 */
        /* <DEDUP_REMOVED lines=27> */
[----:B0-----:R-:W-:Y:S01]  /*a870*/  FMNMX.FTZ R64, R46, R63, !PT ;  /* 0x0000003f2e407209 */ /* 0x001fe20007810000 */
[----:B------:R-:W-:Y:S01]  /*a880*/  FMUL.FTZ R63, R0, R82 ;  /* 0x00000052003f7220 */ /* 0x000fe20000410000 */
[----:B------:R-:W-:-:S05]  /*a890*/  IMAD.U32 R82, RZ, RZ, UR29 ;  /* 0x0000001dff527e24 */ /* 0x000fca000f8e00ff */
[----:B------:R-:W0:Y:S01]  /*a8a0*/  MUFU.TANH R48, R48 ;  /* 0x0000003000307308 */ /* 0x000e220000002400 */
[----:B--2---:R-:W-:-:S07]  /*a8b0*/  FMNMX.FTZ R7, R47, R8, !PT ;  /* 0x000000082f077209 */ /* 0x004fce0007810000 */
[----:B------:R-:W2:Y:S01]  /*a8c0*/  MUFU.TANH R50, R50 ;  /* 0x0000003200327308 */ /* 0x000ea20000002400 */
[----:B-1----:R-:W-:Y:S01]  /*a8d0*/  FMNMX.FTZ R65, R49, R64, !PT ;  /* 0x0000004031417209 */ /* 0x002fe20007810000 */
[----:B------:R-:W-:Y:S01]  /*a8e0*/  FMUL.FTZ R64, R0, R83 ;  /* 0x0000005300407220 */ /* 0x000fe20000410000 */
[----:B------:R-:W-:-:S05]  /*a8f0*/  IMAD.U32 R83, RZ, RZ, UR29 ;  /* 0x0000001dff537e24 */ /* 0x000fca000f8e00ff */
        /* <DEDUP_REMOVED lines=57> */
[----:B0-----:R-:W-:Y:S02]  /*ac90*/  FMNMX.FTZ R7, R65, R8, !PT ;  /* 0x0000000841077209 */ /* 0x001fe40007810000 */
[----:B--2---:R-:W-:Y:S02]  /*aca0*/  FMNMX.FTZ R78, R77, R78, !PT ;  /* 0x0000004e4d4e7209 */ /* 0x004fe40007810000 */
[----:B-1----:R-:W-:-:S03]  /*acb0*/  FMNMX.FTZ R67, R66, R7, !PT ;  /* 0x0000000742437209 */ /* 0x002fc60007810000 */
[----:B------:R-:W0:Y:S04]  /*acc0*/  SHFL.BFLY PT, R7, R78, 0x2, 0x1f ;  /* 0x0c401f004e077f89 */ /* 0x000e2800000e0000 */
[----:B------:R-:W1:Y:S01]  /*acd0*/  SHFL.BFLY PT, R8, R67, 0x2, 0x1f ;  /* 0x0c401f0043087f89 */ /* 0x000e6200000e0000 */
[----:B0-----:R-:W-:Y:S02]  /*ace0*/  FMNMX.FTZ R79, R78, R7, !PT ;  /* 0x000000074e4f7209 */ /* 0x001fe40007810000 */
[----:B-1----:R-:W-:-:S03]  /*acf0*/  FMNMX.FTZ R80, R67, R8, !PT ;  /* 0x0000000843507209 */ /* 0x002fc60007810000 */
[----:B------:R-:W0:Y:S04]  /*ad00*/  SHFL.BFLY PT, R8, R79, 0x1, 0x1f ;  /* 0x0c201f004f087f89 */ /* 0x000e2800000e0000 */
[----:B------:R-:W1:Y:S01]  /*ad10*/  SHFL.BFLY PT, R7, R80, 0x1, 0x1f ;  /* 0x0c201f0050077f89 */ /* 0x000e6200000e0000 */
[----:B0-----:R-:W-:Y:S02]  /*ad20*/  FMNMX.FTZ R8, R79, R8, !PT ;  /* 0x000000084f087209 */ /* 0x001fe40007810000 */
[----:B-1----:R-:W-:-:S03]  /*ad30*/  FMNMX.FTZ R7, R80, R7, !PT ;  /* 0x0000000750077209 */ /* 0x002fc60007810000 */
[C---:B------:R-:W-:Y:S01]  /*ad40*/  FFMA.FTZ R78, R8.reuse, R83, -8 ;  /* 0xc1000000084e7423 */ /* 0x040fe20000010053 */
[----:B------:R-:W-:-:S03]  /*ad50*/  FADD.FTZ R5, -R8, R5 ;  /* 0x0000000508057221 */ /* 0x000fc60000010100 */
[--C-:B------:R-:W-:Y:S01]  /*ad60*/  FFMA.FTZ R67, R10, UR29, -R78.reuse ;  /* 0x0000001d0a437c23 */ /* 0x100fe2000801084e */
[----:B------:R-:W-:-:S01]  /*ad70*/  FFMA.FTZ R10, R9, UR29, -R78 ;  /* 0x0000001d090a7c23 */ /* 0x000fc2000801084e */
[--C-:B------:R-:W-:Y:S01]  /*ad80*/  FFMA.FTZ R9, R13, UR29, -R78.reuse ;  /* 0x0000001d0d097c23 */ /* 0x100fe2000801084e */
[----:B------:R-:W-:-:S01]  /*ad90*/  FFMA.FTZ R13, R21, UR29, -R78 ;  /* 0x0000001d150d7c23 */ /* 0x000fc2000801084e */
[--C-:B------:R-:W-:Y:S01]  /*ada0*/  FFMA.FTZ R21, R31, UR29, -R78.reuse ;  /* 0x0000001d1f157c23 */ /* 0x100fe2000801084e */
[----:B------:R-:W-:-:S01]  /*adb0*/  FFMA.FTZ R31, R35, UR29, -R78 ;  /* 0x0000001d231f7c23 */ /* 0x000fc2000801084e */
[--C-:B------:R-:W-:Y:S01]  /*adc0*/  FFMA.FTZ R35, R37, UR29, -R78.reuse ;  /* 0x0000001d25237c23 */ /* 0x100fe2000801084e */
[----:B------:R-:W-:Y:S01]  /*add0*/  FMUL.FTZ R81, R5, UR29 ;  /* 0x0000001d05517c20 */ /* 0x000fe20008410000 */
[--C-:B------:R-:W-:Y:S01]  /*ade0*/  FFMA.FTZ R37, R41, UR29, -R78.reuse ;  /* 0x0000001d29257c23 */ /* 0x100fe2000801084e */
[----:B------:R-:W-:-:S01]  /*adf0*/  FFMA.FTZ R79, R77, UR29, -R78 ;  /* 0x0000001d4d4f7c23 */ /* 0x000fc2000801084e */
[----:B------:R-:W-:Y:S01]  /*ae00*/  FADD.FTZ R5, -R7, R4 ;  /* 0x0000000407057221 */ /* 0x000fe20000010100 */
[----:B------:R-:W-:-:S01]  /*ae10*/  FFMA.FTZ R41, R43, UR29, -R78 ;  /* 0x0000001d2b297c23 */ /* 0x000fc2000801084e */
[----:B------:R-:W-:Y:S01]  /*ae20*/  FFMA.FTZ R77, R7, R82, -8 ;  /* 0xc1000000074d7423 */ /* 0x000fe20000010052 */
[----:B------:R-:W-:-:S01]  /*ae30*/  FFMA.FTZ R43, R47, UR29, -R78 ;  /* 0x0000001d2f2b7c23 */ /* 0x000fc2000801084e */
[--C-:B------:R-:W-:Y:S01]  /*ae40*/  FFMA.FTZ R47, R51, UR29, -R78.reuse ;  /* 0x0000001d332f7c23 */ /* 0x100fe2000801084e */
        /* <DEDUP_REMOVED lines=19> */
[----:B------:R-:W-:Y:S01]  /*af80*/  FFMA.FTZ R76, R76, UR29, -R78 ;  /* 0x0000001d4c4c7c23 */ /* 0x000fe2000801084e */
[----:B------:R-:W-:Y:S01]  /*af90*/  FMUL.FTZ R5, R5, UR29 ;  /* 0x0000001d05057c20 */ /* 0x000fe20008410000 */
        /* <DEDUP_REMOVED lines=27> */
[----:B0-----:R-:W-:-:S07]  /*b150*/  FFMA.FTZ R3, R4, R3, R67 ;  /* 0x0000000304037223 */ /* 0x001fce0000010043 */
[----:B------:R-:W0:Y:S08]  /*b160*/  MUFU.EX2 R10, R10 ;  /* 0x0000000a000a7308 */ /* 0x000e300000000800 */
[----:B------:R-:W2:Y:S01]  /*b170*/  MUFU.EX2 R11, R11 ;  /* 0x0000000b000b7308 */ /* 0x000ea20000000800 */
[----:B-1----:R-:W-:-:S07]  /*b180*/  FFMA.FTZ R2, R5, R2, R78 ;  /* 0x0000000205027223 */ /* 0x002fce000001004e */
        /* <DEDUP_REMOVED lines=18> */
[--C-:B------:R-:W-:Y:S01]  /*b2b0*/  FFMA.FTZ R55, R56, UR29, -R77.reuse ;  /* 0x0000001d38377c23 */ /* 0x100fe2000801084d */
[----:B------:R-:W-:-:S05]  /*b2c0*/  FFMA.FTZ R56, R57, UR29, -R77 ;  /* 0x0000001d39387c23 */ /* 0x000fca000801084d */
        /* <DEDUP_REMOVED lines=16> */
[--C-:B------:R-:W-:Y:S01]  /*b3d0*/  FFMA.FTZ R57, R58, UR29, -R77.reuse ;  /* 0x0000001d3a397c23 */ /* 0x100fe2000801084d */
[----:B------:R-:W-:-:S05]  /*b3e0*/  FFMA.FTZ R58, R59, UR29, -R77 ;  /* 0x0000001d3b3a7c23 */ /* 0x000fca000801084d */
        /* <DEDUP_REMOVED lines=16> */
[--C-:B------:R-:W-:Y:S01]  /*b4f0*/  FFMA.FTZ R59, R60, UR29, -R77.reuse ;  /* 0x0000001d3c3b7c23 */ /* 0x100fe2000801084d */
[----:B------:R-:W-:-:S05]  /*b500*/  FFMA.FTZ R60, R61, UR29, -R77 ;  /* 0x0000001d3d3c7c23 */ /* 0x000fca000801084d */
        /* <DEDUP_REMOVED lines=8> */
[----:B------:R-:W-:-:S06]  /*b590*/  FFMA.FTZ R81, R62, UR29, -R77 ;  /* 0x0000001d3e517c23 */ /* 0x000fcc000801084d */
        /* <DEDUP_REMOVED lines=16> */
[----:B------:R-:W-:-:S06]  /*b6a0*/  FFMA.FTZ R61, R63, UR29, -R77 ;  /* 0x0000001d3f3d7c23 */ /* 0x000fcc000801084d */
[----:B------:R-:W0:Y:S01]  /*b6b0*/  MUFU.EX2 R54, R54 ;  /* 0x0000003600367308 */ /* 0x000e220000000800 */
[----:B--2---:R-:W-:-:S07]  /*b6c0*/  FADD.FTZ R3, R53, R2 ;  /* 0x0000000235037221 */ /* 0x004fce0000010000 */
[----:B------:R-:W2:Y:S01]  /*b6d0*/  MUFU.EX2 R80, R80 ;  /* 0x0000005000507308 */ /* 0x000ea20000000800 */
[----:B-1----:R-:W-:-:S01]  /*b6e0*/  FADD.FTZ R63, R51, R62 ;  /* 0x0000003e333f7221 */ /* 0x002fc20000010000 */
[----:B------:R-:W-:-:S06]  /*b6f0*/  FFMA.FTZ R62, R64, UR29, -R77 ;  /* 0x0000001d403e7c23 */ /* 0x000fcc000801084d */
        /* <DEDUP_REMOVED lines=46> */
.L_x_1339:
        /* <DEDUP_REMOVED lines=88> */
[----:B------:R-:W-:Y:S01]  /*bf60*/  VIADD R6, R6, 0xffffffff ;  /* 0xffffffff06067836 */ /* 0x000fe20000000000 */
        /* <DEDUP_REMOVED lines=16> */
[----:B------:R-:W-:Y:S01]  /*c070*/  F2FP.SATFINITE.E4M3.F32.PACK_AB_MERGE_C R155, R62, R61, R14 ;  /* 0x0000003d3e9b723e */ /* 0x000fe2000480700e */
[----:B------:R-:W-:Y:S06]  /*c080*/  @P1 BRA `(.L_x_1340) ;  /* 0xffffffd800681947 */ /* 0x000fec000383ffff */
.L_x_1329:
[----:B------:R-:W-:-:S13]  /*c090*/  ISETP.GE.AND P1, PT, R6, UR38, PT ;  /* 0x0000002606007c0c */ /* 0x000fda000bf26270 */
[----:B------:R-:W-:Y:S05]  /*c0a0*/  @!P1 BRA `(.L_x_1341) ;  /* 0x0000003400e89947 */ /* 0x000fea0003800000 */
[----:B------:R-:W-:Y:S01]  /*c0b0*/  IMAD.MOV.U32 R5, RZ, RZ, R7 ;  /* 0x000000ffff057224 */ /* 0x000fe200078e0007 */
[----:B------:R-:W-:Y:S01]  /*c0c0*/  UMOV UR34, UR49 ;  /* 0x0000003100227c82 */ /* 0x000fe20008000000 */
[----:B------:R-:W-:Y:S01]  /*c0d0*/  IMAD.MOV.U32 R4, RZ, RZ, R8 ;  /* 0x000000ffff047224 */ /* 0x000fe200078e0008 */
[----:B------:R-:W-:Y:S01]  /*c0e0*/  UMOV UR33, UR48 ;  /* 0x0000003000217c82 */ /* 0x000fe20008000000 */
[----:B------:R-:W-:Y:S01]  /*c0f0*/  ULDC UR30, c[0x0][0x9e4] ;  /* 0x00027900001e7ab9 */ /* 0x000fe20000000800 */
[----:B------:R-:W-:Y:S01]  /*c100*/  ULDC UR32, c[0x0][0x9dc] ;  /* 0x0002770000207ab9 */ /* 0x000fe20000000800 */
[----:B------:R-:W-:Y:S01]  /*c110*/  ULDC UR29, c[0x0][0x988] ;  /* 0x00026200001d7ab9 */ /* 0x000fe20000000800 */
[----:B------:R-:W-:-:S05]  /*c120*/  ULDC UR31, c[0x0][0x9e0] ;  /* 0x00027800001f7ab9 */ /* 0x000fca0000000800 */
.L_x_1360:
[----:B------:R-:W-:Y:S01]  /*c130*/  UIADD3 UR48, UR33, 0x1, URZ ;  /* 0x0000000121307890 */ /* 0x000fe2000fffe03f */
[----:B------:R-:W-:-:S03]  /*c140*/  ISETP.NE.AND P2, PT, RZ, UR45, PT ;  /* 0x0000002dff007c0c */ /* 0x000fc6000bf45270 */
[----:B------:R-:W-:-:S04]  /*c150*/  UISETP.NE.AND UP0, UPT, UR48, 0x2, UPT ;  /* 0x000000023000788c */ /* 0x000fc8000bf05270 */
[----:B------:R-:W-:Y:S02]  /*c160*/  USEL UR49, URZ, 0x1, UP0 ;  /* 0x000000013f317887 */ /* 0x000fe40008000000 */
[----:B------:R-:W-:Y:S02]  /*c170*/  USEL UR48, UR48, URZ, UP0 ;  /* 0x0000003f30307287 */ /* 0x000fe40008000000 */
[----:B------:R-:W-:Y:S02]  /*c180*/  ULOP3.LUT UR49, UR34, UR49, URZ, 0x3c, !UPT ;  /* 0x0000003122317292 */ /* 0x000fe4000f8e3c3f */
[----:B------:R-:W-:Y:S10]  /*c190*/  @P2 BRA `(.L_x_1342) ;  /* 0x00000000002c2947 */ /* 0x000ff40003800000 */
[----:B------:R-:W-:Y:S05]  /*c1a0*/  @!P0 BRA `(.L_x_1343) ;  /* 0x0000000000048947 */ /* 0x000fea0003800000 */
[----:B------:R-:W-:Y:S01]  /*c1b0*/  BPT.TRAP 0x1 ;  /* 0x000000040000795c */ /* 0x000fe20000300000 */
.L_x_1343:
[----:B------:R-:W-:Y:S01]  /*c1c0*/  ULEA UR6, UR48, UR36, 0x3 ;  /* 0x0000002430067291 */ /* 0x000fe2000f8e183f */
[----:B------:R-:W-:-:S05]  /*c1d0*/  IMAD.U32 R7, RZ, RZ, UR49 ;  /* 0x00000031ff077e24 */ /* 0x000fca000f8e00ff */
[----:B------:R-:W-:-:S04]  /*c1e0*/  SHF.L.U32 R7, R7, 0x1f, RZ ;  /* 0x0000001f07077819 */ /* 0x000fc800000006ff */
[----:B------:R0:W1:Y:S01]  /*c1f0*/  SYNCS.PHASECHK.TRANS64.TRYWAIT P1, [UR6+0x22830], R7 ;  /* 0x02283007ff0075a7 */ /* 0x0000620008020146 */
[----:B------:R-:W-:Y:S05]  /*c200*/  @!P0 BRA `(.L_x_1344) ;  /* 0x0000000000048947 */ /* 0x000fea0003800000 */
[----:B------:R-:W-:Y:S01]  /*c210*/  BPT.TRAP 0x1 ;  /* 0x000000040000795c */ /* 0x000fe20000300000 */
.L_x_1344:
[----:B-1----:R-:W-:Y:S05]  /*c220*/  @P1 BRA `(.L_x_1342) ;  /* 0x0000000000081947 */ /* 0x002fea0003800000 */
[----:B------:R-:W1:Y:S02]  /*c230*/  SYNCS.PHASECHK.TRANS64.TRYWAIT P1, [UR6+0x22830], R7 ;  /* 0x02283007ff0075a7 */ /* 0x000e640008020146 */
[----:B-1----:R-:W-:Y:S05]  /*c240*/  @!P1 BRA `(.L_x_1345) ;  /* 0x000000ec00049947 */ /* 0x002fea0003800000 */
.L_x_1342:
[----:B-1----:R-:W1:Y:S01]  /*c250*/  S2R R8, SR_TID.X ;  /* 0x0000000000087919 */ /* 0x002e620000002100 */
[----:B------:R-:W-:Y:S01]  /*c260*/  UIMAD UR26, UR48, 0x600, UR28 ;  /* 0x00000600301a78a4 */ /* 0x000fe2000f8e021c */
[----:B------:R-:W-:Y:S01]  /*c270*/  UMOV UR27, 0x80000020 ;  /* 0x80000020001b7882 */ /* 0x000fe20000000000 */
[----:B------:R-:W-:Y:S02]  /*c280*/  UMOV UR7, 0x80000020 ;  /* 0x8000002000077882 */ /* 0x000fe40000000000 */
[----:B------:R-:W-:Y:S02]  /*c290*/  UIADD3 UR6, UR26, 0x2, URZ ;  /* 0x000000021a067890 */ /* 0x000fe4000fffe03f */
        /* <DEDUP_REMOVED lines=32> */
.L_x_1347:
[----:B------:R-:W-:Y:S01]  /*c4a0*/  ULEA UR6, UR33, UR36, 0x3 ;  /* 0x0000002421067291 */ /* 0x000fe2000f8e183f */
[----:B------:R-:W-:-:S05]  /*c4b0*/  IMAD.U32 R7, RZ, RZ, UR34 ;  /* 0x00000022ff077e24 */ /* 0x000fca000f8e00ff */
[----:B------:R-:W-:-:S04]  /*c4c0*/  SHF.L.U32 R7, R7, 0x1f, RZ ;  /* 0x0000001f07077819 */ /* 0x000fc800000006ff */
[----:B------:R0:W1:Y:S01]  /*c4d0*/  SYNCS.PHASECHK.TRANS64.TRYWAIT P1, [UR6+0x22850], R7 ;  /* 0x02285007ff0075a7 */ /* 0x0000620008020146 */
[----:B------:R-:W-:Y:S05]  /*c4e0*/  @!P0 BRA `(.L_x_1348) ;  /* 0x0000000000048947 */ /* 0x000fea0003800000 */
[----:B------:R-:W-:Y:S01]  /*c4f0*/  BPT.TRAP 0x1 ;  /* 0x000000040000795c */ /* 0x000fe20000300000 */
.L_x_1348:
[----:B-1----:R-:W-:Y:S05]  /*c500*/  @P1 BRA `(.L_x_1346) ;  /* 0x0000000000081947 */ /* 0x002fea0003800000 */
[----:B------:R-:W1:Y:S02]  /*c510*/  SYNCS.PHASECHK.TRANS64.TRYWAIT P1, [UR6+0x22850], R7 ;  /* 0x02285007ff0075a7 */ /* 0x000e640008020146 */
[----:B-1----:R-:W-:Y:S05]  /*c520*/  @!P1 BRA `(.L_x_1349) ;  /* 0x000000e800649947 */ /* 0x002fea0003800000 */
.L_x_1346:
        /* <DEDUP_REMOVED lines=31> */
.L_x_1350:
        /* <DEDUP_REMOVED lines=166> */
.L_x_1353:
[----:B------:R-:W-:-:S05]  /*d180*/  IMAD.U32 R80, RZ, RZ, UR30 ;  /* 0x0000001eff507e24 */ /* 0x000fca000f8e00ff */
[----:B------:R-:W-:-:S13]  /*d190*/  ISETP.NE.AND P1, PT, R80, 0x1, PT ;  /* 0x000000015000780c */ /* 0x000fda0003f25270 */
[----:B------:R-:W1:Y:S02]  /*d1a0*/  @P1 LDC.64 R8, c[0x0][0x9e8] ;  /* 0x00027a00ff081b82 */ /* 0x000e640000000a00 */
[----:B-1----:R-:W-:-:S05]  /*d1b0*/  @P1 IMAD.HI.U32 R8, R65, R8, RZ ;  /* 0x0000000841081227 */ /* 0x002fca00078e00ff */
[----:B------:R-:W-:-:S07]  /*d1c0*/  @P1 SHF.R.U32.HI R65, RZ, R9, R8 ;  /* 0x00000009ff411219 */ /* 0x000fce0000011608 */
.L_x_1354:
[----:B------:R-:W-:Y:S05]  /*d1d0*/  BSYNC B0 ;  /* 0x0000000000007941 */ /* 0x000fea0003800000 */
.L_x_1352:
[----:B------:R-:W-:-:S04]  /*d1e0*/  IMAD R65, R65, R80, -R81 ;  /* 0x0000005041417224 */ /* 0x000fc800078e0a51 */
[----:B------:R-:W-:-:S05]  /*d1f0*/  IMAD.IADD R65, R65, 0x1, -R16 ;  /* 0x0000000141417824 */ /* 0x000fca00078e0a10 */
[----:B------:R-:W-:Y:S02]  /*d200*/  VIADDMNMX R66, R65, R80, R66, PT ;  /* 0x0000005041427246 */ /* 0x000fe40003800142 */
[----:B------:R-:W-:-:S07]  /*d210*/  VIMNMX R74, R74, R65, !PT ;  /* 0x000000414a4a7248 */ /* 0x000fce0007fe0100 */
.L_x_1351:
        /* <DEDUP_REMOVED lines=116> */
.L_x_1357:
[----:B------:R-:W-:-:S05]  /*d960*/  IMAD.U32 R68, RZ, RZ, UR30 ;  /* 0x0000001eff447e24 */ /* 0x000fca000f8e00ff */
[----:B------:R-:W-:-:S13]  /*d970*/  ISETP.NE.AND P2, PT, R68, 0x1, PT ;  /* 0x000000014400780c */ /* 0x000fda0003f45270 */
[----:B------:R-:W0:Y:S02]  /*d980*/  @P2 LDC.64 R8, c[0x0][0x9e8] ;  /* 0x00027a00ff082b82 */ /* 0x000e240000000a00 */
[----:B0-----:R-:W-:-:S05]  /*d990*/  @P2 IMAD.HI.U32 R8, R64, R8, RZ ;  /* 0x0000000840082227 */ /* 0x001fca00078e00ff */
[----:B------:R-:W-:-:S07]  /*d9a0*/  @P2 SHF.R.U32.HI R64, RZ, R9, R8 ;  /* 0x00000009ff402219 */ /* 0x000fce0000011608 */
.L_x_1358:
[----:B------:R-:W-:Y:S05]  /*d9b0*/  BSYNC B0 ;  /* 0x0000000000007941 */ /* 0x000fea0003800000 */
.L_x_1356:
[----:B------:R-:W-:-:S04]  /*d9c0*/  IMAD R81, R64, R68, -R81 ;  /* 0x0000004440517224 */ /* 0x000fc800078e0a51 */
[----:B------:R-:W-:-:S05]  /*d9d0*/  IMAD.IADD R81, R81, 0x1, -R16 ;  /* 0x0000000151517824 */ /* 0x000fca00078e0a10 */
[----:B------:R-:W-:Y:S02]  /*d9e0*/  VIADDMNMX R62, R81, R68, R62, PT ;  /* 0x00000044513e7246 */ /* 0x000fe4000380013e */
[----:B------:R-:W-:-:S07]  /*d9f0*/  VIMNMX R66, R66, R81, !PT ;  /* 0x0000005142427248 */ /* 0x000fce0007fe0100 */
.L_x_1355:
        /* <DEDUP_REMOVED lines=378> */
.L_x_1359:
        /* <DEDUP_REMOVED lines=107> */
.L_x_1341:
[----:B------:R-:W-:Y:S06]  /*f850*/  BAR.ARV 0x8, 0x180 ;  /* 0x0206000000007b1d */ /* 0x000fec0000002000 */
[----:B------:R-:W-:Y:S05]  /*f860*/  @!P0 BRA `(.L_x_1361) ;  /* 0x0000000000048947 */ /* 0x000fea0003800000 */
[----:B------:R-:W-:Y:S01]  /*f870*/  BPT.TRAP 0x1 ;  /* 0x000000040000795c */ /* 0x000fe20000300000 */
.L_x_1361:
[----:B------:R-:W-:Y:S01]  /*f880*/  ULEA UR9, UR48, UR36, 0x3 ;  /* 0x0000002430097291 */ /* 0x000fe2000f8e183f */
[----:B------:R-:W-:-:S05]  /*f890*/  IMAD.U32 R0, RZ, RZ, UR49 ;  /* 0x00000031ff007e24 */ /* 0x000fca000f8e00ff */
[----:B------:R-:W-:-:S04]  /*f8a0*/  SHF.L.U32 R0, R0, 0x1f, RZ ;  /* 0x0000001f00007819 */ /* 0x000fc800000006ff */
[----:B------:R0:W1:Y:S01]  /*f8b0*/  SYNCS.PHASECHK.TRANS64.TRYWAIT P1, [UR9+0x22850], R0 ;  /* 0x02285000ff0075a7 */ /* 0x0000620008020149 */
[----:B------:R-:W-:Y:S05]  /*f8c0*/  @!P0 BRA `(.L_x_1362) ;  /* 0x0000000000048947 */ /* 0x000fea0003800000 */
[----:B------:R-:W-:Y:S01]  /*f8d0*/  BPT.TRAP 0x1 ;  /* 0x000000040000795c */ /* 0x000fe20000300000 */
.L_x_1362:
[----:B-1----:R-:W-:Y:S05]  /*f8e0*/  @P1 BRA `(.L_x_1363) ;  /* 0x0000000000081947 */ /* 0x002fea0003800000 */
[----:B------:R-:W1:Y:S02]  /*f8f0*/  SYNCS.PHASECHK.TRANS64.TRYWAIT P1, [UR9+0x22850], R0 ;  /* 0x02285000ff0075a7 */ /* 0x000e640008020149 */
[----:B-1----:R-:W-:Y:S05]  /*f900*/  @!P1 BRA `(.L_x_1364) ;  /* 0x000000b400849947 */ /* 0x002fea0003800000 */
.L_x_1363:
[----:B------:R-:W-:Y:S01]  /*f910*/  UIADD3 UR36, UR36, 0x400, URZ ;  /* 0x0000040024247890 */ /* 0x000fe2000fffe03f */
[----:B------:R-:W-:Y:S01]  /*f920*/  WARPGROUP.ARRIVE ;  /* 0x00000000000079c5 */ /* 0x000fe20000000000 */
[----:B------:R-:W-:Y:S01]  /*f930*/  UMOV UR7, 0x40000040 ;  /* 0x4000004000077882 */ /* 0x000fe20000000000 */
[----:B------:R-:W-:Y:S01]  /*f940*/  ULDC.64 UR10, c[0x0][0x9a0] ;  /* 0x00026800000a7ab9 */ /* 0x000fe20000000a00 */
[----:B------:R-:W-:Y:S01]  /*f950*/  USHF.R.U32.HI UR36, URZ, 0x4, UR36 ;  /* 0x000000043f247899 */ /* 0x000fe20008011624 */
[----:B------:R-:W-:Y:S01]  /*f960*/  IMAD.MOV.U32 R6, RZ, RZ, 0x3f800000 ;  /* 0x3f800000ff067424 */ /* 0x000fe200078e00ff */
[----:B------:R-:W-:Y:S02]  /*f970*/  UISETP.NE.U32.AND UP0, UPT, UR10, URZ, UPT ;  /* 0x0000003f0a00728c */ /* 0x000fe4000bf05070 */
[----:B------:R-:W-:Y:S02]  /*f980*/  ULOP3.LUT UR36, UR36, 0x3fff, URZ, 0xc0, !UPT ;  /* 0x00003fff24247892 */ /* 0x000fe4000f8ec03f */
[----:B------:R-:W-:-:S02]  /*f990*/  UISETP.NE.AND.EX UP0, UPT, UR11, URZ, UPT, UP0 ;  /* 0x0000003f0b00728c */ /* 0x000fc4000bf05300 */
[----:B------:R-:W-:-:S04]  /*f9a0*/  ULOP3.LUT UR8, UR36, 0x10000, URZ, 0xfc, !UPT ;  /* 0x0001000024087892 */ /* 0x000fc8000f8efc3f */
[----:B------:R-:W-:Y:S01]  /*f9b0*/  ULEA UR8, UR48, UR8, 0xa ;  /* 0x0000000830087291 */ /* 0x000fe2000f8e503f */
[----:B------:R-:W-:-:S04]  /*f9c0*/  PLOP3.LUT P1, PT, PT, PT, UP0, 0x80, 0x0 ;  /* 0x000000000000781c */ /* 0x000fc80003f2f008 */
[----:B------:R-:W-:Y:S02]  /*f9d0*/  @UP0 ULDC.64 UR12, c[0x0][0x9c8] ;  /* 0x00027200000c0ab9 */ /* 0x000fe40000000a00 */
[----:B------:R-:W-:Y:S01]  /*f9e0*/  UMOV UR6, UR8 ;  /* 0x0000000800067c82 */ /* 0x000fe20008000000 */
[----:B------:R-:W-:-:S09]  /*f9f0*/  @UP0 UIMAD.WIDE.U32 UR4, UR52, UR12, URZ ;  /* 0x0000000c340402a5 */ /* 0x000fd2000f8e003f */
[----:B------:R-:W-:Y:S01]  /*fa00*/  QGMMA.64x128x32.F32.E4M3.E4M3 R88, R164, gdesc[UR4], R88, gsb0 ;  /* 0x01e00004a4587df3 */ /* 0x000fe20008000858 */
[----:B------:R-:W-:-:S04]  /*fa10*/  @UP0 USHF.R.S32.HI UR6, URZ, 0x1f, UR52 ;  /* 0x0000001f3f060899 */ /* 0x000fc80008011434 */
[----:B------:R-:W-:-:S04]  /*fa20*/  @UP0 UIMAD UR6, UR6, UR12, URZ ;  /* 0x0000000c060602a4 */ /* 0x000fc8000f8e023f */
[----:B------:R-:W-:-:S04]  /*fa30*/  @UP0 UIMAD UR6, UR52, UR13, UR6 ;  /* 0x0000000d340602a4 */ /* 0x000fc8000f8e0206 */
[----:B------:R-:W-:-:S03]  /*fa40*/  @UP0 UIADD3 UR5, UR5, UR6, URZ ;  /* 0x0000000605050290 */ /* 0x000fc6000fffe03f */
[----:B------:R-:W-:Y:S02]  /*fa50*/  @UP0 ULDC.64 UR6, c[0x0][0x9d0] ;  /* 0x0002740000060ab9 */ /* 0x000fe40000000a00 */
[----:B------:R-:W-:-:S04]  /*fa60*/  @UP0 UIMAD.WIDE.U32 UR4, UR43, UR6, UR4 ;  /* 0x000000062b0402a5 */ /* 0x000fc8000f8e0004 */
[----:B------:R-:W-:Y:S02]  /*fa70*/  @UP0 ULEA UR6, UP1, UR4, UR10, 0x2 ;  /* 0x0000000a04060291 */ /* 0x000fe4000f82103f */
[----:B------:R-:W-:-:S04]  /*fa80*/  @UP0 UIMAD UR5, UR43, UR7, UR5 ;  /* 0x000000072b0502a4 */ /* 0x000fc8000f8e0205 */
[----:B------:R-:W-:Y:S01]  /*fa90*/  IMAD.U32 R4, RZ, RZ, UR6 ;  /* 0x00000006ff047e24 */ /* 0x000fe2000f8e00ff */
[----:B------:R-:W-:Y:S02]  /*faa0*/  @UP0 ULEA.HI.X UR7, UR4, UR11, UR5, 0x2, UP1 ;  /* 0x0000000b04070291 */ /* 0x000fe400088f1405 */
[----:B------:R-:W-:-:S04]  /*fab0*/  UIADD3 UR6, UR8, 0x2, URZ ;  /* 0x0000000208067890 */ /* 0x000fc8000fffe03f */
[----:B-1----:R-:W-:Y:S01]  /*fac0*/  IMAD.U32 R5, RZ, RZ, UR7 ;  /* 0x00000007ff057e24 */ /* 0x002fe2000f8e00ff */
[----:B------:R-:W-:-:S04]  /*fad0*/  UMOV UR7, 0x40000040 ;  /* 0x4000004000077882 */ /* 0x000fc80000000000 */
[----:B------:R1:W2:Y:S01]  /*fae0*/  @P1 LDG.E R6, desc[UR56][R4.64] ;  /* 0x0000003804061981 */ /* 0x0002a2000c1e1900 */
[----:B------:R-:W-:Y:S02]  /*faf0*/  WARPGROUP.DEPBAR.LE gsb0, 0x0 ;  /* 0x00008000000079c5 */ /* 0x000fe40000010000 */
[----:B------:R-:W-:-:S06]  /*fb00*/  WARPGROUP.ARRIVE ;  /* 0x00000000000079c5 */ /* 0x000fcc0000000000 */
[----:B------:R-:W-:Y:S01]  /*fb10*/  QGMMA.64x128x32.F32.E4M3.E4M3 R88, R160, gdesc[UR4], R88, gsb0 ;  /* 0x01e00004a0587df3 */ /* 0x000fe20008000858 */
[----:B------:R-:W-:Y:S01]  /*fb20*/  UIADD3 UR6, UR8, 0x4, URZ ;  /* 0x0000000408067890 */ /* 0x000fe2000fffe03f */
[----:B------:R-:W-:Y:S01]  /*fb30*/  UMOV UR7, 0x40000040 ;  /* 0x4000004000077882 */ /* 0x000fe20000000000 */
[----:B------:R-:W-:Y:S01]  /*fb40*/  UIADD3 UR8, UR8, 0x6, URZ ;  /* 0x0000000608087890 */ /* 0x000fe2000fffe03f */
[----:B0-----:R-:W0:Y:S04]  /*fb50*/  SHFL.BFLY PT, R0, R3, 0x2, 0x1f ;  /* 0x0c401f0003007f89 */ /* 0x001e2800000e0000 */
[----:B------:R-:W3:Y:S01]  /*fb60*/  SHFL.BFLY PT, R9, R2, 0x2, 0x1f ;  /* 0x0c401f0002097f89 */ /* 0x000ee200000e0000 */
[----:B------:R-:W-:Y:S02]  /*fb70*/  WARPGROUP.DEPBAR.LE gsb0, 0x0 ;  /* 0x00008000000079c5 */ /* 0x000fe40000010000 */
[----:B------:R-:W-:-:S06]  /*fb80*/  WARPGROUP.ARRIVE ;  /* 0x00000000000079c5 */ /* 0x000fcc0000000000 */
[----:B------:R-:W-:Y:S01]  /*fb90*/  QGMMA.64x128x32.F32.E4M3.E4M3 R88, R156, gdesc[UR4], R88, gsb0 ;  /* 0x01e000049c587df3 */ /* 0x000fe20008000858 */
[----:B------:R-:W-:Y:S01]  /*fba0*/  UMOV UR6, UR8 ;  /* 0x0000000800067c82 */ /* 0x000fe20008000000 */
[----:B------:R-:W-:Y:S01]  /*fbb0*/  UMOV UR7, 0x40000040 ;  /* 0x4000004000077882 */ /* 0x000fe20000000000 */
[----:B0-----:R-:W-:-:S01]  /*fbc0*/  FADD.FTZ R0, R0, R3 ;  /* 0x0000000300007221 */ /* 0x001fc20000010000 */
[----:B---3--:R-:W-:-:S04]  /*fbd0*/  FADD.FTZ R9, R9, R2 ;  /* 0x0000000209097221 */ /* 0x008fc80000010000 */
[----:B-1----:R-:W0:Y:S04]  /*fbe0*/  SHFL.BFLY PT, R5, R0, 0x1, 0x1f ;  /* 0x0c201f0000057f89 */ /* 0x002e2800000e0000 */
        /* <DEDUP_REMOVED lines=25> */
[----:B------:R-:W-:Y:S01]  /*fd80*/  @P2 FFMA.FTZ R2, R5, R8, R4 ;  /* 0x0000000805022223 */ /* 0x000fe20000010004 */
[----:B------:R-:W-:Y:S02]  /*fd90*/  IMAD.MOV.U32 R0, RZ, RZ, -0x800000 ;  /* 0xff800000ff007424 */ /* 0x000fe400078e00ff */
[----:B------:R-:W-:Y:S01]  /*fda0*/  @P3 FFMA.FTZ R0, R15, R7, R10 ;  /* 0x000000070f003223 */ /* 0x000fe2000001000a */
[-C--:B--2---:R-:W-:Y:S01]  /*fdb0*/  FMUL.FTZ R3, R3, R6.reuse ;  /* 0x0000000603037220 */ /* 0x084fe20000410000 */
[----:B---3--:R-:W-:Y:S01]  /*fdc0*/  FMUL.FTZ R9, R9, R6 ;  /* 0x0000000609097220 */ /* 0x008fe20000410000 */
[----:B------:R-:W-:-:S02]  /*fdd0*/  WARPGROUP.DEPBAR.LE gsb0, 0x0 ;  /* 0x00008000000079c5 */ /* 0x000fc40000010000 */
[----:B------:R-:W-:Y:S05]  /*fde0*/  @!P0 BRA `(.L_x_1365) ;  /* 0x0000000000048947 */ /* 0x000fea0003800000 */
[----:B------:R-:W-:Y:S01]  /*fdf0*/  BPT.TRAP 0x1 ;  /* 0x000000040000795c */ /* 0x000fe20000300000 */
.L_x_1365:
        /* <DEDUP_REMOVED lines=13> */
[----:B------:R-:W-:Y:S01]  /*fed0*/  SYNCS.ARRIVE.TRANS64.RED.A1T0 RZ, [UR4], RZ ;  /* 0x000000ffffff79a7 */ /* 0x000fe20008100404 */
        /* <DEDUP_REMOVED lines=60> */
.L_x_1287:
        /* <DEDUP_REMOVED lines=9> */
[----:B------:R-:W-:Y:S02]  /*10330*/  R2UR UR5, R30 ;  /* 0x000000001e0572ca */ /* 0x000fe400000e0000 */
[----:B------:R-:W-:Y:S01]  /*10340*/  R2UR UR52, R31 ;  /* 0x000000001f3472ca */ /* 0x000fe200000e0000 */
[----:B------:R-:W-:Y:S06]  /*10350*/  BAR.ARV 0x4, 0x180 ;  /* 0x0106000000007b1d */ /* 0x000fec0000002000 */
[----:B------:R-:W-:Y:S08]  /*10360*/  @P0 BRA `(.L_x_1367) ;  /* 0x0000002c007c0947 */ /* 0x000ff00003800000 */
[----:B------:R-:W0:Y:S01]  /*10370*/  S2R R7, SR_TID.X ;  /* 0x0000000000077919 */ /* 0x000e220000002100 */
[----:B------:R-:W-:Y:S01]  /*10380*/  ULDC.64 UR8, c[0x4][0x40] ;  /* 0x0100100000087ab9 */ /* 0x000fe20000000a00 */
[----:B------:R-:W-:Y:S01]  /*10390*/  ULDC.64 UR10, c[0x0][0xc00] ;  /* 0x00030000000a7ab9 */ /* 0x000fe20000000a00 */
[----:B0-----:R-:W-:-:S05]  /*103a0*/  IMAD.SHL.U32 R4, R7, 0x4, RZ ;  /* 0x0000000407047824 */ /* 0x001fca00078e00ff */
[----:B------:R-:W-:Y:S01]  /*103b0*/  LOP3.LUT R4, R4, 0xc, RZ, 0xc0, !PT ;  /* 0x0000000c04047812 */ /* 0x000fe200078ec0ff */
[----:B------:R-:W-:Y:S03]  /*103c0*/  BAR.SYNC.DEFER_BLOCKING 0x1, 0x100 ;  /* 0x0044000000007b1d */ /* 0x000fe60000010000 */
[----:B------:R-:W-:-:S05]  /*103d0*/  IADD3 R4, P0, R4, UR8, RZ ;  /* 0x0000000804047c10 */ /* 0x000fca000ff1e0ff */
[----:B------:R-:W-:Y:S01]  /*103e0*/  IMAD.X R5, RZ, RZ, UR9, P0 ;  /* 0x00000009ff057e24 */ /* 0x000fe200080e06ff */
[----:B------:R-:W-:-:S04]  /*103f0*/  ULDC.64 UR8, c[0x0][0xc00] ;  /* 0x0003000000087ab9 */ /* 0x000fc80000000a00 */
[----:B------:R0:W2:Y:S01]  /*10400*/  LDG.E.CONSTANT R14, desc[UR56][R4.64] ;  /* 0x00000038040e7981 */ /* 0x0000a2000c1e9900 */
[----:B------:R-:W-:Y:S01]  /*10410*/  LOP3.LUT P0, R7, R7, 0x3, RZ, 0xc0, !PT ;  /* 0x0000000307077812 */ /* 0x000fe2000780c0ff */
[----:B------:R-:W-:-:S03]  /*10420*/  UIMAD.WIDE UR8, UR42, 0x4, UR8 ;  /* 0x000000042a0878a5 */ /* 0x000fc6000f8e0208 */
[----:B------:R-:W-:-:S04]  /*10430*/  ISETP.EQ.OR P0, PT, R7, 0x3, !P0 ;  /* 0x000000030700780c */ /* 0x000fc80004702670 */
        /* <DEDUP_REMOVED lines=26> */
[C---:B------:R-:W-:Y:S02]  /*105e0*/  IADD3 R115, P2, R10.reuse, 0x60, RZ ;  /* 0x000000600a737810 */ /* 0x040fe40007f5e0ff */
[----:B------:R-:W-:Y:S01]  /*105f0*/  LOP3.LUT R4, R93, 0x380, RZ, 0xc0, !PT ;  /* 0x000003805d047812 */ /* 0x000fe200078ec0ff */
[--C-:B------:R-:W-:Y:S01]  /*10600*/  IMAD.X R25, RZ, RZ, R11.reuse, P6 ;  /* 0x000000ffff197224 */ /* 0x100fe200030e060b */
[----:B------:R-:W-:Y:S01]  /*10610*/  IADD3 R121, P3, R10, 0x4000, RZ ;  /* 0x000040000a797810 */ /* 0x000fe20007f7e0ff */
[--C-:B------:R-:W-:Y:S01]  /*10620*/  IMAD.X R13, RZ, RZ, R11.reuse, P2 ;  /* 0x000000ffff0d7224 */ /* 0x100fe200010e060b */
[----:B------:R-:W-:Y:S02]  /*10630*/  SHF.R.U64 R4, R4, 0x3, RZ ;  /* 0x0000000304047819 */ /* 0x000fe400000012ff */
[----:B------:R-:W-:Y:S01]  /*10640*/  IADD3 R99, P1, R10, 0x40, RZ ;  /* 0x000000400a637810 */ /* 0x000fe20007f3e0ff */
[----:B------:R-:W-:Y:S01]  /*10650*/  IMAD.X R9, RZ, RZ, R11, P3 ;  /* 0x000000ffff097224 */ /* 0x000fe200018e060b */
[----:B------:R-:W-:-:S02]  /*10660*/  LOP3.LUT R8, R115, 0x380, RZ, 0xc0, !PT ;  /* 0x0000038073087812 */ /* 0x000fc400078ec0ff */
[----:B------:R-:W-:Y:S02]  /*10670*/  LOP3.LUT R24, R4, R93, RZ, 0x3c, !PT ;  /* 0x0000005d04187212 */ /* 0x000fe400078e3cff */
[----:B------:R-:W-:Y:S02]  /*10680*/  LOP3.LUT R4, R121, 0x380, RZ, 0xc0, !PT ;  /* 0x0000038079047812 */ /* 0x000fe400078ec0ff */
[----:B------:R-:W-:Y:S02]  /*10690*/  LOP3.LUT R6, R99, 0x380, RZ, 0xc0, !PT ;  /* 0x0000038063067812 */ /* 0x000fe400078ec0ff */
[----:B------:R-:W-:Y:S02]  /*106a0*/  SEL R35, R34, R35, P0 ;  /* 0x0000002322237207 */ /* 0x000fe40000000000 */
[----:B------:R-:W-:Y:S02]  /*106b0*/  SEL R79, R51, R50, P0 ;  /* 0x00000032334f7207 */ /* 0x000fe40000000000 */
[----:B------:R-:W-:-:S02]  /*106c0*/  SEL R113, R128, R129, P0 ;  /* 0x0000008180717207 */ /* 0x000fc40000000000 */
[----:B------:R-:W-:Y:S02]  /*106d0*/  SEL R34, R129, R128, P0 ;  /* 0x0000008081227207 */ /* 0x000fe40000000000 */
[----:B------:R-:W-:Y:S02]  /*106e0*/  SEL R61, R42, R91, P0 ;  /* 0x0000005b2a3d7207 */ /* 0x000fe40000000000 */
[----:B------:R-:W-:Y:S02]  /*106f0*/  SEL R83, R49, R48, P0 ;  /* 0x0000003031537207 */ /* 0x000fe40000000000 */
[----:B------:R-:W-:Y:S02]  /*10700*/  SEL R51, R50, R51, P0 ;  /* 0x0000003332337207 */ /* 0x000fe40000000000 */
[----:B------:R-:W-:Y:S02]  /*10710*/  SHF.R.U64 R8, R8, 0x3, RZ ;  /* 0x0000000308087819 */ /* 0x000fe400000012ff */
[----:B------:R-:W-:-:S02]  /*10720*/  SEL R42, R91, R42, P0 ;  /* 0x0000002a5b2a7207 */ /* 0x000fc40000000000 */
[----:B------:R-:W-:Y:S02]  /*10730*/  SEL R49, R48, R49, P0 ;  /* 0x0000003130317207 */ /* 0x000fe40000000000 */
[----:B------:R-:W-:Y:S02]  /*10740*/  SEL R87, R130, R131, P0 ;  /* 0x0000008382577207 */ /* 0x000fe40000000000 */
[----:B------:R-:W-:Y:S02]  /*10750*/  SEL R50, R131, R130, P0 ;  /* 0x0000008283327207 */ /* 0x000fe40000000000 */
[----:B------:R-:W-:Y:S02]  /*10760*/  IADD3 R129, P5, R10, 0x4040, RZ ;  /* 0x000040400a817810 */ /* 0x000fe40007fbe0ff */
[----:B------:R-:W-:Y:S02]  /*10770*/  SHF.R.U64 R4, R4, 0x3, RZ ;  /* 0x0000000304047819 */ /* 0x000fe400000012ff */
[----:B------:R-:W-:Y:S01]  /*10780*/  SEL R127, R104, R105, P0 ;  /* 0x00000069687f7207 */ /* 0x000fe20000000000 */
[----:B------:R-:W-:Y:S01]  /*10790*/  IMAD.X R95, RZ, RZ, R11, P5 ;  /* 0x000000ffff5f7224 */ /* 0x000fe200028e060b */
[----:B------:R-:W-:-:S02]  /*107a0*/  SEL R28, R105, R104, P0 ;  /* 0x00000068691c7207 */ /* 0x000fc40000000000 */
[----:B------:R-:W-:Y:S02]  /*107b0*/  SEL R91, R45, R12, P0 ;  /* 0x0000000c2d5b7207 */ /* 0x000fe40000000000 */
[----:B------:R-:W-:Y:S02]  /*107c0*/  SEL R77, R122, R123, P0 ;  /* 0x0000007b7a4d7207 */ /* 0x000fe40000000000 */
[----:B------:R-:W-:Y:S02]  /*107d0*/  SEL R48, R123, R122, P0 ;  /* 0x0000007a7b307207 */ /* 0x000fe40000000000 */
[----:B------:R-:W-:Y:S02]  /*107e0*/  IADD3 R131, P6, R10, 0x4060, RZ ;  /* 0x000040600a837810 */ /* 0x000fe40007fde0ff */
[----:B------:R-:W-:Y:S02]  /*107f0*/  SHF.R.U64 R6, R6, 0x3, RZ ;  /* 0x0000000306067819 */ /* 0x000fe400000012ff */
[----:B------:R-:W-:-:S02]  /*10800*/  SEL R105, R39, R56, P0 ;  /* 0x0000003827697207 */ /* 0x000fc40000000000 */
[----:B------:R-:W-:Y:S02]  /*10810*/  SEL R45, R12, R45, P0 ;  /* 0x0000002d0c2d7207 */ /* 0x000fe40000000000 */
[C---:B------:R-:W-:Y:S02]  /*10820*/  LOP3.LUT R5, R10.reuse, 0x380, RZ, 0xc0, !PT ;  /* 0x000003800a057812 */ /* 0x040fe400078ec0ff */
[----:B------:R-:W-:Y:S02]  /*10830*/  IADD3 R123, P4, R10, 0x4020, RZ ;  /* 0x000040200a7b7810 */ /* 0x000fe40007f9e0ff */
[----:B------:R-:W-:Y:S02]  /*10840*/  SEL R103, R37, R58, P0 ;  /* 0x0000003a25677207 */ /* 0x000fe40000000000 */
[----:B------:R-:W-:Y:S01]  /*10850*/  SEL R39, R56, R39, P0 ;  /* 0x0000002738277207 */ /* 0x000fe20000000000 */
[----:B------:R-:W-:Y:S01]  /*10860*/  IMAD.X R7, RZ, RZ, R11, P4 ;  /* 0x000000ffff077224 */ /* 0x000fe200020e060b */
[----:B------:R-:W-:-:S02]  /*10870*/  LOP3.LUT R12, R8, R115, RZ, 0x3c, !PT ;  /* 0x00000073080c7212 */ /* 0x000fc400078e3cff */
[----:B------:R-:W-:Y:S02]  /*10880*/  SEL R37, R58, R37, P0 ;  /* 0x000000253a257207 */ /* 0x000fe40000000000 */
[----:B------:R-:W-:Y:S02]  /*10890*/  LOP3.LUT R56, R129, 0x380, RZ, 0xc0, !PT ;  /* 0x0000038081387812 */ /* 0x000fe400078ec0ff */
[----:B------:R-:W-:Y:S02]  /*108a0*/  LOP3.LUT R8, R4, R121, RZ, 0x3c, !PT ;  /* 0x0000007904087212 */ /* 0x000fe400078e3cff */
[----:B------:R-:W-:Y:S02]  /*108b0*/  LOP3.LUT R96, R6, R99, RZ, 0x3c, !PT ;  /* 0x0000006306607212 */ /* 0x000fe400078e3cff */
[----:B------:R-:W-:Y:S02]  /*108c0*/  LOP3.LUT R58, R131, 0x380, RZ, 0xc0, !PT ;  /* 0x00000380833a7812 */ /* 0x000fe400078ec0ff */
[----:B------:R-:W-:-:S02]  /*108d0*/  SHF.R.U64 R5, R5, 0x3, RZ ;  /* 0x0000000305057819 */ /* 0x000fc400000012ff */
[----:B------:R-:W-:Y:S02]  /*108e0*/  LOP3.LUT R6, R123, 0x380, RZ, 0xc0, !PT ;  /* 0x000003807b067812 */ /* 0x000fe400078ec0ff */
[----:B------:R-:W-:Y:S02]  /*108f0*/  SHF.R.U64 R56, R56, 0x3, RZ ;  /* 0x0000000338387819 */ /* 0x000fe400000012ff */
[----:B------:R-:W-:Y:S02]  /*10900*/  MOV R93, R8 ;  /* 0x00000008005d7202 */ /* 0x000fe40000000f00 */
[----:B------:R-:W-:Y:S02]  /*10910*/  SEL R59, R138, R139, P0 ;  /* 0x0000008b8a3b7207 */ /* 0x000fe40000000000 */
[----:B------:R-:W-:Y:S02]  /*10920*/  SEL R71, R54, R143, P0 ;  /* 0x0000008f36477207 */ /* 0x000fe40000000000 */
[----:B------:R-:W-:-:S02]  /*10930*/  SHF.R.U64 R58, R58, 0x3, RZ ;  /* 0x000000033a3a7819 */ /* 0x000fc400000012ff */
[----:B------:R-:W-:Y:S02]  /*10940*/  SEL R65, R55, R60, P0 ;  /* 0x0000003c37417207 */ /* 0x000fe40000000000 */
[----:B------:R-:W-:Y:S01]  /*10950*/  LOP3.LUT R10, R5, R10, RZ, 0x3c, !PT ;  /* 0x0000000a050a7212 */ /* 0x000fe200078e3cff */
[--C-:B------:R-:W-:Y:S01]  /*10960*/  IMAD.X R5, RZ, RZ, R11.reuse, P6 ;  /* 0x000000ffff057224 */ /* 0x100fe200030e060b */
[----:B------:R-:W-:Y:S02]  /*10970*/  SHF.R.U64 R6, R6, 0x3, RZ ;  /* 0x0000000306067819 */ /* 0x000fe400000012ff */
[----:B------:R-:W-:Y:S02]  /*10980*/  SEL R69, R150, R151, P0 ;  /* 0x0000009796457207 */ /* 0x000fe40000000000 */
[----:B------:R-:W-:Y:S02]  /*10990*/  SEL R145, R26, R97, P0 ;  /* 0x000000611a917207 */ /* 0x000fe40000000000 */
[----:B------:R-:W-:Y:S01]  /*109a0*/  SEL R26, R97, R26, P0 ;  /* 0x0000001a611a7207 */ /* 0x000fe20000000000 */
[----:B------:R-:W-:Y:S01]  /*109b0*/  IMAD.X R97, RZ, RZ, R11, P1 ;  /* 0x000000ffff617224 */ /* 0x000fe200008e060b */
[----:B------:R-:W-:-:S02]  /*109c0*/  SEL R85, R44, R107, P0 ;  /* 0x0000006b2c557207 */ /* 0x000fc40000000000 */
[----:B------:R-:W-:Y:S02]  /*109d0*/  SEL R73, R53, R52, P0 ;  /* 0x0000003435497207 */ /* 0x000fe40000000000 */
[----:B------:R-:W-:Y:S02]  /*109e0*/  LOP3.LUT R94, R56, R129, RZ, 0x3c, !PT ;  /* 0x00000081385e7212 */ /* 0x000fe400078e3cff */
[----:B------:R-:W-:Y:S02]  /*109f0*/  SEL R135, R108, R109, P0 ;  /* 0x0000006d6c877207 */ /* 0x000fe40000000000 */
[----:B------:R-:W-:Y:S02]  /*10a00*/  SEL R31, R109, R108, P0 ;  /* 0x0000006c6d1f7207 */ /* 0x000fe40000000000 */
[----:B------:R-:W-:Y:S02]  /*10a10*/  SEL R44, R107, R44, P0 ;  /* 0x0000002c6b2c7207 */ /* 0x000fe40000000000 */
[----:B------:R-:W-:-:S02]  /*10a20*/  LOP3.LUT R6, R6, R123, RZ, 0x3c, !PT ;  /* 0x0000007b06067212 */ /* 0x000fc400078e3cff */
[----:B------:R-:W-:Y:S02]  /*10a30*/  LOP3.LUT R4, R58, R131, RZ, 0x3c, !PT ;  /* 0x000000833a047212 */ /* 0x000fe400078e3cff */
[----:B------:R-:W-:Y:S02]  /*10a40*/  SEL R109, R36, R137, P0 ;  /* 0x00000089246d7207 */ /* 0x000fe40000000000 */
[----:B------:R-:W-:Y:S02]  /*10a50*/  MOV R98, R10 ;  /* 0x0000000a00627202 */ /* 0x000fe40000000f00 */
[----:B------:R-:W-:Y:S02]  /*10a60*/  SEL R36, R137, R36, P0 ;  /* 0x0000002489247207 */ /* 0x000fe40000000000 */
[----:B------:R-:W-:Y:S02]  /*10a70*/  SEL R55, R60, R55, P0 ;  /* 0x000000373c377207 */ /* 0x000fe40000000000 */
[----:B------:R-:W-:-:S02]  /*10a80*/  MOV R99, R24 ;  /* 0x0000001800637202 */ /* 0x000fc40000000f00 */
[----:B------:R-:W-:Y:S02]  /*10a90*/  SEL R75, R38, R133, P0 ;  /* 0x00000085264b7207 */ /* 0x000fe40000000000 */
[----:B------:R-:W-:Y:S02]  /*10aa0*/  SEL R111, R40, R141, P0 ;  /* 0x0000008d286f7207 */ /* 0x000fe40000000000 */
[----:B------:R-:W-:Y:S02]  /*10ab0*/  SEL R40, R141, R40, P0 ;  /* 0x000000288d287207 */ /* 0x000fe40000000000 */
[----:B------:R-:W-:Y:S02]  /*10ac0*/  SEL R38, R133, R38, P0 ;  /* 0x0000002685267207 */ /* 0x000fe40000000000 */
[----:B------:R-:W-:Y:S02]  /*10ad0*/  MOV R96, R96 ;  /* 0x0000006000607202 */ /* 0x000fe40000000f00 */
[----:B------:R-:W-:-:S02]  /*10ae0*/  MOV R92, R6 ;  /* 0x00000006005c7202 */ /* 0x000fc40000000f00 */
[----:B------:R-:W-:Y:S02]  /*10af0*/  MOV R97, R12 ;  /* 0x0000000c00617202 */ /* 0x000fe40000000f00 */
[----:B------:R-:W-:Y:S02]  /*10b00*/  MOV R94, R94 ;  /* 0x0000005e005e7202 */ /* 0x000fe40000000f00 */
[----:B------:R-:W-:Y:S02]  /*10b10*/  MOV R95, R4 ;  /* 0x00000004005f7202 */ /* 0x000fe40000000f00 */
[----:B------:R-:W-:Y:S02]  /*10b20*/  SEL R53, R52, R53, P0 ;  /* 0x0000003534357207 */ /* 0x000fe40000000000 */
[----:B------:R-:W-:Y:S02]  /*10b30*/  SEL R52, R139, R138, P0 ;  /* 0x0000008a8b347207 */ /* 0x000fe40000000000 */
[----:B------:R-:W-:-:S02]  /*10b40*/  SEL R54, R143, R54, P0 ;  /* 0x000000368f367207 */ /* 0x000fc40000000000 */
[----:B------:R-:W-:Y:S02]  /*10b50*/  SEL R107, R151, R150, P0 ;  /* 0x00000096976b7207 */ /* 0x000fe40000000000 */
        /* <DEDUP_REMOVED lines=14> */
[----:B------:R0:W-:Y:S04]  /*10c40*/  SHFL.IDX PT, R65, R32, R8, 0x1c1f ;  /* 0x001c1f0820417589 */ /* 0x0001e800000e0000 */
[----:B------:R-:W-:Y:S04]  /*10c50*/  SHFL.IDX PT, R25, R125, R14, 0x1c1f ;  /* 0x001c1f0e7d197589 */ /* 0x000fe800000e0000 */
[----:B------:R-:W-:Y:S04]  /*10c60*/  SHFL.IDX PT, R62, R91, R14, 0x1c1f ;  /* 0x001c1f0e5b3e7589 */ /* 0x000fe800000e0000 */
[----:B------:R-:W-:Y:S04]  /*10c70*/  SHFL.IDX PT, R76, R81, R14, 0x1c1f ;  /* 0x001c1f0e514c7589 */ /* 0x000fe800000e0000 */
[----:B------:R-:W-:Y:S04]  /*10c80*/  SHFL.IDX PT, R78, R79, R14, 0x1c1f ;  /* 0x001c1f0e4f4e7589 */ /* 0x000fe800000e0000 */
[----:B------:R-:W-:Y:S01]  /*10c90*/  SHFL.IDX PT, R60, R33, R8, 0x1c1f ;  /* 0x001c1f08213c7589 */ /* 0x000fe200000e0000 */
[----:B0-----:R-:W-:-:S03]  /*10ca0*/  SEL R32, R57, R10, P0 ;  /* 0x0000000a39207207 */ /* 0x001fc60000000000 */
[----:B------:R-:W0:Y:S04]  /*10cb0*/  SHFL.IDX PT, R69, R45, R8, 0x1c1f ;  /* 0x001c1f082d457589 */ /* 0x000e2800000e0000 */
[----:B------:R-:W-:Y:S04]  /*10cc0*/  SHFL.IDX PT, R67, R67, R14, 0x1c1f ;  /* 0x001c1f0e43437589 */ /* 0x000fe800000e0000 */
[----:B------:R-:W-:Y:S04]  /*10cd0*/  SHFL.IDX PT, R86, R73, R14, 0x1c1f ;  /* 0x001c1f0e49567589 */ /* 0x000fe800000e0000 */
[----:B------:R-:W-:Y:S04]  /*10ce0*/  SHFL.IDX PT, R68, R35, R8, 0x1c1f ;  /* 0x001c1f0823447589 */ /* 0x000fe800000e0000 */
[----:B------:R-:W1:Y:S04]  /*10cf0*/  SHFL.IDX PT, R79, R46, R8, 0x1c1f ;  /* 0x001c1f082e4f7589 */ /* 0x000e6800000e0000 */
[----:B------:R-:W2:Y:S04]  /*10d00*/  SHFL.IDX PT, R81, R51, R8, 0x1c1f ;  /* 0x001c1f0833517589 */ /* 0x000ea800000e0000 */
[----:B------:R-:W-:Y:S01]  /*10d10*/  SHFL.IDX PT, R70, R85, R14, 0x1c1f ;  /* 0x001c1f0e55467589 */ /* 0x000fe200000e0000 */
[----:B0-----:R-:W-:-:S02]  /*10d20*/  SEL R45, R62, R69, P0 ;  /* 0x000000453e2d7207 */ /* 0x001fc40000000000 */
[----:B------:R-:W-:Y:S01]  /*10d30*/  SEL R47, R69, R62, P0 ;  /* 0x0000003e452f7207 */ /* 0x000fe20000000000 */
[----:B------:R-:W-:Y:S04]  /*10d40*/  SHFL.IDX PT, R87, R87, R14, 0x1c1f ;  /* 0x001c1f0e57577589 */ /* 0x000fe800000e0000 */
[----:B------:R-:W-:Y:S04]  /*10d50*/  SHFL.IDX PT, R73, R44, R8, 0x1c1f ;  /* 0x001c1f082c497589 */ /* 0x000fe800000e0000 */
[----:B------:R-:W-:Y:S04]  /*10d60*/  SHFL.IDX PT, R88, R50, R8, 0x1c1f ;  /* 0x001c1f0832587589 */ /* 0x000fe800000e0000 */
[----:B------:R-:W-:Y:S01]  /*10d70*/  SHFL.IDX PT, R6, R149, R14, 0x1c1f ;  /* 0x001c1f0e95067589 */ /* 0x000fe200000e0000 */
[----:B-1----:R-:W-:-:S03]  /*10d80*/  SEL R62, R79, R76, P0 ;  /* 0x0000004c4f3e7207 */ /* 0x002fc60000000000 */
[----:B------:R-:W-:Y:S01]  /*10d90*/  SHFL.IDX PT, R90, R103, R14, 0x1c1f ;  /* 0x001c1f0e675a7589 */ /* 0x000fe200000e0000 */
[----:B--2---:R-:W-:-:S03]  /*10da0*/  SEL R69, R78, R81, P0 ;  /* 0x000000514e457207 */ /* 0x004fc60000000000 */
[----:B------:R-:W-:Y:S04]  /*10db0*/  SHFL.IDX PT, R61, R61, R14, 0x1c1f ;  /* 0x001c1f0e3d3d7589 */ /* 0x000fe800000e0000 */
[----:B------:R-:W-:Y:S04]  /*10dc0*/  SHFL.IDX PT, R72, R83, R14, 0x1c1f ;  /* 0x001c1f0e53487589 */ /* 0x000fe800000e0000 */
[----:B------:R-:W-:Y:S04]  /*10dd0*/  SHFL.IDX PT, R80, R77, R14, 0x1c1f ;  /* 0x001c1f0e4d507589 */ /* 0x000fe800000e0000 */
[----:B------:R-:W0:Y:S04]  /*10de0*/  SHFL.IDX PT, R27, R27, R8, 0x1c1f ;  /* 0x001c1f081b1b7589 */ /* 0x000e2800000e0000 */
[----:B------:R-:W1:Y:S04]  /*10df0*/  SHFL.IDX PT, R42, R42, R8, 0x1c1f ;  /* 0x001c1f082a2a7589 */ /* 0x000e6800000e0000 */
[----:B------:R2:W-:Y:S04]  /*10e00*/  SHFL.IDX PT, R89, R37, R8, 0x1c1f ;  /* 0x001c1f0825597589 */ /* 0x0005e800000e0000 */
[----:B------:R-:W-:Y:S04]  /*10e10*/  SHFL.IDX PT, R85, R48, R8, 0x1c1f ;  /* 0x001c1f0830557589 */ /* 0x000fe800000e0000 */
[----:B------:R-:W-:Y:S01]  /*10e20*/  SHFL.IDX PT, R9, R145, R14, 0x1c1f ;  /* 0x001c1f0e91097589 */ /* 0x000fe200000e0000 */
[----:B--2---:R-:W-:-:S03]  /*10e30*/  SEL R37, R56, R43, P0 ;  /* 0x0000002b38257207 */ /* 0x004fc60000000000 */
[----:B------:R-:W-:Y:S04]  /*10e40*/  SHFL.IDX PT, R7, R147, R14, 0x1c1f ;  /* 0x001c1f0e93077589 */ /* 0x000fe800000e0000 */
[----:B------:R-:W-:Y:S01]  /*10e50*/  SHFL.IDX PT, R82, R109, R14, 0x1c1f ;  /* 0x001c1f0e6d527589 */ /* 0x000fe200000e0000 */
[----:B0-----:R-:W-:Y:S02]  /*10e60*/  SEL R33, R6, R27, P0 ;  /* 0x0000001b06217207 */ /* 0x001fe40000000000 */
[----:B------:R-:W-:Y:S01]  /*10e70*/  SEL R35, R27, R6, P0 ;  /* 0x000000061b237207 */ /* 0x000fe20000000000 */
[----:B------:R-:W-:Y:S04]  /*10e80*/  SHFL.IDX PT, R63, R63, R14, 0x1c1f ;  /* 0x001c1f0e3f3f7589 */ /* 0x000fe800000e0000 */
[----:B------:R-:W0:Y:S04]  /*10e90*/  SHFL.IDX PT, R12, R29, R8, 0x1c1f ;  /* 0x001c1f081d0c7589 */ /* 0x000e2800000e0000 */
[----:B------:R-:W-:Y:S04]  /*10ea0*/  SHFL.IDX PT, R26, R26, R8, 0x1c1f ;  /* 0x001c1f081a1a7589 */ /* 0x000fe800000e0000 */
[----:B------:R1:W-:Y:S04]  /*10eb0*/  SHFL.IDX PT, R83, R36, R8, 0x1c1f ;  /* 0x001c1f0824537589 */ /* 0x0003e800000e0000 */
[----:B------:R0:W2:Y:S04]  /*10ec0*/  SHFL.IDX PT, R30, R41, R8, 0x1c1f ;  /* 0x001c1f08291e7589 */ /* 0x0000a800000e0000 */
[----:B------:R-:W-:Y:S01]  /*10ed0*/  SHFL.IDX PT, R13, R127, R14, 0x1c1f ;  /* 0x001c1f0e7f0d7589 */ /* 0x000fe200000e0000 */
[----:B-1----:R-:W-:-:S03]  /*10ee0*/  SEL R36, R61, R42, P0 ;  /* 0x0000002a3d247207 */ /* 0x002fc60000000000 */
[----:B------:R-:W-:Y:S04]  /*10ef0*/  SHFL.IDX PT, R11, R135, R14, 0x1c1f ;  /* 0x001c1f0e870b7589 */ /* 0x000fe800000e0000 */
[----:B------:R-:W-:Y:S01]  /*10f00*/  SHFL.IDX PT, R4, R105, R14, 0x1c1f ;  /* 0x001c1f0e69047589 */ /* 0x000fe200000e0000 */
[----:B0-----:R-:W-:-:S03]  /*10f10*/  SEL R41, R7, R12, P0 ;  /* 0x0000000c07297207 */ /* 0x001fc60000000000 */
[----:B------:R-:W-:Y:S04]  /*10f20*/  SHFL.IDX PT, R24, R31, R8, 0x1c1f ;  /* 0x001c1f081f187589 */ /* 0x000fe800000e0000 */
[----:B------:R-:W0:Y:S04]  /*10f30*/  SHFL.IDX PT, R28, R28, R8, 0x1c1f ;  /* 0x001c1f081c1c7589 */ /* 0x000e2800000e0000 */
[----:B------:R1:W-:Y:S01]  /*10f40*/  SHFL.IDX PT, R91, R39, R8, 0x1c1f ;  /* 0x001c1f08275b7589 */ /* 0x0003e200000e0000 */
[----:B--2---:R-:W-:Y:S02]  /*10f50*/  SEL R44, R63, R30, P0 ;  /* 0x0000001e3f2c7207 */ /* 0x004fe40000000000 */
[----:B------:R-:W-:Y:S01]  /*10f60*/  SEL R46, R30, R63, P0 ;  /* 0x0000003f1e2e7207 */ /* 0x000fe20000000000 */
[----:B------:R-:W-:Y:S04]  /*10f70*/  SHFL.IDX PT, R74, R113, R14, 0x1c1f ;  /* 0x001c1f0e714a7589 */ /* 0x000fe800000e0000 */
[----:B------:R-:W-:Y:S01]  /*10f80*/  SHFL.IDX PT, R75, R75, R14, 0x1c1f ;  /* 0x001c1f0e4b4b7589 */ /* 0x000fe200000e0000 */
[----:B-1----:R-:W-:-:S03]  /*10f90*/  SEL R39, R43, R56, P0 ;  /* 0x000000382b277207 */ /* 0x002fc60000000000 */
[----:B------:R-:W-:Y:S01]  /*10fa0*/  SHFL.IDX PT, R5, R111, R14, 0x1c1f ;  /* 0x001c1f0e6f057589 */ /* 0x000fe200000e0000 */
[----:B------:R-:W-:Y:S02]  /*10fb0*/  SEL R56, R58, R59, P0 ;  /* 0x0000003b3a387207 */ /* 0x000fe40000000000 */
[----:B------:R-:W-:Y:S01]  /*10fc0*/  SEL R58, R59, R58, P0 ;  /* 0x0000003a3b3a7207 */ /* 0x000fe20000000000 */
[----:B------:R1:W-:Y:S01]  /*10fd0*/  SHFL.IDX PT, R84, R40, R8, 0x1c1f ;  /* 0x001c1f0828547589 */ /* 0x0003e200000e0000 */
[----:B------:R-:W-:Y:S02]  /*10fe0*/  SEL R59, R60, R25, P0 ;  /* 0x000000193c3b7207 */ /* 0x000fe40000000000 */
[----:B------:R-:W-:Y:S01]  /*10ff0*/  SEL R43, R12, R7, P0 ;  /* 0x000000070c2b7207 */ /* 0x000fe20000000000 */
[----:B------:R2:W3:Y:S01]  /*11000*/  SHFL.IDX PT, R77, R49, R8, 0x1c1f ;  /* 0x001c1f08314d7589 */ /* 0x0004e200000e0000 */
[----:B0-----:R-:W-:Y:S02]  /*11010*/  SEL R48, R13, R28, P0 ;  /* 0x0000001c0d307207 */ /* 0x001fe40000000000 */
[----:B------:R-:W-:Y:S01]  /*11020*/  SEL R50, R28, R13, P0 ;  /* 0x0000000d1c327207 */ /* 0x000fe20000000000 */
[----:B------:R0:W-:Y:S01]  /*11030*/  SHFL.IDX PT, R14, R38, R8, 0x1c1f ;  /* 0x001c1f08260e7589 */ /* 0x0001e200000e0000 */
[----:B------:R-:W-:-:S02]  /*11040*/  SEL R51, R24, R11, P0 ;  /* 0x0000000b18337207 */ /* 0x000fc40000000000 */
[----:B-1----:R-:W-:Y:S01]  /*11050*/  SEL R40, R9, R26, P0 ;  /* 0x0000001a09287207 */ /* 0x002fe20000000000 */
[----:B------:R1:W4:Y:S01]  /*11060*/  SHFL.IDX PT, R15, R34, R8, 0x1c1f ;  /* 0x001c1f08220f7589 */ /* 0x00032200000e0000 */
[----:B--2---:R-:W-:-:S03]  /*11070*/  SEL R49, R11, R24, P0 ;  /* 0x000000180b317207 */ /* 0x004fc60000000000 */
[----:B------:R2:W4:Y:S01]  /*11080*/  SHFL.IDX PT, R101, R53, R8, 0x1c1f ;  /* 0x001c1f0835657589 */ /* 0x00052200000e0000 */
[----:B------:R-:W-:Y:S02]  /*11090*/  F2FP.BF16.F32.PACK_AB R11, R47, R46 ;  /* 0x0000002e2f0b723e */ /* 0x000fe400000010ff */
[----:B0-----:R-:W-:Y:S01]  /*110a0*/  SEL R38, R42, R61, P0 ;  /* 0x0000003d2a267207 */ /* 0x001fe20000000000 */
[----:B------:R0:W-:Y:S01]  /*110b0*/  SHFL.IDX PT, R103, R54, R8, 0x1c1f ;  /* 0x001c1f0836677589 */ /* 0x0001e200000e0000 */
[----:B------:R-:W-:Y:S02]  /*110c0*/  SEL R42, R26, R9, P0 ;  /* 0x000000091a2a7207 */ /* 0x000fe40000000000 */
[----:B-1----:R-:W-:Y:S01]  /*110d0*/  SEL R34, R10, R57, P0 ;  /* 0x000000390a227207 */ /* 0x002fe20000000000 */
[----:B------:R1:W4:Y:S01]  /*110e0*/  SHFL.IDX PT, R105, R52, R8, 0x1c1f ;  /* 0x001c1f0834697589 */ /* 0x00032200000e0000 */
[----:B------:R-:W-:Y:S02]  /*110f0*/  SEL R57, R25, R60, P0 ;  /* 0x0000003c19397207 */ /* 0x000fe40000000000 */
[----:B--2---:R-:W-:Y:S01]  /*11100*/  SEL R53, R64, R71, P0 ;  /* 0x0000004740357207 */ /* 0x004fe20000000000 */
[----:B------:R-:W2:Y:S01]  /*11110*/  SHFL.IDX PT, R107, R107, R8, 0x1c1f ;  /* 0x001c1f086b6b7589 */ /* 0x000ea200000e0000 */
[----:B------:R-:W-:-:S02]  /*11120*/  SEL R60, R76, R79, P0 ;  /* 0x0000004f4c3c7207 */ /* 0x000fc40000000000 */
[----:B0-----:R-:W-:Y:S01]  /*11130*/  SEL R54, R73, R70, P0 ;  /* 0x0000004649367207 */ /* 0x001fe20000000000 */
[----:B------:R0:W2:Y:S01]  /*11140*/  SHFL.IDX PT, R109, R55, R8, 0x1c1f ;  /* 0x001c1f08376d7589 */ /* 0x0000a200000e0000 */
[----:B------:R-:W-:Y:S02]  /*11150*/  SEL R76, R87, R88, P0 ;  /* 0x00000058574c7207 */ /* 0x000fe40000000000 */
[----:B-1----:R-:W-:Y:S02]  /*11160*/  SEL R52, R70, R73, P0 ;  /* 0x0000004946347207 */ /* 0x002fe40000000000 */
[----:B------:R-:W-:Y:S02]  /*11170*/  SEL R70, R85, R80, P0 ;  /* 0x0000005055467207 */ /* 0x000fe40000000000 */
[----:B---3--:R-:W-:Y:S02]  /*11180*/  SEL R61, R72, R77, P0 ;  /* 0x0000004d483d7207 */ /* 0x008fe40000000000 */
[----:B------:R-:W-:-:S02]  /*11190*/  SEL R63, R77, R72, P0 ;  /* 0x000000484d3f7207 */ /* 0x000fc40000000000 */
[----:B0-----:R-:W-:Y:S02]  /*111a0*/  SEL R55, R71, R64, P0 ;  /* 0x0000004047377207 */ /* 0x001fe40000000000 */
        /* <DEDUP_REMOVED lines=15> */
[----:B----4-:R-:W-:Y:S02]  /*112a0*/  SEL R72, R74, R15, P0 ;  /* 0x0000000f4a487207 */ /* 0x010fe40000000000 */
[----:B------:R-:W-:-:S02]  /*112b0*/  SEL R73, R75, R14, P0 ;  /* 0x0000000e4b497207 */ /* 0x000fc40000000000 */
[----:B------:R-:W-:Y:S02]  /*112c0*/  F2FP.BF16.F32.PACK_AB R4, R33, R32 ;  /* 0x000000202104723e */ /* 0x000fe400000010ff */
[----:B------:R-:W-:Y:S02]  /*112d0*/  F2FP.BF16.F32.PACK_AB R5, R37, R36 ;  /* 0x000000242505723e */ /* 0x000fe400000010ff */
[----:B------:R-:W-:Y:S02]  /*112e0*/  F2FP.BF16.F32.PACK_AB R6, R35, R34 ;  /* 0x000000222306723e */ /* 0x000fe400000010ff */
[----:B------:R-:W-:Y:S02]  /*112f0*/  F2FP.BF16.F32.PACK_AB R7, R39, R38 ;  /* 0x000000262707723e */ /* 0x000fe400000010ff */
[----:B------:R-:W-:Y:S02]  /*11300*/  SEL R74, R15, R74, P0 ;  /* 0x0000004a0f4a7207 */ /* 0x000fe40000000000 */
[----:B------:R-:W-:Y:S01]  /*11310*/  SEL R75, R14, R75, P0 ;  /* 0x0000004b0e4b7207 */ /* 0x000fe20000000000 */
[----:B------:R-:W-:Y:S01]  /*11320*/  STSM.16.M88.4 [R98], R4 ;  /* 0x0000000462007844 */ /* 0x000fe20000000200 */
[----:B------:R-:W-:-:S02]  /*11330*/  F2FP.BF16.F32.PACK_AB R8, R41, R40 ;  /* 0x000000282908723e */ /* 0x000fc400000010ff */
[----:B------:R-:W-:Y:S02]  /*11340*/  F2FP.BF16.F32.PACK_AB R9, R45, R44 ;  /* 0x0000002c2d09723e */ /* 0x000fe400000010ff */
[----:B------:R-:W-:Y:S02]  /*11350*/  F2FP.BF16.F32.PACK_AB R10, R43, R42 ;  /* 0x0000002a2b0a723e */ /* 0x000fe400000010ff */
[----:B------:R-:W-:Y:S02]  /*11360*/  F2FP.BF16.F32.PACK_AB R12, R49, R48 ;  /* 0x00000030310c723e */ /* 0x000fe400000010ff */
[----:B------:R-:W-:Y:S01]  /*11370*/  F2FP.BF16.F32.PACK_AB R13, R53, R52 ;  /* 0x00000034350d723e */ /* 0x000fe200000010ff */
[----:B------:R-:W-:Y:S01]  /*11380*/  STSM.16.M88.4 [R99], R8 ;  /* 0x0000000863007844 */ /* 0x000fe20000000200 */
        /* <DEDUP_REMOVED lines=9> */
[----:B------:R-:W-:Y:S02]  /*11420*/  SEL R84, R102, R105, P0 ;  /* 0x0000006966547207 */ /* 0x000fe40000000000 */
[----:B------:R-:W-:Y:S01]  /*11430*/  SEL R86, R105, R102, P0 ;  /* 0x0000006669567207 */ /* 0x000fe20000000000 */
[----:B------:R1:W-:Y:S01]  /*11440*/  STSM.16.M88.4 [R97], R24 ;  /* 0x0000001861007844 */ /* 0x0003e20000000200 */
[----:B------:R-:W-:Y:S02]  /*11450*/  SEL R85, R100, R103, P0 ;  /* 0x0000006764557207 */ /* 0x000fe40000000000 */
[----:B------:R-:W-:Y:S01]  /*11460*/  SEL R87, R103, R100, P0 ;  /* 0x0000006467577207 */ /* 0x000fe20000000000 */
[----:B0-----:R-:W-:Y:S01]  /*11470*/  IMAD.U32 R96, RZ, RZ, UR8 ;  /* 0x00000008ff607e24 */ /* 0x001fe2000f8e00ff */
[----:B--2---:R-:W-:Y:S02]  /*11480*/  SEL R29, R104, R107, P0 ;  /* 0x0000006b681d7207 */ /* 0x004fe40000000000 */
[----:B------:R-:W-:-:S02]  /*11490*/  SEL R31, R107, R104, P0 ;  /* 0x000000686b1f7207 */ /* 0x000fc40000000000 */
[----:B------:R-:W-:Y:S02]  /*114a0*/  SEL R28, R106, R109, P0 ;  /* 0x0000006d6a1c7207 */ /* 0x000fe40000000000 */
[----:B------:R-:W-:Y:S02]  /*114b0*/  SEL R30, R109, R106, P0 ;  /* 0x0000006a6d1e7207 */ /* 0x000fe40000000000 */
[----:B------:R-:W-:Y:S02]  /*114c0*/  F2FP.BF16.F32.PACK_AB R4, R65, R64 ;  /* 0x000000404104723e */ /* 0x000fe400000010ff */
[----:B------:R-:W-:Y:S01]  /*114d0*/  F2FP.BF16.F32.PACK_AB R5, R69, R68 ;  /* 0x000000444505723e */ /* 0x000fe200000010ff */
[----:B-1----:R-:W-:Y:S01]  /*114e0*/  IMAD.U32 R97, RZ, RZ, UR9 ;  /* 0x00000009ff617e24 */ /* 0x002fe2000f8e00ff */
[----:B------:R-:W-:Y:S01]  /*114f0*/  F2FP.BF16.F32.PACK_AB R6, R67, R66 ;  /* 0x000000424306723e */ /* 0x000fe200000010ff */
[----:B------:R-:W-:Y:S01]  /*11500*/  ULDC.64 UR8, c[0x0][0xc08] ;  /* 0x0003020000087ab9 */ /* 0x000fe20000000a00 */
        /* <DEDUP_REMOVED lines=11> */
[----:B------:R-:W-:Y:S02]  /*115c0*/  F2FP.BF16.F32.PACK_AB R24, R89, R88 ;  /* 0x000000585918723e */ /* 0x000fe400000010ff */
[----:B------:R-:W-:Y:S01]  /*115d0*/  F2FP.BF16.F32.PACK_AB R25, R29, R28 ;  /* 0x0000001c1d19723e */ /* 0x000fe200000010ff */
[----:B------:R2:W-:Y:S01]  /*115e0*/  STSM.16.M88.4 [R94], R12 ;  /* 0x0000000c5e007844 */ /* 0x0005e20000000200 */
[----:B------:R-:W-:Y:S01]  /*115f0*/  F2FP.BF16.F32.PACK_AB R26, R91, R90 ;  /* 0x0000005a5b1a723e */ /* 0x000fe200000010ff */
[----:B0-----:R-:W0:Y:S01]  /*11600*/  LDC R93, c[0x0][0xbe8] ;  /* 0x0002fa00ff5d7b82 */ /* 0x001e220000000800 */
[----:B------:R-:W-:Y:S02]  /*11610*/  F2FP.BF16.F32.PACK_AB R27, R31, R30 ;  /* 0x0000001e1f1b723e */ /* 0x000fe400000010ff */
[----:B------:R-:W-:-:S03]  /*11620*/  ISETP.NE.U32.AND P0, PT, RZ, UR10, PT ;  /* 0x0000000aff007c0c */ /* 0x000fc6000bf05070 */
[----:B------:R3:W-:Y:S01]  /*11630*/  STSM.16.M88.4 [R95], R24 ;  /* 0x000000185f007844 */ /* 0x0007e20000000200 */
[----:B------:R-:W-:Y:S01]  /*11640*/  ISETP.NE.AND.EX P0, PT, RZ, UR11, PT, P0 ;  /* 0x0000000bff007c0c */ /* 0x000fe2000bf05300 */
[----:B------:R-:W-:-:S12]  /*11650*/  BAR.SYNC.DEFER_BLOCKING 0x1, 0x100 ;  /* 0x0044000000007b1d */ /* 0x000fd80000010000 */
[----:B------:R-:W4:Y:S01]  /*11660*/  @P0 LDG.E R98, desc[UR56][R96.64] ;  /* 0x0000003860620981 */ /* 0x000f22000c1e1900 */
[----:B0-----:R-:W-:Y:S01]  /*11670*/  ISETP.NE.AND P1, PT, R93, 0x1, PT ;  /* 0x000000015d00780c */ /* 0x001fe20003f25270 */
[----:B------:R-:W-:Y:S02]  /*11680*/  UISETP.NE.U32.AND UP0, UPT, UR8, URZ, UPT ;  /* 0x0000003f0800728c */ /* 0x000fe4000bf05070 */
[----:B------:R-:W-:Y:S02]  /*11690*/  UISETP.GT.AND UP1, UPT, UR46, 0x1, UPT ;  /* 0x000000012e00788c */ /* 0x000fe4000bf24270 */
[----:B------:R-:W-:Y:S01]  /*116a0*/  UISETP.NE.AND.EX UP0, UPT, UR9, URZ, UPT, UP0 ;  /* 0x0000003f0900728c */ /* 0x000fe2000bf05300 */
[----:B------:R-:W-:Y:S01]  /*116b0*/  UMOV UR18, 0x9b8 ;  /* 0x000009b800127882 */ /* 0x000fe20000000000 */
[----:B------:R-:W-:-:S06]  /*116c0*/  ULDC UR4, c[0x0][0xa88] ;  /* 0x0002a20000047ab9 */ /* 0x000fcc0000000800 */
[----:B------:R-:W0:Y:S01]  /*116d0*/  @P1 LDC R6, c[0x0][0xbec] ;  /* 0x0002fb00ff061b82 */ /* 0x000e220000000800 */
[----:B------:R-:W-:Y:S01]  /*116e0*/  USEL UR18, UR18, 0x978, UP1 ;  /* 0x0000097812127887 */ /* 0x000fe20008800000 */
[----:B------:R-:W-:Y:S01]  /*116f0*/  PLOP3.LUT P4, PT, PT, PT, UP0, 0x80, 0x0 ;  /* 0x000000000000781c */ /* 0x000fe20003f8f008 */
[----:B------:R-:W-:Y:S01]  /*11700*/  @UP0 ULDC.64 UR8, c[0x0][0xc08] ;  /* 0x0003020000080ab9 */ /* 0x000fe20000000a00 */
[----:B-1----:R-:W-:Y:S01]  /*11710*/  IMAD.U32 R92, RZ, RZ, UR4 ;  /* 0x00000004ff5c7e24 */ /* 0x002fe2000f8e00ff */
[----:B------:R-:W-:-:S03]  /*11720*/  @UP0 UIMAD.WIDE UR8, UR42, 0x4, UR8 ;  /* 0x000000042a0808a5 */ /* 0x000fc6000f8e0208 */
[----:B------:R-:W1:Y:S01]  /*11730*/  @P1 LDC R9, c[0x0][0xbf0] ;  /* 0x0002fc00ff091b82 */ /* 0x000e620000000800 */
[----:B------:R-:W-:Y:S02]  /*11740*/  UISETP.NE.U32.AND UP0, UPT, UR10, URZ, UPT ;  /* 0x0000003f0a00728c */ /* 0x000fe4000bf05070 */
[----:B------:R-:W-:Y:S01]  /*11750*/  IMAD.U32 R4, RZ, RZ, UR8 ;  /* 0x00000008ff047e24 */ /* 0x000fe2000f8e00ff */
[----:B------:R-:W-:Y:S01]  /*11760*/  USEL UR16, UR39, URZ, UP1 ;  /* 0x0000003f27107287 */ /* 0x000fe20008800000 */
[----:B------:R-:W-:Y:S01]  /*11770*/  IMAD.U32 R5, RZ, RZ, UR9 ;  /* 0x00000009ff057e24 */ /* 0x000fe2000f8e00ff */
[----:B------:R-:W-:Y:S01]  /*11780*/  UISETP.NE.AND.EX UP0, UPT, UR11, URZ, UPT, UP0 ;  /* 0x0000003f0b00728c */ /* 0x000fe2000bf05300 */
[----:B------:R-:W-:Y:S01]  /*11790*/  ULDC.64 UR12, c[0x0][UR18+0x218] ;  /* 0x00008600120c7abb */ /* 0x000fe20008000a00 */
[----:B------:R-:W-:Y:S01]  /*117a0*/  UMOV UR4, URZ ;  /* 0x0000003f00047c82 */ /* 0x000fe20008000000 */
[----:B------:R-:W-:Y:S01]  /*117b0*/  UIMAD.WIDE.U32 UR8, UR12, UR43, URZ ;  /* 0x0000002b0c0872a5 */ /* 0x000fe2000f8e003f */
[----:B--2---:R-:W-:Y:S01]  /*117c0*/  VIADD R13, R17, UR41 ;  /* 0x00000029110d7c36 */ /* 0x004fe20008000000 */
[----:B------:R-:W-:Y:S01]  /*117d0*/  ULDC.64 UR14, c[0x0][UR18+0x228] ;  /* 0x00008a00120e7abb */ /* 0x000fe20008000a00 */
[----:B------:R-:W-:Y:S01]  /*117e0*/  UIMAD UR12, UR13, UR43, URZ ;  /* 0x0000002b0d0c72a4 */ /* 0x000fe2000f8e023f */
[----:B------:R0:W5:Y:S01]  /*117f0*/  @P4 LDG.E R92, desc[UR56][R4.64] ;  /* 0x00000038045c4981 */ /* 0x000162000c1e1900 */
[----:B------:R-:W-:Y:S01]  /*11800*/  USHF.R.S32.HI UR17, URZ, 0x1f, UR42 ;  /* 0x0000001f3f117899 */ /* 0x000fe2000801142a */
[----:B------:R-:W-:Y:S01]  /*11810*/  IMAD.MOV.U32 R7, RZ, RZ, R13 ;  /* 0x000000ffff077224 */ /* 0x000fe200078e000d */
[----:B------:R-:W-:-:S02]  /*11820*/  USEL UR7, UR42, URZ, !UP0 ;  /* 0x0000003f2a077287 */ /* 0x000fc4000c000000 */
[----:B------:R-:W-:Y:S01]  /*11830*/  UIMAD.WIDE.U32 UR20, UR14, UR16, URZ ;  /* 0x000000100e1472a5 */ /* 0x000fe2000f8e003f */
[----:B------:R-:W-:Y:S01]  /*11840*/  ULDC.64 UR10, c[0x0][UR18+0x220] ;  /* 0x00008800120a7abb */ /* 0x000fe20008000a00 */
[----:B------:R-:W-:Y:S02]  /*11850*/  UIMAD UR14, UR15, UR16, URZ ;  /* 0x000000100f0e72a4 */ /* 0x000fe4000f8e023f */
[----:B------:R-:W-:Y:S01]  /*11860*/  UIADD3 UR15, UR9, UR12, URZ ;  /* 0x0000000c090f7290 */ /* 0x000fe2000fffe03f */
[----:B0-----:R-:W-:Y:S01]  /*11870*/  @P1 IMAD.HI.U32 R4, R13, R6, RZ ;  /* 0x000000060d041227 */ /* 0x001fe200078e00ff */
[----:B------:R-:W-:Y:S02]  /*11880*/  USEL UR17, UR17, URZ, !UP0 ;  /* 0x0000003f11117287 */ /* 0x000fe4000c000000 */
[----:B------:R-:W-:Y:S01]  /*11890*/  UIMAD UR9, UR11, UR7, URZ ;  /* 0x000000070b0972a4 */ /* 0x000fe2000f8e023f */
[----:B------:R-:W-:Y:S01]  /*118a0*/  IMAD.U32 R5, RZ, RZ, UR21 ;  /* 0x00000015ff057e24 */ /* 0x000fe2000f8e00ff */
[----:B------:R-:W-:Y:S01]  /*118b0*/  UIMAD.WIDE.U32 UR12, UR10, UR7, URZ ;  /* 0x000000070a0c72a5 */ /* 0x000fe2000f8e003f */
[----:B-1----:R-:W-:Y:S01]  /*118c0*/  @P1 SHF.R.U32.HI R7, RZ, R9, R4 ;  /* 0x00000009ff071219 */ /* 0x002fe20000011604 */
[----:B------:R-:W-:Y:S01]  /*118d0*/  UIMAD UR9, UR10, UR17, UR9 ;  /* 0x000000110a0972a4 */ /* 0x000fe2000f8e0209 */
[----:B------:R-:W-:Y:S01]  /*118e0*/  IMAD.U32 R4, RZ, RZ, UR20 ;  /* 0x00000014ff047e24 */ /* 0x000fe2000f8e00ff */
[----:B------:R-:W-:Y:S01]  /*118f0*/  UIADD3 UR14, UR21, UR14, URZ ;  /* 0x0000000e150e7290 */ /* 0x000fe2000fffe03f */
[--C-:B------:R-:W-:Y:S01]  /*11900*/  SHF.R.S32.HI R5, RZ, 0x1f, R7.reuse ;  /* 0x0000001fff057819 */ /* 0x100fe20000011407 */
[----:B------:R-:W-:Y:S01]  /*11910*/  UIADD3 UR9, UR13, UR9, URZ ;  /* 0x000000090d097290 */ /* 0x000fe2000fffe03f */
[----:B------:R-:W-:-:S03]  /*11920*/  IMAD.MOV R6, RZ, RZ, -R7 ;  /* 0x000000ffff067224 */ /* 0x000fc600078e0a07 */
[----:B------:R-:W-:Y:S02]  /*11930*/  IMAD.U32 R8, RZ, RZ, UR14 ;  /* 0x0000000eff087e24 */ /* 0x000fe4000f8e00ff */
[----:B------:R-:W-:-:S05]  /*11940*/  IMAD R9, R93, R6, R13 ;  /* 0x000000065d097224 */ /* 0x000fca00078e020d */
[----:B------:R-:W-:Y:S02]  /*11950*/  SHF.R.S32.HI R6, RZ, 0x1f, R9 ;  /* 0x0000001fff067819 */ /* 0x000fe40000011409 */
[----:B----4-:R-:W-:-:S13]  /*11960*/  @P0 R2UR UR4, R98 ;  /* 0x00000000620402ca */ /* 0x010fda00000e0000 */
        /* <DEDUP_REMOVED lines=15> */
[----:B---3--:R-:W-:Y:S08]  /*11a60*/  @P4 BRA `(.L_x_1368) ;  /* 0x0000000000104947 */ /* 0x008ff00003800000 */
[----:B------:R-:W-:Y:S05]  /*11a70*/  @!P0 BRA `(.L_x_1368) ;  /* 0x00000000000c8947 */ /* 0x000fea0003800000 */
[----:B------:R-:W2:Y:S04]  /*11a80*/  LDG.E R5, desc[UR56][R96.64] ;  /* 0x0000003860057981 */ /* 0x000ea8000c1e1900 */
[----:B-----5:R-:W2:Y:S02]  /*11a90*/  LDG.E R92, desc[UR56][R96.64+0x4] ;  /* 0x00000438605c7981 */ /* 0x020ea4000c1e1900 */
[----:B--2---:R-:W-:-:S07]  /*11aa0*/  IMAD.IADD R92, R92, 0x1, -R5 ;  /* 0x000000015c5c7824 */ /* 0x004fce00078e0a05 */
.L_x_1368:
[----:B------:R-:W-:Y:S01]  /*11ab0*/  SHFL.IDX PT, R4, R8, RZ, 0x1c1f ;  /* 0x001c1fff08047589 */ /* 0x000fe200000e0000 */
[----:B------:R-:W-:Y:S01]  /*11ac0*/  VIADD R11, R201, UR41 ;  /* 0x00000029c90b7c36 */ /* 0x000fe20008000000 */
[----:B------:R-:W-:Y:S01]  /*11ad0*/  LOP3.LUT P0, RZ, R183, 0x3, RZ, 0xc0, !PT ;  /* 0x00000003b7ff7812 */ /* 0x000fe2000780c0ff */
[----:B-----5:R-:W-:Y:S01]  /*11ae0*/  IMAD R92, R92, R93, RZ ;  /* 0x0000005d5c5c7224 */ /* 0x020fe200078e02ff */
[----:B------:R-:W0:Y:S01]  /*11af0*/  SHFL.IDX PT, R5, R10, RZ, 0x1c1f ;  /* 0x001c1fff0a057589 */ /* 0x000e2200000e0000 */
[C---:B------:R-:W-:Y:S01]  /*11b00*/  VIADD R9, R11.reuse, 0x8 ;  /* 0x000000080b097836 */ /* 0x040fe20000000000 */
[----:B------:R-:W-:Y:S02]  /*11b10*/  PLOP3.LUT P3, PT, PT, PT, UP1, 0x80, 0x0 ;  /* 0x000000000000781c */ /* 0x000fe40003f6f018 */
[----:B------:R-:W-:Y:S01]  /*11b20*/  SHFL.IDX PT, R6, R8, 0x1, 0x1c1f ;  /* 0x003c1f0008067f89 */ /* 0x000fe200000e0000 */
[-C--:B------:R-:W-:Y:S02]  /*11b30*/  ISETP.GE.OR P2, PT, R11, R92.reuse, P0 ;  /* 0x0000005c0b00720c */ /* 0x080fe40000746670 */
[-C--:B------:R-:W-:Y:S01]  /*11b40*/  ISETP.GE.OR P0, PT, R9, R92.reuse, P0 ;  /* 0x0000005c0900720c */ /* 0x080fe20000706670 */
[----:B------:R-:W1:Y:S10]  /*11b50*/  SHFL.IDX PT, R7, R10, 0x1, 0x1c1f ;  /* 0x003c1f000a077f89 */ /* 0x000e7400000e0000 */
[----:B0-----:R0:W-:Y:S01]  /*11b60*/  @!P2 ST.E desc[UR56][R4.64], R2 ;  /* 0x000000020400a985 */ /* 0x0011e2000c101938 */
[----:B------:R-:W-:-:S03]  /*11b70*/  ISETP.GE.AND P2, PT, R11, R92, PT ;  /* 0x0000005c0b00720c */ /* 0x000fc60003f46270 */
[----:B-1----:R0:W-:Y:S01]  /*11b80*/  @!P0 ST.E desc[UR56][R6.64], R0 ;  /* 0x0000000006008985 */ /* 0x0021e2000c101938 */
[----:B------:R-:W-:Y:S01]  /*11b90*/  ISETP.GE.AND P0, PT, R9, R92, PT ;  /* 0x0000005c0900720c */ /* 0x000fe20003f06270 */
[----:B------:R-:W-:-:S12]  /*11ba0*/  @P3 BRA `(.L_x_1369) ;  /* 0x0000000800883947 */ /* 0x000fd80003800000 */
[----:B0-----:R-:W-:Y:S01]  /*11bb0*/  IMAD R5, R182, 0x40, R18 ;  /* 0x00000040b6057824 */ /* 0x001fe200078e0212 */
[----:B------:R-:W-:Y:S01]  /*11bc0*/  ULDC.64 UR12, c[0x0][0xaa0] ;  /* 0x0002a800000c7ab9 */ /* 0x000fe20000000a00 */
[----:B------:R-:W0:Y:S02]  /*11bd0*/  @P1 LDC R47, c[0x0][0xbf0] ;  /* 0x0002fc00ff2f1b82 */ /* 0x000e240000000800 */
[----:B------:R-:W-:-:S03]  /*11be0*/  IMAD.WIDE R20, R5, 0x2, R20 ;  /* 0x0000000205147825 */ /* 0x000fc600078e0214 */
[C---:B------:R-:W-:Y:S02]  /*11bf0*/  IADD3 R9, P6, R20.reuse, 0x1000, RZ ;  /* 0x0000100014097810 */ /* 0x040fe40007fde0ff */
[C---:B------:R-:W-:Y:S02]  /*11c00*/  IADD3 R13, P5, R20.reuse, 0x2000, RZ ;  /* 0x00002000140d7810 */ /* 0x040fe40007fbe0ff */
[----:B------:R-:W-:Y:S02]  /*11c10*/  LOP3.LUT R8, R9, 0x380, RZ, 0xc0, !PT ;  /* 0x0000038009087812 */ /* 0x000fe400078ec0ff */
[----:B------:R-:W-:Y:S02]  /*11c20*/  IADD3 R25, P4, R20, 0x3000, RZ ;  /* 0x0000300014197810 */ /* 0x000fe40007f9e0ff */
[----:B------:R-:W-:Y:S02]  /*11c30*/  SHF.R.U64 R8, R8, 0x3, RZ ;  /* 0x0000000308087819 */ /* 0x000fe400000012ff */
[----:B------:R-:W-:-:S02]  /*11c40*/  IADD3 R29, P3, R20, 0x4000, RZ ;  /* 0x00004000141d7810 */ /* 0x000fc40007f7e0ff */
[----:B------:R-:W-:Y:S01]  /*11c50*/  LOP3.LUT R8, R8, R9, RZ, 0x3c, !PT ;  /* 0x0000000908087212 */ /* 0x000fe200078e3cff */
[--C-:B------:R-:W-:Y:S01]  /*11c60*/  IMAD.X R9, RZ, RZ, R21.reuse, P6 ;  /* 0x000000ffff097224 */ /* 0x100fe200030e0615 */
[C---:B------:R-:W-:Y:S02]  /*11c70*/  IADD3 R33, P2, R20.reuse, 0x5000, RZ ;  /* 0x0000500014217810 */ /* 0x040fe40007f5e0ff */
[C---:B------:R-:W-:Y:S02]  /*11c80*/  IADD3 R37, P0, R20.reuse, 0x6000, RZ ;  /* 0x0000600014257810 */ /* 0x040fe40007f1e0ff */
[C---:B------:R-:W-:Y:S01]  /*11c90*/  LOP3.LUT R7, R20.reuse, 0x380, RZ, 0xc0, !PT ;  /* 0x0000038014077812 */ /* 0x040fe200078ec0ff */
[----:B------:R-:W-:Y:S01]  /*11ca0*/  UIMAD UR10, UR11, UR12, URZ ;  /* 0x0000000c0b0a72a4 */ /* 0x000fe2000f8e023f */
[----:B------:R-:W-:Y:S01]  /*11cb0*/  IADD3 R5, P6, R20, 0x7000, RZ ;  /* 0x0000700014057810 */ /* 0x000fe20007fde0ff */
[----:B------:R-:W-:Y:S01]  /*11cc0*/  UIMAD.WIDE.U32 UR8, UR4, UR12, URZ ;  /* 0x0000000c040872a5 */ /* 0x000fe2000f8e003f */
[----:B------:R-:W-:Y:S01]  /*11cd0*/  LOP3.LUT R12, R13, 0x380, RZ, 0xc0, !PT ;  /* 0x000003800d0c7812 */ /* 0x000fe200078ec0ff */
[----:B------:R-:W5:Y:S01]  /*11ce0*/  LD.E.128 R8, desc[UR56][R8.64] ;  /* 0x0000003808087980 */ /* 0x000f62000c101d00 */
[----:B------:R-:W-:Y:S01]  /*11cf0*/  LOP3.LUT R24, R25, 0x380, RZ, 0xc0, !PT ;  /* 0x0000038019187812 */ /* 0x000fe200078ec0ff */
[----:B------:R-:W-:Y:S01]  /*11d00*/  IMAD.X R41, RZ, RZ, R21, P6 ;  /* 0x000000ffff297224 */ /* 0x000fe200030e0615 */
[----:B------:R-:W-:-:S02]  /*11d10*/  LOP3.LUT R28, R29, 0x380, RZ, 0xc0, !PT ;  /* 0x000003801d1c7812 */ /* 0x000fc400078ec0ff */
[----:B------:R-:W-:Y:S02]  /*11d20*/  LOP3.LUT R32, R33, 0x380, RZ, 0xc0, !PT ;  /* 0x0000038021207812 */ /* 0x000fe400078ec0ff */
[----:B------:R-:W-:Y:S02]  /*11d30*/  LOP3.LUT R36, R37, 0x380, RZ, 0xc0, !PT ;  /* 0x0000038025247812 */ /* 0x000fe400078ec0ff */
[----:B------:R-:W-:Y:S02]  /*11d40*/  SHF.R.U64 R7, R7, 0x3, RZ ;  /* 0x0000000307077819 */ /* 0x000fe400000012ff */
[----:B------:R-:W-:Y:S02]  /*11d50*/  LOP3.LUT R0, R5, 0x380, RZ, 0xc0, !PT ;  /* 0x0000038005007812 */ /* 0x000fe400078ec0ff */
[----:B------:R-:W-:Y:S02]  /*11d60*/  SHF.R.U64 R12, R12, 0x3, RZ ;  /* 0x000000030c0c7819 */ /* 0x000fe400000012ff */
[----:B------:R-:W-:-:S02]  /*11d70*/  SHF.R.U64 R24, R24, 0x3, RZ ;  /* 0x0000000318187819 */ /* 0x000fc400000012ff */
[----:B------:R-:W-:Y:S02]  /*11d80*/  SHF.R.U64 R28, R28, 0x3, RZ ;  /* 0x000000031c1c7819 */ /* 0x000fe400000012ff */
[----:B------:R-:W-:Y:S02]  /*11d90*/  SHF.R.U64 R32, R32, 0x3, RZ ;  /* 0x0000000320207819 */ /* 0x000fe400000012ff */
[----:B------:R-:W-:Y:S02]  /*11da0*/  SHF.R.U64 R36, R36, 0x3, RZ ;  /* 0x0000000324247819 */ /* 0x000fe400000012ff */
[----:B------:R-:W-:Y:S02]  /*11db0*/  LOP3.LUT R20, R7, R20, RZ, 0x3c, !PT ;  /* 0x0000001407147212 */ /* 0x000fe400078e3cff */
[----:B------:R-:W-:Y:S02]  /*11dc0*/  SHF.R.U64 R0, R0, 0x3, RZ ;  /* 0x0000000300007819 */ /* 0x000fe400000012ff */
        /* <DEDUP_REMOVED lines=10> */
[----:B------:R-:W-:Y:S01]  /*11e70*/  LOP3.LUT R40, R0, R5, RZ, 0x3c, !PT ;  /* 0x0000000500287212 */ /* 0x000fe200078e3cff */
[----:B------:R-:W-:Y:S01]  /*11e80*/  UIMAD UR10, UR4, UR13, UR10 ;  /* 0x0000000d040a72a4 */ /* 0x000fe2000f8e020a */
[----:B------:R1:W5:Y:S01]  /*11e90*/  LD.E.128 R4, desc[UR56][R20.64] ;  /* 0x0000003814047980 */ /* 0x000362000c101d00 */
[----:B------:R-:W-:-:S03]  /*11ea0*/  IMAD R0, R22, 0x20, R182 ;  /* 0x0000002016007824 */ /* 0x000fc600078e02b6 */
[----:B------:R-:W5:Y:S04]  /*11eb0*/  LD.E.128 R12, desc[UR56][R12.64] ;  /* 0x000000380c0c7980 */ /* 0x000f68000c101d00 */
[----:B------:R-:W5:Y:S01]  /*11ec0*/  LD.E.128 R24, desc[UR56][R24.64] ;  /* 0x0000003818187980 */ /* 0x000f62000c101d00 */
[----:B-1----:R-:W1:Y:S01]  /*11ed0*/  @P1 LDC R21, c[0x0][0xbec] ;  /* 0x0002fb00ff151b82 */ /* 0x002e620000000800 */
[----:B------:R-:W-:Y:S02]  /*11ee0*/  UIADD3 UR9, UR9, UR10, URZ ;  /* 0x0000000a09097290 */ /* 0x000fe4000fffe03f */
[----:B------:R-:W5:Y:S01]  /*11ef0*/  LD.E.128 R28, desc[UR56][R28.64] ;  /* 0x000000381c1c7980 */ /* 0x000f62000c101d00 */
[----:B------:R-:W-:Y:S01]  /*11f00*/  ULDC.64 UR10, c[0x0][0xae8] ;  /* 0x0002ba00000a7ab9 */ /* 0x000fe20000000a00 */
[----:B------:R-:W-:Y:S01]  /*11f10*/  VIADD R44, R0, UR41 ;  /* 0x00000029002c7c36 */ /* 0x000fe20008000000 */
[----:B------:R-:W-:Y:S01]  /*11f20*/  UIMAD.WIDE.U32 UR8, UR43, UR10, UR8 ;  /* 0x0000000a2b0872a5 */ /* 0x000fe2000f8e0008 */
[----:B------:R-:W5:Y:S01]  /*11f30*/  LD.E.128 R32, desc[UR56][R32.64] ;  /* 0x0000003820207980 */ /* 0x000f62000c101d00 */
[----:B------:R-:W-:-:S02]  /*11f40*/  USHF.R.S32.HI UR4, URZ, 0x1f, UR7 ;  /* 0x0000001f3f047899 */ /* 0x000fc40008011407 */
[----:B------:R-:W-:Y:S01]  /*11f50*/  UIMAD UR9, UR43, UR11, UR9 ;  /* 0x0000000b2b0972a4 */ /* 0x000fe2000f8e0209 */
[----:B------:R-:W5:Y:S02]  /*11f60*/  LD.E.128 R36, desc[UR56][R36.64] ;  /* 0x0000003824247980 */ /* 0x000f64000c101d00 */
[----:B------:R-:W-:Y:S02]  /*11f70*/  ULDC.64 UR10, c[0x0][0xaf0] ;  /* 0x0002bc00000a7ab9 */ /* 0x000fe40000000a00 */
[----:B------:R-:W-:Y:S01]  /*11f80*/  UIMAD UR4, UR4, UR10, URZ ;  /* 0x0000000a040472a4 */ /* 0x000fe2000f8e023f */
[----:B------:R-:W-:Y:S01]  /*11f90*/  IMAD.MOV.U32 R45, RZ, RZ, R44 ;  /* 0x000000ffff2d7224 */ /* 0x000fe200078e002c */
[----:B------:R-:W-:Y:S01]  /*11fa0*/  UIMAD.WIDE.U32 UR8, UR7, UR10, UR8 ;  /* 0x0000000a070872a5 */ /* 0x000fe2000f8e0008 */
[----:B------:R-:W5:Y:S01]  /*11fb0*/  LD.E.128 R40, desc[UR56][R40.64] ;  /* 0x0000003828287980 */ /* 0x000f62000c101d00 */
[----:B-1----:R-:W-:Y:S01]  /*11fc0*/  @P1 IMAD.HI.U32 R0, R44, R21, RZ ;  /* 0x000000152c001227 */ /* 0x002fe200078e00ff */
[----:B------:R-:W-:Y:S01]  /*11fd0*/  UIMAD UR4, UR7, UR11, UR4 ;  /* 0x0000000b070472a4 */ /* 0x000fe2000f8e0204 */
[----:B------:R-:W-:Y:S01]  /*11fe0*/  @!PT LDS RZ, [RZ] ;  /* 0x00000000fffff984 */ /* 0x000fe20000000800 */
[----:B------:R-:W-:Y:S01]  /*11ff0*/  @!PT LDS RZ, [RZ] ;  /* 0x00000000fffff984 */ /* 0x000fe20000000800 */
[----:B------:R-:W-:Y:S01]  /*12000*/  @!PT LDS RZ, [RZ] ;  /* 0x00000000fffff984 */ /* 0x000fe20000000800 */
[----:B------:R-:W-:Y:S01]  /*12010*/  @!PT LDS RZ, [RZ] ;  /* 0x00000000fffff984 */ /* 0x000fe20000000800 */
[----:B------:R1:W-:Y:S06]  /*12020*/  MEMBAR.ALL.CTA ;  /* 0x0000000000007992 */ /* 0x0003ec0000008000 */
[----:B-1----:R-:W1:Y:S01]  /*12030*/  FENCE.VIEW.ASYNC.S ;  /* 0x00000000000073c6 */ /* 0x002e620000000000 */
[----:B------:R-:W-:Y:S01]  /*12040*/  ULDC.64 UR10, c[0x0][0xae0] ;  /* 0x0002b800000a7ab9 */ /* 0x000fe20000000a00 */
[----:B0-----:R-:W-:Y:S01]  /*12050*/  @P1 SHF.R.U32.HI R45, RZ, R47, R0 ;  /* 0x0000002fff2d1219 */ /* 0x001fe20000011600 */
[----:B------:R-:W-:-:S03]  /*12060*/  UIADD3 UR4, UR9, UR4, URZ ;  /* 0x0000000409047290 */ /* 0x000fc6000fffe03f */
[--C-:B------:R-:W-:Y:S01]  /*12070*/  SHF.R.S32.HI R0, RZ, 0x1f, R45.reuse ;  /* 0x0000001fff007819 */ /* 0x100fe2000001142d */
[----:B------:R-:W-:Y:S02]  /*12080*/  IMAD.MOV R2, RZ, RZ, -R45 ;  /* 0x000000ffff027224 */ /* 0x000fe400078e0a2d */
[----:B------:R-:W-:Y:S02]  /*12090*/  IMAD.U32 R21, RZ, RZ, UR9 ;  /* 0x00000009ff157e24 */ /* 0x000fe4000f8e00ff */
[----:B------:R-:W-:Y:S02]  /*120a0*/  IMAD R0, R0, UR10, RZ ;  /* 0x0000000a00007c24 */ /* 0x000fe4000f8e02ff */
[----:B------:R-:W-:Y:S02]  /*120b0*/  IMAD R93, R93, R2, R44 ;  /* 0x000000025d5d7224 */ /* 0x000fe400078e022c */
[----:B------:R-:W-:Y:S01]  /*120c0*/  IMAD.U32 R20, RZ, RZ, UR8 ;  /* 0x00000008ff147e24 */ /* 0x000fe2000f8e00ff */
[----:B------:R-:W-:Y:S01]  /*120d0*/  ULDC.64 UR8, c[0x0][0xad8] ;  /* 0x0002b60000087ab9 */ /* 0x000fe20000000a00 */
[----:B------:R-:W-:-:S02]  /*120e0*/  IMAD.U32 R21, RZ, RZ, UR4 ;  /* 0x00000004ff157e24 */ /* 0x000fc4000f8e00ff */
[C---:B------:R-:W-:Y:S01]  /*120f0*/  IMAD R47, R45.reuse, UR11, R0 ;  /* 0x0000000b2d2f7c24 */ /* 0x040fe2000f8e0200 */
[----:B------:R-:W-:Y:S01]  /*12100*/  SHF.R.S32.HI R0, RZ, 0x1f, R93 ;  /* 0x0000001fff007819 */ /* 0x000fe2000001145d */
[----:B------:R-:W-:-:S04]  /*12110*/  IMAD.WIDE.U32 R20, R45, UR10, R20 ;  /* 0x0000000a2d147c25 */ /* 0x000fc8000f8e0014 */
[----:B------:R-:W-:Y:S02]  /*12120*/  IMAD.IADD R21, R21, 0x1, R47 ;  /* 0x0000000115157824 */ /* 0x000fe400078e022f */
[----:B------:R-:W-:Y:S02]  /*12130*/  IMAD R0, R0, UR8, RZ ;  /* 0x0000000800007c24 */ /* 0x000fe4000f8e02ff */
[----:B------:R-:W-:Y:S02]  /*12140*/  VIADD R49, R182, UR41 ;  /* 0x00000029b6317c36 */ /* 0x000fe40008000000 */
[C---:B------:R-:W-:Y:S02]  /*12150*/  IMAD R47, R93.reuse, UR9, R0 ;  /* 0x000000095d2f7c24 */ /* 0x040fe4000f8e0200 */
[----:B------:R-:W-:Y:S01]  /*12160*/  IMAD.WIDE.U32 R20, R93, UR8, R20 ;  /* 0x000000085d147c25 */ /* 0x000fe2000f8e0014 */
[----:B------:R-:W-:Y:S01]  /*12170*/  ISETP.GE.AND P2, PT, R49, R92, PT ;  /* 0x0000005c3100720c */ /* 0x000fe20003f46270 */
[----:B------:R-:W-:-:S02]  /*12180*/  ULDC.64 UR8, c[0x0][0xa80] ;  /* 0x0002a00000087ab9 */ /* 0x000fc40000000a00 */
[----:B------:R-:W-:Y:S01]  /*12190*/  IMAD.IADD R21, R21, 0x1, R47 ;  /* 0x0000000115157824 */ /* 0x000fe200078e022f */
[C---:B------:R-:W-:Y:S01]  /*121a0*/  LEA R0, P3, R20.reuse, UR8, 0x1 ;  /* 0x0000000814007c11 */ /* 0x040fe2000f8608ff */
[----:B------:R-:W-:Y:S02]  /*121b0*/  VIADD R3, R3, 0x22820 ;  /* 0x0002282003037836 */ /* 0x000fe40000000000 */
[----:B------:R-:W-:Y:S01]  /*121c0*/  VIADD R45, R49, 0x20 ;  /* 0x00000020312d7836 */ /* 0x000fe20000000000 */
[----:B------:R-:W-:Y:S02]  /*121d0*/  LEA.HI.X R44, R20, UR9, R21, 0x1, P3 ;  /* 0x00000009142c7c11 */ /* 0x000fe400098f0c15 */
[----:B------:R-:W-:Y:S02]  /*121e0*/  PRMT R3, RZ, 0x654, R3 ;  /* 0x00000654ff037816 */ /* 0x000fe40000000003 */
[-C--:B------:R-:W-:Y:S01]  /*121f0*/  ISETP.GE.AND P0, PT, R45, R92.reuse, PT ;  /* 0x0000005c2d00720c */ /* 0x080fe20003f06270 */
[----:B------:R-:W-:Y:S01]  /*12200*/  VIADD R45, R49, 0x40 ;  /* 0x00000040312d7836 */ /* 0x000fe20000000000 */
[----:B-1----:R0:W-:Y:S01]  /*12210*/  SYNCS.ARRIVE.TRANS64.RED.A1T0 RZ, [R3+URZ], RZ ;  /* 0x000000ff03ff79a7 */ /* 0x0021e2000810043f */
[----:B------:R0:W1:Y:S01]  /*12220*/  SHFL.IDX PT, R20, R0, RZ, 0x181f ;  /* 0x00181fff00147589 */ /* 0x00006200000e0000 */
[----:B------:R-:W-:Y:S03]  /*12230*/  BSSY B1, `(.L_x_1370) ;  /* 0x000000d000017945 */ /* 0x000fe60003800000 */
[----:B------:R0:W2:Y:S01]  /*12240*/  SHFL.IDX PT, R21, R44, RZ, 0x181f ;  /* 0x00181fff2c157589 */ /* 0x0000a200000e0000 */
[----:B------:R-:W-:Y:S01]  /*12250*/  ISETP.GE.AND P1, PT, R45, R92, PT ;  /* 0x0000005c2d00720c */ /* 0x000fe20003f26270 */
[----:B------:R-:W-:-:S12]  /*12260*/  @P2 BRA `(.L_x_1371) ;  /* 0x0000000000242947 */ /* 0x000fd80003800000 */
[----:B------:R-:W-:Y:S02]  /*12270*/  ULDC UR4, c[0x0][0xac8] ;  /* 0x0002b20000047ab9 */ /* 0x000fe40000000800 */
[----:B------:R-:W-:Y:S02]  /*12280*/  ISETP.GE.AND P2, PT, R18, UR4, PT ;  /* 0x0000000412007c0c */ /* 0x000fe4000bf46270 */
[----:B------:R-:W-:-:S11]  /*12290*/  ISETP.GE.AND P3, PT, R19, UR4, PT ;  /* 0x0000000413007c0c */ /* 0x000fd6000bf66270 */
[CC--:B-1----:R-:W-:Y:S02]  /*122a0*/  @!P2 LEA R2, P4, R18.reuse, R20.reuse, 0x1 ;  /* 0x000000141202a211 */ /* 0x0c2fe400078808ff */
[C---:B------:R-:W-:Y:S02]  /*122b0*/  @!P3 LEA R20, P5, R19.reuse, R20, 0x1 ;  /* 0x000000141314b211 */ /* 0x040fe400078a08ff */
[-C--:B0-2---:R-:W-:Y:S02]  /*122c0*/  @!P2 LEA.HI.X R3, R18, R21.reuse, R204, 0x1, P4 ;  /* 0x000000151203a211 */ /* 0x085fe400020f0ccc */
[----:B------:R-:W-:-:S03]  /*122d0*/  @!P3 LEA.HI.X R21, R19, R21, R203, 0x1, P5 ;  /* 0x000000151315b211 */ /* 0x000fc600028f0ccb */
[----:B-----5:R3:W-:Y:S04]  /*122e0*/  @!P2 ST.E.128 desc[UR56][R2.64], R4 ;  /* 0x000000040200a985 */ /* 0x0207e8000c101d38 */
[----:B------:R3:W-:Y:S02]  /*122f0*/  @!P3 ST.E.128 desc[UR56][R20.64], R28 ;  /* 0x0000001c1400b985 */ /* 0x0007e4000c101d38 */
.L_x_1371:
[----:B------:R-:W-:Y:S05]  /*12300*/  BSYNC B1 ;  /* 0x0000000000017941 */ /* 0x000fea0003800000 */
.L_x_1370:
[----:B---3-5:R3:W4:Y:S01]  /*12310*/  SHFL.IDX PT, R5, R44, 0x1, 0x181f ;  /* 0x00381f002c057f89 */ /* 0x02872200000e0000 */
[----:B------:R-:W-:Y:S03]  /*12320*/  BSSY B1, `(.L_x_1372) ;  /* 0x000000c000017945 */ /* 0x000fe60003800000 */
[----:B------:R3:W0:Y:S01]  /*12330*/  SHFL.IDX PT, R4, R0, 0x1, 0x181f ;  /* 0x00381f0000047f89 */ /* 0x00062200000e0000 */
[----:B------:R-:W-:Y:S05]  /*12340*/  @P0 BRA `(.L_x_1373) ;  /* 0x0000000000240947 */ /* 0x000fea0003800000 */
[----:B------:R-:W-:Y:S02]  /*12350*/  ULDC UR4, c[0x0][0xac8] ;  /* 0x0002b20000047ab9 */ /* 0x000fe40000000800 */
[----:B------:R-:W-:Y:S02]  /*12360*/  ISETP.GE.AND P3, PT, R18, UR4, PT ;  /* 0x0000000412007c0c */ /* 0x000fe4000bf66270 */
[----:B------:R-:W-:-:S11]  /*12370*/  ISETP.GE.AND P4, PT, R19, UR4, PT ;  /* 0x0000000413007c0c */ /* 0x000fd6000bf86270 */
[CC--:B0-----:R-:W-:Y:S02]  /*12380*/  @!P3 LEA R2, P0, R18.reuse, R4.reuse, 0x1 ;  /* 0x000000041202b211 */ /* 0x0c1fe400078008ff */
[C---:B------:R-:W-:Y:S02]  /*12390*/  @!P4 LEA R4, P2, R19.reuse, R4, 0x1 ;  /* 0x000000041304c211 */ /* 0x040fe400078408ff */
[-C--:B----4-:R-:W-:Y:S02]  /*123a0*/  @!P3 LEA.HI.X R3, R18, R5.reuse, R204, 0x1, P0 ;  /* 0x000000051203b211 */ /* 0x090fe400000f0ccc */
[----:B------:R-:W-:-:S03]  /*123b0*/  @!P4 LEA.HI.X R5, R19, R5, R203, 0x1, P2 ;  /* 0x000000051305c211 */ /* 0x000fc600010f0ccb */
[----:B------:R0:W-:Y:S04]  /*123c0*/  @!P3 ST.E.128 desc[UR56][R2.64], R8 ;  /* 0x000000080200b985 */ /* 0x0001e8000c101d38 */
[----:B------:R0:W-:Y:S02]  /*123d0*/  @!P4 ST.E.128 desc[UR56][R4.64], R32 ;  /* 0x000000200400c985 */ /* 0x0001e4000c101d38 */
.L_x_1373:
[----:B------:R-:W-:Y:S05]  /*123e0*/  BSYNC B1 ;  /* 0x0000000000017941 */ /* 0x000fea0003800000 */
.L_x_1372:
[----:B0---4-:R0:W4:Y:S01]  /*123f0*/  SHFL.IDX PT, R5, R44, 0x2, 0x181f ;  /* 0x00581f002c057f89 */ /* 0x01112200000e0000 */
        /* <DEDUP_REMOVED lines=12> */
.L_x_1375:
[----:B------:R-:W-:Y:S05]  /*124c0*/  BSYNC B1 ;  /* 0x0000000000017941 */ /* 0x000fea0003800000 */
.L_x_1374:
[----:B0-----:R-:W-:Y:S01]  /*124d0*/  VIADD R3, R49, 0x60 ;  /* 0x0000006031037836 */ /* 0x001fe20000000000 */
[----:B---3--:R-:W0:Y:S04]  /*124e0*/  SHFL.IDX PT, R44, R44, 0x3, 0x181f ;  /* 0x00781f002c2c7f89 */ /* 0x008e2800000e0000 */
[----:B------:R-:W-:Y:S01]  /*124f0*/  ISETP.GE.AND P0, PT, R3, R92, PT ;  /* 0x0000005c0300720c */ /* 0x000fe20003f06270 */
[----:B------:R-:W3:-:S12]  /*12500*/  SHFL.IDX PT, R0, R0, 0x3, 0x181f ;  /* 0x00781f0000007f89 */ /* 0x000ed800000e0000 */
[----:B------:R-:W-:Y:S05]  /*12510*/  @P0 BRA `(.L_x_1376) ;  /* 0x0000001800200947 */ /* 0x000fea0003800000 */
        /* <DEDUP_REMOVED lines=11> */
.L_x_1369:
[----:B------:R-:W-:Y:S01]  /*125d0*/  ULDC.64 UR12, c[0x0][0xb08] ;  /* 0x0002c200000c7ab9 */ /* 0x000fe20000000a00 */
[----:B0-----:R-:W0:Y:S01]  /*125e0*/  @P1 LDC R0, c[0x0][0xbec] ;  /* 0x0002fb00ff001b82 */ /* 0x001e220000000800 */
[----:B------:R-:W-:Y:S01]  /*125f0*/  UIMAD UR10, UR11, UR12, URZ ;  /* 0x0000000c0b0a72a4 */ /* 0x000fe2000f8e023f */
[----:B------:R-:W-:Y:S01]  /*12600*/  IMAD.MOV.U32 R7, RZ, RZ, R13 ;  /* 0x000000ffff077224 */ /* 0x000fe200078e000d */
[----:B------:R-:W-:Y:S01]  /*12610*/  UIMAD.WIDE.U32 UR8, UR4, UR12, URZ ;  /* 0x0000000c040872a5 */ /* 0x000fe2000f8e003f */
[----:B------:R-:W-:Y:S01]  /*12620*/  BSSY B1, `(.L_x_1377) ;  /* 0x000006d000017945 */ /* 0x000fe20003800000 */
[----:B------:R-:W-:Y:S02]  /*12630*/  UIMAD UR10, UR4, UR13, UR10 ;  /* 0x0000000d040a72a4 */ /* 0x000fe4000f8e020a */
[----:B------:R-:W-:Y:S01]  /*12640*/  USHF.R.S32.HI UR4, URZ, 0x1f, UR7 ;  /* 0x0000001f3f047899 */ /* 0x000fe20008011407 */
[----:B------:R-:W1:Y:S01]  /*12650*/  @P1 LDC R5, c[0x0][0xbf0] ;  /* 0x0002fc00ff051b82 */ /* 0x000e620000000800 */
[----:B------:R-:W-:-:S03]  /*12660*/  UIADD3 UR9, UR9, UR10, URZ ;  /* 0x0000000a09097290 */ /* 0x000fc6000fffe03f */
[----:B------:R-:W-:Y:S02]  /*12670*/  ULDC.64 UR10, c[0x0][0xb38] ;  /* 0x0002ce00000a7ab9 */ /* 0x000fe40000000a00 */
[----:B------:R-:W-:-:S04]  /*12680*/  UIMAD.WIDE.U32 UR8, UR43, UR10, UR8 ;  /* 0x0000000a2b0872a5 */ /* 0x000fc8000f8e0008 */
[----:B------:R-:W-:-:S03]  /*12690*/  UIMAD UR9, UR43, UR11, UR9 ;  /* 0x0000000b2b0972a4 */ /* 0x000fc6000f8e0209 */
[----:B------:R-:W-:Y:S02]  /*126a0*/  ULDC.64 UR10, c[0x0][0xb40] ;  /* 0x0002d000000a7ab9 */ /* 0x000fe40000000a00 */
[----:B------:R-:W-:Y:S01]  /*126b0*/  UIMAD UR4, UR4, UR10, URZ ;  /* 0x0000000a040472a4 */ /* 0x000fe2000f8e023f */
[----:B0-----:R-:W-:Y:S01]  /*126c0*/  @P1 IMAD.HI.U32 R0, R13, R0, RZ ;  /* 0x000000000d001227 */ /* 0x001fe200078e00ff */
[----:B------:R-:W-:Y:S02]  /*126d0*/  UIMAD.WIDE.U32 UR8, UR7, UR10, UR8 ;  /* 0x0000000a070872a5 */ /* 0x000fe4000f8e0008 */
[----:B------:R-:W-:-:S03]  /*126e0*/  UIMAD UR4, UR7, UR11, UR4 ;  /* 0x0000000b070472a4 */ /* 0x000fc6000f8e0204 */
[----:B------:R-:W-:Y:S01]  /*126f0*/  ULDC.64 UR10, c[0x0][0xb48] ;  /* 0x0002d200000a7ab9 */ /* 0x000fe20000000a00 */
[----:B------:R-:W-:Y:S01]  /*12700*/  UIADD3 UR9, UR9, UR4, URZ ;  /* 0x0000000409097290 */ /* 0x000fe2000fffe03f */
[----:B-1----:R-:W-:-:S03]  /*12710*/  @P1 SHF.R.U32.HI R7, RZ, R5, R0 ;  /* 0x00000005ff071219 */ /* 0x002fc60000011600 */
[----:B------:R-:W-:Y:S01]  /*12720*/  UIMAD.WIDE.U32 UR8, UR39, UR10, UR8 ;  /* 0x0000000a270872a5 */ /* 0x000fe2000f8e0008 */
[--C-:B------:R-:W-:Y:S01]  /*12730*/  SHF.R.S32.HI R0, RZ, 0x1f, R7.reuse ;  /* 0x0000001fff007819 */ /* 0x100fe20000011407 */
[----:B------:R-:W-:Y:S02]  /*12740*/  IMAD.MOV R2, RZ, RZ, -R7 ;  /* 0x000000ffff027224 */ /* 0x000fe400078e0a07 */
[----:B------:R-:W-:Y:S02]  /*12750*/  UIMAD UR39, UR39, UR11, UR9 ;  /* 0x0000000b272772a4 */ /* 0x000fe4000f8e0209 */
[----:B------:R-:W-:Y:S01]  /*12760*/  IMAD R93, R93, R2, R13 ;  /* 0x000000025d5d7224 */ /* 0x000fe200078e020d */
[----:B------:R-:W-:Y:S01]  /*12770*/  ULDC.64 UR10, c[0x0][0xb30] ;  /* 0x0002cc00000a7ab9 */ /* 0x000fe20000000a00 */
[----:B------:R-:W-:Y:S02]  /*12780*/  IMAD.U32 R5, RZ, RZ, UR9 ;  /* 0x00000009ff057e24 */ /* 0x000fe4000f8e00ff */
[----:B------:R-:W-:-:S02]  /*12790*/  IMAD R0, R0, UR10, RZ ;  /* 0x0000000a00007c24 */ /* 0x000fc4000f8e02ff */
        /* <DEDUP_REMOVED lines=11> */
[----:B------:R-:W-:Y:S01]  /*12850*/  VIADD R2, R3, 0x22820 ;  /* 0x0002282003027836 */ /* 0x000fe20000000000 */
[----:B------:R-:W-:Y:S01]  /*12860*/  LEA R0, P1, R4, UR8, 0x2 ;  /* 0x0000000804007c11 */ /* 0x000fe2000f8210ff */
[----:B------:R-:W-:-:S03]  /*12870*/  IMAD.IADD R3, R5, 0x1, R7 ;  /* 0x0000000105037824 */ /* 0x000fc600078e0207 */
[----:B------:R-:W-:Y:S01]  /*12880*/  PRMT R2, RZ, 0x654, R2 ;  /* 0x00000654ff027816 */ /* 0x000fe20000000002 */
[----:B------:R0:W1:Y:S01]  /*12890*/  SHFL.IDX PT, R12, R0, RZ, 0x1c1f ;  /* 0x001c1fff000c7589 */ /* 0x00006200000e0000 */
[----:B------:R-:W-:Y:S02]  /*128a0*/  LEA.HI.X R14, R4, UR9, R3, 0x2, P1 ;  /* 0x00000009040e7c11 */ /* 0x000fe400088f1403 */
[----:B------:R0:W-:Y:S03]  /*128b0*/  SYNCS.ARRIVE.TRANS64.RED.A1T0 RZ, [R2+URZ], RZ ;  /* 0x000000ff02ff79a7 */ /* 0x0001e6000810043f */
[----:B------:R0:W2:Y:S01]  /*128c0*/  SHFL.IDX PT, R13, R14, RZ, 0x1c1f ;  /* 0x001c1fff0e0d7589 */ /* 0x0000a200000e0000 */
[----:B------:R-:W-:Y:S05]  /*128d0*/  @P2 BRA `(.L_x_1378) ;  /* 0x0000000400042947 */ /* 0x000fea0003800000 */
[----:B------:R-:W-:Y:S02]  /*128e0*/  ULDC UR4, c[0x0][0xac8] ;  /* 0x0002b20000047ab9 */ /* 0x000fe40000000800 */
[----:B------:R-:W-:Y:S02]  /*128f0*/  ISETP.GE.AND P1, PT, R16, UR4, PT ;  /* 0x0000000410007c0c */ /* 0x000fe4000bf26270 */
[----:B------:R-:W-:Y:S02]  /*12900*/  ISETP.GE.AND P4, PT, R181, UR4, PT ;  /* 0x00000004b5007c0c */ /* 0x000fe4000bf86270 */
[----:B------:R-:W-:Y:S02]  /*12910*/  ISETP.GE.AND P3, PT, R180, UR4, PT ;  /* 0x00000004b4007c0c */ /* 0x000fe4000bf66270 */
[----:B------:R-:W-:-:S07]  /*12920*/  ISETP.GE.AND P2, PT, R179, UR4, PT ;  /* 0x00000004b3007c0c */ /* 0x000fce000bf46270 */
[CC--:B01----:R-:W-:Y:S02]  /*12930*/  @!P1 LEA R2, P5, R16.reuse, R12.reuse, 0x2 ;  /* 0x0000000c10029211 */ /* 0x0c3fe400078a10ff */
[CC--:B------:R-:W-:Y:S02]  /*12940*/  @!P4 LEA R4, P6, R181.reuse, R12.reuse, 0x2 ;  /* 0x0000000cb504c211 */ /* 0x0c0fe400078c10ff */
[-C--:B--2---:R-:W-:Y:S02]  /*12950*/  @!P1 LEA.HI.X R3, R16, R13.reuse, R199, 0x2, P5 ;  /* 0x0000000d10039211 */ /* 0x084fe400028f14c7 */
[----:B------:R-:W-:Y:S02]  /*12960*/  @!P4 LEA.HI.X R5, R181, R13, R198, 0x2, P6 ;  /* 0x0000000db505c211 */ /* 0x000fe400030f14c6 */
[----:B------:R-:W-:Y:S01]  /*12970*/  @!P3 LEA R6, P5, R180, R12, 0x2 ;  /* 0x0000000cb406b211 */ /* 0x000fe200078a10ff */
[----:B------:R0:W-:Y:S01]  /*12980*/  @!P1 ST.E.64 desc[UR56][R2.64], R32 ;  /* 0x0000002002009985 */ /* 0x0001e2000c101b38 */
        /* <DEDUP_REMOVED lines=8> */
[CC--:B------:R-:W-:Y:S02]  /*12a10*/  @!P1 LEA R10, P5, R178.reuse, R12.reuse, 0x2 ;  /* 0x0000000cb20a9211 */ /* 0x0c0fe400078a10ff */
[----:B------:R3:W-:Y:S01]  /*12a20*/  @!P2 ST.E.64 desc[UR56][R8.64], R42 ;  /* 0x0000002a0800a985 */ /* 0x0007e2000c101b38 */
[----:B------:R-:W-:Y:S02]  /*12a30*/  ISETP.GE.AND P2, PT, R175, UR4, PT ;  /* 0x00000004af007c0c */ /* 0x000fe4000bf46270 */
[----:B------:R-:W-:Y:S02]  /*12a40*/  @!P1 LEA.HI.X R11, R178, R13, R195, 0x2, P5 ;  /* 0x0000000db20b9211 */ /* 0x000fe400028f14c3 */
[----:B0-----:R-:W-:-:S03]  /*12a50*/  @!P4 LEA R2, P6, R177, R12, 0x2 ;  /* 0x0000000cb102c211 */ /* 0x001fc600078c10ff */
[----:B------:R0:W-:Y:S01]  /*12a60*/  @!P1 ST.E.64 desc[UR56][R10.64], R48 ;  /* 0x000000300a009985 */ /* 0x0001e2000c101b38 */
[----:B------:R-:W-:Y:S02]  /*12a70*/  ISETP.GE.AND P1, PT, R174, UR4, PT ;  /* 0x00000004ae007c0c */ /* 0x000fe4000bf26270 */
[-C--:B------:R-:W-:Y:S02]  /*12a80*/  @!P4 LEA.HI.X R3, R177, R13.reuse, R194, 0x2, P6 ;  /* 0x0000000db103c211 */ /* 0x080fe400030f14c2 */
[CC--:B-1----:R-:W-:Y:S02]  /*12a90*/  @!P3 LEA R4, P6, R176.reuse, R12.reuse, 0x2 ;  /* 0x0000000cb004b211 */ /* 0x0c2fe400078c10ff */
[----:B--2---:R-:W-:Y:S01]  /*12aa0*/  @!P2 LEA R6, P5, R175, R12, 0x2 ;  /* 0x0000000caf06a211 */ /* 0x004fe200078a10ff */
[----:B------:R1:W-:Y:S01]  /*12ab0*/  @!P4 ST.E.64 desc[UR56][R2.64], R50 ;  /* 0x000000320200c985 */ /* 0x0003e2000c101b38 */
[----:B------:R-:W-:Y:S02]  /*12ac0*/  @!P3 LEA.HI.X R5, R176, R13, R193, 0x2, P6 ;  /* 0x0000000db005b211 */ /* 0x000fe400030f14c1 */
[----:B------:R-:W-:-:S02]  /*12ad0*/  ISETP.GE.AND P4, PT, R173, UR4, PT ;  /* 0x00000004ad007c0c */ /* 0x000fc4000bf86270 */
[----:B------:R-:W-:Y:S01]  /*12ae0*/  ISETP.GE.AND P6, PT, R172, UR4, PT ;  /* 0x00000004ac007c0c */ /* 0x000fe2000bfc6270 */
[----:B------:R2:W-:Y:S01]  /*12af0*/  @!P3 ST.E.64 desc[UR56][R4.64], R56 ;  /* 0x000000380400b985 */ /* 0x0005e2000c101b38 */
[----:B------:R-:W-:Y:S02]  /*12b00*/  @!P2 LEA.HI.X R7, R175, R13, R192, 0x2, P5 ;  /* 0x0000000daf07a211 */ /* 0x000fe400028f14c0 */
[----:B---3--:R-:W-:-:S03]  /*12b10*/  @!P1 LEA R8, P3, R174, R12, 0x2 ;  /* 0x0000000cae089211 */ /* 0x008fc600078610ff */
        /* <DEDUP_REMOVED lines=11> */
[----:B--2---:R-:W-:Y:S02]  /*12bd0*/  @!P2 LEA R4, P3, R171, R12, 0x2 ;  /* 0x0000000cab04a211 */ /* 0x004fe400078610ff */
[----:B------:R-:W-:Y:S01]  /*12be0*/  ISETP.GE.AND P4, PT, R169, UR4, PT ;  /* 0x00000004a9007c0c */ /* 0x000fe2000bf86270 */
[----:B------:R4:W-:Y:S01]  /*12bf0*/  @!P6 ST.E.64 desc[UR56][R2.64], R72 ;  /* 0x000000480200e985 */ /* 0x0009e2000c101b38 */
[----:B------:R-:W-:Y:S02]  /*12c00*/  ISETP.GE.AND P6, PT, R168, UR4, PT ;  /* 0x00000004a8007c0c */ /* 0x000fe4000bfc6270 */
[----:B------:R-:W-:-:S02]  /*12c10*/  @!P2 LEA.HI.X R5, R171, R13, R188, 0x2, P3 ;  /* 0x0000000dab05a211 */ /* 0x000fc400018f14bc */
[----:B---3--:R-:W-:-:S03]  /*12c20*/  @!P1 LEA R6, P3, R170, R12, 0x2 ;  /* 0x0000000caa069211 */ /* 0x008fc600078610ff */
        /* <DEDUP_REMOVED lines=12> */
.L_x_1378:
[----:B------:R-:W-:Y:S05]  /*12cf0*/  BSYNC B1 ;  /* 0x0000000000017941 */ /* 0x000fea0003800000 */
.L_x_1377:
[----:B0-----:R-:W0:Y:S04]  /*12d00*/  SHFL.IDX PT, R14, R14, 0x1, 0x1c1f ;  /* 0x003c1f000e0e7f89 */ /* 0x001e2800000e0000 */
[----:B------:R-:W3:Y:S01]  /*12d10*/  SHFL.IDX PT, R0, R0, 0x1, 0x1c1f ;  /* 0x003c1f0000007f89 */ /* 0x000ee200000e0000 */
[----:B------:R-:W-:Y:S05]  /*12d20*/  @P0 BRA `(.L_x_1376) ;  /* 0x00000010001c0947 */ /* 0x000fea0003800000 */
[----:B------:R-:W-:Y:S02]  /*12d30*/  ULDC UR4, c[0x0][0xac8] ;  /* 0x0002b20000047ab9 */ /* 0x000fe40000000800 */
[----:B------:R-:W-:Y:S02]  /*12d40*/  ISETP.GE.AND P3, PT, R16, UR4, PT ;  /* 0x0000000410007c0c */ /* 0x000fe4000bf66270 */
[----:B------:R-:W-:Y:S02]  /*12d50*/  ISETP.GE.AND P1, PT, R181, UR4, PT ;  /* 0x00000004b5007c0c */ /* 0x000fe4000bf26270 */
[----:B------:R-:W-:Y:S02]  /*12d60*/  ISETP.GE.AND P0, PT, R180, UR4, PT ;  /* 0x00000004b4007c0c */ /* 0x000fe4000bf06270 */
[----:B------:R-:W-:-:S07]  /*12d70*/  ISETP.GE.AND P4, PT, R179, UR4, PT ;  /* 0x00000004b3007c0c */ /* 0x000fce000bf86270 */
[CC--:B---34-:R-:W-:Y:S02]  /*12d80*/  @!P3 LEA R2, P2, R16.reuse, R0.reuse, 0x2 ;  /* 0x000000001002b211 */ /* 0x0d8fe400078410ff */
[----:B------:R-:W-:Y:S02]  /*12d90*/  @!P1 LEA R4, P6, R181, R0, 0x2 ;  /* 0x00000000b5049211 */ /* 0x000fe400078c10ff */
[----:B0-----:R-:W-:Y:S02]  /*12da0*/  @!P3 LEA.HI.X R3, R16, R14, R199, 0x2, P2 ;  /* 0x0000000e1003b211 */ /* 0x001fe400010f14c7 */
[----:B------:R-:W-:Y:S02]  /*12db0*/  ISETP.GE.AND P2, PT, R178, UR4, PT ;  /* 0x00000004b2007c0c */ /* 0x000fe4000bf46270 */
[----:B------:R-:W-:Y:S01]  /*12dc0*/  @!P0 LEA R6, P5, R180, R0, 0x2 ;  /* 0x00000000b4068211 */ /* 0x000fe200078a10ff */
[----:B------:R0:W-:Y:S01]  /*12dd0*/  @!P3 ST.E.64 desc[UR56][R2.64], R36 ;  /* 0x000000240200b985 */ /* 0x0001e2000c101b38 */
[----:B------:R-:W-:-:S02]  /*12de0*/  ISETP.GE.AND P3, PT, R177, UR4, PT ;  /* 0x00000004b1007c0c */ /* 0x000fc4000bf66270 */
[-C--:B------:R-:W-:Y:S02]  /*12df0*/  @!P1 LEA.HI.X R5, R181, R14.reuse, R198, 0x2, P6 ;  /* 0x0000000eb5059211 */ /* 0x080fe400030f14c6 */
[----:B------:R-:W-:-:S03]  /*12e00*/  @!P0 LEA.HI.X R7, R180, R14, R197, 0x2, P5 ;  /* 0x0000000eb4078211 */ /* 0x000fc600028f14c5 */
[----:B------:R3:W-:Y:S01]  /*12e10*/  @!P1 ST.E.64 desc[UR56][R4.64], R38 ;  /* 0x0000002604009985 */ /* 0x0007e2000c101b38 */
[CC--:B------:R-:W-:Y:S02]  /*12e20*/  @!P4 LEA R8, P1, R179.reuse, R0.reuse, 0x2 ;  /* 0x00000000b308c211 */ /* 0x0c0fe400078210ff */
[----:B------:R-:W-:Y:S01]  /*12e30*/  @!P2 LEA R10, P6, R178, R0, 0x2 ;  /* 0x00000000b20aa211 */ /* 0x000fe200078c10ff */
[----:B------:R4:W-:Y:S01]  /*12e40*/  @!P0 ST.E.64 desc[UR56][R6.64], R44 ;  /* 0x0000002c06008985 */ /* 0x0009e2000c101b38 */
[----:B------:R-:W-:Y:S02]  /*12e50*/  ISETP.GE.AND P0, PT, R176, UR4, PT ;  /* 0x00000004b0007c0c */ /* 0x000fe4000bf06270 */
[----:B------:R-:W-:Y:S02]  /*12e60*/  @!P4 LEA.HI.X R9, R179, R14, R196, 0x2, P1 ;  /* 0x0000000eb309c211 */ /* 0x000fe400008f14c4 */
[----:B------:R-:W-:Y:S02]  /*12e70*/  ISETP.GE.AND P1, PT, R175, UR4, PT ;  /* 0x00000004af007c0c */ /* 0x000fe4000bf26270 */
[----:B-1----:R-:W-:Y:S01]  /*12e80*/  @!P3 LEA R12, P5, R177, R0, 0x2 ;  /* 0x00000000b10cb211 */ /* 0x002fe200078a10ff */
[----:B------:R1:W-:Y:S01]  /*12e90*/  @!P4 ST.E.64 desc[UR56][R8.64], R46 ;  /* 0x0000002e0800c985 */ /* 0x0003e2000c101b38 */
[----:B------:R-:W-:-:S02]  /*12ea0*/  @!P2 LEA.HI.X R11, R178, R14, R195, 0x2, P6 ;  /* 0x0000000eb20ba211 */ /* 0x000fc400030f14c3 */
[----:B------:R-:W-:Y:S02]  /*12eb0*/  ISETP.GE.AND P4, PT, R174, UR4, PT ;  /* 0x00000004ae007c0c */ /* 0x000fe4000bf86270 */
[----:B--2---:R-:W-:Y:S01]  /*12ec0*/  @!P3 LEA.HI.X R13, R177, R14, R194, 0x2, P5 ;  /* 0x0000000eb10db211 */ /* 0x004fe200028f14c2 */
[----:B------:R2:W-:Y:S01]  /*12ed0*/  @!P2 ST.E.64 desc[UR56][R10.64], R52 ;  /* 0x000000340a00a985 */ /* 0x0005e2000c101b38 */
[----:B0-----:R-:W-:-:S03]  /*12ee0*/  @!P0 LEA R2, P2, R176, R0, 0x2 ;  /* 0x00000000b0028211 */ /* 0x001fc600078410ff */
[----:B------:R-:W-:Y:S01]  /*12ef0*/  @!P3 ST.E.64 desc[UR56][R12.64], R54 ;  /* 0x000000360c00b985 */ /* 0x000fe2000c101b38 */
[----:B------:R-:W-:Y:S02]  /*12f00*/  ISETP.GE.AND P3, PT, R173, UR4, PT ;  /* 0x00000004ad007c0c */ /* 0x000fe4000bf66270 */
[C---:B---3--:R-:W-:Y:S02]  /*12f10*/  @!P1 LEA R4, P5, R175.reuse, R0, 0x2 ;  /* 0x00000000af049211 */ /* 0x048fe400078a10ff */
[----:B------:R-:W-:Y:S02]  /*12f20*/  @!P0 LEA.HI.X R3, R176, R14, R193, 0x2, P2 ;  /* 0x0000000eb0038211 */ /* 0x000fe400010f14c1 */
[----:B------:R-:W-:Y:S02]  /*12f30*/  ISETP.GE.AND P2, PT, R172, UR4, PT ;  /* 0x00000004ac007c0c */ /* 0x000fe4000bf46270 */
[----:B----4-:R-:W-:Y:S01]  /*12f40*/  @!P4 LEA R6, P6, R174, R0, 0x2 ;  /* 0x00000000ae06c211 */ /* 0x010fe200078c10ff */
[----:B------:R0:W-:Y:S01]  /*12f50*/  @!P0 ST.E.64 desc[UR56][R2.64], R60 ;  /* 0x0000003c02008985 */ /* 0x0001e2000c101b38 */
[----:B------:R-:W-:-:S02]  /*12f60*/  @!P1 LEA.HI.X R5, R175, R14, R192, 0x2, P5 ;  /* 0x0000000eaf059211 */ /* 0x000fc400028f14c0 */
[----:B------:R-:W-:Y:S02]  /*12f70*/  @!P4 LEA.HI.X R7, R174, R14, R191, 0x2, P6 ;  /* 0x0000000eae07c211 */ /* 0x000fe400030f14bf */
[----:B------:R-:W-:Y:S01]  /*12f80*/  ISETP.GE.AND P0, PT, R171, UR4, PT ;  /* 0x00000004ab007c0c */ /* 0x000fe2000bf06270 */
[----:B------:R3:W-:Y:S01]  /*12f90*/  @!P1 ST.E.64 desc[UR56][R4.64], R62 ;  /* 0x0000003e04009985 */ /* 0x0007e2000c101b38 */
[C---:B-1----:R-:W-:Y:S02]  /*12fa0*/  @!P3 LEA R8, P1, R173.reuse, R0, 0x2 ;  /* 0x00000000ad08b211 */ /* 0x042fe400078210ff */
[----:B------:R-:W-:Y:S01]  /*12fb0*/  ISETP.GE.AND P5, PT, R170, UR4, PT ;  /* 0x00000004aa007c0c */ /* 0x000fe2000bfa6270 */
[----:B------:R1:W-:Y:S01]  /*12fc0*/  @!P4 ST.E.64 desc[UR56][R6.64], R68 ;  /* 0x000000440600c985 */ /* 0x0003e2000c101b38 */
[----:B------:R-:W-:Y:S02]  /*12fd0*/  @!P3 LEA.HI.X R9, R173, R14, R190, 0x2, P1 ;  /* 0x0000000ead09b211 */ /* 0x000fe400008f14be */
[----:B------:R-:W-:-:S02]  /*12fe0*/  ISETP.GE.AND P4, PT, R169, UR4, PT ;  /* 0x00000004a9007c0c */ /* 0x000fc4000bf86270 */
[----:B------:R-:W-:Y:S01]  /*12ff0*/  ISETP.GE.AND P1, PT, R168, UR4, PT ;  /* 0x00000004a8007c0c */ /* 0x000fe2000bf26270 */
[----:B------:R4:W-:Y:S01]  /*13000*/  @!P3 ST.E.64 desc[UR56][R8.64], R70 ;  /* 0x000000460800b985 */ /* 0x0009e2000c101b38 */
[CC--:B--2---:R-:W-:Y:S02]  /*13010*/  @!P2 LEA R10, P6, R172.reuse, R0.reuse, 0x2 ;  /* 0x00000000ac0aa211 */ /* 0x0c4fe400078c10ff */
[C---:B0-----:R-:W-:Y:S02]  /*13020*/  @!P0 LEA R2, P3, R171.reuse, R0, 0x2 ;  /* 0x00000000ab028211 */ /* 0x041fe400078610ff */
[-C--:B------:R-:W-:Y:S02]  /*13030*/  @!P2 LEA.HI.X R11, R172, R14.reuse, R189, 0x2, P6 ;  /* 0x0000000eac0ba211 */ /* 0x080fe400030f14bd */
[----:B------:R-:W-:-:S03]  /*13040*/  @!P0 LEA.HI.X R3, R171, R14, R188, 0x2, P3 ;  /* 0x0000000eab038211 */ /* 0x000fc600018f14bc */
[----:B------:R4:W-:Y:S01]  /*13050*/  @!P2 ST.E.64 desc[UR56][R10.64], R76 ;  /* 0x0000004c0a00a985 */ /* 0x0009e2000c101b38 */
[-C--:B---3--:R-:W-:Y:S02]  /*13060*/  @!P5 LEA R4, P2, R170, R0.reuse, 0x2 ;  /* 0x00000000aa04d211 */ /* 0x088fe400078410ff */
[CC--:B-1----:R-:W-:Y:S01]  /*13070*/  @!P4 LEA R6, P3, R169.reuse, R0.reuse, 0x2 ;  /* 0x00000000a906c211 */ /* 0x0c2fe200078610ff */
        /* <DEDUP_REMOVED lines=10> */
[----:B----4-:R-:W-:-:S04]  /*13120*/  LEA R2, P0, R23, R0, 0x2 ;  /* 0x0000000017027211 */ /* 0x010fc800078010ff */
[----:B------:R-:W-:-:S05]  /*13130*/  LEA.HI.X R3, R23, R14, R184, 0x2, P0 ;  /* 0x0000000e17037211 */ /* 0x000fca00000f14b8 */
[----:B------:R0:W-:Y:S01]  /*13140*/  ST.E.64 desc[UR56][R2.64], R30 ;  /* 0x0000001e02007985 */ /* 0x0001e2000c101b38 */
[----:B------:R-:W-:Y:S05]  /*13150*/  BRA `(.L_x_1376) ;  /* 0x0000000c00107947 */ /* 0x000fea0003800000 */
.L_x_1367:
[----:B------:R-:W-:Y:S02]  /*13160*/  ULDC.64 UR8, c[0x0][0xc00] ;  /* 0x0003000000087ab9 */ /* 0x000fe40000000a00 */
[----:B------:R-:W-:-:S04]  /*13170*/  UISETP.NE.U32.AND UP0, UPT, UR8, URZ, UPT ;  /* 0x0000003f0800728c */ /* 0x000fc8000bf05070 */
[----:B------:R-:W-:-:S03]  /*13180*/  UISETP.NE.AND.EX UP0, UPT, UR9, URZ, UPT, UP0 ;  /* 0x0000003f0900728c */ /* 0x000fc6000bf05300 */
[----:B------:R-:W-:Y:S02]  /*13190*/  ULDC.64 UR8, c[0x0][0xc00] ;  /* 0x0003000000087ab9 */ /* 0x000fe40000000a00 */
[----:B------:R-:W-:Y:S01]  /*131a0*/  UIMAD.WIDE UR8, UR42, 0x4, UR8 ;  /* 0x000000042a0878a5 */ /* 0x000fe2000f8e0208 */
[----:B------:R-:W-:-:S05]  /*131b0*/  PLOP3.LUT P1, PT, PT, PT, UP0, 0x80, 0x0 ;  /* 0x000000000000781c */ /* 0x000fca0003f2f008 */
[----:B------:R-:W-:Y:S02]  /*131c0*/  IMAD.U32 R2, RZ, RZ, UR8 ;  /* 0x00000008ff027e24 */ /* 0x000fe4000f8e00ff */
[----:B------:R-:W-:Y:S01]  /*131d0*/  IMAD.U32 R3, RZ, RZ, UR9 ;  /* 0x00000009ff037e24 */ /* 0x000fe2000f8e00ff */
[----:B------:R-:W-:Y:S02]  /*131e0*/  ULDC.64 UR8, c[0x0][0xc08] ;  /* 0x0003020000087ab9 */ /* 0x000fe40000000a00 */
[----:B------:R-:W-:Y:S01]  /*131f0*/  UISETP.NE.U32.AND UP1, UPT, UR8, URZ, UPT ;  /* 0x0000003f0800728c */ /* 0x000fe2000bf25070 */
[----:B------:R-:W-:Y:S02]  /*13200*/  ULDC UR4, c[0x0][0xa88] ;  /* 0x0002a20000047ab9 */ /* 0x000fe40000000800 */
[----:B------:R-:W2:Y:S01]  /*13210*/  @P1 LDG.E R6, desc[UR56][R2.64] ;  /* 0x0000003802061981 */ /* 0x000ea2000c1e1900 */
[----:B------:R-:W-:Y:S01]  /*13220*/  UISETP.NE.AND.EX UP1, UPT, UR9, URZ, UPT, UP1 ;  /* 0x0000003f0900728c */ /* 0x000fe2000bf25310 */
[----:B------:R-:W-:-:S05]  /*13230*/  IMAD.U32 R0, RZ, RZ, UR4 ;  /* 0x00000004ff007e24 */ /* 0x000fca000f8e00ff */
        /* <DEDUP_REMOVED lines=8> */
[----:B--2---:R-:W-:Y:S01]  /*132c0*/  @P1 R2UR UR4, R6 ;  /* 0x00000000060412ca */ /* 0x004fe200000e0000 */
[----:B0-----:R-:W-:-:S14]  /*132d0*/  @P2 BRA `(.L_x_1379) ;  /* 0x0000000000102947 */ /* 0x001fdc0003800000 */
[----:B------:R-:W-:Y:S05]  /*132e0*/  @!P1 BRA `(.L_x_1379) ;  /* 0x00000000000c9947 */ /* 0x000fea0003800000 */
[----:B------:R-:W2:Y:S04]  /*132f0*/  LDG.E R5, desc[UR56][R2.64] ;  /* 0x0000003802057981 */ /* 0x000ea8000c1e1900 */
[----:B-----5:R-:W2:Y:S02]  /*13300*/  LDG.E R0, desc[UR56][R2.64+0x4] ;  /* 0x0000043802007981 */ /* 0x020ea4000c1e1900 */
[----:B--2---:R-:W-:-:S07]  /*13310*/  IMAD.IADD R0, R0, 0x1, -R5 ;  /* 0x0000000100007824 */ /* 0x004fce00078e0a05 */
.L_x_1379:
[----:B------:R-:W-:Y:S01]  /*13320*/  USHF.R.S32.HI UR12, URZ, 0x1f, UR42 ;  /* 0x0000001f3f0c7899 */ /* 0x000fe2000801142a */
[----:B------:R-:W-:Y:S01]  /*13330*/  BSSY B1, `(.L_x_1380) ;  /* 0x000003a000017945 */ /* 0x000fe20003800000 */
[----:B------:R-:W-:Y:S02]  /*13340*/  USHF.R.S32.HI UR18, URZ, 0x1f, UR4 ;  /* 0x0000001f3f127899 */ /* 0x000fe40008011404 */
[----:B------:R-:W-:Y:S02]  /*13350*/  USEL UR7, UR42, URZ, !UP0 ;  /* 0x0000003f2a077287 */ /* 0x000fe4000c000000 */
[----:B------:R-:W-:Y:S01]  /*13360*/  USEL UR12, UR12, URZ, !UP0 ;  /* 0x0000003f0c0c7287 */ /* 0x000fe2000c000000 */
[----:B------:R-:W-:Y:S11]  /*13370*/  @P0 BRA `(.L_x_1381) ;  /* 0x0000000000d40947 */ /* 0x000ff60003800000 */
[----:B------:R-:W0:Y:S01]  /*13380*/  S2R R3, SR_TID.X ;  /* 0x0000000000037919 */ /* 0x000e220000002100 */
[----:B------:R-:W1:Y:S01]  /*13390*/  LDC R9, c[0x0][0xbe8] ;  /* 0x0002fa00ff097b82 */ /* 0x000e620000000800 */
[----:B------:R-:W-:Y:S02]  /*133a0*/  IMAD.U32 R4, RZ, RZ, UR41 ;  /* 0x00000029ff047e24 */ /* 0x000fe4000f8e00ff */
[----:B-1---5:R-:W-:-:S03]  /*133b0*/  IMAD R2, R0, R9, RZ ;  /* 0x0000000900027224 */ /* 0x022fc600078e02ff */
[----:B0-----:R-:W-:-:S04]  /*133c0*/  IADD3 R4, R4, -0x80, R3 ;  /* 0xffffff8004047810 */ /* 0x001fc80007ffe003 */
[----:B------:R-:W-:-:S13]  /*133d0*/  ISETP.GE.AND P0, PT, R4, R2, PT ;  /* 0x000000020400720c */ /* 0x000fda0003f06270 */
[----:B------:R-:W-:Y:S05]  /*133e0*/  @P0 BRA `(.L_x_1381) ;  /* 0x0000000000b80947 */ /* 0x000fea0003800000 */
[----:B------:R-:W-:Y:S01]  /*133f0*/  ISETP.NE.AND P0, PT, R9, 0x1, PT ;  /* 0x000000010900780c */ /* 0x000fe20003f05270 */
[----:B------:R-:W-:Y:S01]  /*13400*/  UISETP.GT.AND UP2, UPT, UR46, 0x1, UPT ;  /* 0x000000012e00788c */ /* 0x000fe2000bf44270 */
[----:B------:R-:W-:Y:S01]  /*13410*/  IMAD.MOV.U32 R5, RZ, RZ, R4 ;  /* 0x000000ffff057224 */ /* 0x000fe200078e0004 */
[----:B------:R-:W-:Y:S02]  /*13420*/  UMOV UR8, 0x9b8 ;  /* 0x000009b800087882 */ /* 0x000fe40000000000 */
[----:B------:R-:W-:Y:S02]  /*13430*/  USEL UR19, UR8, 0x978, UP2 ;  /* 0x0000097808137887 */ /* 0x000fe40009000000 */
[----:B------:R-:W-:-:S06]  /*13440*/  USEL UR21, UR39, URZ, UP2 ;  /* 0x0000003f27157287 */ /* 0x000fcc0009000000 */
[----:B------:R-:W0:Y:S04]  /*13450*/  @P0 LDC R3, c[0x0][0xbec] ;  /* 0x0002fb00ff030b82 */ /* 0x000e280000000800 */
[----:B------:R-:W-:Y:S01]  /*13460*/  ULDC.64 UR8, c[0x0][UR19+0x218] ;  /* 0x0000860013087abb */ /* 0x000fe20008000a00 */
[----:B------:R-:W-:Y:S01]  /*13470*/  ULDC.64 UR14, c[0x0][UR19+0x220] ;  /* 0x00008800130e7abb */ /* 0x000fe20008000a00 */
[----:B------:R-:W-:Y:S01]  /*13480*/  ULDC.64 UR16, c[0x0][UR19+0x228] ;  /* 0x00008a0013107abb */ /* 0x000fe20008000a00 */
[----:B------:R-:W-:Y:S01]  /*13490*/  UIMAD.WIDE.U32 UR10, UR8, UR43, URZ ;  /* 0x0000002b080a72a5 */ /* 0x000fe2000f8e003f */
[----:B------:R-:W1:Y:S01]  /*134a0*/  @P0 LDC R7, c[0x0][0xbf0] ;  /* 0x0002fc00ff070b82 */ /* 0x000e620000000800 */
[----:B------:R-:W-:Y:S02]  /*134b0*/  UIMAD UR20, UR9, UR43, URZ ;  /* 0x0000002b091472a4 */ /* 0x000fe4000f8e023f */
        /* <DEDUP_REMOVED lines=10> */
[----:B------:R-:W-:Y:S02]  /*13560*/  IMAD.U32 R3, RZ, RZ, UR23 ;  /* 0x00000017ff037e24 */ /* 0x000fe4000f8e00ff */
[----:B------:R-:W-:Y:S01]  /*13570*/  IMAD.U32 R6, RZ, RZ, UR8 ;  /* 0x00000008ff067e24 */ /* 0x000fe2000f8e00ff */
[----:B------:R-:W-:Y:S01]  /*13580*/  ULDC.64 UR8, c[0x0][UR19+0x210] ;  /* 0x0000840013087abb */ /* 0x000fe20008000a00 */
[----:B-1----:R-:W-:Y:S01]  /*13590*/  @P0 SHF.R.U32.HI R5, RZ, R7, R2 ;  /* 0x00000007ff050219 */ /* 0x002fe20000011602 */
[----:B------:R-:W-:-:S04]  /*135a0*/  IMAD.U32 R2, RZ, RZ, UR22 ;  /* 0x00000016ff027e24 */ /* 0x000fc8000f8e00ff */
[--C-:B------:R-:W-:Y:S01]  /*135b0*/  IMAD.MOV R7, RZ, RZ, -R5.reuse ;  /* 0x000000ffff077224 */ /* 0x100fe200078e0a05 */
[----:B------:R-:W-:Y:S01]  /*135c0*/  IADD3 R2, P0, P1, R5, UR10, R2 ;  /* 0x0000000a05027c10 */ /* 0x000fe2000f91e002 */
[----:B------:R-:W-:Y:S01]  /*135d0*/  UIADD3.X UR10, UR13, UR11, UR18, UP0, UP1 ;  /* 0x0000000b0d0a7290 */ /* 0x000fe200087e2412 */
[----:B------:R-:W-:Y:S01]  /*135e0*/  SHF.R.S32.HI R5, RZ, 0x1f, R5 ;  /* 0x0000001fff057819 */ /* 0x000fe20000011405 */
[----:B------:R-:W-:-:S04]  /*135f0*/  IMAD R7, R9, R7, R4 ;  /* 0x0000000709077224 */ /* 0x000fc800078e0204 */
[----:B------:R-:W-:Y:S01]  /*13600*/  IADD3.X R3, R5, UR10, R6, P0, P1 ;  /* 0x0000000a05037c10 */ /* 0x000fe200087e2406 */
[C---:B------:R-:W-:Y:S01]  /*13610*/  IMAD R9, R7.reuse, UR9, RZ ;  /* 0x0000000907097c24 */ /* 0x040fe2000f8e02ff */
[----:B------:R-:W-:Y:S01]  /*13620*/  SHF.R.S32.HI R4, RZ, 0x1f, R7 ;  /* 0x0000001fff047819 */ /* 0x000fe20000011407 */
[----:B------:R-:W-:Y:S01]  /*13630*/  ULDC.64 UR10, c[0x0][0xba8] ;  /* 0x0002ea00000a7ab9 */ /* 0x000fe20000000a00 */
[----:B------:R-:W-:Y:S01]  /*13640*/  @!UP2 ULDC UR10, c[0x0][0xb50] ;  /* 0x0002d400000aaab9 */ /* 0x000fe20000000800 */
[----:B------:R-:W-:Y:S01]  /*13650*/  IMAD.WIDE.U32 R2, R7, UR8, R2 ;  /* 0x0000000807027c25 */ /* 0x000fe2000f8e0002 */
[----:B------:R-:W-:-:S03]  /*13660*/  @!UP2 ULDC UR11, c[0x0][0xb54] ;  /* 0x0002d500000baab9 */ /* 0x000fc60000000800 */
[----:B------:R-:W-:Y:S01]  /*13670*/  IMAD R9, R4, UR8, R9 ;  /* 0x0000000804097c24 */ /* 0x000fe2000f8e0209 */
[----:B------:R-:W-:-:S03]  /*13680*/  LEA R4, P0, R2, UR10, 0x2 ;  /* 0x0000000a02047c11 */ /* 0x000fc6000f8010ff */
[----:B------:R-:W-:-:S05]  /*13690*/  IMAD.IADD R3, R3, 0x1, R9 ;  /* 0x0000000103037824 */ /* 0x000fca00078e0209 */
[----:B------:R-:W-:Y:S01]  /*136a0*/  LEA.HI.X R5, R2, UR11, R3, 0x2, P0 ;  /* 0x0000000b02057c11 */ /* 0x000fe200080f1403 */
[----:B------:R-:W-:-:S05]  /*136b0*/  IMAD.MOV.U32 R3, RZ, RZ, -0x800000 ;  /* 0xff800000ff037424 */ /* 0x000fca00078e00ff */
[----:B------:R0:W-:Y:S02]  /*136c0*/  STG.E desc[UR56][R4.64], R3 ;  /* 0x0000000304007986 */ /* 0x0001e4000c101938 */
.L_x_1381:
[----:B------:R-:W-:Y:S05]  /*136d0*/  BSYNC B1 ;  /* 0x0000000000017941 */ /* 0x000fea0003800000 */
.L_x_1380:
[----:B------:R-:W-:-:S06]  /*136e0*/  UISETP.GT.AND UP0, UPT, UR46, 0x1, UPT ;  /* 0x000000012e00788c */ /* 0x000fcc000bf04270 */
[----:B------:R-:W-:-:S13]  /*136f0*/  PLOP3.LUT P0, PT, PT, PT, UP0, 0x80, 0x0 ;  /* 0x000000000000781c */ /* 0x000fda0003f0f008 */
[----:B------:R-:W-:Y:S05]  /*13700*/  @P0 BRA `(.L_x_1376) ;  /* 0x0000000400a40947 */ /* 0x000fea0003800000 */
[----:B------:R-:W1:Y:S01]  /*13710*/  LDC R11, c[0x0][0xbe8] ;  /* 0x0002fa00ff0b7b82 */ /* 0x000e620000000800 */
[----:B------:R-:W-:Y:S01]  /*13720*/  ULDC.64 UR14, c[0x0][0xaa0] ;  /* 0x0002a800000e7ab9 */ /* 0x000fe20000000a00 */
[----:B------:R-:W-:Y:S01]  /*13730*/  IMAD R2, R22, 0x20, R182 ;  /* 0x0000002016027824 */ /* 0x000fe200078e02b6 */
[----:B------:R-:W-:Y:S01]  /*13740*/  UIMAD UR10, UR18, UR14, URZ ;  /* 0x0000000e120a72a4 */ /* 0x000fe2000f8e023f */
[----:B------:R-:W-:Y:S01]  /*13750*/  BSSY B1, `(.L_x_1382) ;  /* 0x000003a000017945 */ /* 0x000fe20003800000 */
[----:B------:R-:W-:Y:S01]  /*13760*/  UIMAD.WIDE.U32 UR8, UR4, UR14, URZ ;  /* 0x0000000e040872a5 */ /* 0x000fe2000f8e003f */
[----:B------:R-:W-:Y:S01]  /*13770*/  VIADD R6, R2, UR41 ;  /* 0x0000002902067c36 */ /* 0x000fe20008000000 */
[----:B------:R-:W-:-:S03]  /*13780*/  UIMAD UR10, UR4, UR15, UR10 ;  /* 0x0000000f040a72a4 */ /* 0x000fc6000f8e020a */
[----:B0-----:R-:W-:Y:S01]  /*13790*/  IMAD.MOV.U32 R5, RZ, RZ, R6 ;  /* 0x000000ffff057224 */ /* 0x001fe200078e0006 */
[----:B------:R-:W-:-:S03]  /*137a0*/  UIADD3 UR9, UR9, UR10, URZ ;  /* 0x0000000a09097290 */ /* 0x000fc6000fffe03f */
[----:B------:R-:W-:Y:S02]  /*137b0*/  ULDC.64 UR10, c[0x0][0xae8] ;  /* 0x0002ba00000a7ab9 */ /* 0x000fe40000000a00 */
[----:B------:R-:W-:-:S04]  /*137c0*/  UIMAD.WIDE.U32 UR8, UR43, UR10, UR8 ;  /* 0x0000000a2b0872a5 */ /* 0x000fc8000f8e0008 */
[----:B------:R-:W-:-:S03]  /*137d0*/  UIMAD UR9, UR43, UR11, UR9 ;  /* 0x0000000b2b0972a4 */ /* 0x000fc6000f8e0209 */
[----:B------:R-:W-:Y:S01]  /*137e0*/  ULDC.64 UR10, c[0x0][0xaf0] ;  /* 0x0002bc00000a7ab9 */ /* 0x000fe20000000a00 */
[----:B-1----:R-:W-:Y:S01]  /*137f0*/  ISETP.NE.AND P0, PT, R11, 0x1, PT ;  /* 0x000000010b00780c */ /* 0x002fe20003f05270 */
[----:B------:R-:W-:Y:S02]  /*13800*/  UIMAD UR12, UR12, UR10, URZ ;  /* 0x0000000a0c0c72a4 */ /* 0x000fe4000f8e023f */
[----:B------:R-:W-:Y:S02]  /*13810*/  UIMAD.WIDE.U32 UR8, UR7, UR10, UR8 ;  /* 0x0000000a070872a5 */ /* 0x000fe4000f8e0008 */
[----:B------:R-:W-:-:S03]  /*13820*/  UIMAD UR4, UR7, UR11, UR12 ;  /* 0x0000000b070472a4 */ /* 0x000fc6000f8e020c */
[----:B------:R-:W-:Y:S01]  /*13830*/  ULDC.64 UR10, c[0x0][0xae0] ;  /* 0x0002b800000a7ab9 */ /* 0x000fe20000000a00 */
[----:B------:R-:W-:-:S04]  /*13840*/  UIADD3 UR4, UR9, UR4, URZ ;  /* 0x0000000409047290 */ /* 0x000fc8000fffe03f */
        /* <DEDUP_REMOVED lines=9> */
[----:B------:R-:W-:Y:S02]  /*138e0*/  IMAD R7, R11, R7, R6 ;  /* 0x000000070b077224 */ /* 0x000fe400078e0206 */
[----:B------:R-:W-:Y:S01]  /*138f0*/  IMAD.U32 R2, RZ, RZ, UR8 ;  /* 0x00000008ff027e24 */ /* 0x000fe2000f8e00ff */
[----:B------:R-:W-:Y:S01]  /*13900*/  ULDC.64 UR8, c[0x0][0xad8] ;  /* 0x0002b60000087ab9 */ /* 0x000fe20000000a00 */
[C---:B------:R-:W-:Y:S01]  /*13910*/  IMAD R9, R5.reuse, UR11, R4 ;  /* 0x0000000b05097c24 */ /* 0x040fe2000f8e0204 */
[----:B------:R-:W-:Y:S01]  /*13920*/  SHF.R.S32.HI R4, RZ, 0x1f, R7 ;  /* 0x0000001fff047819 */ /* 0x000fe20000011407 */
[----:B------:R-:W-:-:S04]  /*13930*/  IMAD.WIDE.U32 R2, R5, UR10, R2 ;  /* 0x0000000a05027c25 */ /* 0x000fc8000f8e0002 */
[----:B------:R-:W-:Y:S02]  /*13940*/  IMAD.IADD R3, R3, 0x1, R9 ;  /* 0x0000000103037824 */ /* 0x000fe400078e0209 */
[----:B------:R-:W-:Y:S02]  /*13950*/  IMAD R4, R4, UR8, RZ ;  /* 0x0000000804047c24 */ /* 0x000fe4000f8e02ff */
[----:B------:R-:W-:Y:S02]  /*13960*/  VIADD R6, R182, UR41 ;  /* 0x00000029b6067c36 */ /* 0x000fe40008000000 */
[----:B-----5:R-:W-:Y:S02]  /*13970*/  IMAD R11, R0, R11, RZ ;  /* 0x0000000b000b7224 */ /* 0x020fe400078e02ff */
[C---:B------:R-:W-:Y:S02]  /*13980*/  IMAD R5, R7.reuse, UR9, R4 ;  /* 0x0000000907057c24 */ /* 0x040fe4000f8e0204 */
[----:B------:R-:W-:Y:S01]  /*13990*/  IMAD.WIDE.U32 R2, R7, UR8, R2 ;  /* 0x0000000807027c25 */ /* 0x000fe2000f8e0002 */
[----:B------:R-:W-:Y:S01]  /*139a0*/  ISETP.GE.AND P2, PT, R6, R11, PT ;  /* 0x0000000b0600720c */ /* 0x000fe20003f46270 */
[----:B------:R-:W-:-:S02]  /*139b0*/  ULDC.64 UR8, c[0x0][0xa80] ;  /* 0x0002a00000087ab9 */ /* 0x000fc40000000a00 */
[----:B------:R-:W-:Y:S01]  /*139c0*/  VIADD R0, R6, 0x20 ;  /* 0x0000002006007836 */ /* 0x000fe20000000000 */
[----:B------:R-:W-:Y:S01]  /*139d0*/  LEA R4, P3, R2, UR8, 0x1 ;  /* 0x0000000802047c11 */ /* 0x000fe2000f8608ff */
[----:B------:R-:W-:-:S03]  /*139e0*/  IMAD.IADD R3, R3, 0x1, R5 ;  /* 0x0000000103037824 */ /* 0x000fc600078e0205 */
[-C--:B------:R-:W-:Y:S01]  /*139f0*/  ISETP.GE.AND P1, PT, R0, R11.reuse, PT ;  /* 0x0000000b0000720c */ /* 0x080fe20003f26270 */
[----:B------:R-:W-:Y:S01]  /*13a00*/  VIADD R0, R6, 0x40 ;  /* 0x0000004006007836 */ /* 0x000fe20000000000 */
[----:B------:R-:W-:Y:S02]  /*13a10*/  LEA.HI.X R5, R2, UR9, R3, 0x1, P3 ;  /* 0x0000000902057c11 */ /* 0x000fe400098f0c03 */
[----:B------:R0:W1:Y:S02]  /*13a20*/  SHFL.IDX PT, R2, R4, RZ, 0x181f ;  /* 0x00181fff04027589 */ /* 0x00006400000e0000 */
[----:B------:R-:W-:Y:S02]  /*13a30*/  ISETP.GE.AND P0, PT, R0, R11, PT ;  /* 0x0000000b0000720c */ /* 0x000fe40003f06270 */
[----:B------:R0:W2:Y:S01]  /*13a40*/  SHFL.IDX PT, R0, R5, RZ, 0x181f ;  /* 0x00181fff05007589 */ /* 0x0000a200000e0000 */
[----:B------:R-:W-:Y:S10]  /*13a50*/  @P2 BRA `(.L_x_1383) ;  /* 0x0000000000242947 */ /* 0x000ff40003800000 */
[----:B------:R-:W-:Y:S02]  /*13a60*/  ULDC UR4, c[0x0][0xac8] ;  /* 0x0002b20000047ab9 */ /* 0x000fe40000000800 */
[----:B------:R-:W-:Y:S02]  /*13a70*/  ISETP.GE.AND P4, PT, R18, UR4, PT ;  /* 0x0000000412007c0c */ /* 0x000fe4000bf86270 */
[----:B------:R-:W-:-:S11]  /*13a80*/  ISETP.GE.AND P5, PT, R19, UR4, PT ;  /* 0x0000000413007c0c */ /* 0x000fd6000bfa6270 */
[CC--:B-1----:R-:W-:Y:S02]  /*13a90*/  @!P4 LEA R8, P2, R18.reuse, R2.reuse, 0x1 ;  /* 0x000000021208c211 */ /* 0x0c2fe400078408ff */
[C---:B------:R-:W-:Y:S02]  /*13aa0*/  @!P5 LEA R2, P3, R19.reuse, R2, 0x1 ;  /* 0x000000021302d211 */ /* 0x040fe400078608ff */
[-C--:B--2---:R-:W-:Y:S02]  /*13ab0*/  @!P4 LEA.HI.X R9, R18, R0.reuse, R204, 0x1, P2 ;  /* 0x000000001209c211 */ /* 0x084fe400010f0ccc */
[----:B------:R-:W-:-:S03]  /*13ac0*/  @!P5 LEA.HI.X R3, R19, R0, R203, 0x1, P3 ;  /* 0x000000001303d211 */ /* 0x000fc600018f0ccb */
[----:B------:R3:W-:Y:S04]  /*13ad0*/  @!P4 ST.E.128 desc[UR56][R8.64], RZ ;  /* 0x000000ff0800c985 */ /* 0x0007e8000c101d38 */
[----:B------:R3:W-:Y:S02]  /*13ae0*/  @!P5 ST.E.128 desc[UR56][R2.64], RZ ;  /* 0x000000ff0200d985 */ /* 0x0007e4000c101d38 */
.L_x_1383:
[----:B------:R-:W-:Y:S05]  /*13af0*/  BSYNC B1 ;  /* 0x0000000000017941 */ /* 0x000fea0003800000 */
.L_x_1382:
[----:B--2---:R2:W4:Y:S01]  /*13b00*/  SHFL.IDX PT, R0, R5, 0x1, 0x181f ;  /* 0x00381f0005007f89 */ /* 0x00452200000e0000 */
[----:B------:R-:W-:Y:S03]  /*13b10*/  BSSY B1, `(.L_x_1384) ;  /* 0x000000c000017945 */ /* 0x000fe60003800000 */
[----:B-1-3--:R2:W1:Y:S01]  /*13b20*/  SHFL.IDX PT, R2, R4, 0x1, 0x181f ;  /* 0x00381f0004027f89 */ /* 0x00a46200000e0000 */
[----:B------:R-:W-:Y:S05]  /*13b30*/  @P1 BRA `(.L_x_1385) ;  /* 0x0000000000241947 */ /* 0x000fea0003800000 */
[----:B------:R-:W-:Y:S02]  /*13b40*/  ULDC UR4, c[0x0][0xac8] ;  /* 0x0002b20000047ab9 */ /* 0x000fe40000000800 */
[----:B------:R-:W-:Y:S02]  /*13b50*/  ISETP.GE.AND P3, PT, R18, UR4, PT ;  /* 0x0000000412007c0c */ /* 0x000fe4000bf66270 */
[----:B------:R-:W-:-:S11]  /*13b60*/  ISETP.GE.AND P4, PT, R19, UR4, PT ;  /* 0x0000000413007c0c */ /* 0x000fd6000bf86270 */
[CC--:B-1----:R-:W-:Y:S02]  /*13b70*/  @!P3 LEA R8, P1, R18.reuse, R2.reuse, 0x1 ;  /* 0x000000021208b211 */ /* 0x0c2fe400078208ff */
[C---:B------:R-:W-:Y:S02]  /*13b80*/  @!P4 LEA R2, P2, R19.reuse, R2, 0x1 ;  /* 0x000000021302c211 */ /* 0x040fe400078408ff */
[-C--:B----4-:R-:W-:Y:S02]  /*13b90*/  @!P3 LEA.HI.X R9, R18, R0.reuse, R204, 0x1, P1 ;  /* 0x000000001209b211 */ /* 0x090fe400008f0ccc */
[----:B------:R-:W-:-:S03]  /*13ba0*/  @!P4 LEA.HI.X R3, R19, R0, R203, 0x1, P2 ;  /* 0x000000001303c211 */ /* 0x000fc600010f0ccb */
[----:B------:R3:W-:Y:S04]  /*13bb0*/  @!P3 ST.E.128 desc[UR56][R8.64], RZ ;  /* 0x000000ff0800b985 */ /* 0x0007e8000c101d38 */
[----:B------:R3:W-:Y:S02]  /*13bc0*/  @!P4 ST.E.128 desc[UR56][R2.64], RZ ;  /* 0x000000ff0200c985 */ /* 0x0007e4000c101d38 */
.L_x_1385:
[----:B------:R-:W-:Y:S05]  /*13bd0*/  BSYNC B1 ;  /* 0x0000000000017941 */ /* 0x000fea0003800000 */
.L_x_1384:
[----:B----4-:R4:W0:Y:S01]  /*13be0*/  SHFL.IDX PT, R0, R5, 0x2, 0x181f ;  /* 0x00581f0005007f89 */ /* 0x01082200000e0000 */
        /* <DEDUP_REMOVED lines=8> */
[-C--:B0-----:R-:W-:Y:S02]  /*13c70*/  @!P2 LEA.HI.X R9, R18, R0.reuse, R204, 0x1, P0 ;  /* 0x000000001209a211 */ /* 0x081fe400000f0ccc */
[----:B------:R-:W-:-:S03]  /*13c80*/  @!P3 LEA.HI.X R3, R19, R0, R203, 0x1, P1 ;  /* 0x000000001303b211 */ /* 0x000fc600008f0ccb */
[----:B------:R3:W-:Y:S04]  /*13c90*/  @!P2 ST.E.128 desc[UR56][R8.64], RZ ;  /* 0x000000ff0800a985 */ /* 0x0007e8000c101d38 */
[----:B------:R3:W-:Y:S02]  /*13ca0*/  @!P3 ST.E.128 desc[UR56][R2.64], RZ ;  /* 0x000000ff0200b985 */ /* 0x0007e4000c101d38 */
.L_x_1387:
[----:B------:R-:W-:Y:S05]  /*13cb0*/  BSYNC B1 ;  /* 0x0000000000017941 */ /* 0x000fea0003800000 */
.L_x_1386:
[----:B0-----:R-:W-:Y:S01]  /*13cc0*/  VIADD R0, R6, 0x60 ;  /* 0x0000006006007836 */ /* 0x001fe20000000000 */
[----:B--2-4-:R-:W0:Y:S04]  /*13cd0*/  SHFL.IDX PT, R5, R5, 0x3, 0x181f ;  /* 0x00781f0005057f89 */ /* 0x014e2800000e0000 */
[----:B------:R-:W-:Y:S01]  /*13ce0*/  ISETP.GE.AND P0, PT, R0, R11, PT ;  /* 0x0000000b0000720c */ /* 0x000fe20003f06270 */
[----:B-1-3--:R1:W2:-:S12]  /*13cf0*/  SHFL.IDX PT, R2, R4, 0x3, 0x181f ;  /* 0x00781f0004027f89 */ /* 0x00a29800000e0000 */
[----:B-1----:R-:W-:Y:S05]  /*13d00*/  @P0 BRA `(.L_x_1376) ;  /* 0x0000000000240947 */ /* 0x002fea0003800000 */
[----:B------:R-:W-:Y:S02]  /*13d10*/  ULDC UR4, c[0x0][0xac8] ;  /* 0x0002b20000047ab9 */ /* 0x000fe40000000800 */
[----:B------:R-:W-:Y:S02]  /*13d20*/  ISETP.GE.AND P2, PT, R18, UR4, PT ;  /* 0x0000000412007c0c */ /* 0x000fe4000bf46270 */
[----:B------:R-:W-:-:S11]  /*13d30*/  ISETP.GE.AND P3, PT, R19, UR4, PT ;  /* 0x0000000413007c0c */ /* 0x000fd6000bf66270 */
[CC--:B--2---:R-:W-:Y:S02]  /*13d40*/  @!P2 LEA R6, P0, R18.reuse, R2.reuse, 0x1 ;  /* 0x000000021206a211 */ /* 0x0c4fe400078008ff */
[C---:B------:R-:W-:Y:S02]  /*13d50*/  @!P3 LEA R2, P1, R19.reuse, R2, 0x1 ;  /* 0x000000021302b211 */ /* 0x040fe400078208ff */
[-C--:B0-----:R-:W-:Y:S02]  /*13d60*/  @!P2 LEA.HI.X R7, R18, R5.reuse, R204, 0x1, P0 ;  /* 0x000000051207a211 */ /* 0x081fe400000f0ccc */
[----:B------:R-:W-:-:S03]  /*13d70*/  @!P3 LEA.HI.X R3, R19, R5, R203, 0x1, P1 ;  /* 0x000000051303b211 */ /* 0x000fc600008f0ccb */
[----:B------:R0:W-:Y:S04]  /*13d80*/  @!P2 ST.E.128 desc[UR56][R6.64], RZ ;  /* 0x000000ff0600a985 */ /* 0x0001e8000c101d38 */
[----:B------:R0:W-:Y:S02]  /*13d90*/  @!P3 ST.E.128 desc[UR56][R2.64], RZ ;  /* 0x000000ff0200b985 */ /* 0x0001e4000c101d38 */
.L_x_1376:
[----:B------:R-:W-:Y:S05]  /*13da0*/  BSYNC B0 ;  /* 0x0000000000007941 */ /* 0x000fea0003800000 */
.L_x_1366:
[----:B------:R-:W-:Y:S02]  /*13db0*/  ULDC UR4, c[0x0][0xc3c] ;  /* 0x00030f0000047ab9 */ /* 0x000fe40000000800 */
[----:B------:R-:W-:-:S06]  /*13dc0*/  UISETP.GE.AND UP0, UPT, UR52, UR4, UPT ;  /* 0x000000043400728c */ /* 0x000fcc000bf06270 */
[----:B------:R-:W-:-:S13]  /*13dd0*/  PLOP3.LUT P0, PT, PT, PT, UP0, 0x80, 0x0 ;  /* 0x000000000000781c */ /* 0x000fda0003f0f008 */
[----:B------:R-:W-:Y:S05]  /*13de0*/  @!P0 BRA `(.L_x_1388) ;  /* 0xfffffed000588947 */ /* 0x000fea000383ffff */
[----:B------:R-:W-:Y:S05]  /*13df0*/  EXIT ;  /* 0x000000000000794d */ /* 0x000fea0003800000 */
.L_x_1275:
        /* <DEDUP_REMOVED lines=10> */
[----:B------:R-:W0:Y:S02]  /*13ea0*/  @P0 LDS.128 R24, [R2+0x228d0] ;  /* 0x0228d00002180984 */ /* 0x000e240000000c00 */
[----:B0-----:R-:W-:Y:S01]  /*13eb0*/  @P0 R2UR UR40, R27 ;  /* 0x000000001b2802ca */ /* 0x001fe200000e0000 */
[----:B------:R-:W-:Y:S06]  /*13ec0*/  @P0 BAR.ARV 0x4, 0x180 ;  /* 0x0106000000000b1d */ /* 0x000fec0000002000 */
[----:B------:R-:W-:Y:S08]  /*13ed0*/  @P0 BRA `(.L_x_1389) ;  /* 0x0000000c00b80947 */ /* 0x000ff00003800000 */
[----:B------:R-:W0:Y:S01]  /*13ee0*/  S2R R4, SR_TID.X ;  /* 0x0000000000047919 */ /* 0x000e220000002100 */
[----:B------:R-:W-:Y:S01]  /*13ef0*/  ULDC UR4, c[0x0][0xc3c] ;  /* 0x00030f0000047ab9 */ /* 0x000fe20000000800 */
[----:B------:R-:W-:Y:S02]  /*13f00*/  IMAD.MOV.U32 R0, RZ, RZ, RZ ;  /* 0x000000ffff007224 */ /* 0x000fe400078e00ff */
[----:B------:R-:W-:Y:S01]  /*13f10*/  IMAD.MOV.U32 R9, RZ, RZ, RZ ;  /* 0x000000ffff097224 */ /* 0x000fe200078e00ff */
[----:B0-----:R-:W-:-:S04]  /*13f20*/  LOP3.LUT R7, R4, 0x1f, RZ, 0xc0, !PT ;  /* 0x0000001f04077812 */ /* 0x001fc800078ec0ff */
[----:B------:R-:W-:-:S04]  /*13f30*/  ISETP.NE.AND P0, PT, R7, 0x1f, PT ;  /* 0x0000001f0700780c */ /* 0x000fc80003f05270 */
[----:B------:R-:W-:-:S13]  /*13f40*/  ISETP.GE.OR P1, PT, R7, UR4, !P0 ;  /* 0x0000000407007c0c */ /* 0x000fda000c726670 */
[----:B------:R-:W0:Y:S08]  /*13f50*/  @!P1 LDC.64 R4, c[0x0][0xc80] ;  /* 0x00032000ff049b82 */ /* 0x000e300000000a00 */
[----:B------:R-:W1:Y:S01]  /*13f60*/  @!P1 LDC.64 R2, c[0x0][0xc78] ;  /* 0x00031e00ff029b82 */ /* 0x000e620000000a00 */
[----:B0-----:R-:W-:-:S05]  /*13f70*/  @!P1 IMAD.WIDE.U32 R4, R7, 0x4, R4 ;  /* 0x0000000407049825 */ /* 0x001fca00078e0004 */
[----:B------:R-:W2:Y:S01]  /*13f80*/  @!P1 LDG.E R0, desc[UR56][R4.64] ;  /* 0x0000003804009981 */ /* 0x000ea2000c1e1900 */
[----:B-1----:R-:W-:-:S05]  /*13f90*/  @!P1 IMAD.WIDE.U32 R2, R7, 0x4, R2 ;  /* 0x0000000407029825 */ /* 0x002fca00078e0002 */
        /* <DEDUP_REMOVED lines=21> */
[----:B------:R-:W1:Y:S01]  /*140f0*/  S2R R11, SR_CTAID.X ;  /* 0x00000000000b7919 */ /* 0x000e620000002500 */
[----:B0-----:R-:W-:Y:S02]  /*14100*/  SEL R5, R4, RZ, P5 ;  /* 0x000000ff04057207 */ /* 0x001fe40002800000 */
[----:B------:R-:W0:Y:S03]  /*14110*/  LDC R4, c[0x0][0xc38] ;  /* 0x00030e00ff047b82 */ /* 0x000e260000000800 */
[----:B------:R-:W-:-:S05]  /*14120*/  IMAD.IADD R13, R2, 0x1, R5 ;  /* 0x00000001020d7824 */ /* 0x000fca00078e0205 */
[----:B------:R-:W0:Y:S02]  /*14130*/  SHFL.IDX PT, R5, R13, 0x1f, 0x1f ;  /* 0x03e01f000d057f89 */ /* 0x000e2400000e0000 */
[----:B0-----:R-:W-:-:S05]  /*14140*/  IMAD R6, R5, R4, RZ ;  /* 0x0000000405067224 */ /* 0x001fca00078e02ff */
[----:B-1----:R-:W-:Y:S01]  /*14150*/  ISETP.GT.AND P6, PT, R6, R11, PT ;  /* 0x0000000b0600720c */ /* 0x002fe20003fc4270 */
[----:B------:R-:W-:-:S12]  /*14160*/  IMAD.MOV.U32 R3, RZ, RZ, R6 ;  /* 0x000000ffff037224 */ /* 0x000fd800078e0006 */
[----:B------:R-:W-:Y:S05]  /*14170*/  @P6 BRA `(.L_x_1390) ;  /* 0x0000000000a46947 */ /* 0x000fea0003800000 */
[----:B------:R-:W-:Y:S01]  /*14180*/  IMAD.MOV.U32 R6, RZ, RZ, R3 ;  /* 0x000000ffff067224 */ /* 0x000fe200078e0003 */
[----:B------:R-:W-:Y:S01]  /*14190*/  UMOV UR4, URZ ;  /* 0x0000003f00047c82 */ /* 0x000fe20008000000 */
[----:B------:R-:W-:-:S05]  /*141a0*/  ULDC UR5, c[0x0][0xc3c] ;  /* 0x00030f0000057ab9 */ /* 0x000fca0000000800 */
.L_x_1392:
[----:B------:R-:W-:-:S04]  /*141b0*/  UIADD3 UR4, UR4, 0x1f, URZ ;  /* 0x0000001f04047890 */ /* 0x000fc8000fffe03f */
[----:B------:R-:W-:-:S06]  /*141c0*/  UISETP.GE.AND UP0, UPT, UR4, UR5, UPT ;  /* 0x000000050400728c */ /* 0x000fcc000bf06270 */
[----:B------:R-:W-:-:S13]  /*141d0*/  PLOP3.LUT P6, PT, PT, PT, UP0, 0x40, 0x0 ;  /* 0x000000000000781c */ /* 0x000fda0003fce808 */
[----:B------:R-:W-:Y:S05]  /*141e0*/  @!P6 BRA `(.L_x_1391) ;  /* 0x0000000800c8e947 */ /* 0x000fea0003800000 */
[----:B------:R-:W-:Y:S02]  /*141f0*/  VIADD R9, R7, UR4 ;  /* 0x0000000407097c36 */ /* 0x000fe40008000000 */
[----:B------:R-:W-:-:S03]  /*14200*/  IMAD.MOV.U32 R0, RZ, RZ, RZ ;  /* 0x000000ffff007224 */ /* 0x000fc600078e00ff */
[----:B------:R-:W-:-:S13]  /*14210*/  ISETP.GE.OR P6, PT, R9, UR5, !P0 ;  /* 0x0000000509007c0c */ /* 0x000fda000c7c6670 */
[----:B------:R-:W0:Y:S08]  /*14220*/  @!P6 LDC.64 R4, c[0x0][0xc80] ;  /* 0x00032000ff04eb82 */ /* 0x000e300000000a00 */
[----:B------:R-:W1:Y:S01]  /*14230*/  @!P6 LDC.64 R2, c[0x0][0xc78] ;  /* 0x00031e00ff02eb82 */ /* 0x000e620000000a00 */
[----:B0-----:R-:W-:-:S05]  /*14240*/  @!P6 IMAD.WIDE R4, R9, 0x4, R4 ;  /* 0x000000040904e825 */ /* 0x001fca00078e0204 */
[----:B------:R0:W2:Y:S01]  /*14250*/  @!P6 LDG.E R0, desc[UR56][R4.64] ;  /* 0x000000380400e981 */ /* 0x0000a2000c1e1900 */
[----:B-1----:R-:W-:-:S04]  /*14260*/  @!P6 IMAD.WIDE R2, R9, 0x4, R2 ;  /* 0x000000040902e825 */ /* 0x002fc800078e0202 */
[----:B------:R-:W-:Y:S01]  /*14270*/  IMAD.MOV.U32 R9, RZ, RZ, RZ ;  /* 0x000000ffff097224 */ /* 0x000fe200078e00ff */
[----:B0-----:R-:W0:Y:S05]  /*14280*/  LDC R4, c[0x0][0xc38] ;  /* 0x00030e00ff047b82 */ /* 0x001e2a0000000800 */
[----:B------:R-:W2:Y:S02]  /*14290*/  @!P6 LDG.E R9, desc[UR56][R2.64] ;  /* 0x000000380209e981 */ /* 0x000ea4000c1e1900 */
[----:B--2---:R-:W-:-:S05]  /*142a0*/  IMAD R15, R0, R9, RZ ;  /* 0x00000009000f7224 */ /* 0x004fca00078e02ff */
        /* <DEDUP_REMOVED lines=20> */
[----:B------:R-:W-:Y:S02]  /*143f0*/  IMAD.MOV.U32 R13, RZ, RZ, R2 ;  /* 0x000000ffff0d7224 */ /* 0x000fe400078e0002 */
[----:B------:R-:W-:-:S07]  /*14400*/  IMAD.MOV.U32 R3, RZ, RZ, R5 ;  /* 0x000000ffff037224 */ /* 0x000fce00078e0005 */
.L_x_1390:
[----:B------:R-:W-:Y:S02]  /*14410*/  IMAD.IADD R24, R6, 0x1, -R3 ;  /* 0x0000000106187824 */ /* 0x000fe400078e0a03 */
[----:B------:R-:W-:Y:S02]  /*14420*/  IMAD.MOV.U32 R3, RZ, RZ, RZ ;  /* 0x000000ffff037224 */ /* 0x000fe400078e00ff */
[----:B------:R-:W-:-:S05]  /*14430*/  IMAD R2, R13, R4, R24 ;  /* 0x000000040d027224 */ /* 0x000fca00078e0218 */
[----:B------:R-:W-:-:S13]  /*14440*/  ISETP.GT.AND P0, PT, R2, R11, PT ;  /* 0x0000000b0200720c */ /* 0x000fda0003f04270 */
[----:B------:R-:W-:Y:S02]  /*14450*/  VOTEU.ANY UR6, UPT, !P0 ;  /* 0x0000000000067886 */ /* 0x000fe400040e0100 */
[----:B------:R-:W-:Y:S02]  /*14460*/  UPOPC UR5, UR6 ;  /* 0x00000006000572bf */ /* 0x000fe40008000000 */
[----:B------:R-:W-:Y:S02]  /*14470*/  ISETP.NE.AND P0, PT, RZ, UR6, PT ;  /* 0x00000006ff007c0c */ /* 0x000fe4000bf05270 */
[----:B------:R-:W-:Y:S02]  /*14480*/  UIADD3 UR40, UR5, UR4, URZ ;  /* 0x0000000405287290 */ /* 0x000fe4000fffe03f */
[----:B------:R-:W-:Y:S02]  /*14490*/  IMAD.U32 R2, RZ, RZ, UR5 ;  /* 0x00000005ff027e24 */ /* 0x000fe4000f8e00ff */
[----:B------:R-:W-:-:S03]  /*144a0*/  IMAD.U32 R5, RZ, RZ, UR5 ;  /* 0x00000005ff057e24 */ /* 0x000fc6000f8e00ff */
[----:B------:R-:W0:Y:S04]  /*144b0*/  SHFL.IDX PT, R9, R9, R2, 0x1f ;  /* 0x00001f0209097589 */ /* 0x000e2800000e0000 */
[----:B------:R1:W2:Y:S01]  /*144c0*/  SHFL.IDX PT, R0, R0, R5, 0x1f ;  /* 0x00001f0500007589 */ /* 0x0002a200000e0000 */
[----:B0-----:R-:W-:Y:S01]  /*144d0*/  ISETP.NE.AND P1, PT, R9, 0x1, PT ;  /* 0x000000010900780c */ /* 0x001fe20003f25270 */
[----:B-1----:R-:W-:-:S12]  /*144e0*/  @!P0 BRA `(.L_x_1393) ;  /* 0x00000000000c8947 */ /* 0x002fd80003800000 */
[----:B------:R-:W-:-:S06]  /*144f0*/  UIADD3 UR4, UR5, -0x1, URZ ;  /* 0xffffffff05047890 */ /* 0x000fcc000fffe03f */
[----:B------:R-:W-:-:S05]  /*14500*/  IMAD.U32 R2, RZ, RZ, UR4 ;  /* 0x00000004ff027e24 */ /* 0x000fca000f8e00ff */
[----:B------:R0:W1:Y:S02]  /*14510*/  SHFL.IDX PT, R3, R13, R2, 0x1f ;  /* 0x00001f020d037589 */ /* 0x00006400000e0000 */
.L_x_1393:
[----:B-1----:R-:W-:-:S04]  /*14520*/  IMAD R24, R3, R4, R24 ;  /* 0x0000000403187224 */ /* 0x002fc800078e0218 */
[----:B------:R-:W-:Y:S01]  /*14530*/  IMAD.IADD R5, R11, 0x1, -R24 ;  /* 0x000000010b057824 */ /* 0x000fe200078e0a18 */
[----:B------:R-:W-:Y:S06]  /*14540*/  @!P1 BRA `(.L_x_1394) ;  /* 0x0000000000e89947 */ /* 0x000fec0003800000 */
[-C--:B--2---:R-:W-:Y:S02]  /*14550*/  IABS R12, R0.reuse ;  /* 0x00000000000c7213 */ /* 0x084fe40000000000 */
[----:B------:R-:W-:Y:S02]  /*14560*/  IABS R4, R9 ;  /* 0x0000000900047213 */ /* 0x000fe40000000000 */
[----:B------:R-:W1:Y:S01]  /*14570*/  I2F.RP R6, R12 ;  /* 0x0000000c00067306 */ /* 0x000e620000209400 */
[----:B------:R-:W-:-:S07]  /*14580*/  IABS R10, R0 ;  /* 0x00000000000a7213 */ /* 0x000fce0000000000 */
[----:B------:R-:W2:Y:S08]  /*14590*/  I2F.RP R8, R4 ;  /* 0x0000000400087306 */ /* 0x000eb00000209400 */
[----:B-1----:R-:W0:Y:S08]  /*145a0*/  MUFU.RCP R6, R6 ;  /* 0x0000000600067308 */ /* 0x002e300000001000 */
[----:B--2---:R-:W-:Y:S01]  /*145b0*/  MUFU.RCP R8, R8 ;  /* 0x0000000800087308 */ /* 0x004fe20000001000 */
[----:B0-----:R-:W-:Y:S01]  /*145c0*/  VIADD R2, R6, 0xffffffe ;  /* 0x0ffffffe06027836 */ /* 0x001fe20000000000 */
[----:B------:R-:W-:-:S06]  /*145d0*/  IABS R6, R5 ;  /* 0x0000000500067213 */ /* 0x000fcc0000000000 */
[----:B------:R0:W1:Y:S02]  /*145e0*/  F2I.FTZ.U32.TRUNC.NTZ R3, R2 ;  /* 0x0000000200037305 */ /* 0x000064000021f000 */
[----:B0-----:R-:W-:Y:S02]  /*145f0*/  IMAD.MOV.U32 R2, RZ, RZ, RZ ;  /* 0x000000ffff027224 */ /* 0x001fe400078e00ff */
[----:B-1----:R-:W-:-:S04]  /*14600*/  IMAD.MOV R11, RZ, RZ, -R3 ;  /* 0x000000ffff0b7224 */ /* 0x002fc800078e0a03 */
[----:B------:R-:W-:-:S04]  /*14610*/  IMAD R11, R11, R12, RZ ;  /* 0x0000000c0b0b7224 */ /* 0x000fc800078e02ff */
[----:B------:R-:W-:-:S04]  /*14620*/  IMAD.HI.U32 R3, R3, R11, R2 ;  /* 0x0000000b03037227 */ /* 0x000fc800078e0002 */
[----:B------:R-:W-:Y:S02]  /*14630*/  IMAD.MOV R11, RZ, RZ, -R10 ;  /* 0x000000ffff0b7224 */ /* 0x000fe400078e0a0a */
[----:B------:R-:W-:-:S04]  /*14640*/  IMAD.HI.U32 R2, R3, R6, RZ ;  /* 0x0000000603027227 */ /* 0x000fc800078e00ff */
[----:B------:R-:W-:Y:S01]  /*14650*/  IMAD R3, R2, R11, R6 ;  /* 0x0000000b02037224 */ /* 0x000fe200078e0206 */
[----:B------:R-:W-:Y:S01]  /*14660*/  LOP3.LUT R6, R5, R0, RZ, 0x3c, !PT ;  /* 0x0000000005067212 */ /* 0x000fe200078e3cff */
[----:B------:R-:W-:-:S03]  /*14670*/  VIADD R10, R8, 0xffffffe ;  /* 0x0ffffffe080a7836 */ /* 0x000fc60000000000 */
[----:B------:R-:W-:Y:S02]  /*14680*/  ISETP.GT.U32.AND P1, PT, R12, R3, PT ;  /* 0x000000030c00720c */ /* 0x000fe40003f24070 */
[----:B------:R-:W-:-:S11]  /*14690*/  ISETP.GE.AND P2, PT, R6, RZ, PT ;  /* 0x000000ff0600720c */ /* 0x000fd60003f46270 */
[----:B------:R-:W-:Y:S02]  /*146a0*/  @!P1 IMAD.IADD R3, R3, 0x1, -R12 ;  /* 0x0000000103039824 */ /* 0x000fe400078e0a0c */
[----:B------:R-:W-:Y:S01]  /*146b0*/  @!P1 VIADD R2, R2, 0x1 ;  /* 0x0000000102029836 */ /* 0x000fe20000000000 */
[----:B------:R-:W-:Y:S02]  /*146c0*/  ISETP.NE.AND P1, PT, R0, RZ, PT ;  /* 0x000000ff0000720c */ /* 0x000fe40003f25270 */
[----:B------:R-:W-:Y:S02]  /*146d0*/  ISETP.GE.U32.AND P0, PT, R3, R12, PT ;  /* 0x0000000c0300720c */ /* 0x000fe40003f06070 */
[----:B------:R-:W0:Y:S11]  /*146e0*/  F2I.FTZ.U32.TRUNC.NTZ R3, R10 ;  /* 0x0000000a00037305 */ /* 0x000e36000021f000 */
[----:B------:R-:W-:-:S04]  /*146f0*/  @P0 VIADD R2, R2, 0x1 ;  /* 0x0000000102020836 */ /* 0x000fc80000000000 */
[----:B------:R-:W-:Y:S01]  /*14700*/  IMAD.MOV.U32 R8, RZ, RZ, R2 ;  /* 0x000000ffff087224 */ /* 0x000fe200078e0002 */
[----:B------:R-:W-:Y:S01]  /*14710*/  IABS R2, R9 ;  /* 0x0000000900027213 */ /* 0x000fe20000000000 */
[----:B0-----:R-:W-:Y:S02]  /*14720*/  IMAD.MOV R11, RZ, RZ, -R3 ;  /* 0x000000ffff0b7224 */ /* 0x001fe400078e0a03 */
[----:B------:R-:W-:Y:S01]  /*14730*/  @!P2 IMAD.MOV R8, RZ, RZ, -R8 ;  /* 0x000000ffff08a224 */ /* 0x000fe200078e0a08 */
[----:B------:R-:W-:Y:S01]  /*14740*/  @!P1 LOP3.LUT R8, RZ, R0, RZ, 0x33, !PT ;  /* 0x00000000ff089212 */ /* 0x000fe200078e33ff */
[----:B------:R-:W-:Y:S02]  /*14750*/  IMAD.MOV R10, RZ, RZ, -R2 ;  /* 0x000000ffff0a7224 */ /* 0x000fe400078e0a02 */
[----:B------:R-:W-:Y:S01]  /*14760*/  IMAD R11, R11, R4, RZ ;  /* 0x000000040b0b7224 */ /* 0x000fe200078e02ff */
[----:B------:R-:W-:Y:S01]  /*14770*/  IABS R6, R8 ;  /* 0x0000000800067213 */ /* 0x000fe20000000000 */
[----:B------:R-:W-:-:S04]  /*14780*/  IMAD.MOV.U32 R2, RZ, RZ, RZ ;  /* 0x000000ffff027224 */ /* 0x000fc800078e00ff */
        /* <DEDUP_REMOVED lines=11> */
[----:B------:R-:W-:Y:S01]  /*14840*/  ISETP.GE.AND P2, PT, R3, RZ, PT ;  /* 0x000000ff0300720c */ /* 0x000fe20003f46270 */
[----:B------:R-:W-:-:S06]  /*14850*/  IMAD.MOV R3, RZ, RZ, -R8 ;  /* 0x000000ffff037224 */ /* 0x000fcc00078e0a08 */
[----:B------:R-:W-:-:S06]  /*14860*/  @P0 VIADD R2, R2, 0x1 ;  /* 0x0000000102020836 */ /* 0x000fcc0000000000 */
[----:B------:R-:W-:Y:S01]  /*14870*/  @!P2 IMAD.MOV R2, RZ, RZ, -R2 ;  /* 0x000000ffff02a224 */ /* 0x000fe200078e0a02 */
[----:B------:R-:W-:-:S05]  /*14880*/  @!P1 LOP3.LUT R2, RZ, R9, RZ, 0x33, !PT ;  /* 0x00000009ff029212 */ /* 0x000fca00078e33ff */
[----:B------:R-:W-:-:S04]  /*14890*/  IMAD.MOV R26, RZ, RZ, -R2 ;  /* 0x000000ffff1a7224 */ /* 0x000fc800078e0a02 */
[C---:B------:R-:W-:Y:S02]  /*148a0*/  IMAD R26, R9.reuse, R26, R8 ;  /* 0x0000001a091a7224 */ /* 0x040fe400078e0208 */
[----:B------:R-:W-:Y:S02]  /*148b0*/  IMAD R9, R9, 0x1000000, R2 ;  /* 0x0100000009097824 */ /* 0x000fe400078e0202 */
[----:B------:R-:W-:Y:S02]  /*148c0*/  IMAD R2, R0, R3, R5 ;  /* 0x0000000300027224 */ /* 0x000fe400078e0205 */
[----:B------:R-:W-:Y:S01]  /*148d0*/  IMAD R26, R26, 0x10000, R9 ;  /* 0x000100001a1a7824 */ /* 0x000fe200078e0209 */
[----:B------:R-:W-:Y:S06]  /*148e0*/  BRA `(.L_x_1395) ;  /* 0x0000000000fc7947 */ /* 0x000fec0003800000 */
.L_x_1394:
[----:B------:R-:W-:Y:S02]  /*148f0*/  ULDC.64 UR4, c[0x0][0xc90] ;  /* 0x0003240000047ab9 */ /* 0x000fe40000000a00 */
[----:B------:R-:W-:-:S06]  /*14900*/  UIMAD.WIDE UR4, UR40, 0x4, UR4 ;  /* 0x00000004280478a5 */ /* 0x000fcc000f8e0204 */
[----:B0-----:R-:W-:Y:S02]  /*14910*/  IMAD.U32 R2, RZ, RZ, UR4 ;  /* 0x00000004ff027e24 */ /* 0x001fe4000f8e00ff */
[----:B------:R-:W-:-:S05]  /*14920*/  IMAD.U32 R3, RZ, RZ, UR5 ;  /* 0x00000005ff037e24 */ /* 0x000fca000f8e00ff */
[----:B------:R0:W2:Y:S01]  /*14930*/  LDG.E R13, desc[UR56][R2.64] ;  /* 0x00000038020d7981 */ /* 0x0000a2000c1e1900 */
[----:B------:R-:W-:Y:S01]  /*14940*/  IABS R15, R5 ;  /* 0x00000005000f7213 */ /* 0x000fe20000000000 */
[----:B0-----:R-:W-:Y:S02]  /*14950*/  IMAD.MOV.U32 R2, RZ, RZ, RZ ;  /* 0x000000ffff027224 */ /* 0x001fe400078e00ff */
[----:B--2---:R-:W-:-:S05]  /*14960*/  IMAD R6, R0, R13, RZ ;  /* 0x0000000d00067224 */ /* 0x004fca00078e02ff */
[-C--:B------:R-:W-:Y:S02]  /*14970*/  IABS R10, R6.reuse ;  /* 0x00000006000a7213 */ /* 0x080fe40000000000 */
[----:B------:R-:W-:Y:S02]  /*14980*/  IABS R12, R6 ;  /* 0x00000006000c7213 */ /* 0x000fe40000000000 */
[----:B------:R-:W0:Y:S08]  /*14990*/  I2F.RP R8, R10 ;  /* 0x0000000a00087306 */ /* 0x000e300000209400 */
[----:B0-----:R-:W0:Y:S02]  /*149a0*/  MUFU.RCP R8, R8 ;  /* 0x0000000800087308 */ /* 0x001e240000001000 */
[----:B0-----:R-:W-:-:S06]  /*149b0*/  VIADD R9, R8, 0xffffffe ;  /* 0x0ffffffe08097836 */ /* 0x001fcc0000000000 */
[----:B------:R-:W0:Y:S02]  /*149c0*/  F2I.FTZ.U32.TRUNC.NTZ R3, R9 ;  /* 0x0000000900037305 */ /* 0x000e24000021f000 */
[----:B0-----:R-:W-:-:S04]  /*149d0*/  IMAD.MOV R11, RZ, RZ, -R3 ;  /* 0x000000ffff0b7224 */ /* 0x001fc800078e0a03 */
[----:B------:R-:W-:-:S04]  /*149e0*/  IMAD R11, R11, R10, RZ ;  /* 0x0000000a0b0b7224 */ /* 0x000fc800078e02ff */
[----:B------:R-:W-:-:S04]  /*149f0*/  IMAD.HI.U32 R2, R3, R11, R2 ;  /* 0x0000000b03027227 */ /* 0x000fc800078e0002 */
[----:B------:R-:W-:Y:S02]  /*14a00*/  IMAD.MOV R3, RZ, RZ, -R12 ;  /* 0x000000ffff037224 */ /* 0x000fe400078e0a0c */
        /* <DEDUP_REMOVED lines=12> */
[----:B------:R-:W-:Y:S02]  /*14ad0*/  IMAD R11, R13, R2, RZ ;  /* 0x000000020d0b7224 */ /* 0x000fe400078e02ff */
[----:B------:R-:W-:Y:S02]  /*14ae0*/  IMAD.MOV R2, RZ, RZ, -R2 ;  /* 0x000000ffff027224 */ /* 0x000fe400078e0a02 */
[----:B------:R-:W-:Y:S02]  /*14af0*/  IMAD.MOV R3, RZ, RZ, -R11 ;  /* 0x000000ffff037224 */ /* 0x000fe400078e0a0b */
[----:B------:R-:W-:Y:S02]  /*14b00*/  IMAD R6, R6, R2, R5 ;  /* 0x0000000206067224 */ /* 0x000fe400078e0205 */
[----:B------:R-:W-:Y:S01]  /*14b10*/  IMAD.MOV.U32 R2, RZ, RZ, RZ ;  /* 0x000000ffff027224 */ /* 0x000fe200078e00ff */
[----:B------:R-:W-:-:S04]  /*14b20*/  VIADDMNMX R13, R3, R4, R13, PT ;  /* 0x00000004030d7246 */ /* 0x000fc8000380010d */
[-C--:B------:R-:W-:Y:S01]  /*14b30*/  IABS R8, R13.reuse ;  /* 0x0000000d00087213 */ /* 0x080fe20000000000 */
[----:B------:R-:W-:Y:S01]  /*14b40*/  IMAD.MOV R26, RZ, RZ, -R13 ;  /* 0x000000ffff1a7224 */ /* 0x000fe200078e0a0d */
[----:B------:R-:W-:Y:S02]  /*14b50*/  IABS R10, R13 ;  /* 0x0000000d000a7213 */ /* 0x000fe40000000000 */
[----:B------:R-:W0:Y:S08]  /*14b60*/  I2F.RP R4, R8 ;  /* 0x0000000800047306 */ /* 0x000e300000209400 */
[----:B0-----:R-:W0:Y:S02]  /*14b70*/  MUFU.RCP R4, R4 ;  /* 0x0000000400047308 */ /* 0x001e240000001000 */
[----:B0-----:R-:W-:-:S06]  /*14b80*/  VIADD R3, R4, 0xffffffe ;  /* 0x0ffffffe04037836 */ /* 0x001fcc0000000000 */
[----:B------:R-:W0:Y:S02]  /*14b90*/  F2I.FTZ.U32.TRUNC.NTZ R3, R3 ;  /* 0x0000000300037305 */ /* 0x000e24000021f000 */
[----:B0-----:R-:W-:-:S04]  /*14ba0*/  IMAD.MOV R9, RZ, RZ, -R3 ;  /* 0x000000ffff097224 */ /* 0x001fc800078e0a03 */
[----:B------:R-:W-:Y:S01]  /*14bb0*/  IMAD.MOV.U32 R5, RZ, RZ, R9 ;  /* 0x000000ffff057224 */ /* 0x000fe200078e0009 */
[----:B------:R-:W-:-:S03]  /*14bc0*/  IABS R9, R6 ;  /* 0x0000000600097213 */ /* 0x000fc60000000000 */
        /* <DEDUP_REMOVED lines=11> */
[----:B------:R-:W-:Y:S02]  /*14c80*/  ISETP.GE.AND P2, PT, R3, RZ, PT ;  /* 0x000000ff0300720c */ /* 0x000fe40003f46270 */
[----:B------:R-:W-:-:S05]  /*14c90*/  IADD3 R3, R11, 0x1000000, R6 ;  /* 0x010000000b037810 */ /* 0x000fca0007ffe006 */
[----:B------:R-:W-:-:S06]  /*14ca0*/  @P0 VIADD R2, R2, 0x1 ;  /* 0x0000000102020836 */ /* 0x000fcc0000000000 */
[----:B------:R-:W-:Y:S01]  /*14cb0*/  @!P2 IMAD.MOV R2, RZ, RZ, -R2 ;  /* 0x000000ffff02a224 */ /* 0x000fe200078e0a02 */
[----:B------:R-:W-:-:S05]  /*14cc0*/  @!P1 LOP3.LUT R2, RZ, R13, RZ, 0x33, !PT ;  /* 0x0000000dff029212 */ /* 0x000fca00078e33ff */
[----:B------:R-:W-:-:S07]  /*14cd0*/  IMAD R26, R2, R26, R3 ;  /* 0x0000001a021a7224 */ /* 0x000fce00078e0203 */
.L_x_1395:
[----:B------:R-:W-:-:S05]  /*14ce0*/  LOP3.LUT R25, RZ, R2, RZ, 0x33, !PT ;  /* 0x00000002ff197212 */ /* 0x000fca00078e33ff */
[----:B------:R-:W-:Y:S01]  /*14cf0*/  IMAD.IADD R25, R0, 0x1, R25 ;  /* 0x0000000100197824 */ /* 0x000fe200078e0219 */
[----:B------:R-:W-:Y:S06]  /*14d00*/  BRA `(.L_x_1396) ;  /* 0x0000000000107947 */ /* 0x000fec0003800000 */
.L_x_1391:
[----:B------:R-:W-:Y:S01]  /*14d10*/  IMAD.MOV.U32 R24, RZ, RZ, R11 ;  /* 0x000000ffff187224 */ /* 0x000fe200078e000b */
[----:B------:R-:W-:Y:S01]  /*14d20*/  ULDC UR40, c[0x0][0xc3c] ;  /* 0x00030f0000287ab9 */ /* 0x000fe20000000800 */
[----:B------:R-:W-:Y:S02]  /*14d30*/  IMAD.MOV.U32 R25, RZ, RZ, RZ ;  /* 0x000000ffff197224 */ /* 0x000fe400078e00ff */
[----:B------:R-:W-:-:S07]  /*14d40*/  IMAD.MOV.U32 R26, RZ, RZ, RZ ;  /* 0x000000ffff1a7224 */ /* 0x000fce00078e00ff */
.L_x_1396:
[----:B------:R-:W-:Y:S01]  /*14d50*/  ISETP.NE.AND P0, PT, R7, RZ, PT ;  /* 0x000000ff0700720c */ /* 0x000fe20003f05270 */
[----:B------:R-:W-:-:S12]  /*14d60*/  IMAD.U32 R27, RZ, RZ, UR40 ;  /* 0x00000028ff1b7e24 */ /* 0x000fd8000f8e00ff */
[----:B------:R-:W0:Y:S01]  /*14d70*/  @!P0 S2R R3, SR_CgaCtaId ;  /* 0x0000000000038919 */ /* 0x000e220000008800 */
[----:B------:R-:W-:-:S04]  /*14d80*/  @!P0 MOV R0, 0x400 ;  /* 0x0000040000008802 */ /* 0x000fc80000000f00 */
[----:B0-----:R-:W-:-:S05]  /*14d90*/  @!P0 LEA R0, R3, R0, 0x18 ;  /* 0x0000000003008211 */ /* 0x001fca00078ec0ff */
[----:B------:R0:W-:Y:S01]  /*14da0*/  @!P0 STS.128 [R0+0x228d0], R24 ;  /* 0x0228d01800008388 */ /* 0x0001e20000000c00 */
[----:B------:R-:W-:Y:S06]  /*14db0*/  BAR.ARV 0x5, 0x180 ;  /* 0x0146000000007b1d */ /* 0x000fec0000002000 */
.L_x_1389:
[----:B------:R-:W-:Y:S01]  /*14dc0*/  ULDC UR4, c[0x0][0xc3c] ;  /* 0x00030f0000047ab9 */ /* 0x000fe20000000800 */
[----:B------:R1:W-:Y:S01]  /*14dd0*/  STL [R1+0x10], RZ ;  /* 0x000010ff01007387 */ /* 0x0003e20000100800 */
[----:B------:R-:W-:Y:S01]  /*14de0*/  UISETP.GE.AND UP0, UPT, UR40, UR4, UPT ;  /* 0x000000042800728c */ /* 0x000fe2000bf06270 */
[----:B------:R-:W-:Y:S02]  /*14df0*/  IMAD.MOV.U32 R23, RZ, RZ, 0x1 ;  /* 0x00000001ff177424 */ /* 0x000fe400078e00ff */
[----:B------:R-:W-:-:S03]  /*14e00*/  IMAD.MOV.U32 R19, RZ, RZ, RZ ;  /* 0x000000ffff137224 */ /* 0x000fc600078e00ff */
[----:B------:R-:W-:-:S13]  /*14e10*/  PLOP3.LUT P0, PT, PT, PT, UP0, 0x80, 0x0 ;  /* 0x000000000000781c */ /* 0x000fda0003f0f008 */
[----:B-1----:R-:W-:Y:S05]  /*14e20*/  @P0 BRA `(.L_x_1397) ;  /* 0x0000005800780947 */ /* 0x002fea0003800000 */
[----:B------:R-:W1:Y:S01]  /*14e30*/  S2R R14, SR_TID.X ;  /* 0x00000000000e7919 */ /* 0x000e620000002100 */
[----:B------:R-:W2:Y:S01]  /*14e40*/  S2UR UR4, SR_CgaCtaId ;  /* 0x00000000000479c3 */ /* 0x000ea20000008800 */
[----:B------:R-:W-:Y:S01]  /*14e50*/  MOV R16, 0x400 ;  /* 0x0000040000107802 */ /* 0x000fe20000000f00 */
[----:B------:R-:W-:Y:S01]  /*14e60*/  IMAD.MOV.U32 R30, RZ, RZ, 0x40 ;  /* 0x00000040ff1e7424 */ /* 0x000fe200078e00ff */
[----:B------:R-:W-:Y:S01]  /*14e70*/  ULOP3.LUT UR43, UR44, 0x2, URZ, 0xfc, !UPT ;  /* 0x000000022c2b7892 */ /* 0x000fe2000f8efc3f */
[----:B------:R-:W-:Y:S01]  /*14e80*/  IMAD.MOV.U32 R28, RZ, RZ, 0x20 ;  /* 0x00000020ff1c7424 */ /* 0x000fe200078e00ff */
[----:B------:R-:W-:Y:S01]  /*14e90*/  ULOP3.LUT UR45, UR44, 0x1, URZ, 0xfc, !UPT ;  /* 0x000000012c2d7892 */ /* 0x000fe2000f8efc3f */
[----:B------:R-:W-:Y:S01]  /*14ea0*/  IMAD.MOV.U32 R23, RZ, RZ, 0x1 ;  /* 0x00000001ff177424 */ /* 0x000fe200078e00ff */
[----:B------:R-:W-:Y:S01]  /*14eb0*/  ULDC UR46, c[0x0][0xc] ;  /* 0x00000300002e7ab9 */ /* 0x000fe20000000800 */
[----:B------:R-:W-:Y:S02]  /*14ec0*/  IMAD.MOV.U32 R19, RZ, RZ, RZ ;  /* 0x000000ffff137224 */ /* 0x000fe400078e00ff */
[----:B--2---:R-:W-:-:S05]  /*14ed0*/  IMAD.U32 R37, RZ, RZ, UR4 ;  /* 0x00000004ff257e24 */ /* 0x004fca000f8e00ff */
[----:B------:R-:W-:Y:S01]  /*14ee0*/  LEA R16, R37, R16, 0x18 ;  /* 0x0000001025107211 */ /* 0x000fe200078ec0ff */
[C---:B-1----:R-:W-:Y:S01]  /*14ef0*/  IMAD.SHL.U32 R7, R14.reuse, 0x10, RZ ;  /* 0x000000100e077824 */ /* 0x042fe200078e00ff */
[C---:B------:R-:W-:Y:S01]  /*14f00*/  LOP3.LUT R13, R14.reuse, 0x7f, RZ, 0xc0, !PT ;  /* 0x0000007f0e0d7812 */ /* 0x040fe200078ec0ff */
[C---:B------:R-:W-:Y:S01]  /*14f10*/  IMAD.SHL.U32 R3, R14.reuse, 0x2, RZ ;  /* 0x000000020e037824 */ /* 0x040fe200078e00ff */
[C---:B------:R-:W-:Y:S01]  /*14f20*/  R2P PR, R14.reuse, 0x16 ;  /* 0x000000160e007804 */ /* 0x040fe20000000000 */
[----:B------:R-:W-:Y:S01]  /*14f30*/  IMAD.SHL.U32 R29, R14, 0x4, RZ ;  /* 0x000000040e1d7824 */ /* 0x000fe200078e00ff */
[C---:B0-----:R-:W-:Y:S02]  /*14f40*/  LOP3.LUT R0, R7.reuse, 0x1b0, RZ, 0xc0, !PT ;  /* 0x000001b007007812 */ /* 0x041fe400078ec0ff */
[----:B------:R-:W-:Y:S02]  /*14f50*/  SHF.R.U32.HI R2, RZ, 0x5, R13 ;  /* 0x00000005ff027819 */ /* 0x000fe4000001160d */
[----:B------:R-:W-:Y:S01]  /*14f60*/  LOP3.LUT R8, R0, 0x30, R3, 0x78, !PT ;  /* 0x0000003000087812 */ /* 0x000fe200078e7803 */
[C---:B------:R-:W-:Y:S01]  /*14f70*/  IMAD.SHL.U32 R3, R14.reuse, 0x80, RZ ;  /* 0x000000800e037824 */ /* 0x040fe200078e00ff */
[C---:B------:R-:W-:Y:S01]  /*14f80*/  LOP3.LUT R11, R7.reuse, 0x40, RZ, 0xc0, !PT ;  /* 0x00000040070b7812 */ /* 0x040fe200078ec0ff */
[----:B------:R-:W-:Y:S01]  /*14f90*/  IMAD.SHL.U32 R0, R14, 0x20, RZ ;  /* 0x000000200e007824 */ /* 0x000fe200078e00ff */
[----:B------:R-:W-:-:S02]  /*14fa0*/  LOP3.LUT R36, R7, 0x30, RZ, 0xc0, !PT ;  /* 0x0000003007247812 */ /* 0x000fc400078ec0ff */
[C---:B------:R-:W-:Y:S01]  /*14fb0*/  LOP3.LUT R5, R3.reuse, 0x380, RZ, 0xc0, !PT ;  /* 0x0000038003057812 */ /* 0x040fe200078ec0ff */
[C---:B------:R-:W-:Y:S01]  /*14fc0*/  IMAD R11, R2.reuse, 0x200, R11 ;  /* 0x00000200020b7824 */ /* 0x040fe200078e020b */
[----:B------:R-:W-:Y:S02]  /*14fd0*/  LOP3.LUT R9, R3, 0x400, RZ, 0xc0, !PT ;  /* 0x0000040003097812 */ /* 0x000fe400078ec0ff */
[----:B------:R-:W-:Y:S01]  /*14fe0*/  LOP3.LUT R6, R5, 0x10, R14, 0xf8, !PT ;  /* 0x0000001005067812 */ /* 0x000fe200078ef80e */
[----:B------:R-:W-:Y:S01]  /*14ff0*/  IMAD R4, R2, 0x10, R5 ;  /* 0x0000001002047824 */ /* 0x000fe200078e0205 */
[----:B------:R-:W-:Y:S01]  /*15000*/  LOP3.LUT R10, R0, 0x380, RZ, 0xc0, !PT ;  /* 0x00000380000a7812 */ /* 0x000fe200078ec0ff */
[----:B------:R-:W-:Y:S01]  /*15010*/  IMAD R9, R2, 0x800, R9 ;  /* 0x0000080002097824 */ /* 0x000fe200078e0209 */
[----:B------:R-:W-:Y:S01]  /*15020*/  LOP3.LUT R6, R6, 0x70, R7, 0x78, !PT ;  /* 0x0000007006067812 */ /* 0x000fe200078e7807 */
[----:B------:R-:W-:Y:S01]  /*15030*/  IMAD.IADD R12, R8, 0x1, R11 ;  /* 0x00000001080c7824 */ /* 0x000fe200078e020b */
[--C-:B------:R-:W-:Y:S01]  /*15040*/  LOP3.LUT R4, R4, 0x70, R7.reuse, 0x78, !PT ;  /* 0x0000007004047812 */ /* 0x100fe200078e7807 */
[----:B------:R-:W-:Y:S01]  /*15050*/  IMAD.SHL.U32 R2, R2, 0x400, RZ ;  /* 0x0000040002027824 */ /* 0x000fe200078e00ff */
[----:B------:R-:W-:-:S02]  /*15060*/  LOP3.LUT R10, R10, 0x30, R7, 0xf8, !PT ;  /* 0x000000300a0a7812 */ /* 0x000fc400078ef807 */
[----:B------:R-:W-:Y:S01]  /*15070*/  LOP3.LUT R4, R4, 0xc00, R3, 0xf8, !PT ;  /* 0x00000c0004047812 */ /* 0x000fe200078ef803 */
[----:B------:R-:W-:Y:S01]  /*15080*/  IMAD.IADD R3, R9, 0x1, R6 ;  /* 0x0000000109037824 */ /* 0x000fe200078e0206 */
[----:B------:R-:W-:Y:S01]  /*15090*/  STL [R1], R12 ;  /* 0x0000000c01007387 */ /* 0x000fe20000100800 */
[----:B------:R-:W-:Y:S02]  /*150a0*/  SEL R31, R30, 0xffffffc0, !P2 ;  /* 0xffffffc01e1f7807 */ /* 0x000fe40005000000 */
[----:B------:R-:W-:Y:S01]  /*150b0*/  LOP3.LUT R29, R10, 0x70, R29, 0x78, !PT ;  /* 0x000000700a1d7812 */ /* 0x000fe200078e781d */
[----:B------:R-:W-:Y:S01]  /*150c0*/  STL [R1+0x8], R4 ;  /* 0x0000080401007387 */ /* 0x000fe20000100800 */
[----:B------:R-:W-:Y:S02]  /*150d0*/  SEL R30, R30, 0xffffffc0, !P4 ;  /* 0xffffffc01e1e7807 */ /* 0x000fe40006000000 */
[----:B------:R-:W-:Y:S01]  /*150e0*/  SEL R28, R28, 0xffffffe0, !P1 ;  /* 0xffffffe01c1c7807 */ /* 0x000fe20004800000 */
[----:B------:R0:W-:Y:S01]  /*150f0*/  STL [R1+0x4], R3 ;  /* 0x0000040301007387 */ /* 0x0001e20000100800 */
[----:B------:R-:W-:-:S03]  /*15100*/  LOP3.LUT R2, R36, 0x80, RZ, 0xfc, !PT ;  /* 0x0000008024027812 */ /* 0x000fc600078efcff */
[----:B------:R1:W-:Y:S01]  /*15110*/  STL [R1+0x10], RZ ;  /* 0x000010ff01007387 */ /* 0x0003e20000100800 */
[----:B0-----:R-:W-:-:S04]  /*15120*/  SHF.R.U32.HI R3, RZ, 0x2, R13 ;  /* 0x00000002ff037819 */ /* 0x001fc8000001160d */
[----:B------:R-:W-:Y:S01]  /*15130*/  LOP3.LUT R0, R3, 0x60, R0, 0xf8, !PT ;  /* 0x0000006003007812 */ /* 0x000fe200078ef800 */
[----:B------:R-:W-:Y:S01]  /*15140*/  IMAD.IADD R0, R16, 0x1, R12 ;  /* 0x0000000110007824 */ /* 0x000fe200078e020c */
[----:B------:R-:W-:-:S04]  /*15150*/  LOP3.LUT R3, R36, 0x40, RZ, 0xfc, !PT ;  /* 0x0000004024037812 */ /* 0x000fc800078efcff */
[----:B------:R1:W-:Y:S03]  /*15160*/  STL [R1+0xc], R0 ;  /* 0x00000c0001007387 */ /* 0x0003e60000100800 */
.L_x_1479:
[----:B------:R-:W-:Y:S01]  /*15170*/  ULDC.64 UR4, c[0x0][0xa28] ;  /* 0x00028a0000047ab9 */ /* 0x000fe20000000a00 */
[----:B------:R-:W-:Y:S01]  /*15180*/  ULDC.64 UR6, c[0x0][0xa18] ;  /* 0x0002860000067ab9 */ /* 0x000fe20000000a00 */
[----:B------:R-:W-:Y:S02]  /*15190*/  UISETP.NE.U32.AND UP0, UPT, UR4, URZ, UPT ;  /* 0x0000003f0400728c */ /* 0x000fe4000bf05070 */
[----:B------:R-:W-:Y:S02]  /*151a0*/  UISETP.NE.U32.AND UP2, UPT, UR6, URZ, UPT ;  /* 0x0000003f0600728c */ /* 0x000fe4000bf45070 */
[----:B------:R-:W-:Y:S02]  /*151b0*/  UISETP.NE.AND.EX UP0, UPT, UR5, URZ, UPT, UP0 ;  /* 0x0000003f0500728c */ /* 0x000fe4000bf05300 */
[----:B------:R-:W-:Y:S01]  /*151c0*/  UISETP.NE.AND.EX UP2, UPT, UR7, URZ, UPT, UP2 ;  /* 0x0000003f0700728c */ /* 0x000fe2000bf45320 */
[----:B------:R-:W-:Y:S02]  /*151d0*/  ULDC.64 UR4, c[0x0][0xa00] ;  /* 0x0002800000047ab9 */ /* 0x000fe40000000a00 */
[----:B------:R-:W-:Y:S01]  /*151e0*/  ULDC.64 UR6, c[0x0][0xa00] ;  /* 0x0002800000067ab9 */ /* 0x000fe20000000a00 */
[----:B------:R-:W-:Y:S01]  /*151f0*/  UISETP.NE.U32.AND UP1, UPT, UR4, URZ, UPT ;  /* 0x0000003f0400728c */ /* 0x000fe2000bf25070 */
[----:B------:R-:W-:Y:S01]  /*15200*/  PLOP3.LUT P0, PT, PT, PT, UP0, 0x80, 0x0 ;  /* 0x000000000000781c */ /* 0x000fe20003f0f008 */
[----:B------:R-:W-:-:S02]  /*15210*/  UIMAD.WIDE UR6, UR40, 0x4, UR6 ;  /* 0x00000004280678a5 */ /* 0x000fc4000f8e0206 */
[----:B------:R-:W-:Y:S01]  /*15220*/  UISETP.NE.AND.EX UP3, UPT, UR5, URZ, UPT, UP1 ;  /* 0x0000003f0500728c */ /* 0x000fe2000bf65310 */
[----:B------:R-:W-:Y:S02]  /*15230*/  UMOV UR38, URZ ;  /* 0x0000003f00267c82 */ /* 0x000fe40008000000 */
[----:B------:R-:W-:Y:S01]  /*15240*/  @UP0 ULDC.64 UR4, c[0x0][0xa28] ;  /* 0x00028a0000040ab9 */ /* 0x000fe20000000a00 */
[----:B------:R-:W-:Y:S01]  /*15250*/  ULDC.64 UR8, c[0x0][0xa20] ;  /* 0x0002880000087ab9 */ /* 0x000fe20000000a00 */
[----:B------:R-:W-:Y:S01]  /*15260*/  @UP0 UIMAD.WIDE UR4, UR40, 0x4, UR4 ;  /* 0x00000004280408a5 */ /* 0x000fe2000f8e0204 */
[----:B------:R-:W-:Y:S01]  /*15270*/  PLOP3.LUT P1, PT, PT, PT, UP3, 0x80, 0x0 ;  /* 0x000000000000781c */ /* 0x000fe20003f2f038 */
[----:B------:R-:W-:Y:S01]  /*15280*/  ULDC UR36, c[0x0][0x2f0] ;  /* 0x0000bc0000247ab9 */ /* 0x000fe20000000800 */
[----:B------:R-:W-:Y:S01]  /*15290*/  PLOP3.LUT P2, PT, PT, PT, UP3, 0x80, 0x0 ;  /* 0x000000000000781c */ /* 0x000fe20003f4f038 */
[----:B------:R-:W-:Y:S01]  /*152a0*/  UMOV UR39, URZ ;  /* 0x0000003f00277c82 */ /* 0x000fe20008000000 */
[----:B------:R-:W-:Y:S01]  /*152b0*/  UP2UR UR47, UPR, URZ, 0x8 ;  /* 0x000000083f2f7883 */ /* 0x000fe20008000000 */
[----:B--2---:R-:W-:-:S02]  /*152c0*/  IMAD.U32 R2, RZ, RZ, UR4 ;  /* 0x00000004ff027e24 */ /* 0x004fc4000f8e00ff */
[----:B------:R-:W-:Y:S01]  /*152d0*/  IMAD.U32 R3, RZ, RZ, UR5 ;  /* 0x00000005ff037e24 */ /* 0x000fe2000f8e00ff */
[----:B------:R-:W-:-:S04]  /*152e0*/  @UP2 ULDC.64 UR4, c[0x0][0xa18] ;  /* 0x0002860000042ab9 */ /* 0x000fc80000000a00 */
[----:B01----:R0:W2:Y:S01]  /*152f0*/  @P0 LDG.E R0, desc[UR56][R2.64] ;  /* 0x0000003802000981 */ /* 0x0030a2000c1e1900 */
[----:B------:R-:W-:Y:S01]  /*15300*/  @UP2 UIMAD.WIDE UR4, UR40, 0x4, UR4 ;  /* 0x00000004280428a5 */ /* 0x000fe2000f8e0204 */
[----:B0-----:R-:W-:Y:S02]  /*15310*/  IMAD.U32 R2, RZ, RZ, UR6 ;  /* 0x00000006ff027e24 */ /* 0x001fe4000f8e00ff */
[----:B------:R-:W-:-:S05]  /*15320*/  IMAD.U32 R3, RZ, RZ, UR7 ;  /* 0x00000007ff037e24 */ /* 0x000fca000f8e00ff */
[----:B------:R0:W3:Y:S01]  /*15330*/  @P1 LDG.E R4, desc[UR56][R2.64] ;  /* 0x0000003802041981 */ /* 0x0000e2000c1e1900 */
[----:B------:R-:W-:Y:S01]  /*15340*/  PLOP3.LUT P1, PT, PT, PT, UP2, 0x80, 0x0 ;  /* 0x000000000000781c */ /* 0x000fe20003f2f028 */
[----:B0-----:R-:W-:Y:S02]  /*15350*/  IMAD.U32 R2, RZ, RZ, UR4 ;  /* 0x00000004ff027e24 */ /* 0x001fe4000f8e00ff */
[----:B------:R-:W-:Y:S01]  /*15360*/  IMAD.U32 R3, RZ, RZ, UR5 ;  /* 0x00000005ff037e24 */ /* 0x000fe2000f8e00ff */
[----:B------:R-:W-:-:S09]  /*15370*/  ULDC.64 UR4, c[0x0][0x418] ;  /* 0x0001060000047ab9 */ /* 0x000fd20000000a00 */
[----:B------:R-:W4:Y:S01]  /*15380*/  @P1 LDG.E R5, desc[UR56][R2.64] ;  /* 0x0000003802051981 */ /* 0x000f22000c1e1900 */
[----:B------:R-:W-:-:S03]  /*15390*/  UISETP.NE.U32.AND UP0, UPT, UR4, URZ, UPT ;  /* 0x0000003f0400728c */ /* 0x000fc6000bf05070 */
[----:B------:R-:W-:Y:S01]  /*153a0*/  ULDC UR4, c[0x0][0x424] ;  /* 0x0001090000047ab9 */ /* 0x000fe20000000800 */
[----:B------:R-:W-:-:S04]  /*153b0*/  UISETP.NE.AND.EX UP0, UPT, UR5, URZ, UPT, UP0 ;  /* 0x0000003f0500728c */ /* 0x000fc8000bf05300 */
[----:B------:R-:W-:-:S04]  /*153c0*/  USEL UR4, UR4, 0x1, UP0 ;  /* 0x0000000104047887 */ /* 0x000fc80008000000 */
[----:B------:R-:W-:Y:S01]  /*153d0*/  UIMAD UR36, UR4, UR36, URZ ;  /* 0x00000024042472a4 */ /* 0x000fe2000f8e023f */
[----:B--2---:R-:W-:Y:S02]  /*153e0*/  @P0 R2UR UR38, R0 ;  /* 0x00000000002602ca */ /* 0x004fe400000e0000 */
[----:B------:R-:W-:-:S04]  /*153f0*/  ISETP.NE.U32.AND P0, PT, RZ, UR8, PT ;  /* 0x00000008ff007c0c */ /* 0x000fc8000bf05070 */
[----:B------:R-:W-:Y:S02]  /*15400*/  ISETP.NE.AND.EX P0, PT, RZ, UR9, PT, P0 ;  /* 0x00000009ff007c0c */ /* 0x000fe4000bf05300 */
[----:B---3--:R-:W-:Y:S02]  /*15410*/  @P2 R2UR UR39, R4 ;  /* 0x00000000042722ca */ /* 0x008fe400000e0000 */
[----:B----4-:R-:W-:Y:S01]  /*15420*/  @P1 R2UR UR41, R5 ;  /* 0x00000000052912ca */ /* 0x010fe200000e0000 */
[----:B------:R-:W-:-:S14]  /*15430*/  @P1 BRA `(.L_x_1398) ;  /* 0x00000000002c1947 */ /* 0x000fdc0003800000 */
[----:B------:R-:W-:Y:S01]  /*15440*/  UISETP.NE.AND UP0, UPT, UR47, URZ, UPT ;  /* 0x0000003f2f00728c */ /* 0x000fe2000bf05270 */
[----:B------:R-:W-:-:S05]  /*15450*/  ULDC UR41, c[0x0][0x288] ;  /* 0x0000a20000297ab9 */ /* 0x000fca0000000800 */
[----:B------:R-:W-:-:S13]  /*15460*/  PLOP3.LUT P1, PT, PT, PT, UP0, 0x40, 0x0 ;  /* 0x000000000000781c */ /* 0x000fda0003f2e808 */
[----:B------:R-:W-:Y:S05]  /*15470*/  @P1 BRA `(.L_x_1398) ;  /* 0x00000000001c1947 */ /* 0x000fea0003800000 */
[----:B------:R-:W-:Y:S02]  /*15480*/  IMAD.U32 R2, RZ, RZ, UR6 ;  /* 0x00000006ff027e24 */ /* 0x000fe4000f8e00ff */
[----:B------:R-:W-:-:S05]  /*15490*/  IMAD.U32 R3, RZ, RZ, UR7 ;  /* 0x00000007ff037e24 */ /* 0x000fca000f8e00ff */
[----:B------:R-:W2:Y:S04]  /*154a0*/  LDG.E R0, desc[UR56][R2.64] ;  /* 0x0000003802007981 */ /* 0x000ea8000c1e1900 */
[----:B------:R-:W3:Y:S01]  /*154b0*/  LDG.E R4, desc[UR56][R2.64+0x4] ;  /* 0x0000043802047981 */ /* 0x000ee2000c1e1900 */
[----:B--2---:R-:W-:Y:S02]  /*154c0*/  R2UR UR4, R0 ;  /* 0x00000000000472ca */ /* 0x004fe400000e0000 */
[----:B---3--:R-:W-:-:S13]  /*154d0*/  R2UR UR41, R4 ;  /* 0x00000000042972ca */ /* 0x008fda00000e0000 */
[----:B------:R-:W-:-:S12]  /*154e0*/  UIADD3 UR41, -UR4, UR41, URZ ;  /* 0x0000002904297290 */ /* 0x000fd8000fffe13f */
.L_x_1398:
        /* <DEDUP_REMOVED lines=8> */
.L_x_1399:
        /* <DEDUP_REMOVED lines=13> */
.L_x_1400:
[----:B------:R-:W-:Y:S01]  /*15640*/  ULDC UR4, c[0x0][0x448] ;  /* 0x0001120000047ab9 */ /* 0x000fe20000000800 */
[----:B------:R-:W-:Y:S01]  /*15650*/  IMAD.SHL.U32 R18, R25, 0x80, RZ ;  /* 0x0000008019127824 */ /* 0x000fe200078e00ff */
[----:B------:R-:W-:Y:S02]  /*15660*/  UISETP.NE.AND UP0, UPT, UR4, 0x1, UPT ;  /* 0x000000010400788c */ /* 0x000fe4000bf05270 */
[----:B------:R-:W-:Y:S01]  /*15670*/  UIADD3 UR36, -UR38, UR36, URZ ;  /* 0x0000002426247290 */ /* 0x000fe2000fffe13f */
[----:B------:R-:W-:Y:S01]  /*15680*/  VIADD R0, R18, 0x7f ;  /* 0x0000007f12007836 */ /* 0x000fe20000000000 */
[----:B------:R-:W-:Y:S02]  /*15690*/  UP2UR UR48, UPR, URZ, 0x1 ;  /* 0x000000013f307883 */ /* 0x000fe40008000000 */
[----:B------:R-:W-:Y:S01]  /*156a0*/  PLOP3.LUT P0, PT, PT, PT, UP0, 0x80, 0x0 ;  /* 0x000000000000781c */ /* 0x000fe20003f0f008 */
[----:B------:R-:W-:Y:S01]  /*156b0*/  UIADD3 UR6, UR36, 0x1, -UR41 ;  /* 0x0000000124067890 */ /* 0x000fe2000fffe829 */
[----:B------:R-:W-:-:S03]  /*156c0*/  PLOP3.LUT P1, PT, PT, PT, UP0, 0x80, 0x0 ;  /* 0x000000000000781c */ /* 0x000fc60003f2f008 */
[----:B------:R-:W-:-:S08]  /*156d0*/  @UP0 ULDC UR4, c[0x0][0x44c] ;  /* 0x0001130000040ab9 */ /* 0x000fd00000000800 */
[----:B------:R-:W-:Y:S01]  /*156e0*/  @P0 IMAD.HI.U32 R2, R0, UR4, RZ ;  /* 0x0000000400020c27 */ /* 0x000fe2000f8e00ff */
[----:B------:R-:W-:-:S04]  /*156f0*/  @UP0 ULDC UR4, c[0x0][0x450] ;  /* 0x0001140000040ab9 */ /* 0x000fc80000000800 */
[----:B------:R-:W-:Y:S01]  /*15700*/  @P1 SHF.R.U32.HI R0, RZ, UR4, R2 ;  /* 0x00000004ff001c19 */ /* 0x000fe20008011602 */
[----:B------:R-:W-:Y:S02]  /*15710*/  ULDC.64 UR4, c[0x0][0x9e0] ;  /* 0x0002780000047ab9 */ /* 0x000fe40000000a00 */
[----:B------:R-:W-:Y:S01]  /*15720*/  UISETP.GE.AND UP0, UPT, UR5, 0x1, UPT ;  /* 0x000000010500788c */ /* 0x000fe2000bf06270 */
[----:B------:R-:W-:-:S05]  /*15730*/  R2UR UR7, R0 ;  /* 0x00000000000772ca */ /* 0x000fca00000e0000 */
[----:B------:R-:W-:-:S08]  /*15740*/  PLOP3.LUT P1, PT, PT, PT, UP0, 0x80, 0x0 ;  /* 0x000000000000781c */ /* 0x000fd00003f2f008 */
[----:B------:R-:W-:-:S04]  /*15750*/  UIADD3 UR6, UR6, UR7, URZ ;  /* 0x0000000706067290 */ /* 0x000fc8000fffe03f */
[----:B------:R-:W-:-:S06]  /*15760*/  UIADD3 UR4, UR6, UR4, URZ ;  /* 0x0000000406047290 */ /* 0x000fcc000fffe03f */
[----:B------:R-:W-:Y:S01]  /*15770*/  IMAD.U32 R0, RZ, RZ, UR4 ;  /* 0x00000004ff007e24 */ /* 0x000fe2000f8e00ff */
[----:B------:R-:W-:Y:S06]  /*15780*/  @!P1 BRA `(.L_x_1401) ;  /* 0x0000000000409947 */ /* 0x000fec0003800000 */
        /* <DEDUP_REMOVED lines=10> */
.L_x_1402:
[----:B------:R-:W-:-:S11]  /*15830*/  UISETP.NE.AND UP0, UPT, UR5, 0x1, UPT ;  /* 0x000000010500788c */ /* 0x000fd6000bf05270 */
[----:B------:R-:W-:Y:S02]  /*15840*/  @UP0 ULDC.64 UR8, c[0x0][0x9e8] ;  /* 0x00027a0000080ab9 */ /* 0x000fe40000000a00 */
[----:B------:R-:W-:-:S04]  /*15850*/  UIMAD.WIDE.U32 UR6, UR4, UR8, URZ ;  /* 0x00000008040672a5 */ /* 0x000fc8000f8e003f */
[----:B------:R-:W-:-:S12]  /*15860*/  @UP0 USHF.R.U32.HI UR4, URZ, UR9, UR7 ;  /* 0x000000093f040299 */ /* 0x000fd80008011607 */
.L_x_1403:
[----:B------:R-:W-:-:S06]  /*15870*/  UIMAD UR4, UR4, UR5, UR5 ;  /* 0x00000005040472a4 */ /* 0x000fcc000f8e0205 */
[----:B------:R-:W-:-:S07]  /*15880*/  VIMNMX R0, R0, UR4, PT ;  /* 0x0000000400007c48 */ /* 0x000fce000bfe0100 */
.L_x_1401:
[----:B------:R-:W-:Y:S01]  /*15890*/  UISETP.NE.AND UP0, UPT, UR48, URZ, UPT ;  /* 0x0000003f3000728c */ /* 0x000fe2000bf05270 */
[----:B------:R-:W-:Y:S01]  /*158a0*/  R2UR UR9, R18 ;  /* 0x00000000120972ca */ /* 0x000fe200000e0000 */
[----:B------:R-:W-:Y:S01]  /*158b0*/  UIADD3 UR4, UR36, 0x7f, URZ ;  /* 0x0000007f24047890 */ /* 0x000fe2000fffe03f */
[----:B------:R-:W-:-:S03]  /*158c0*/  VIADD R0, R0, 0x7f ;  /* 0x0000007f00007836 */ /* 0x000fc60000000000 */
[----:B------:R-:W-:Y:S02]  /*158d0*/  USHF.R.S32.HI UR8, URZ, 0x1f, UR4 ;  /* 0x0000001f3f087899 */ /* 0x000fe40008011404 */
[----:B------:R-:W-:Y:S02]  /*158e0*/  SHF.R.S32.HI R3, RZ, 0x1f, R0 ;  /* 0x0000001fff037819 */ /* 0x000fe40000011400 */
[----:B------:R-:W-:Y:S01]  /*158f0*/  ULEA.HI UR8, UR8, UR4, URZ, 0x7 ;  /* 0x0000000408087291 */ /* 0x000fe2000f8f383f */
[----:B------:R-:W-:Y:S01]  /*15900*/  @UP0 ULDC UR6, c[0x0][0x44c] ;  /* 0x0001130000060ab9 */ /* 0x000fe20000000800 */
[----:B------:R-:W-:Y:S02]  /*15910*/  @UP0 ULDC UR10, c[0x0][0x450] ;  /* 0x00011400000a0ab9 */ /* 0x000fe40000000800 */
[----:B------:R-:W-:Y:S01]  /*15920*/  UIMAD.WIDE.U32 UR6, UR9, UR6, URZ ;  /* 0x00000006090672a5 */ /* 0x000fe2000f8e003f */
[----:B------:R-:W-:Y:S01]  /*15930*/  LEA.HI R3, R3, R0, RZ, 0x7 ;  /* 0x0000000003037211 */ /* 0x000fe200078f38ff */
[----:B------:R-:W-:-:S02]  /*15940*/  USHF.R.S32.HI UR8, URZ, 0x7, UR8 ;  /* 0x000000073f087899 */ /* 0x000fc40008011408 */
[----:B------:R-:W-:Y:S01]  /*15950*/  @UP0 USHF.R.U32.HI UR9, URZ, UR10, UR7 ;  /* 0x0000000a3f090299 */ /* 0x000fe20008011607 */
[----:B------:R-:W-:Y:S01]  /*15960*/  SHF.R.S32.HI R3, RZ, 0x7, R3 ;  /* 0x00000007ff037819 */ /* 0x000fe20000011403 */
[----:B------:R-:W-:Y:S02]  /*15970*/  ULDC UR4, c[0x0][0x9dc] ;  /* 0x0002770000047ab9 */ /* 0x000fe40000000800 */
[----:B------:R-:W-:Y:S01]  /*15980*/  UIADD3 UR9, UR9, UR36, -UR41 ;  /* 0x0000002409097290 */ /* 0x000fe2000fffe829 */
[----:B------:R-:W-:-:S03]  /*15990*/  VIMNMX R27, R3, UR8, PT ;  /* 0x00000008031b7c48 */ /* 0x000fc6000bfe0100 */
        /* <DEDUP_REMOVED lines=12> */
.L_x_1405:
[----:B------:R-:W-:-:S11]  /*15a60*/  UISETP.NE.AND UP0, UPT, UR5, 0x1, UPT ;  /* 0x000000010500788c */ /* 0x000fd6000bf05270 */
[----:B------:R-:W-:Y:S02]  /*15a70*/  @UP0 ULDC.64 UR10, c[0x0][0x9e8] ;  /* 0x00027a00000a0ab9 */ /* 0x000fe40000000a00 */
[----:B------:R-:W-:-:S04]  /*15a80*/  UIMAD.WIDE.U32 UR6, UR9, UR10, URZ ;  /* 0x0000000a090672a5 */ /* 0x000fc8000f8e003f */
[----:B------:R-:W-:-:S12]  /*15a90*/  @UP0 USHF.R.U32.HI UR9, URZ, UR11, UR7 ;  /* 0x0000000b3f090299 */ /* 0x000fd80008011607 */
.L_x_1406:
[----:B------:R-:W-:-:S04]  /*15aa0*/  UIMAD UR5, UR9, UR5, URZ ;  /* 0x00000005090572a4 */ /* 0x000fc8000f8e023f */
[----:B------:R-:W-:-:S04]  /*15ab0*/  UISETP.LT.AND UP0, UPT, UR4, UR5, UPT ;  /* 0x000000050400728c */ /* 0x000fc8000bf01270 */
[----:B------:R-:W-:-:S12]  /*15ac0*/  USEL UR4, UR4, UR5, !UP0 ;  /* 0x0000000504047287 */ /* 0x000fd8000c000000 */
.L_x_1404:
[----:B------:R-:W-:Y:S01]  /*15ad0*/  USHF.R.S32.HI UR5, URZ, 0x1f, UR4 ;  /* 0x0000001f3f057899 */ /* 0x000fe20008011404 */
[----:B------:R-:W-:-:S03]  /*15ae0*/  R2UR UR7, R26 ;  /* 0x000000001a0772ca */ /* 0x000fc600000e0000 */
[----:B------:R-:W-:-:S04]  /*15af0*/  ULEA.HI UR5, UR5, UR4, URZ, 0x7 ;  /* 0x0000000405057291 */ /* 0x000fc8000f8f383f */
[----:B------:R-:W-:-:S04]  /*15b00*/  USHF.R.S32.HI UR6, URZ, 0x7, UR5 ;  /* 0x000000073f067899 */ /* 0x000fc80008011405 */
[----:B------:R-:W-:Y:S02]  /*15b10*/  UISETP.LT.AND UP0, UPT, URZ, UR6, UPT ;  /* 0x000000063f00728c */ /* 0x000fe4000bf01270 */
[----:B------:R-:W-:Y:S02]  /*15b20*/  ULOP3.LUT UR5, UR7, 0xff000000, URZ, 0xc0, !UPT ;  /* 0xff00000007057892 */ /* 0x000fe4000f8ec03f */
[----:B------:R-:W-:Y:S02]  /*15b30*/  USEL UR11, URZ, UR6, !UP0 ;  /* 0x000000063f0b7287 */ /* 0x000fe4000c000000 */
[----:B------:R-:W-:Y:S02]  /*15b40*/  ULOP3.LUT UR4, UR7, 0xff0000, URZ, 0xc0, !UPT ;  /* 0x00ff000007047892 */ /* 0x000fe4000f8ec03f */
[----:B------:R-:W-:Y:S02]  /*15b50*/  USHF.R.U32.HI UR5, URZ, 0x8, UR5 ;  /* 0x000000083f057899 */ /* 0x000fe40008011605 */
[----:B------:R-:W-:-:S02]  /*15b60*/  ISETP.GT.AND P0, PT, R27, UR11, PT ;  /* 0x0000000b1b007c0c */ /* 0x000fc4000bf04270 */
[----:B------:R-:W-:-:S03]  /*15b70*/  ULEA.HI UR5, UR4, UR5, URZ, 0x10 ;  /* 0x0000000504057291 */ /* 0x000fc6000f8f803f */
[----:B------:R-:W-:Y:S01]  /*15b80*/  UMOV UR4, URZ ;  /* 0x0000003f00047c82 */ /* 0x000fe20008000000 */
[----:B------:R-:W-:-:S07]  /*15b90*/  ULOP3.LUT UR42, UR5, 0xff, URZ, 0xc0, !UPT ;  /* 0x000000ff052a7892 */ /* 0x000fce000f8ec03f */
[----:B------:R-:W-:Y:S05]  /*15ba0*/  @!P0 BRA `(.L_x_1407) ;  /* 0x0000000000908947 */ /* 0x000fea0003800000 */
[----:B------:R-:W-:Y:S01]  /*15bb0*/  USHF.R.U32.HI UR6, URZ, 0x10, UR5 ;  /* 0x000000103f067899 */ /* 0x000fe20008011605 */
[----:B------:R-:W-:-:S03]  /*15bc0*/  UMOV UR4, URZ ;  /* 0x0000003f00047c82 */ /* 0x000fc60008000000 */
[----:B------:R-:W-:-:S11]  /*15bd0*/  UISETP.NE.AND UP0, UPT, UR6, URZ, UPT ;  /* 0x0000003f0600728c */ /* 0x000fd6000bf05270 */
[----:B------:R-:W-:Y:S02]  /*15be0*/  @!UP0 ULDC UR6, c[0x0][0x9f0] ;  /* 0x00027c0000068ab9 */ /* 0x000fe40000000800 */
[----:B------:R-:W-:-:S04]  /*15bf0*/  IABS R0, UR6 ;  /* 0x0000000600007c13 */ /* 0x000fc80008000000 */
[----:B------:R-:W-:Y:S01]  /*15c00*/  R2UR UR12, R0 ;  /* 0x00000000000c72ca */ /* 0x000fe200000e0000 */
[----:B------:R-:W-:-:S05]  /*15c10*/  IMAD.U32 R0, RZ, RZ, UR6 ;  /* 0x00000006ff007e24 */ /* 0x000fca000f8e00ff */
[----:B------:R-:W-:-:S04]  /*15c20*/  IADD3 R0, R0, -0x1, R27 ;  /* 0xffffffff00007810 */ /* 0x000fc80007ffe01b */
[----:B------:R-:W-:Y:S02]  /*15c30*/  R2UR UR7, R0 ;  /* 0x00000000000772ca */ /* 0x000fe400000e0000 */
[----:B------:R-:W-:Y:S01]  /*15c40*/  IABS R0, UR6 ;  /* 0x0000000600007c13 */ /* 0x000fe20008000000 */
[----:B------:R-:W0:Y:S10]  /*15c50*/  I2F.RP R2, UR12 ;  /* 0x0000000c00027d06 */ /* 0x000e340008209400 */
[----:B------:R-:W-:Y:S01]  /*15c60*/  UIADD3 UR7, -UR11, UR7, URZ ;  /* 0x000000070b077290 */ /* 0x000fe2000fffe13f */
[----:B0-----:R-:W0:Y:S02]  /*15c70*/  MUFU.RCP R2, R2 ;  /* 0x0000000200027308 */ /* 0x001e240000001000 */
[----:B0-----:R-:W-:-:S02]  /*15c80*/  VIADD R3, R2, 0xffffffe ;  /* 0x0ffffffe02037836 */ /* 0x001fc40000000000 */
[----:B------:R-:W-:Y:S01]  /*15c90*/  IMAD.MOV R2, RZ, RZ, -R0 ;  /* 0x000000ffff027224 */ /* 0x000fe200078e0a00 */
[----:B------:R-:W-:Y:S01]  /*15ca0*/  IABS R0, UR7 ;  /* 0x0000000700007c13 */ /* 0x000fe20008000000 */
[----:B------:R-:W-:Y:S02]  /*15cb0*/  ULOP3.LUT UR7, UR7, UR6, URZ, 0x3c, !UPT ;  /* 0x0000000607077292 */ /* 0x000fe4000f8e3c3f */
[----:B------:R-:W0:Y:S01]  /*15cc0*/  F2I.FTZ.U32.TRUNC.NTZ R3, R3 ;  /* 0x0000000300037305 */ /* 0x000e22000021f000 */
[----:B------:R-:W-:Y:S02]  /*15cd0*/  R2UR UR9, R0 ;  /* 0x00000000000972ca */ /* 0x000fe400000e0000 */
[----:B------:R-:W-:Y:S02]  /*15ce0*/  R2UR UR10, R2 ;  /* 0x00000000020a72ca */ /* 0x000fe400000e0000 */
[----:B0-----:R-:W-:-:S13]  /*15cf0*/  R2UR UR5, R3 ;  /* 0x00000000030572ca */ /* 0x001fda00000e0000 */
[----:B------:R-:W-:-:S04]  /*15d00*/  UIADD3 UR8, URZ, -UR5, URZ ;  /* 0x800000053f087290 */ /* 0x000fc8000fffe03f */
[----:B------:R-:W-:-:S04]  /*15d10*/  UIMAD UR8, UR8, UR12, URZ ;  /* 0x0000000c080872a4 */ /* 0x000fc8000f8e023f */
[----:B------:R-:W-:-:S04]  /*15d20*/  UIMAD.WIDE.U32 UR4, UR5, UR8, UR4 ;  /* 0x00000008050472a5 */ /* 0x000fc8000f8e0004 */
[----:B------:R-:W-:-:S04]  /*15d30*/  UIMAD.WIDE.U32 UR4, UR5, UR9, URZ ;  /* 0x00000009050472a5 */ /* 0x000fc8000f8e003f */
        /* <DEDUP_REMOVED lines=11> */
.L_x_1407:
[----:B------:R-:W-:Y:S01]  /*15df0*/  UIMAD UR42, UR42, UR4, UR11 ;  /* 0x000000042a2a72a4 */ /* 0x000fe2000f8e020b */
[----:B------:R-:W-:Y:S05]  /*15e00*/  BSSY B7, `(.L_x_1408) ;  /* 0x00003a5000077945 */ /* 0x000fea0003800000 */
[----:B------:R-:W-:-:S05]  /*15e10*/  IMAD.U32 R0, RZ, RZ, UR42 ;  /* 0x0000002aff007e24 */ /* 0x000fca000f8e00ff */
[----:B------:R-:W-:-:S04]  /*15e20*/  VIADDMNMX R27, R0, UR4, R27, PT ;  /* 0x00000004001b7c46 */ /* 0x000fc8000b80011b */
[----:B------:R-:W-:-:S13]  /*15e30*/  ISETP.GT.AND P0, PT, R27, UR42, PT ;  /* 0x0000002a1b007c0c */ /* 0x000fda000bf04270 */
[----:B------:R-:W-:Y:S05]  /*15e40*/  @P0 BRA `(.L_x_1409) ;  /* 0x0000000000440947 */ /* 0x000fea0003800000 */
        /* <DEDUP_REMOVED lines=15> */
[----:B0-----:R-:W-:Y:S01]  /*15f40*/  IADD3 R24, R0, UR46, R7 ;  /* 0x0000002e00187c10 */ /* 0x001fe2000fffe007 */
[----:B------:R-:W-:Y:S06]  /*15f50*/  BRA `(.L_x_1410) ;  /* 0x00000038003c7947 */ /* 0x000fec0003800000 */
.L_x_1409:
        /* <DEDUP_REMOVED lines=20> */
.L_x_1412:
[----:B------:R-:W-:Y:S05]  /*160a0*/  BSYNC B6 ;  /* 0x0000000000067941 */ /* 0x000fea0003800000 */
.L_x_1411:
        /* <DEDUP_REMOVED lines=22> */
.L_x_1414:
[----:B------:R-:W-:Y:S05]  /*16210*/  BSYNC B6 ;  /* 0x0000000000067941 */ /* 0x000fea0003800000 */
.L_x_1413:
        /* <DEDUP_REMOVED lines=20> */
.L_x_1416:
[----:B------:R-:W-:Y:S05]  /*16360*/  BSYNC B6 ;  /* 0x0000000000067941 */ /* 0x000fea0003800000 */
.L_x_1415:
        /* <DEDUP_REMOVED lines=19> */
.L_x_1418:
[----:B------:R-:W-:Y:S05]  /*164a0*/  BSYNC B6 ;  /* 0x0000000000067941 */ /* 0x000fea0003800000 */
.L_x_1417:
[----:B------:R-:W0:Y:S01]  /*164b0*/  S2R R2, SR_TID.X ;  /* 0x0000000000027919 */ /* 0x000e220000002100 */
[----:B------:R-:W-:Y:S01]  /*164c0*/  ULDC.64 UR4, c[0x0][0x9f8] ;  /* 0x00027e0000047ab9 */ /* 0x000fe20000000a00 */
[----:B------:R-:W-:Y:S01]  /*164d0*/  IMAD.U32 R25, RZ, RZ, UR40 ;  /* 0x00000028ff197e24 */ /* 0x000fe2000f8e00ff */
[----:B------:R-:W-:Y:S01]  /*164e0*/  UISETP.NE.U32.AND UP0, UPT, UR4, URZ, UPT ;  /* 0x0000003f0400728c */ /* 0x000fe2000bf05070 */
[----:B------:R-:W1:Y:S01]  /*164f0*/  S2R R20, SR_TID.X ;  /* 0x0000000000147919 */ /* 0x000e620000002100 */
[----:B------:R-:W2:Y:S02]  /*16500*/  LDC R33, c[0x0][0x430] ;  /* 0x00010c00ff217b82 */ /* 0x000ea40000000800 */
[----:B------:R-:W-:-:S06]  /*16510*/  UISETP.NE.AND.EX UP0, UPT, UR5, URZ, UPT, UP0 ;  /* 0x0000003f0500728c */ /* 0x000fcc000bf05300 */
[----:B------:R-:W-:-:S05]  /*16520*/  PLOP3.LUT P0, PT, PT, PT, UP0, 0x80, 0x0 ;  /* 0x000000000000781c */ /* 0x000fca0003f0f008 */
[----:B------:R-:W-:Y:S02]  /*16530*/  @UP0 ULDC.64 UR4, c[0x0][0x9f8] ;  /* 0x00027e0000040ab9 */ /* 0x000fe40000000a00 */
[----:B------:R-:W-:-:S06]  /*16540*/  @UP0 UIMAD.WIDE UR4, UR40, 0x4, UR4 ;  /* 0x00000004280408a5 */ /* 0x000fcc000f8e0204 */
[----:B------:R-:W-:Y:S01]  /*16550*/  IMAD.U32 R3, RZ, RZ, UR5 ;  /* 0x00000005ff037e24 */ /* 0x000fe2000f8e00ff */
[----:B------:R-:W-:Y:S01]  /*16560*/  LEA R8, R27, 0xffffff80, 0x7 ;  /* 0xffffff801b087811 */ /* 0x000fe200078e38ff */
[----:B------:R-:W-:Y:S01]  /*16570*/  ULDC UR5, c[0x0][0x320] ;  /* 0x0000c80000057ab9 */ /* 0x000fe20000000800 */
[----:B0-----:R-:W-:-:S04]  /*16580*/  LOP3.LUT R2, R2, 0x7f, RZ, 0xc0, !PT ;  /* 0x0000007f02027812 */ /* 0x001fc800078ec0ff */
[----:B------:R-:W-:Y:S01]  /*16590*/  SHF.R.U32.HI R21, RZ, 0x2, R2 ;  /* 0x00000002ff157819 */ /* 0x000fe20000011602 */
[----:B------:R-:W-:Y:S02]  /*165a0*/  IMAD.U32 R2, RZ, RZ, UR4 ;  /* 0x00000004ff027e24 */ /* 0x000fe4000f8e00ff */
[----:B-1----:R-:W-:Y:S01]  /*165b0*/  IMAD.SHL.U32 R20, R20, 0x20, RZ ;  /* 0x0000002014147824 */ /* 0x002fe200078e00ff */
[----:B--2---:R-:W-:Y:S01]  /*165c0*/  ISETP.NE.AND P1, PT, R33, 0x1, PT ;  /* 0x000000012100780c */ /* 0x004fe20003f25270 */
[----:B------:R-:W-:Y:S01]  /*165d0*/  ULDC UR4, c[0x0][0x2f4] ;  /* 0x0000bd0000047ab9 */ /* 0x000fe20000000800 */
[----:B------:R0:W2:Y:S01]  /*165e0*/  @P0 LDG.E R25, desc[UR56][R2.64] ;  /* 0x0000003802190981 */ /* 0x0000a2000c1e1900 */
[----:B------:R-:W-:Y:S02]  /*165f0*/  LOP3.LUT R17, R17, 0xffffffbf, RZ, 0xc0, !PT ;  /* 0xffffffbf11117812 */ /* 0x000fe400078ec0ff */
[----:B------:R-:W-:-:S04]  /*16600*/  LOP3.LUT R20, R21, 0x60, R20, 0xf8, !PT ;  /* 0x0000006015147812 */ /* 0x000fc800078ef814 */
[----:B------:R-:W-:-:S04]  /*16610*/  LOP3.LUT R0, R20, R8, RZ, 0xfc, !PT ;  /* 0x0000000814007212 */ /* 0x000fc800078efcff */
[C---:B------:R-:W-:Y:S01]  /*16620*/  ISETP.GE.AND P0, PT, R0.reuse, UR36, PT ;  /* 0x0000002400007c0c */ /* 0x040fe2000bf06270 */
[----:B------:R-:W1:Y:S01]  /*16630*/  @P1 LDC R5, c[0x0][0x434] ;  /* 0x00010d00ff051b82 */ /* 0x000e620000000800 */
[----:B------:R-:W-:Y:S01]  /*16640*/  VIADD R0, R0, UR38 ;  /* 0x0000002600007c36 */ /* 0x000fe20008000000 */
[----:B------:R-:W-:-:S03]  /*16650*/  @P1 LOP3.LUT R17, R17, 0x40, RZ, 0xfc, !PT ;  /* 0x0000004011111812 */ /* 0x000fc600078efcff */
[----:B------:R-:W-:-:S03]  /*16660*/  IMAD.MOV.U32 R6, RZ, RZ, R0 ;  /* 0x000000ffff067224 */ /* 0x000fc600078e0000 */
[----:B------:R-:W3:Y:S08]  /*16670*/  @P1 LDC R4, c[0x0][0x438] ;  /* 0x00010e00ff041b82 */ /* 0x000ef00000000800 */
[----:B0-----:R-:W0:Y:S01]  /*16680*/  @!P0 LDC.64 R2, c[0x0][0x428] ;  /* 0x00010a00ff028b82 */ /* 0x001e220000000a00 */
[----:B-1----:R-:W-:-:S05]  /*16690*/  @P1 IMAD.HI.U32 R5, R0, R5, RZ ;  /* 0x0000000500051227 */ /* 0x002fca00078e00ff */
[----:B---3--:R-:W-:-:S04]  /*166a0*/  @P1 SHF.R.U32.HI R6, RZ, R4, R5 ;  /* 0x00000004ff061219 */ /* 0x008fc80000011605 */
[--C-:B------:R-:W-:Y:S01]  /*166b0*/  @!P0 SHF.R.S32.HI R5, RZ, 0x1f, R6.reuse ;  /* 0x0000001fff058819 */ /* 0x100fe20000011406 */
[----:B------:R-:W-:Y:S01]  /*166c0*/  @!P0 IMAD.MOV.U32 R4, RZ, RZ, R6 ;  /* 0x000000ffff048224 */ /* 0x000fe200078e0006 */
[C---:B------:R-:W-:Y:S02]  /*166d0*/  LOP3.LUT R9, R36.reuse, 0x40, RZ, 0xfc, !PT ;  /* 0x0000004024097812 */ /* 0x040fe400078efcff */
[----:B------:R-:W-:Y:S02]  /*166e0*/  LOP3.LUT R17, R17, 0xffffffef, RZ, 0xc0, !PT ;  /* 0xffffffef11117812 */ /* 0x000fe400078ec0ff */
[----:B------:R-:W-:-:S04]  /*166f0*/  LOP3.LUT R10, R36, 0x80, RZ, 0xfc, !PT ;  /* 0x00000080240a7812 */ /* 0x000fc800078efcff */
[----:B------:R-:W-:Y:S01]  /*16700*/  ISETP.GE.AND P2, PT, R10, UR4, PT ;  /* 0x000000040a007c0c */ /* 0x000fe2000bf46270 */
[----:B------:R-:W-:Y:S01]  /*16710*/  UMOV UR6, 0xffffffff ;  /* 0xffffffff00067882 */ /* 0x000fe20000000000 */
[----:B------:R-:W-:Y:S02]  /*16720*/  LOP3.LUT R22, R26, 0xffff, RZ, 0xc0, !PT ;  /* 0x0000ffff1a167812 */ /* 0x000fe400078ec0ff */
[----:B--2---:R-:W-:Y:S01]  /*16730*/  SHF.R.S32.HI R32, RZ, 0x1f, R25 ;  /* 0x0000001fff207819 */ /* 0x004fe20000011419 */
[----:B0-----:R-:W-:-:S04]  /*16740*/  @!P0 IMAD.WIDE.U32 R4, R25, R2, R4 ;  /* 0x0000000219048225 */ /* 0x001fc800078e0004 */
[----:B------:R-:W-:-:S04]  /*16750*/  @!P0 IMAD R7, R32, R2, RZ ;  /* 0x0000000220078224 */ /* 0x000fc800078e02ff */
[----:B------:R-:W-:Y:S02]  /*16760*/  @!P0 IMAD R7, R25, R3, R7 ;  /* 0x0000000319078224 */ /* 0x000fe400078e0207 */
[----:B------:R-:W0:Y:S02]  /*16770*/  @!P0 LDC.64 R2, c[0x0][0x418] ;  /* 0x00010600ff028b82 */ /* 0x000e240000000a00 */
[----:B------:R-:W-:Y:S01]  /*16780*/  @!P0 IMAD.IADD R7, R5, 0x1, R7 ;  /* 0x0000000105078824 */ /* 0x000fe200078e0207 */
[----:B0-----:R-:W-:-:S04]  /*16790*/  @!P0 LEA R2, P1, R4, R2, 0x2 ;  /* 0x0000000204028211 */ /* 0x001fc800078210ff */
[----:B------:R-:W-:Y:S01]  /*167a0*/  @!P0 LEA.HI.X R3, R4, R3, R7, 0x2, P1 ;  /* 0x0000000304038211 */ /* 0x000fe200008f1407 */
[----:B------:R-:W-:Y:S01]  /*167b0*/  IMAD.MOV.U32 R4, RZ, RZ, RZ ;  /* 0x000000ffff047224 */ /* 0x000fe200078e00ff */
[----:B------:R-:W-:-:S05]  /*167c0*/  ISETP.GE.AND P1, PT, R36, UR4, PT ;  /* 0x0000000424007c0c */ /* 0x000fca000bf26270 */
[----:B------:R0:W5:Y:S01]  /*167d0*/  @!P0 LDG.E R4, desc[UR56][R2.64] ;  /* 0x0000003802048981 */ /* 0x000162000c1e1900 */
[----:B------:R-:W-:Y:S01]  /*167e0*/  ISETP.GE.AND P0, PT, R9, UR4, PT ;  /* 0x0000000409007c0c */ /* 0x000fe2000bf06270 */
[----:B------:R-:W-:-:S04]  /*167f0*/  IMAD.MOV R5, RZ, RZ, -R6 ;  /* 0x000000ffff057224 */ /* 0x000fc800078e0a06 */
[----:B------:R-:W-:Y:S02]  /*16800*/  IMAD R5, R33, R5, R0 ;  /* 0x0000000521057224 */ /* 0x000fe400078e0200 */
[----:B------:R-:W-:Y:S01]  /*16810*/  @P1 LOP3.LUT R17, R17, 0x10, RZ, 0xfc, !PT ;  /* 0x0000001011111812 */ /* 0x000fe200078efcff */
[----:B------:R-:W-:Y:S01]  /*16820*/  IMAD.U32 R0, RZ, RZ, UR43 ;  /* 0x0000002bff007e24 */ /* 0x000fe2000f8e00ff */
[----:B------:R-:W-:Y:S02]  /*16830*/  ISETP.GE.AND P1, PT, R36, UR5, PT ;  /* 0x0000000524007c0c */ /* 0x000fe4000bf26270 */
[----:B------:R-:W-:-:S04]  /*16840*/  LOP3.LUT R17, R17, 0xfffffff7, RZ, 0xc0, !PT ;  /* 0xfffffff711117812 */ /* 0x000fc800078ec0ff */
[----:B------:R-:W-:Y:S02]  /*16850*/  @P0 LOP3.LUT R17, R17, 0x8, RZ, 0xfc, !PT ;  /* 0x0000000811110812 */ /* 0x000fe400078efcff */
[----:B------:R-:W-:Y:S02]  /*16860*/  ISETP.GE.AND P0, PT, R9, UR5, PT ;  /* 0x0000000509007c0c */ /* 0x000fe4000bf06270 */
[----:B------:R-:W-:-:S04]  /*16870*/  LOP3.LUT R17, R17, 0xfffffffb, RZ, 0xc0, !PT ;  /* 0xfffffffb11117812 */ /* 0x000fc800078ec0ff */
[----:B------:R-:W-:-:S04]  /*16880*/  @P2 LOP3.LUT R17, R17, 0x4, RZ, 0xfc, !PT ;  /* 0x0000000411112812 */ /* 0x000fc800078efcff */
[----:B------:R-:W-:-:S04]  /*16890*/  LOP3.LUT R17, R17, 0xfffffffd, RZ, 0xc0, !PT ;  /* 0xfffffffd11117812 */ /* 0x000fc800078ec0ff */
[----:B------:R-:W-:-:S04]  /*168a0*/  @P1 LOP3.LUT R17, R17, 0x2, RZ, 0xfc, !PT ;  /* 0x0000000211111812 */ /* 0x000fc800078efcff */
[----:B------:R-:W-:-:S04]  /*168b0*/  LOP3.LUT R17, R17, 0xfffffffe, RZ, 0xc0, !PT ;  /* 0xfffffffe11117812 */ /* 0x000fc800078ec0ff */
[----:B------:R-:W-:Y:S01]  /*168c0*/  @P0 LOP3.LUT R17, R17, 0x1, RZ, 0xfc, !PT ;  /* 0x0000000111110812 */ /* 0x000fe200078efcff */
[----:B0-----:R-:W-:Y:S06]  /*168d0*/  BRA.DIV UR6, `(.L_x_1419) ;  /* 0x0000004606a87947 */ /* 0x001fec000b800000 */
.L_x_1499:
[----:B------:R-:W-:Y:S02]  /*168e0*/  ISETP.NE.AND P0, PT, R0, 0x3, PT ;  /* 0x000000030000780c */ /* 0x000fe40003f05270 */
[----:B------:R-:W-:-:S11]  /*168f0*/  LOP3.LUT R17, R17, 0xffffffdf, RZ, 0xc0, !PT ;  /* 0xffffffdf11117812 */ /* 0x000fd600078ec0ff */
[----:B------:R-:W-:Y:S01]  /*16900*/  @P0 LOP3.LUT R17, R17, 0x20, RZ, 0xfc, !PT ;  /* 0x0000002011110812 */ /* 0x000fe200078efcff */
[----:B------:R-:W-:Y:S06]  /*16910*/  @!P0 BRA `(.L_x_1420) ;  /* 0x0000000000048947 */ /* 0x000fec0003800000 */
[----:B------:R-:W-:Y:S01]  /*16920*/  BPT.TRAP 0x1 ;  /* 0x000000040000795c */ /* 0x000fe20000300000 */
.L_x_1420:
[----:B------:R-:W-:Y:S01]  /*16930*/  IMAD R0, R19, 0x8, R16 ;  /* 0x0000000813007824 */ /* 0x000fe200078e0210 */
[----:B------:R-:W-:Y:S01]  /*16940*/  SHF.L.U32 R26, R23, 0x1f, RZ ;  /* 0x0000001f171a7819 */ /* 0x000fe200000006ff */
[----:B------:R-:W-:Y:S01]  /*16950*/  BSSY B0, `(.L_x_1421) ;  /* 0x0000004000007945 */ /* 0x000fe20003800000 */
[----:B------:R-:W-:Y:S02]  /*16960*/  SHF.R.S32.HI R20, RZ, 0x1f, R5 ;  /* 0x0000001fff147819 */ /* 0x000fe40000011405 */
[----:B------:R-:W0:Y:S02]  /*16970*/  SYNCS.PHASECHK.TRANS64.TRYWAIT P0, [R0+URZ+0x22880], R26 ;  /* 0x0228801a000075a7 */ /* 0x000e24000800017f */
[----:B0-----:R-:W-:Y:S05]  /*16980*/  @!P0 BRA `(.L_x_1422) ;  /* 0x0000004400a88947 */ /* 0x001fea0003800000 */
.L_x_1500:
[----:B------:R-:W-:Y:S05]  /*16990*/  BSYNC B0 ;  /* 0x0000000000007941 */ /* 0x000fea0003800000 */
.L_x_1421:
[----:B------:R-:W1:Y:S01]  /*169a0*/  S2R R7, SR_TID.X ;  /* 0x0000000000077919 */ /* 0x000e620000002100 */
[----:B------:R-:W-:Y:S01]  /*169b0*/  ULDC.64 UR4, c[0x0][0x328] ;  /* 0x0000ca0000047ab9 */ /* 0x000fe20000000a00 */
[----:B-----5:R-:W-:Y:S01]  /*169c0*/  SHF.R.S32.HI R21, RZ, 0x1f, R4 ;  /* 0x0000001fff157819 */ /* 0x020fe20000011404 */
[----:B------:R-:W-:Y:S01]  /*169d0*/  IMAD R6, R20, UR4, RZ ;  /* 0x0000000414067c24 */ /* 0x000fe2000f8e02ff */
[----:B------:R-:W-:Y:S01]  /*169e0*/  ULDC.64 UR6, c[0x0][0x318] ;  /* 0x0000c60000067ab9 */ /* 0x000fe20000000a00 */
[----:B------:R-:W-:Y:S01]  /*169f0*/  IMAD.WIDE.U32 R2, R5, UR4, RZ ;  /* 0x0000000405027c25 */ /* 0x000fe2000f8e00ff */
[----:B------:R-:W-:-:S03]  /*16a00*/  LOP3.LUT P1, RZ, R17, 0x1, RZ, 0xc0, !PT ;  /* 0x0000000111ff7812 */ /* 0x000fc6000782c0ff */
[----:B------:R-:W-:Y:S01]  /*16a10*/  IMAD R6, R5, UR5, R6 ;  /* 0x0000000505067c24 */ /* 0x000fe2000f8e0206 */
[----:B------:R-:W-:-:S03]  /*16a20*/  ULDC.64 UR4, c[0x0][0x338] ;  /* 0x0000ce0000047ab9 */ /* 0x000fc60000000a00 */
[----:B------:R-:W-:Y:S02]  /*16a30*/  IMAD.IADD R3, R3, 0x1, R6 ;  /* 0x0000000103037824 */ /* 0x000fe400078e0206 */
[----:B------:R-:W-:Y:S02]  /*16a40*/  IMAD R6, R21, UR4, RZ ;  /* 0x0000000415067c24 */ /* 0x000fe4000f8e02ff */
[----:B------:R-:W-:-:S04]  /*16a50*/  IMAD.WIDE.U32 R2, R4, UR4, R2 ;  /* 0x0000000404027c25 */ /* 0x000fc8000f8e0002 */
[----:B------:R-:W-:Y:S01]  /*16a60*/  IMAD R6, R4, UR5, R6 ;  /* 0x0000000504067c24 */ /* 0x000fe2000f8e0206 */
[----:B------:R-:W-:-:S03]  /*16a70*/  ULDC.64 UR4, c[0x0][0x330] ;  /* 0x0000cc0000047ab9 */ /* 0x000fc60000000a00 */
[----:B------:R-:W-:Y:S02]  /*16a80*/  IMAD.IADD R3, R3, 0x1, R6 ;  /* 0x0000000103037824 */ /* 0x000fe400078e0206 */
[C---:B------:R-:W-:Y:S01]  /*16a90*/  IMAD.WIDE.U32 R2, R22.reuse, UR4, R2 ;  /* 0x0000000416027c25 */ /* 0x040fe2000f8e0002 */
[----:B------:R-:W-:Y:S01]  /*16aa0*/  UMOV UR4, 0xffffffff ;  /* 0xffffffff00047882 */ /* 0x000fe20000000000 */
[----:B-1----:R-:W-:Y:S02]  /*16ab0*/  LOP3.LUT R7, R7, 0x7f, RZ, 0xc0, !PT ;  /* 0x0000007f07077812 */ /* 0x002fe400078ec0ff */
[----:B------:R-:W-:Y:S01]  /*16ac0*/  IMAD R9, R22, UR5, R3 ;  /* 0x0000000516097c24 */ /* 0x000fe2000f8e0203 */
[----:B------:R-:W-:Y:S02]  /*16ad0*/  IADD3 R10, P0, R2, UR6, RZ ;  /* 0x00000006020a7c10 */ /* 0x000fe4000ff1e0ff */
[--C-:B------:R-:W-:Y:S02]  /*16ae0*/  SHF.R.U32.HI R11, RZ, 0x2, R7.reuse ;  /* 0x00000002ff0b7819 */ /* 0x100fe40000011607 */
[----:B------:R-:W-:-:S02]  /*16af0*/  SHF.R.U32.HI R7, RZ, 0x5, R7 ;  /* 0x00000005ff077819 */ /* 0x000fc40000011607 */
[----:B------:R-:W-:Y:S02]  /*16b00*/  IADD3 R8, -R11, UR36, -R8 ;  /* 0x000000240b087c10 */ /* 0x000fe4000fffe908 */
[----:B------:R-:W-:Y:S01]  /*16b10*/  IADD3.X R9, R9, UR7, RZ, P0, !PT ;  /* 0x0000000709097c10 */ /* 0x000fe200087fe4ff */
[----:B------:R-:W-:Y:S01]  /*16b20*/  IMAD.SHL.U32 R7, R7, 0x400, RZ ;  /* 0x0000040007077824 */ /* 0x000fe200078e00ff */
[----:B------:R-:W-:-:S03]  /*16b30*/  ISETP.GE.AND P4, PT, R8, 0x1, PT ;  /* 0x000000010800780c */ /* 0x000fc60003f86270 */
[----:B------:R-:W-:Y:S01]  /*16b40*/  IMAD R6, R19, 0x4000, R7 ;  /* 0x0000400013067824 */ /* 0x000fe200078e0207 */
[----:B------:R-:W-:Y:S09]  /*16b50*/  BRA.DIV UR4, `(.L_x_1423) ;  /* 0x0000004604487947 */ /* 0x000ff2000b800000 */
[----:B------:R-:W1:Y:S01]  /*16b60*/  SHFL.IDX PT, R2, R10, RZ, 0x1c1f ;  /* 0x001c1fff0a027589 */ /* 0x000e6200000e0000 */
[----:B------:R-:W-:Y:S02]  /*16b70*/  LOP3.LUT P6, RZ, R17, 0x2, RZ, 0xc0, !PT ;  /* 0x0000000211ff7812 */ /* 0x000fe400078cc0ff */
[----:B------:R-:W-:Y:S01]  /*16b80*/  IADD3 R6, R16, R6, R29 ;  /* 0x0000000610067210 */ /* 0x000fe20007ffe01d */
[----:B------:R-:W2:Y:S01]  /*16b90*/  SHFL.IDX PT, R3, R9, RZ, 0x1c1f ;  /* 0x001c1fff09037589 */ /* 0x000ea200000e0000 */
[C---:B------:R-:W-:Y:S02]  /*16ba0*/  ISETP.GE.AND P3, PT, R8.reuse, 0x21, PT ;  /* 0x000000210800780c */ /* 0x040fe40003f66270 */
[----:B------:R-:W-:Y:S01]  /*16bb0*/  ISETP.GE.AND P2, PT, R8, 0x41, PT ;  /* 0x000000410800780c */ /* 0x000fe20003f46270 */
[----:B------:R-:W-:Y:S01]  /*16bc0*/  IMAD.IADD R7, R30, 0x1, R6 ;  /* 0x000000011e077824 */ /* 0x000fe200078e0206 */
[----:B------:R-:W-:Y:S02]  /*16bd0*/  ISETP.GE.AND P5, PT, R8, 0x61, PT ;  /* 0x000000610800780c */ /* 0x000fe40003fa6270 */
[----:B-1----:R-:W-:-:S05]  /*16be0*/  IADD3 R2, P0, R36, R2, RZ ;  /* 0x0000000224027210 */ /* 0x002fca0007f1e0ff */
[----:B--2---:R-:W-:Y:S01]  /*16bf0*/  IMAD.X R3, RZ, RZ, R3, P0 ;  /* 0x000000ffff037224 */ /* 0x004fe200000e0603 */
[----:B------:R-:W-:-:S13]  /*16c00*/  ISETP.LT.OR P0, PT, R8, 0x1, P6 ;  /* 0x000000010800780c */ /* 0x000fda0003701670 */
[----:B------:R-:W-:Y:S01]  /*16c10*/  @!PT LDS RZ, [RZ] ;  /* 0x00000000fffff984 */ /* 0x000fe20000000800 */
[----:B------:R-:W-:Y:S01]  /*16c20*/  LDGSTS.E.BYPASS.LTC128B.128 [R6+0x8400], desc[UR56][R2.64], !P0 ;  /* 0x0840000002067fae */ /* 0x000fe2000c101d78 */
[----:B------:R-:W-:-:S13]  /*16c30*/  ISETP.LT.OR P0, PT, R8, 0x1, P1 ;  /* 0x000000010800780c */ /* 0x000fda0000f01670 */
[----:B------:R1:W-:Y:S04]  /*16c40*/  LDGSTS.E.BYPASS.LTC128B.128 [R7+0x8400], desc[UR56][R2.64+0x40], !P0 ;  /* 0x0840004002077fae */ /* 0x0003e8000c101d78 */
[----:B-1----:R-:W1:Y:S04]  /*16c50*/  SHFL.IDX PT, R2, R10, 0x1, 0x1c1f ;  /* 0x003c1f000a027f89 */ /* 0x002e6800000e0000 */
[----:B------:R-:W2:Y:S01]  /*16c60*/  SHFL.IDX PT, R3, R9, 0x1, 0x1c1f ;  /* 0x003c1f0009037f89 */ /* 0x000ea200000e0000 */
[----:B-1----:R-:W-:-:S05]  /*16c70*/  IADD3 R2, P0, R36, R2, RZ ;  /* 0x0000000224027210 */ /* 0x002fca0007f1e0ff */
[----:B--2---:R-:W-:Y:S01]  /*16c80*/  IMAD.X R3, RZ, RZ, R3, P0 ;  /* 0x000000ffff037224 */ /* 0x004fe200000e0603 */
[----:B------:R-:W-:-:S13]  /*16c90*/  ISETP.LT.OR P0, PT, R8, 0x21, P6 ;  /* 0x000000210800780c */ /* 0x000fda0003701670 */
[----:B------:R-:W-:Y:S01]  /*16ca0*/  LDGSTS.E.BYPASS.LTC128B.128 [R6+0x9400], desc[UR56][R2.64], !P0 ;  /* 0x0940000002067fae */ /* 0x000fe2000c101d78 */
[----:B------:R-:W-:-:S13]  /*16cb0*/  ISETP.LT.OR P0, PT, R8, 0x21, P1 ;  /* 0x000000210800780c */ /* 0x000fda0000f01670 */
[----:B------:R1:W-:Y:S04]  /*16cc0*/  LDGSTS.E.BYPASS.LTC128B.128 [R7+0x9400], desc[UR56][R2.64+0x40], !P0 ;  /* 0x0940004002077fae */ /* 0x0003e8000c101d78 */
[----:B-1----:R-:W1:Y:S04]  /*16cd0*/  SHFL.IDX PT, R2, R10, 0x2, 0x1c1f ;  /* 0x005c1f000a027f89 */ /* 0x002e6800000e0000 */
[----:B------:R-:W2:Y:S04]  /*16ce0*/  SHFL.IDX PT, R3, R9, 0x2, 0x1c1f ;  /* 0x005c1f0009037f89 */ /* 0x000ea800000e0000 */
[----:B------:R-:W3:Y:S01]  /*16cf0*/  SHFL.IDX PT, R9, R9, 0x3, 0x1c1f ;  /* 0x007c1f0009097f89 */ /* 0x000ee200000e0000 */
[----:B-1----:R-:W-:-:S05]  /*16d00*/  IADD3 R2, P0, R36, R2, RZ ;  /* 0x0000000224027210 */ /* 0x002fca0007f1e0ff */
[----:B--2---:R-:W-:Y:S01]  /*16d10*/  IMAD.X R3, RZ, RZ, R3, P0 ;  /* 0x000000ffff037224 */ /* 0x004fe200000e0603 */
[----:B------:R-:W-:-:S13]  /*16d20*/  ISETP.LT.OR P0, PT, R8, 0x41, P6 ;  /* 0x000000410800780c */ /* 0x000fda0003701670 */
[----:B------:R-:W-:Y:S01]  /*16d30*/  LDGSTS.E.BYPASS.LTC128B.128 [R6+0xa400], desc[UR56][R2.64], !P0 ;  /* 0x0a40000002067fae */ /* 0x000fe2000c101d78 */
[----:B------:R-:W-:-:S13]  /*16d40*/  ISETP.LT.OR P0, PT, R8, 0x41, P1 ;  /* 0x000000410800780c */ /* 0x000fda0000f01670 */
[----:B------:R1:W-:Y:S04]  /*16d50*/  LDGSTS.E.BYPASS.LTC128B.128 [R7+0xa400], desc[UR56][R2.64+0x40], !P0 ;  /* 0x0a40004002077fae */ /* 0x0003e8000c101d78 */
[----:B-1-3--:R1:W2:Y:S02]  /*16d60*/  SHFL.IDX PT, R2, R10, 0x3, 0x1c1f ;  /* 0x007c1f000a027f89 */ /* 0x00a2a400000e0000 */
.L_x_1510:
[----:B--2---:R-:W-:Y:S02]  /*16d70*/  IADD3 R2, P0, R36, R2, RZ ;  /* 0x0000000224027210 */ /* 0x004fe40007f1e0ff */
        /* <DEDUP_REMOVED lines=11> */
.L_x_1424:
        /* <DEDUP_REMOVED lines=11> */
.L_x_1425:
[----:B------:R2:W-:Y:S01]  /*16ee0*/  SYNCS.ARRIVE.TRANS64.A1T0 RZ, [R0+URZ+0x22870], RZ ;  /* 0x022870ff00ff79a7 */ /* 0x0005e2000810003f */
[----:B------:R-:W-:Y:S05]  /*16ef0*/  @!P6 BRA `(.L_x_1426) ;  /* 0x000000000004e947 */ /* 0x000fea0003800000 */
[----:B------:R-:W-:Y:S01]  /*16f00*/  BPT.TRAP 0x1 ;  /* 0x000000040000795c */ /* 0x000fe20000300000 */
.L_x_1426:
[----:B------:R-:W3:Y:S01]  /*16f10*/  SYNCS.PHASECHK.TRANS64.TRYWAIT P0, [R0+URZ+0x22840], R26 ;  /* 0x0228401a000075a7 */ /* 0x000ee2000800017f */
[----:B------:R-:W-:Y:S04]  /*16f20*/  BSSY B0, `(.L_x_1427) ;  /* 0x0000002000007945 */ /* 0x000fe80003800000 */
[----:B---3--:R-:W-:Y:S05]  /*16f30*/  @!P0 BRA `(.L_x_1428) ;  /* 0x0000004400b08947 */ /* 0x008fea0003800000 */
.L_x_1511:
[----:B------:R-:W-:Y:S05]  /*16f40*/  BSYNC B0 ;  /* 0x0000000000007941 */ /* 0x000fea0003800000 */
.L_x_1427:
[----:B------:R-:W4:Y:S01]  /*16f50*/  LDL R7, [R1] ;  /* 0x0000000001077983 */ /* 0x000f220000100800 */
[----:B------:R-:W-:Y:S01]  /*16f60*/  ULDC.64 UR4, c[0x0][0x300] ;  /* 0x0000c00000047ab9 */ /* 0x000fe20000000a00 */
[----:B------:R-:W-:Y:S01]  /*16f70*/  ULDC.64 UR6, c[0x0][0x2e8] ;  /* 0x0000ba0000067ab9 */ /* 0x000fe20000000a00 */
[----:B------:R-:W-:Y:S01]  /*16f80*/  IMAD R6, R20, UR4, RZ ;  /* 0x0000000414067c24 */ /* 0x000fe2000f8e02ff */
[----:B------:R-:W-:Y:S01]  /*16f90*/  LOP3.LUT P1, RZ, R17, 0x4, RZ, 0xc0, !PT ;  /* 0x0000000411ff7812 */ /* 0x000fe2000782c0ff */
[----:B------:R-:W-:-:S04]  /*16fa0*/  IMAD.WIDE.U32 R2, R5, UR4, RZ ;  /* 0x0000000405027c25 */ /* 0x000fc8000f8e00ff */
[----:B------:R-:W-:Y:S01]  /*16fb0*/  IMAD R6, R5, UR5, R6 ;  /* 0x0000000505067c24 */ /* 0x000fe2000f8e0206 */
[----:B------:R-:W-:Y:S02]  /*16fc0*/  ULDC.64 UR4, c[0x0][0x310] ;  /* 0x0000c40000047ab9 */ /* 0x000fe40000000a00 */
[----:B------:R-:W-:Y:S02]  /*16fd0*/  IMAD R5, R21, UR4, RZ ;  /* 0x0000000415057c24 */ /* 0x000fe4000f8e02ff */
[----:B------:R-:W-:Y:S02]  /*16fe0*/  IMAD.IADD R3, R3, 0x1, R6 ;  /* 0x0000000103037824 */ /* 0x000fe400078e0206 */
[C---:B------:R-:W-:Y:S02]  /*16ff0*/  IMAD R5, R4.reuse, UR5, R5 ;  /* 0x0000000504057c24 */ /* 0x040fe4000f8e0205 */
[----:B------:R-:W-:Y:S01]  /*17000*/  IMAD.WIDE.U32 R2, R4, UR4, R2 ;  /* 0x0000000404027c25 */ /* 0x000fe2000f8e0002 */
[----:B------:R-:W-:-:S03]  /*17010*/  ULDC.64 UR4, c[0x0][0x308] ;  /* 0x0000c20000047ab9 */ /* 0x000fc60000000a00 */
[----:B------:R-:W-:Y:S02]  /*17020*/  IMAD.IADD R3, R3, 0x1, R5 ;  /* 0x0000000103037824 */ /* 0x000fe400078e0205 */
[----:B------:R-:W-:Y:S01]  /*17030*/  IMAD.WIDE.U32 R2, R22, UR4, R2 ;  /* 0x0000000416027c25 */ /* 0x000fe2000f8e0002 */
[----:B------:R-:W-:-:S03]  /*17040*/  UMOV UR4, 0xffffffff ;  /* 0xffffffff00047882 */ /* 0x000fc60000000000 */
[----:B------:R-:W-:Y:S01]  /*17050*/  IMAD R5, R22, UR5, R3 ;  /* 0x0000000516057c24 */ /* 0x000fe2000f8e0203 */
[----:B------:R-:W-:-:S04]  /*17060*/  IADD3 R4, P0, R2, UR6, RZ ;  /* 0x0000000602047c10 */ /* 0x000fc8000ff1e0ff */
[----:B------:R-:W-:Y:S01]  /*17070*/  IADD3.X R5, R5, UR7, RZ, P0, !PT ;  /* 0x0000000705057c10 */ /* 0x000fe200087fe4ff */
[----:B----4-:R-:W-:Y:S01]  /*17080*/  IMAD R6, R19, 0x6000, R7 ;  /* 0x0000600013067824 */ /* 0x010fe200078e0207 */
[----:B------:R-:W-:Y:S07]  /*17090*/  BRA.DIV UR4, `(.L_x_1429) ;  /* 0x00000046046c7947 */ /* 0x000fee000b800000 */
[----:B------:R-:W4:Y:S01]  /*170a0*/  SHFL.IDX PT, R3, R4, RZ, 0x1c1f ;  /* 0x001c1fff04037589 */ /* 0x000f2200000e0000 */
[----:B------:R-:W-:Y:S01]  /*170b0*/  LOP3.LUT P6, RZ, R17, 0x8, RZ, 0xc0, !PT ;  /* 0x0000000811ff7812 */ /* 0x000fe200078cc0ff */
[C-C-:B------:R-:W-:Y:S02]  /*170c0*/  @P4 IMAD.IADD R7, R16.reuse, 0x1, R6.reuse ;  /* 0x0000000110074824 */ /* 0x140fe400078e0206 */
[----:B------:R-:W5:Y:S01]  /*170d0*/  SHFL.IDX PT, R2, R5, RZ, 0x1c1f ;  /* 0x001c1fff05027589 */ /* 0x000f6200000e0000 */
[----:B------:R-:W-:-:S03]  /*170e0*/  @P3 IMAD.IADD R9, R16, 0x1, R6 ;  /* 0x0000000110093824 */ /* 0x000fc600078e0206 */
[----:B------:R-:W-:Y:S01]  /*170f0*/  SHFL.IDX PT, R14, R4, 0x3, 0x1c1f ;  /* 0x007c1f00040e7f89 */ /* 0x000fe200000e0000 */
        /* <DEDUP_REMOVED lines=11> */
[----:B------:R-:W-:-:S03]  /*171b0*/  @P2 IMAD.IADD R7, R16, 0x1, R6 ;  /* 0x0000000110072824 */ /* 0x000fc600078e0206 */
        /* <DEDUP_REMOVED lines=9> */
[----:B----4-:R-:W4:Y:S04]  /*17250*/  SHFL.IDX PT, R3, R4, 0x2, 0x1c1f ;  /* 0x005c1f0004037f89 */ /* 0x010f2800000e0000 */
[----:B------:R-:W5:Y:S04]  /*17260*/  SHFL.IDX PT, R2, R5, 0x2, 0x1c1f ;  /* 0x005c1f0005027f89 */ /* 0x000f6800000e0000 */
[----:B------:R-:W0:Y:S01]  /*17270*/  SHFL.IDX PT, R5, R5, 0x3, 0x1c1f ;  /* 0x007c1f0005057f89 */ /* 0x000e2200000e0000 */
[----:B----4-:R-:W-:-:S05]  /*17280*/  @P2 IADD3 R3, P0, R36, R3, RZ ;  /* 0x0000000324032210 */ /* 0x010fca0007f1e0ff */
[----:B-----5:R-:W-:-:S05]  /*17290*/  @P2 IMAD.X R2, RZ, RZ, R2, P0 ;  /* 0x000000ffff022224 */ /* 0x020fca00000e0602 */
[----:B------:R-:W-:-:S04]  /*172a0*/  @P2 LOP3.LUT R3, R3, R2, RZ, 0x3c, !PT ;  /* 0x0000000203032212 */ /* 0x000fc800078e3cff */
[----:B------:R-:W-:-:S04]  /*172b0*/  @P2 LOP3.LUT R2, R3, R2, RZ, 0x3c, !PT ;  /* 0x0000000203022212 */ /* 0x000fc800078e3cff */
[----:B------:R-:W-:-:S05]  /*172c0*/  @P2 LOP3.LUT R3, R3, R2, RZ, 0x3c, !PT ;  /* 0x0000000203032212 */ /* 0x000fca00078e3cff */
[----:B------:R4:W-:Y:S04]  /*172d0*/  @P2 LDGSTS.E.BYPASS.LTC128B.128 [R7+0x17400], desc[UR56][R2.64], !P4 ;  /* 0x1740000002072fae */ /* 0x0009e8000e101d78 */
[----:B------:R4:W-:Y:S04]  /*172e0*/  @P2 LDGSTS.E.BYPASS.LTC128B.128 [R7+0x19400], desc[UR56][R2.64+0x40], !P6 ;  /* 0x1940004002072fae */ /* 0x0009e8000f101d78 */
[----:B0-----:R4:W-:Y:S02]  /*172f0*/  @P2 LDGSTS.E.BYPASS.LTC128B.128 [R7+0x1b400], desc[UR56][R2.64+0x80], !P1 ;  /* 0x1b40008002072fae */ /* 0x0019e4000c901d78 */
.L_x_1521:
[C---:B------:R-:W-:Y:S02]  /*17300*/  LOP3.LUT P3, RZ, R17.reuse, 0x10, RZ, 0xc0, !PT ;  /* 0x0000001011ff7812 */ /* 0x040fe4000786c0ff */
[----:B------:R-:W-:Y:S02]  /*17310*/  LOP3.LUT P2, RZ, R17, 0x8, RZ, 0xc0, !PT ;  /* 0x0000000811ff7812 */ /* 0x000fe4000784c0ff */
[----:B----4-:R-:W-:-:S05]  /*17320*/  @P5 IADD3 R2, P0, R36, R14, RZ ;  /* 0x0000000e24025210 */ /* 0x010fca0007f1e0ff */
[----:B------:R-:W-:Y:S01]  /*17330*/  @P5 IMAD.X R3, RZ, RZ, R5, P0 ;  /* 0x000000ffff035224 */ /* 0x000fe200000e0605 */
[----:B------:R-:W-:Y:S01]  /*17340*/  PLOP3.LUT P0, PT, PT, PT, PT, 0x80, 0x0 ;  /* 0x000000000000781c */ /* 0x000fe20003f0f070 */
[----:B------:R-:W-:-:S05]  /*17350*/  @P5 IMAD.IADD R5, R16, 0x1, R6 ;  /* 0x0000000110055824 */ /* 0x000fca00078e0206 */
[----:B------:R-:W-:Y:S01]  /*17360*/  @!PT LDS RZ, [RZ] ;  /* 0x00000000fffff984 */ /* 0x000fe20000000800 */
[----:B------:R-:W-:Y:S01]  /*17370*/  @!PT LDS RZ, [RZ] ;  /* 0x00000000fffff984 */ /* 0x000fe20000000800 */
[----:B------:R-:W-:Y:S01]  /*17380*/  @!PT LDS RZ, [RZ] ;  /* 0x00000000fffff984 */ /* 0x000fe20000000800 */
[----:B------:R0:W-:Y:S04]  /*17390*/  @P5 LDGSTS.E.BYPASS.LTC128B.128 [R5+0x17c00], desc[UR56][R2.64], !P3 ;  /* 0x17c0000002055fae */ /* 0x0001e8000d901d78 */
[----:B------:R0:W-:Y:S04]  /*173a0*/  @P5 LDGSTS.E.BYPASS.LTC128B.128 [R5+0x19c00], desc[UR56][R2.64+0x40], !P2 ;  /* 0x19c0004002055fae */ /* 0x0001e8000d101d78 */
[----:B------:R0:W-:Y:S01]  /*173b0*/  @P5 LDGSTS.E.BYPASS.LTC128B.128 [R5+0x1bc00], desc[UR56][R2.64+0x80], !P1 ;  /* 0x1bc0008002055fae */ /* 0x0001e2000c901d78 */
[----:B------:R-:W-:Y:S01]  /*173c0*/  NOP ;  /* 0x0000000000007918 */ /* 0x000fe20000000000 */
.L_x_1430:
        /* <DEDUP_REMOVED lines=11> */
.L_x_1431:
[----:B------:R0:W-:Y:S02]  /*17480*/  SYNCS.ARRIVE.TRANS64.A1T0 RZ, [R0+URZ+0x22830], RZ ;  /* 0x022830ff00ff79a7 */ /* 0x0001e4000810003f */
[----:B------:R-:W-:Y:S05]  /*17490*/  WARPSYNC.ALL ;  /* 0x0000000000007948 */ /* 0x000fea0003800000 */
[----:B0-23--:R-:W-:Y:S01]  /*174a0*/  VIADD R0, R16, 0x10400 ;  /* 0x0001040010007836 */ /* 0x00dfe20000000000 */
[----:B------:R-:W-:Y:S01]  /*174b0*/  USHF.R.S32.HI UR4, URZ, 0x1f, UR39 ;  /* 0x0000001f3f047899 */ /* 0x000fe20008011427 */
[----:B------:R-:W-:Y:S03]  /*174c0*/  BAR.SYNC.DEFER_BLOCKING 0x8, 0x180 ;  /* 0x0206000000007b1d */ /* 0x000fe60000010000 */
[----:B------:R-:W-:-:S03]  /*174d0*/  LOP3.LUT P0, RZ, R0, 0x1bf, RZ, 0xc0, !PT ;  /* 0x000001bf00ff7812 */ /* 0x000fc6000780c0ff */
[----:B------:R-:W-:Y:S01]  /*174e0*/  ULDC.64 UR6, c[0x0][0x298] ;  /* 0x0000a60000067ab9 */ /* 0x000fe20000000a00 */
[----:B------:R-:W-:Y:S01]  /*174f0*/  BSSY B6, `(.L_x_1432) ;  /* 0x0000016000067945 */ /* 0x000fe20003800000 */
        /* <DEDUP_REMOVED lines=14> */
[----:B-1----:R-:W-:Y:S02]  /*175e0*/  IMAD.U32 R10, RZ, RZ, UR4 ;  /* 0x00000004ff0a7e24 */ /* 0x002fe4000f8e00ff */
[----:B------:R-:W-:Y:S02]  /*175f0*/  IMAD.U32 R11, RZ, RZ, UR5 ;  /* 0x00000005ff0b7e24 */ /* 0x000fe4000f8e00ff */
[----:B------:R-:W-:Y:S02]  /*17600*/  IMAD.MOV.U32 R8, RZ, RZ, 0x70 ;  /* 0x00000070ff087424 */ /* 0x000fe400078e00ff */
[----:B------:R-:W-:Y:S02]  /*17610*/  IMAD.MOV.U32 R12, RZ, RZ, 0x1 ;  /* 0x00000001ff0c7424 */ /* 0x000fe400078e00ff */
[----:B------:R-:W-:-:S07]  /*17620*/  IMAD.MOV.U32 R13, RZ, RZ, RZ ;  /* 0x000000ffff0d7224 */ /* 0x000fce00078e00ff */
[----:B------:R-:W-:-:S07]  /*17630*/  LEPC R20, `(.L_x_1433) ;  /* 0x000000001014794e */ /* 0x000fce0000000000 */
[----:B0-----:R-:W-:Y:S05]  /*17640*/  CALL.ABS.NOINC R2 ;  /* 0x0000000002007343 */ /* 0x001fea0003c00000 */
.L_x_1433:
[----:B------:R-:W-:Y:S05]  /*17650*/  BSYNC B6 ;  /* 0x0000000000067941 */ /* 0x000fea0003800000 */
.L_x_1432:
[----:B------:R0:W5:Y:S01]  /*17660*/  LDL R8, [R1+0xc] ;  /* 0x00000c0001087983 */ /* 0x0001620000100800 */
[----:B------:R-:W-:Y:S01]  /*17670*/  UISETP.NE.AND UP1, UPT, UR48, URZ, UPT ;  /* 0x0000003f3000728c */ /* 0x000fe2000bf25270 */
[----:B------:R-:W2:Y:S01]  /*17680*/  S2R R2, SR_TID.X ;  /* 0x0000000000027919 */ /* 0x000ea20000002100 */
[----:B------:R-:W-:Y:S01]  /*17690*/  R2UR UR7, R22 ;  /* 0x00000000160772ca */ /* 0x000fe200000e0000 */
[----:B------:R-:W3:Y:S03]  /*176a0*/  LDC R7, c[0x0][0x448] ;  /* 0x00011200ff077b82 */ /* 0x000ee60000000800 */
[----:B------:R-:W-:Y:S01]  /*176b0*/  PLOP3.LUT P0, PT, PT, PT, UP1, 0x80, 0x0 ;  /* 0x000000000000781c */ /* 0x000fe20003f0f018 */
[----:B------:R-:W-:Y:S01]  /*176c0*/  ULDC.64 UR8, c[0x0][0x2d8] ;  /* 0x0000b60000087ab9 */ /* 0x000fe20000000a00 */
[----:B------:R-:W-:-:S03]  /*176d0*/  UISETP.NE.AND UP0, UPT, UR47, URZ, UPT ;  /* 0x0000003f2f00728c */ /* 0x000fc6000bf05270 */
[----:B------:R-:W-:Y:S01]  /*176e0*/  @UP1 ULDC UR4, c[0x0][0x44c] ;  /* 0x0001130000041ab9 */ /* 0x000fe20000000800 */
[C---:B--2---:R-:W-:Y:S01]  /*176f0*/  LOP3.LUT R20, R2.reuse, 0x7f, RZ, 0xc0, !PT ;  /* 0x0000007f02147812 */ /* 0x044fe200078ec0ff */
[----:B------:R-:W-:-:S03]  /*17700*/  IMAD.SHL.U32 R2, R2, 0x20, RZ ;  /* 0x0000002002027824 */ /* 0x000fc600078e00ff */
[----:B------:R-:W-:-:S04]  /*17710*/  SHF.R.U32.HI R20, RZ, 0x2, R20 ;  /* 0x00000002ff147819 */ /* 0x000fc80000011614 */
[----:B------:R-:W-:-:S05]  /*17720*/  LOP3.LUT R2, R20, 0x60, R2, 0xf8, !PT ;  /* 0x0000006014027812 */ /* 0x000fca00078ef802 */
[----:B------:R-:W-:-:S04]  /*17730*/  IMAD.IADD R2, R2, 0x1, R18 ;  /* 0x0000000102027824 */ /* 0x000fc800078e0212 */
[----:B------:R-:W-:Y:S01]  /*17740*/  @P0 IMAD.HI.U32 R0, R2, UR4, RZ ;  /* 0x0000000402000c27 */ /* 0x000fe2000f8e00ff */
[----:B------:R-:W-:Y:S01]  /*17750*/  PLOP3.LUT P0, PT, PT, PT, UP1, 0x80, 0x0 ;  /* 0x000000000000781c */ /* 0x000fe20003f0f018 */
[----:B------:R-:W-:Y:S01]  /*17760*/  @UP1 ULDC UR4, c[0x0][0x450] ;  /* 0x0001140000041ab9 */ /* 0x000fe20000000800 */
[----:B------:R-:W-:Y:S01]  /*17770*/  R2UR UR10, R22 ;  /* 0x00000000160a72ca */ /* 0x000fe200000e0000 */
[----:B------:R-:W-:Y:S01]  /*17780*/  IMAD.MOV.U32 R6, RZ, RZ, R2 ;  /* 0x000000ffff067224 */ /* 0x000fe200078e0002 */
[----:B------:R-:W-:Y:S01]  /*17790*/  UMOV UR5, UR39 ;  /* 0x0000002700057c82 */ /* 0x000fe20008000000 */
[----:B------:R-:W-:-:S08]  /*177a0*/  USHF.R.S32.HI UR6, URZ, 0x1f, UR40 ;  /* 0x0000001f3f067899 */ /* 0x000fd00008011428 */
[----:B------:R-:W-:Y:S01]  /*177b0*/  @P0 SHF.R.U32.HI R6, RZ, UR4, R0 ;  /* 0x00000004ff060c19 */ /* 0x000fe20008011600 */
[----:B------:R-:W-:Y:S02]  /*177c0*/  UMOV UR4, UR36 ;  /* 0x0000002400047c82 */ /* 0x000fe40008000000 */
[----:B------:R-:W-:Y:S02]  /*177d0*/  UIMAD.WIDE.U32 UR4, UR7, UR8, UR4 ;  /* 0x00000008070472a5 */ /* 0x000fe4000f8e0004 */
[----:B------:R-:W-:Y:S02]  /*177e0*/  USEL UR7, UR6, URZ, !UP0 ;  /* 0x0000003f06077287 */ /* 0x000fe4000c000000 */
[----:B------:R-:W-:Y:S02]  /*177f0*/  UIMAD UR5, UR10, UR9, UR5 ;  /* 0x000000090a0572a4 */ /* 0x000fe4000f8e0205 */
[----:B------:R-:W-:Y:S01]  /*17800*/  USEL UR6, UR40, URZ, !UP0 ;  /* 0x0000003f28067287 */ /* 0x000fe2000c000000 */
[----:B------:R-:W-:-:S03]  /*17810*/  ULDC.64 UR8, c[0x0][0x2e0] ;  /* 0x0000b80000087ab9 */ /* 0x000fc60000000a00 */
[----:B------:R-:W-:Y:S02]  /*17820*/  UIMAD.WIDE.U32 UR4, UR6, UR8, UR4 ;  /* 0x00000008060472a5 */ /* 0x000fe4000f8e0004 */
[----:B------:R-:W-:Y:S01]  /*17830*/  UIMAD UR7, UR7, UR8, URZ ;  /* 0x00000008070772a4 */ /* 0x000fe2000f8e023f */
[----:B------:R-:W-:Y:S01]  /*17840*/  IMAD.MOV R0, RZ, RZ, -R6 ;  /* 0x000000ffff007224 */ /* 0x000fe200078e0a06 */
[----:B------:R-:W2:Y:S02]  /*17850*/  S2R R20, SR_TID.X ;  /* 0x0000000000147919 */ /* 0x000ea40000002100 */
[----:B------:R-:W-:Y:S01]  /*17860*/  UIMAD UR7, UR6, UR9, UR7 ;  /* 0x00000009060772a4 */ /* 0x000fe2000f8e0207 */
[----:B------:R-:W-:Y:S02]  /*17870*/  IMAD.U32 R4, RZ, RZ, UR4 ;  /* 0x00000004ff047e24 */ /* 0x000fe4000f8e00ff */
[----:B---3--:R-:W-:Y:S01]  /*17880*/  IMAD R0, R7, R0, R2 ;  /* 0x0000000007007224 */ /* 0x008fe200078e0202 */
[----:B------:R-:W-:Y:S01]  /*17890*/  UIADD3 UR6, UR5, UR7, URZ ;  /* 0x0000000705067290 */ /* 0x000fe2000fffe03f */
[----:B------:R-:W-:Y:S01]  /*178a0*/  IMAD.MOV.U32 R2, RZ, RZ, R4 ;  /* 0x000000ffff027224 */ /* 0x000fe200078e0004 */
[----:B------:R-:W-:Y:S01]  /*178b0*/  SHF.R.S32.HI R4, RZ, 0x1f, R6 ;  /* 0x0000001fff047819 */ /* 0x000fe20000011406 */
[----:B------:R-:W-:Y:S01]  /*178c0*/  IMAD.U32 R5, RZ, RZ, UR5 ;  /* 0x00000005ff057e24 */ /* 0x000fe2000f8e00ff */
[----:B------:R-:W-:-:S02]  /*178d0*/  ULDC.64 UR4, c[0x0][0x2d0] ;  /* 0x0000b40000047ab9 */ /* 0x000fc40000000a00 */
[----:B------:R-:W-:Y:S02]  /*178e0*/  IMAD.U32 R3, RZ, RZ, UR6 ;  /* 0x00000006ff037e24 */ /* 0x000fe4000f8e00ff */
[----:B------:R-:W-:Y:S02]  /*178f0*/  IMAD R4, R4, UR4, RZ ;  /* 0x0000000404047c24 */ /* 0x000fe4000f8e02ff */
[----:B------:R-:W-:-:S04]  /*17900*/  IMAD.WIDE.U32 R2, R6, UR4, R2 ;  /* 0x0000000406027c25 */ /* 0x000fc8000f8e0002 */
[----:B------:R-:W-:Y:S01]  /*17910*/  IMAD R5, R6, UR5, R4 ;  /* 0x0000000506057c24 */ /* 0x000fe2000f8e0204 */
[----:B------:R-:W-:Y:S01]  /*17920*/  SHF.R.S32.HI R4, RZ, 0x1f, R0 ;  /* 0x0000001fff047819 */ /* 0x000fe20000011400 */
[----:B------:R-:W-:Y:S02]  /*17930*/  ULDC.64 UR4, c[0x0][0x2c8] ;  /* 0x0000b20000047ab9 */ /* 0x000fe40000000a00 */
[----:B------:R-:W-:Y:S02]  /*17940*/  IMAD.IADD R3, R3, 0x1, R5 ;  /* 0x0000000103037824 */ /* 0x000fe400078e0205 */
[----:B------:R-:W-:Y:S02]  /*17950*/  IMAD R4, R4, UR4, RZ ;  /* 0x0000000404047c24 */ /* 0x000fe4000f8e02ff */
[----:B------:R-:W-:-:S04]  /*17960*/  IMAD.WIDE.U32 R2, R0, UR4, R2 ;  /* 0x0000000400027c25 */ /* 0x000fc8000f8e0002 */
[----:B------:R-:W-:Y:S01]  /*17970*/  IMAD R5, R0, UR5, R4 ;  /* 0x0000000500057c24 */ /* 0x000fe2000f8e0204 */
[----:B------:R-:W-:Y:S02]  /*17980*/  ULDC.64 UR4, c[0x0][0x280] ;  /* 0x0000a00000047ab9 */ /* 0x000fe40000000a00 */
[----:B------:R-:W-:Y:S01]  /*17990*/  IADD3 R0, P0, R2, UR4, RZ ;  /* 0x0000000402007c10 */ /* 0x000fe2000ff1e0ff */
[----:B------:R-:W-:Y:S01]  /*179a0*/  ULDC UR4, c[0x0][0x2b8] ;  /* 0x0000ae0000047ab9 */ /* 0x000fe20000000800 */
[C---:B------:R-:W-:Y:S02]  /*179b0*/  LOP3.LUT R9, R36.reuse, 0x40, RZ, 0xfc, !PT ;  /* 0x0000004024097812 */ /* 0x040fe400078efcff */
[----:B-1----:R-:W-:Y:S02]  /*179c0*/  LOP3.LUT R10, R36, 0x80, RZ, 0xfc, !PT ;  /* 0x00000080240a7812 */ /* 0x002fe400078efcff */
[----:B------:R-:W-:Y:S01]  /*179d0*/  IADD3.X R5, R3, UR5, R5, P0, !PT ;  /* 0x0000000503057c10 */ /* 0x000fe200087fe405 */
[----:B------:R-:W-:Y:S01]  /*179e0*/  UMOV UR5, 0xffffffff ;  /* 0xffffffff00057882 */ /* 0x000fe20000000000 */
[----:B--2---:R-:W-:-:S02]  /*179f0*/  LOP3.LUT R20, R20, 0x7f, RZ, 0xc0, !PT ;  /* 0x0000007f14147812 */ /* 0x004fc400078ec0ff */
[----:B------:R-:W-:Y:S02]  /*17a00*/  ISETP.GE.AND P3, PT, R36, UR4, PT ;  /* 0x0000000424007c0c */ /* 0x000fe4000bf66270 */
[----:B------:R-:W-:Y:S02]  /*17a10*/  ISETP.GE.AND P2, PT, R9, UR4, PT ;  /* 0x0000000409007c0c */ /* 0x000fe4000bf46270 */
[----:B------:R-:W-:Y:S02]  /*17a20*/  ISETP.GE.AND P1, PT, R10, UR4, PT ;  /* 0x000000040a007c0c */ /* 0x000fe4000bf26270 */
[----:B------:R-:W-:Y:S01]  /*17a30*/  SHF.R.U32.HI R9, RZ, 0x2, R20 ;  /* 0x00000002ff097819 */ /* 0x000fe20000011614 */
[----:B0-----:R-:W-:Y:S10]  /*17a40*/  BRA.DIV UR5, `(.L_x_1434) ;  /* 0x0000004205807947 */ /* 0x001ff4000b800000 */
[----:B------:R-:W0:Y:S01]  /*17a50*/  SHFL.IDX PT, R3, R0, RZ, 0x1c1f ;  /* 0x001c1fff00037589 */ /* 0x000e2200000e0000 */
[----:B------:R-:W-:Y:S02]  /*17a60*/  IMAD R4, R7, UR41, RZ ;  /* 0x0000002907047c24 */ /* 0x000fe4000f8e02ff */
[----:B------:R-:W-:Y:S01]  /*17a70*/  IMAD.IADD R18, R9, 0x1, R18 ;  /* 0x0000000109127824 */ /* 0x000fe200078e0212 */
[----:B------:R-:W1:Y:S03]  /*17a80*/  SHFL.IDX PT, R2, R5, RZ, 0x1c1f ;  /* 0x001c1fff05027589 */ /* 0x000e6600000e0000 */
[C---:B------:R-:W-:Y:S01]  /*17a90*/  VIADD R7, R18.reuse, 0x20 ;  /* 0x0000002012077836 */ /* 0x040fe20000000000 */
[----:B------:R-:W-:Y:S01]  /*17aa0*/  ISETP.GE.AND P0, PT, R18, R4, PT ;  /* 0x000000041200720c */ /* 0x000fe20003f06270 */
[----:B------:R-:W2:-:S12]  /*17ab0*/  SHFL.IDX PT, R14, R0, 0x1, 0x1c1f ;  /* 0x003c1f00000e7f89 */ /* 0x000e9800000e0000 */
[----:B0-----:R-:W-:-:S05]  /*17ac0*/  @!P0 IADD3 R6, P4, R36, R3, RZ ;  /* 0x0000000324068210 */ /* 0x001fca0007f9e0ff */
[----:B-1----:R-:W-:Y:S02]  /*17ad0*/  @!P0 IMAD.X R3, RZ, RZ, R2, P4 ;  /* 0x000000ffff038224 */ /* 0x002fe400020e0602 */
[----:B------:R-:W-:-:S05]  /*17ae0*/  @!P0 IMAD.MOV.U32 R2, RZ, RZ, R6 ;  /* 0x000000ffff028224 */ /* 0x000fca00078e0006 */
[----:B-----5:R-:W-:Y:S04]  /*17af0*/  @!P0 LDGSTS.E.BYPASS.LTC128B.128 [R8+0x10400], desc[UR56][R2.64], !P3 ;  /* 0x1040000002088fae */ /* 0x020fe8000d901d78 */
[----:B------:R-:W-:Y:S04]  /*17b00*/  @!P0 LDGSTS.E.BYPASS.LTC128B.128 [R8+0x12400], desc[UR56][R2.64+0x40], !P2 ;  /* 0x1240004002088fae */ /* 0x000fe8000d101d78 */
[----:B------:R0:W-:Y:S01]  /*17b10*/  @!P0 LDGSTS.E.BYPASS.LTC128B.128 [R8+0x14400], desc[UR56][R2.64+0x80], !P1 ;  /* 0x1440008002088fae */ /* 0x0001e2000c901d78 */
[----:B------:R-:W-:-:S03]  /*17b20*/  ISETP.GE.AND P0, PT, R7, R4, PT ;  /* 0x000000040700720c */ /* 0x000fc60003f06270 */
[----:B0-----:R-:W0:Y:S10]  /*17b30*/  SHFL.IDX PT, R2, R5, 0x1, 0x1c1f ;  /* 0x003c1f0005027f89 */ /* 0x001e3400000e0000 */
[----:B--2---:R-:W-:-:S02]  /*17b40*/  @!P0 IADD3 R6, P4, R36, R14, RZ ;  /* 0x0000000e24068210 */ /* 0x004fc40007f9e0ff */
[----:B------:R-:W1:Y:S03]  /*17b50*/  SHFL.IDX PT, R14, R0, 0x2, 0x1c1f ;  /* 0x005c1f00000e7f89 */ /* 0x000e6600000e0000 */
        /* <DEDUP_REMOVED lines=9> */
[----:B-1----:R-:W-:-:S02]  /*17bf0*/  @!P0 IADD3 R6, P4, R36, R14, RZ ;  /* 0x0000000e24068210 */ /* 0x002fc40007f9e0ff */
[----:B------:R1:W2:Y:S04]  /*17c00*/  SHFL.IDX PT, R14, R0, 0x3, 0x1c1f ;  /* 0x007c1f00000e7f89 */ /* 0x0002a800000e0000 */
[----:B------:R-:W3:Y:S01]  /*17c10*/  SHFL.IDX PT, R5, R5, 0x3, 0x1c1f ;  /* 0x007c1f0005057f89 */ /* 0x000ee200000e0000 */
[----:B0-----:R-:W-:Y:S02]  /*17c20*/  @!P0 IMAD.X R7, RZ, RZ, R2, P4 ;  /* 0x000000ffff078224 */ /* 0x001fe400020e0602 */
[----:B------:R-:W-:Y:S02]  /*17c30*/  @!P0 IMAD.MOV.U32 R2, RZ, RZ, R6 ;  /* 0x000000ffff028224 */ /* 0x000fe400078e0006 */
[----:B------:R-:W-:-:S05]  /*17c40*/  @!P0 IMAD.MOV.U32 R3, RZ, RZ, R7 ;  /* 0x000000ffff038224 */ /* 0x000fca00078e0007 */
[----:B------:R1:W-:Y:S04]  /*17c50*/  @!P0 LDGSTS.E.BYPASS.LTC128B.128 [R8+0x11400], desc[UR56][R2.64], !P3 ;  /* 0x1140000002088fae */ /* 0x0003e8000d901d78 */
[----:B------:R1:W-:Y:S04]  /*17c60*/  @!P0 LDGSTS.E.BYPASS.LTC128B.128 [R8+0x13400], desc[UR56][R2.64+0x40], !P2 ;  /* 0x1340004002088fae */ /* 0x0003e8000d101d78 */
[----:B--23--:R1:W-:Y:S02]  /*17c70*/  @!P0 LDGSTS.E.BYPASS.LTC128B.128 [R8+0x15400], desc[UR56][R2.64+0x80], !P1 ;  /* 0x1540008002088fae */ /* 0x00c3e4000c901d78 */
.L_x_1530:
[----:B-1----:R-:W-:Y:S01]  /*17c80*/  VIADD R3, R18, 0x60 ;  /* 0x0000006012037836 */ /* 0x002fe20000000000 */
[----:B------:R-:W-:Y:S04]  /*17c90*/  BSSY B0, `(.L_x_1435) ;  /* 0x000000b000007945 */ /* 0x000fe80003800000 */
[----:B------:R-:W-:-:S13]  /*17ca0*/  ISETP.GE.AND P0, PT, R3, R4, PT ;  /* 0x000000040300720c */ /* 0x000fda0003f06270 */
[----:B------:R-:W-:Y:S05]  /*17cb0*/  @P0 BRA `(.L_x_1436) ;  /* 0x0000000000200947 */ /* 0x000fea0003800000 */
[----:B------:R-:W-:-:S05]  /*17cc0*/  IADD3 R2, P0, R36, R14, RZ ;  /* 0x0000000e24027210 */ /* 0x000fca0007f1e0ff */
[----:B------:R-:W-:-:S05]  /*17cd0*/  IMAD.X R3, RZ, RZ, R5, P0 ;  /* 0x000000ffff037224 */ /* 0x000fca00000e0605 */
[----:B------:R-:W-:Y:S01]  /*17ce0*/  @!PT LDS RZ, [RZ] ;  /* 0x00000000fffff984 */ /* 0x000fe20000000800 */
[----:B------:R-:W-:Y:S01]  /*17cf0*/  @!PT LDS RZ, [RZ] ;  /* 0x00000000fffff984 */ /* 0x000fe20000000800 */
[----:B------:R-:W-:Y:S01]  /*17d00*/  @!PT LDS RZ, [RZ] ;  /* 0x00000000fffff984 */ /* 0x000fe20000000800 */
[----:B------:R0:W-:Y:S04]  /*17d10*/  LDGSTS.E.BYPASS.LTC128B.128 [R8+0x11c00], desc[UR56][R2.64], !P3 ;  /* 0x11c0000002087fae */ /* 0x0001e8000d901d78 */
[----:B------:R0:W-:Y:S04]  /*17d20*/  LDGSTS.E.BYPASS.LTC128B.128 [R8+0x13c00], desc[UR56][R2.64+0x40], !P2 ;  /* 0x13c0004002087fae */ /* 0x0001e8000d101d78 */
[----:B------:R0:W-:Y:S02]  /*17d30*/  LDGSTS.E.BYPASS.LTC128B.128 [R8+0x15c00], desc[UR56][R2.64+0x80], !P1 ;  /* 0x15c0008002087fae */ /* 0x0001e4000c901d78 */
.L_x_1436:
[----:B------:R-:W-:Y:S05]  /*17d40*/  BSYNC B0 ;  /* 0x0000000000007941 */ /* 0x000fea0003800000 */
.L_x_1435:
[----:B------:R-:W-:Y:S01]  /*17d50*/  NOP ;  /* 0x0000000000007918 */ /* 0x000fe20000000000 */
[----:B------:R-:W-:-:S13]  /*17d60*/  PLOP3.LUT P0, PT, PT, PT, PT, 0x80, 0x0 ;  /* 0x000000000000781c */ /* 0x000fda0003f0f070 */
.L_x_1437:
[----:B------:R-:W-:Y:S02]  /*17d70*/  PLOP3.LUT P1, PT, P1, P0, PT, 0xa2, 0x0 ;  /* 0x000000000000781c */ /* 0x000fe40000f21472 */
[----:B------:R-:W-:-:S08]  /*17d80*/  @P0 R2UR P1, UR4, R16 ;  /* 0x00000000100402ca */ /* 0x000fd00000020000 */
[----:B------:R-:W-:-:S05]  /*17d90*/  @P0 PLOP3.LUT P0, PT, P1, PT, PT, 0x80, 0x0 ;  /* 0x000000000000081c */ /* 0x000fca0000f0f070 */
[----:B------:R-:W-:Y:S01]  /*17da0*/  @!P1 SYNCS.ARRIVE.TRANS64.RED.A0T1 RZ, [UR4+0x22800], RZ ;  /* 0x022800ffffff99a7 */ /* 0x000fe20008200404 */
[----:B------:R-:W-:Y:S07]  /*17db0*/  @!P1 ARRIVES.LDGSTSBAR.64.TRANSCNT [UR4+0x22800] ;  /* 0x02280000ff0099b0 */ /* 0x000fee0008000a84 */
[----:B------:R-:W-:Y:S05]  /*17dc0*/  @P0 BRA.U.ANY `(.L_x_1437) ;  /* 0xfffffffd00e80947 */ /* 0x000fea000393ffff */
[----:B0-----:R-:W2:Y:S01]  /*17dd0*/  LDL.LU R2, [R1+0x10] ;  /* 0x0000100001027983 */ /* 0x001ea20000300800 */
        /* <DEDUP_REMOVED lines=12> */
.L_x_1531:
[----:B------:R-:W-:Y:S05]  /*17ea0*/  BSYNC B0 ;  /* 0x0000000000007941 */ /* 0x000fea0003800000 */
.L_x_1438:
[----:B------:R-:W-:-:S13]  /*17eb0*/  ISETP.GE.AND P0, PT, R20, UR42, PT ;  /* 0x0000002a14007c0c */ /* 0x000fda000bf06270 */
[----:B------:R-:W-:Y:S05]  /*17ec0*/  @!P0 BRA `(.L_x_1440) ;  /* 0x00000010008c8947 */ /* 0x000fea0003800000 */
[----:B------:R-:W-:Y:S02]  /*17ed0*/  IMAD.MOV.U32 R4, RZ, RZ, R19 ;  /* 0x000000ffff047224 */ /* 0x000fe400078e0013 */
[----:B------:R-:W-:-:S07]  /*17ee0*/  IMAD.MOV.U32 R5, RZ, RZ, R23 ;  /* 0x000000ffff057224 */ /* 0x000fce00078e0017 */
.L_x_1460:
[----:B-1----:R-:W1:Y:S01]  /*17ef0*/  S2R R2, SR_TID.X ;  /* 0x0000000000027919 */ /* 0x002e620000002100 */
[----:B------:R-:W-:Y:S01]  /*17f00*/  ISETP.NE.AND P0, PT, R33, 0x1, PT ;  /* 0x000000012100780c */ /* 0x000fe20003f05270 */
[----:B------:R-:W-:Y:S05]  /*17f10*/  YIELD ;  /* 0x0000000000007946 */ /* 0x000fea0003800000 */
[----:B------:R-:W-:Y:S01]  /*17f20*/  ULDC.64 UR4, c[0x0][0x428] ;  /* 0x00010a0000047ab9 */ /* 0x000fe20000000a00 */
[----:B------:R-:W-:Y:S02]  /*17f30*/  VIADD R19, R4, 0x1 ;  /* 0x0000000104137836 */ /* 0x000fe40000000000 */
[----:B------:R-:W-:-:S04]  /*17f40*/  IMAD R6, R32, UR4, RZ ;  /* 0x0000000420067c24 */ /* 0x000fc8000f8e02ff */
[----:B0-----:R-:W0:Y:S01]  /*17f50*/  @P0 LDC R3, c[0x0][0x434] ;  /* 0x00010d00ff030b82 */ /* 0x001e220000000800 */
[----:B------:R-:W-:-:S07]  /*17f60*/  IMAD R6, R25, UR5, R6 ;  /* 0x0000000519067c24 */ /* 0x000fce000f8e0206 */
[----:B--2---:R-:W2:Y:S01]  /*17f70*/  @P0 LDC R7, c[0x0][0x438] ;  /* 0x00010e00ff070b82 */ /* 0x004ea20000000800 */
[C---:B-1-3--:R-:W-:Y:S01]  /*17f80*/  LOP3.LUT R0, R2.reuse, 0x7f, RZ, 0xc0, !PT ;  /* 0x0000007f02007812 */ /* 0x04afe200078ec0ff */
[----:B------:R-:W-:-:S03]  /*17f90*/  IMAD.SHL.U32 R2, R2, 0x20, RZ ;  /* 0x0000002002027824 */ /* 0x000fc600078e00ff */
[----:B------:R-:W-:Y:S02]  /*17fa0*/  SHF.R.U32.HI R0, RZ, 0x2, R0 ;  /* 0x00000002ff007819 */ /* 0x000fe40000011600 */
[----:B------:R-:W-:-:S03]  /*17fb0*/  LOP3.LUT R2, R2, 0x60, RZ, 0xc0, !PT ;  /* 0x0000006002027812 */ /* 0x000fc600078ec0ff */
[----:B------:R-:W-:-:S05]  /*17fc0*/  IMAD R0, R20, 0x80, R0 ;  /* 0x0000008014007824 */ /* 0x000fca00078e0200 */
[----:B------:R-:W-:-:S05]  /*17fd0*/  IADD3 R0, R2, UR38, R0 ;  /* 0x0000002602007c10 */ /* 0x000fca000fffe000 */
[----:B0-----:R-:W-:-:S04]  /*17fe0*/  @P0 IMAD.HI.U32 R2, R0, R3, RZ ;  /* 0x0000000300020227 */ /* 0x001fc800078e00ff */
[----:B------:R-:W-:Y:S01]  /*17ff0*/  IMAD.MOV.U32 R8, RZ, RZ, R0 ;  /* 0x000000ffff087224 */ /* 0x000fe200078e0000 */
[----:B--2---:R-:W-:-:S04]  /*18000*/  @P0 SHF.R.U32.HI R8, RZ, R7, R2 ;  /* 0x00000007ff080219 */ /* 0x004fc80000011602 */
[--C-:B------:R-:W-:Y:S01]  /*18010*/  SHF.R.S32.HI R3, RZ, 0x1f, R8.reuse ;  /* 0x0000001fff037819 */ /* 0x100fe20000011408 */
[----:B------:R-:W-:-:S04]  /*18020*/  IMAD.MOV.U32 R2, RZ, RZ, R8 ;  /* 0x000000ffff027224 */ /* 0x000fc800078e0008 */
[----:B------:R-:W-:Y:S01]  /*18030*/  IMAD.WIDE.U32 R2, R25, UR4, R2 ;  /* 0x0000000419027c25 */ /* 0x000fe2000f8e0002 */
[----:B------:R-:W-:-:S03]  /*18040*/  ULDC.64 UR4, c[0x0][0x418] ;  /* 0x0001060000047ab9 */ /* 0x000fc60000000a00 */
[----:B------:R-:W-:Y:S01]  /*18050*/  IMAD.IADD R3, R6, 0x1, R3 ;  /* 0x0000000106037824 */ /* 0x000fe200078e0203 */
[C---:B------:R-:W-:Y:S01]  /*18060*/  LEA R6, P0, R2.reuse, UR4, 0x2 ;  /* 0x0000000402067c11 */ /* 0x040fe2000f8010ff */
[----:B------:R-:W-:Y:S01]  /*18070*/  IMAD.U32 R9, RZ, RZ, UR43 ;  /* 0x0000002bff097e24 */ /* 0x000fe2000f8e00ff */
[----:B------:R-:W-:Y:S02]  /*18080*/  ULDC UR4, c[0x0][0x430] ;  /* 0x00010c0000047ab9 */ /* 0x000fe40000000800 */
[----:B------:R-:W-:Y:S02]  /*18090*/  LEA.HI.X R7, R2, UR5, R3, 0x2, P0 ;  /* 0x0000000502077c11 */ /* 0x000fe400080f1403 */
[----:B------:R-:W-:Y:S01]  /*180a0*/  ISETP.NE.AND P1, PT, R9, 0x3, PT ;  /* 0x000000030900780c */ /* 0x000fe20003f25270 */
[----:B------:R-:W-:Y:S01]  /*180b0*/  IMAD.MOV R3, RZ, RZ, -R8 ;  /* 0x000000ffff037224 */ /* 0x000fe200078e0a08 */
[----:B------:R-:W-:Y:S01]  /*180c0*/  ISETP.NE.AND P0, PT, R19, 0x2, PT ;  /* 0x000000021300780c */ /* 0x000fe20003f05270 */
[----:B------:R0:W2:Y:S03]  /*180d0*/  LDG.E R6, desc[UR56][R6.64] ;  /* 0x0000003806067981 */ /* 0x0000a6000c1e1900 */
[----:B------:R-:W-:-:S02]  /*180e0*/  SEL R23, RZ, 0x1, P0 ;  /* 0x00000001ff177807 */ /* 0x000fc40000000000 */
[----:B------:R-:W-:Y:S01]  /*180f0*/  SEL R19, R19, RZ, P0 ;  /* 0x000000ff13137207 */ /* 0x000fe20000000000 */
[----:B0-----:R-:W-:Y:S02]  /*18100*/  IMAD R7, R3, UR4, R0 ;  /* 0x0000000403077c24 */ /* 0x001fe4000f8e0200 */
[----:B------:R-:W-:Y:S01]  /*18110*/  IMAD.MOV.U32 R0, RZ, RZ, R20 ;  /* 0x000000ffff007224 */ /* 0x000fe200078e0014 */
[----:B------:R-:W-:Y:S01]  /*18120*/  LOP3.LUT R23, R5, R23, RZ, 0x3c, !PT ;  /* 0x0000001705177212 */ /* 0x000fe200078e3cff */
[----:B------:R-:W-:-:S03]  /*18130*/  VIADD R20, R20, 0xffffffff ;  /* 0xffffffff14147836 */ /* 0x000fc60000000000 */
[----:B------:R-:W-:Y:S02]  /*18140*/  ISETP.GT.AND P2, PT, R0, UR42, PT ;  /* 0x0000002a00007c0c */ /* 0x000fe4000bf44270 */
[----:B--2---:R-:W-:Y:S01]  /*18150*/  SHF.R.S32.HI R9, RZ, 0x1f, R6 ;  /* 0x0000001fff097819 */ /* 0x004fe20000011406 */
[----:B------:R-:W-:Y:S10]  /*18160*/  @!P1 BRA `(.L_x_1441) ;  /* 0x0000000000049947 */ /* 0x000ff40003800000 */
[----:B------:R-:W-:Y:S01]  /*18170*/  BPT.TRAP 0x1 ;  /* 0x000000040000795c */ /* 0x000fe20000300000 */
.L_x_1441:
[----:B------:R-:W-:Y:S01]  /*18180*/  IMAD R0, R19, 0x8, R16 ;  /* 0x0000000813007824 */ /* 0x000fe200078e0210 */
[----:B------:R-:W-:Y:S01]  /*18190*/  SHF.L.U32 R10, R23, 0x1f, RZ ;  /* 0x0000001f170a7819 */ /* 0x000fe200000006ff */
[----:B------:R-:W-:Y:S01]  /*181a0*/  BSSY B0, `(.L_x_1442) ;  /* 0x0000004000007945 */ /* 0x000fe20003800000 */
[----:B------:R-:W-:Y:S02]  /*181b0*/  SHF.R.S32.HI R8, RZ, 0x1f, R7 ;  /* 0x0000001fff087819 */ /* 0x000fe40000011407 */
[----:B------:R-:W0:Y:S02]  /*181c0*/  SYNCS.PHASECHK.TRANS64.TRYWAIT P0, [R0+URZ+0x22880], R10 ;  /* 0x0228800a000075a7 */ /* 0x000e24000800017f */
[----:B0-----:R-:W-:Y:S05]  /*181d0*/  @!P0 BRA `(.L_x_1443) ;  /* 0x0000003c00f08947 */ /* 0x001fea0003800000 */
.L_x_1532:
[----:B------:R-:W-:Y:S05]  /*181e0*/  BSYNC B0 ;  /* 0x0000000000007941 */ /* 0x000fea0003800000 */
.L_x_1442:
[----:B------:R-:W1:Y:S01]  /*181f0*/  S2R R12, SR_TID.X ;  /* 0x00000000000c7919 */ /* 0x000e620000002100 */
[----:B------:R-:W-:Y:S01]  /*18200*/  ULDC.64 UR4, c[0x0][0x328] ;  /* 0x0000ca0000047ab9 */ /* 0x000fe20000000a00 */
[----:B------:R-:W-:Y:S01]  /*18210*/  ULDC.64 UR6, c[0x0][0x318] ;  /* 0x0000c60000067ab9 */ /* 0x000fe20000000a00 */
[----:B------:R-:W-:Y:S01]  /*18220*/  IMAD R11, R8, UR4, RZ ;  /* 0x00000004080b7c24 */ /* 0x000fe2000f8e02ff */
[----:B------:R-:W-:Y:S01]  /*18230*/  LOP3.LUT P3, RZ, R17, 0x2, RZ, 0xc0, !PT ;  /* 0x0000000211ff7812 */ /* 0x000fe2000786c0ff */
        /* <DEDUP_REMOVED lines=10> */
[----:B------:R-:W-:Y:S01]  /*182e0*/  IMAD.WIDE.U32 R2, R22, UR4, R2 ;  /* 0x0000000416027c25 */ /* 0x000fe2000f8e0002 */
[----:B------:R-:W-:Y:S01]  /*182f0*/  UMOV UR4, 0xffffffff ;  /* 0xffffffff00047882 */ /* 0x000fe20000000000 */
[----:B-1----:R-:W-:Y:S02]  /*18300*/  LOP3.LUT R12, R12, 0x7f, RZ, 0xc0, !PT ;  /* 0x0000007f0c0c7812 */ /* 0x002fe400078ec0ff */
[----:B------:R-:W-:Y:S01]  /*18310*/  IMAD R27, R22, UR5, R3 ;  /* 0x00000005161b7c24 */ /* 0x000fe2000f8e0203 */
[----:B------:R-:W-:Y:S02]  /*18320*/  IADD3 R26, P0, R2, UR6, RZ ;  /* 0x00000006021a7c10 */ /* 0x000fe4000ff1e0ff */
[----:B------:R-:W-:Y:S02]  /*18330*/  SHF.R.U32.HI R12, RZ, 0x5, R12 ;  /* 0x00000005ff0c7819 */ /* 0x000fe4000001160c */
[----:B------:R-:W-:-:S03]  /*18340*/  IADD3.X R27, R27, UR7, RZ, P0, !PT ;  /* 0x000000071b1b7c10 */ /* 0x000fc600087fe4ff */
[----:B------:R-:W-:-:S04]  /*18350*/  IMAD.SHL.U32 R12, R12, 0x400, RZ ;  /* 0x000004000c0c7824 */ /* 0x000fc800078e00ff */
[----:B------:R-:W-:Y:S01]  /*18360*/  IMAD R18, R19, 0x4000, R12 ;  /* 0x0000400013127824 */ /* 0x000fe200078e020c */
[----:B------:R-:W-:Y:S06]  /*18370*/  BRA.DIV UR4, `(.L_x_1444) ;  /* 0x0000003e049c7947 */ /* 0x000fec000b800000 */
[----:B------:R-:W1:Y:S01]  /*18380*/  SHFL.IDX PT, R2, R26, RZ, 0x1c1f ;  /* 0x001c1fff1a027589 */ /* 0x000e6200000e0000 */
[----:B------:R-:W-:-:S03]  /*18390*/  IADD3 R18, R16, R18, R29 ;  /* 0x0000001210127210 */ /* 0x000fc60007ffe01d */
[----:B------:R-:W2:Y:S02]  /*183a0*/  SHFL.IDX PT, R3, R27, RZ, 0x1c1f ;  /* 0x001c1fff1b037589 */ /* 0x000ea400000e0000 */
[----:B------:R-:W-:Y:S01]  /*183b0*/  IMAD.IADD R21, R30, 0x1, R18 ;  /* 0x000000011e157824 */ /* 0x000fe200078e0212 */
[----:B-1----:R-:W-:-:S05]  /*183c0*/  IADD3 R2, P0, R36, R2, RZ ;  /* 0x0000000224027210 */ /* 0x002fca0007f1e0ff */
[----:B--2---:R-:W-:-:S05]  /*183d0*/  IMAD.X R3, RZ, RZ, R3, P0 ;  /* 0x000000ffff037224 */ /* 0x004fca00000e0603 */
[----:B------:R-:W-:Y:S01]  /*183e0*/  @!PT LDS RZ, [RZ] ;  /* 0x00000000fffff984 */ /* 0x000fe20000000800 */
        /* <DEDUP_REMOVED lines=10> */
[----:B------:R-:W3:Y:S01]  /*18490*/  SHFL.IDX PT, R27, R27, 0x3, 0x1c1f ;  /* 0x007c1f001b1b7f89 */ /* 0x000ee200000e0000 */
[----:B-1----:R-:W-:-:S05]  /*184a0*/  IADD3 R2, P0, R36, R2, RZ ;  /* 0x0000000224027210 */ /* 0x002fca0007f1e0ff */
[----:B--2---:R-:W-:-:S05]  /*184b0*/  IMAD.X R3, RZ, RZ, R3, P0 ;  /* 0x000000ffff037224 */ /* 0x004fca00000e0603 */
[----:B------:R-:W-:Y:S04]  /*184c0*/  LDGSTS.E.BYPASS.LTC128B.128 [R18+0xa400], desc[UR56][R2.64], !P3 ;  /* 0x0a40000002127fae */ /* 0x000fe8000d901d78 */
[----:B------:R1:W-:Y:S04]  /*184d0*/  LDGSTS.E.BYPASS.LTC128B.128 [R21+0xa400], desc[UR56][R2.64+0x40], !P1 ;  /* 0x0a40004002157fae */ /* 0x0003e8000c901d78 */
[----:B-1-3--:R1:W2:Y:S02]  /*184e0*/  SHFL.IDX PT, R2, R26, 0x3, 0x1c1f ;  /* 0x007c1f001a027f89 */ /* 0x00a2a400000e0000 */
.L_x_1542:
        /* <DEDUP_REMOVED lines=9> */
.L_x_1445:
        /* <DEDUP_REMOVED lines=11> */
.L_x_1446:
[----:B------:R2:W-:Y:S01]  /*18630*/  SYNCS.ARRIVE.TRANS64.A1T0 RZ, [R0+URZ+0x22870], RZ ;  /* 0x022870ff00ff79a7 */ /* 0x0005e2000810003f */
[----:B------:R-:W-:Y:S05]  /*18640*/  @!P3 BRA `(.L_x_1447) ;  /* 0x000000000004b947 */ /* 0x000fea0003800000 */
[----:B------:R-:W-:Y:S01]  /*18650*/  BPT.TRAP 0x1 ;  /* 0x000000040000795c */ /* 0x000fe20000300000 */
.L_x_1447:
[----:B------:R-:W3:Y:S01]  /*18660*/  SYNCS.PHASECHK.TRANS64.TRYWAIT P0, [R0+URZ+0x22840], R10 ;  /* 0x0228400a000075a7 */ /* 0x000ee2000800017f */
[----:B------:R-:W-:Y:S04]  /*18670*/  BSSY B0, `(.L_x_1448) ;  /* 0x0000002000007945 */ /* 0x000fe80003800000 */
[----:B---3--:R-:W-:Y:S05]  /*18680*/  @!P0 BRA `(.L_x_1449) ;  /* 0x0000004000048947 */ /* 0x008fea0003800000 */
.L_x_1543:
[----:B------:R-:W-:Y:S05]  /*18690*/  BSYNC B0 ;  /* 0x0000000000007941 */ /* 0x000fea0003800000 */
.L_x_1448:
[----:B------:R-:W4:Y:S01]  /*186a0*/  LDL R11, [R1] ;  /* 0x00000000010b7983 */ /* 0x000f220000100800 */
[----:B------:R-:W-:Y:S01]  /*186b0*/  ULDC.64 UR4, c[0x0][0x300] ;  /* 0x0000c00000047ab9 */ /* 0x000fe20000000a00 */
[----:B------:R-:W-:Y:S01]  /*186c0*/  ULDC.64 UR6, c[0x0][0x2e8] ;  /* 0x0000ba0000067ab9 */ /* 0x000fe20000000a00 */
[----:B------:R-:W-:Y:S01]  /*186d0*/  IMAD R8, R8, UR4, RZ ;  /* 0x0000000408087c24 */ /* 0x000fe2000f8e02ff */
[----:B------:R-:W-:Y:S01]  /*186e0*/  LOP3.LUT P4, RZ, R17, 0x10, RZ, 0xc0, !PT ;  /* 0x0000001011ff7812 */ /* 0x000fe2000788c0ff */
[----:B------:R-:W-:Y:S01]  /*186f0*/  IMAD.WIDE.U32 R2, R7, UR4, RZ ;  /* 0x0000000407027c25 */ /* 0x000fe2000f8e00ff */
[C---:B------:R-:W-:Y:S02]  /*18700*/  LOP3.LUT P3, RZ, R17.reuse, 0x8, RZ, 0xc0, !PT ;  /* 0x0000000811ff7812 */ /* 0x040fe4000786c0ff */
[----:B------:R-:W-:Y:S01]  /*18710*/  LOP3.LUT P1, RZ, R17, 0x4, RZ, 0xc0, !PT ;  /* 0x0000000411ff7812 */ /* 0x000fe2000782c0ff */
[----:B------:R-:W-:Y:S01]  /*18720*/  IMAD R8, R7, UR5, R8 ;  /* 0x0000000507087c24 */ /* 0x000fe2000f8e0208 */
[----:B------:R-:W-:-:S02]  /*18730*/  ULDC.64 UR4, c[0x0][0x310] ;  /* 0x0000c40000047ab9 */ /* 0x000fc40000000a00 */
        /* <DEDUP_REMOVED lines=14> */
[----:B------:R-:W-:-:S03]  /*18820*/  IMAD.IADD R6, R16, 0x1, R6 ;  /* 0x0000000110067824 */ /* 0x000fc600078e0206 */
[----:B------:R-:W5:Y:S04]  /*18830*/  SHFL.IDX PT, R3, R8, RZ, 0x1c1f ;  /* 0x001c1fff08037589 */ /* 0x000f6800000e0000 */
[----:B------:R-:W-:Y:S01]  /*18840*/  SHFL.IDX PT, R9, R8, 0x2, 0x1c1f ;  /* 0x005c1f0008097f89 */ /* 0x000fe200000e0000 */
        /* <DEDUP_REMOVED lines=15> */
[----:B------:R4:W0:Y:S04]  /*18940*/  SHFL.IDX PT, R9, R8, 0x3, 0x1c1f ;  /* 0x007c1f0008097f89 */ /* 0x00082800000e0000 */
[----:B------:R-:W-:Y:S04]  /*18950*/  LDGSTS.E.BYPASS.LTC128B.128 [R6+0x17400], desc[UR56][R2.64], !P4 ;  /* 0x1740000002067fae */ /* 0x000fe8000e101d78 */
[----:B------:R-:W-:Y:S04]  /*18960*/  LDGSTS.E.BYPASS.LTC128B.128 [R6+0x19400], desc[UR56][R2.64+0x40], !P3 ;  /* 0x1940004002067fae */ /* 0x000fe8000d901d78 */
[----:B------:R5:W-:Y:S04]  /*18970*/  LDGSTS.E.BYPASS.LTC128B.128 [R6+0x1b400], desc[UR56][R2.64+0x80], !P1 ;  /* 0x1b40008002067fae */ /* 0x000be8000c901d78 */
[----:B-----5:R4:W0:Y:S02]  /*18980*/  SHFL.IDX PT, R2, R7, 0x3, 0x1c1f ;  /* 0x007c1f0007027f89 */ /* 0x02082400000e0000 */
.L_x_1553:
        /* <DEDUP_REMOVED lines=10> */
.L_x_1451:
        /* <DEDUP_REMOVED lines=11> */
.L_x_1452:
[----:B------:R2:W-:Y:S02]  /*18ae0*/  SYNCS.ARRIVE.TRANS64.A1T0 RZ, [R0+URZ+0x22830], RZ ;  /* 0x022830ff00ff79a7 */ /* 0x0005e4000810003f */
[----:B--23--:R-:W-:-:S05]  /*18af0*/  IMAD.U32 R0, RZ, RZ, UR45 ;  /* 0x0000002dff007e24 */ /* 0x00cfca000f8e00ff */
[----:B------:R-:W-:-:S13]  /*18b00*/  ISETP.NE.AND P0, PT, R0, 0x3, PT ;  /* 0x000000030000780c */ /* 0x000fda0003f05270 */
[----:B------:R-:W-:Y:S05]  /*18b10*/  @!P0 BRA `(.L_x_1453) ;  /* 0x0000000000048947 */ /* 0x000fea0003800000 */
[----:B------:R-:W-:Y:S01]  /*18b20*/  BPT.TRAP 0x1 ;  /* 0x000000040000795c */ /* 0x000fe20000300000 */
.L_x_1453:
[----:B------:R-:W-:Y:S01]  /*18b30*/  LOP3.LUT R3, R5, 0x1, RZ, 0x3c, !PT ;  /* 0x0000000105037812 */ /* 0x000fe200078e3cff */
[----:B------:R-:W-:Y:S01]  /*18b40*/  IMAD R0, R4, 0x8, R16 ;  /* 0x0000000804007824 */ /* 0x000fe200078e0210 */
[----:B------:R-:W-:Y:S02]  /*18b50*/  BSSY B0, `(.L_x_1454) ;  /* 0x0000004000007945 */ /* 0x000fe40003800000 */
[----:B------:R-:W-:-:S04]  /*18b60*/  SHF.L.U32 R3, R3, 0x1f, RZ ;  /* 0x0000001f03037819 */ /* 0x000fc800000006ff */
[----:B------:R-:W0:Y:S02]  /*18b70*/  SYNCS.PHASECHK.TRANS64.TRYWAIT P1, [R0+URZ+0x22870], R3 ;  /* 0x02287003000075a7 */ /* 0x000e24000802017f */
[----:B0-----:R-:W-:Y:S05]  /*18b80*/  @!P1 BRA `(.L_x_1455) ;  /* 0x00000040000c9947 */ /* 0x001fea0003800000 */
.L_x_1554:
[----:B------:R-:W-:Y:S05]  /*18b90*/  BSYNC B0 ;  /* 0x0000000000007941 */ /* 0x000fea0003800000 */
.L_x_1454:
[----:B------:R-:W-:-:S05]  /*18ba0*/  IMAD.U32 R2, RZ, RZ, UR43 ;  /* 0x0000002bff027e24 */ /* 0x000fca000f8e00ff */
[----:B------:R-:W-:-:S13]  /*18bb0*/  ISETP.NE.AND P1, PT, R2, 0x3, PT ;  /* 0x000000030200780c */ /* 0x000fda0003f25270 */
[----:B------:R-:W-:Y:S05]  /*18bc0*/  @!P1 BRA `(.L_x_1456) ;  /* 0x0000000000049947 */ /* 0x000fea0003800000 */
[----:B------:R-:W-:Y:S01]  /*18bd0*/  BPT.TRAP 0x1 ;  /* 0x000000040000795c */ /* 0x000fe20000300000 */
.L_x_1456:
[----:B0-----:R-:W-:Y:S01]  /*18be0*/  SHF.L.U32 R3, R5, 0x1f, RZ ;  /* 0x0000001f05037819 */ /* 0x001fe200000006ff */
[----:B------:R-:W-:-:S03]  /*18bf0*/  IMAD.SHL.U32 R18, R4, 0x4000, RZ ;  /* 0x0000400004127824 */ /* 0x000fc600078e00ff */
[----:B------:R-:W0:Y:S02]  /*18c00*/  SYNCS.PHASECHK.TRANS64.TRYWAIT P1, [R0+URZ+0x22860], R3 ;  /* 0x02286003000075a7 */ /* 0x000e24000802017f */
[----:B0-----:R-:W-:Y:S05]  /*18c10*/  @!P1 BRA `(.L_x_1457) ;  /* 0x0000003c00fc9947 */ /* 0x001fea0003800000 */
.L_x_1555:
[----:B------:R-:W0:Y:S04]  /*18c20*/  LDL R2, [R1+0x8] ;  /* 0x0000080001027983 */ /* 0x000e280000100800 */
[----:B------:R-:W2:Y:S01]  /*18c30*/  LDL R12, [R1+0x4] ;  /* 0x00000400010c7983 */ /* 0x000ea20000100800 */
[----:B------:R-:W-:Y:S05]  /*18c40*/  WARPSYNC.ALL ;  /* 0x0000000000007948 */ /* 0x000fea0003800000 */
[----:B------:R-:W-:-:S05]  /*18c50*/  IMAD.U32 R21, RZ, RZ, UR43 ;  /* 0x0000002bff157e24 */ /* 0x000fca000f8e00ff */
[----:B------:R-:W-:Y:S02]  /*18c60*/  ISETP.NE.AND P1, PT, R21, 0x3, PT ;  /* 0x000000031500780c */ /* 0x000fe40003f25270 */
[----:B0-----:R-:W-:Y:S02]  /*18c70*/  LOP3.LUT R3, R18, R2, RZ, 0xfc, !PT ;  /* 0x0000000212037212 */ /* 0x001fe400078efcff */
[----:B--2---:R-:W-:-:S03]  /*18c80*/  IADD3 R18, R16, R18, R12 ;  /* 0x0000001210127210 */ /* 0x004fc60007ffe00c */
[----:B------:R-:W-:-:S04]  /*18c90*/  IMAD.IADD R3, R16, 0x1, R3 ;  /* 0x0000000110037824 */ /* 0x000fc800078e0203 */
[----:B------:R-:W-:Y:S01]  /*18ca0*/  IMAD.IADD R2, R31, 0x1, R3 ;  /* 0x000000011f027824 */ /* 0x000fe200078e0203 */
[----:B----4-:R-:W0:Y:S02]  /*18cb0*/  LDSM.16.MT88.4 R4, [R3+0x8400] ;  /* 0x008400000304783b */ /* 0x010e240000004200 */
        /* <DEDUP_REMOVED lines=10> */
[----:B------:R0:W-:Y:S04]  /*18d60*/  STSM.16.M88.4 [R18+0x2400], R12 ;  /* 0x0024000c12007844 */ /* 0x0001e80000000200 */
[----:B------:R-:W2:Y:S01]  /*18d70*/  LDSM.16.MT88.4 R8, [R3+0x9400] ;  /* 0x009400000308783b */ /* 0x000ea20000004200 */
[--C-:B0-----:R-:W-:Y:S02]  /*18d80*/  IADD3 R12, R28, 0x400, R18.reuse ;  /* 0x000004001c0c7810 */ /* 0x101fe40007ffe012 */
[----:B------:R-:W-:Y:S02]  /*18d90*/  IADD3 R18, R31, 0x400, R18 ;  /* 0x000004001f127810 */ /* 0x000fe40007ffe012 */
[C-C-:B--2---:R-:W-:Y:S02]  /*18da0*/  PRMT R4, R8.reuse, 0x6420, R9.reuse ;  /* 0x0000642008047816 */ /* 0x144fe40000000009 */
[----:B------:R-:W-:-:S02]  /*18db0*/  PRMT R5, R8, 0x7531, R9 ;  /* 0x0000753108057816 */ /* 0x000fc40000000009 */
[C-C-:B------:R-:W-:Y:S02]  /*18dc0*/  PRMT R6, R10.reuse, 0x6420, R11.reuse ;  /* 0x000064200a067816 */ /* 0x140fe4000000000b */
[----:B------:R-:W-:Y:S02]  /*18dd0*/  PRMT R7, R10, 0x7531, R11 ;  /* 0x000075310a077816 */ /* 0x000fe4000000000b */
[----:B------:R-:W0:Y:S04]  /*18de0*/  LDSM.16.MT88.4 R8, [R2+0x9400] ;  /* 0x009400000208783b */ /* 0x000e280000004200 */
[----:B------:R0:W-:Y:S02]  /*18df0*/  STSM.16.M88.4 [R12], R4 ;  /* 0x000000040c007844 */ /* 0x0001e40000000200 */
[----:B0-----:R-:W-:-:S02]  /*18e00*/  PRMT R4, R8, 0x6420, R9 ;  /* 0x0000642008047816 */ /* 0x001fc40000000009 */
[----:B------:R-:W-:Y:S02]  /*18e10*/  PRMT R5, R8, 0x7531, R9 ;  /* 0x0000753108057816 */ /* 0x000fe40000000009 */
[C-C-:B------:R-:W-:Y:S02]  /*18e20*/  PRMT R6, R10.reuse, 0x6420, R11.reuse ;  /* 0x000064200a067816 */ /* 0x140fe4000000000b */
[----:B------:R-:W-:-:S05]  /*18e30*/  PRMT R7, R10, 0x7531, R11 ;  /* 0x000075310a077816 */ /* 0x000fca000000000b */
[----:B------:R-:W-:Y:S04]  /*18e40*/  STSM.16.M88.4 [R12+0x2000], R4 ;  /* 0x002000040c007844 */ /* 0x000fe80000000200 */
[----:B------:R-:W0:Y:S04]  /*18e50*/  LDSM.16.MT88.4 R12, [R3+0xa400] ;  /* 0x00a40000030c783b */ /* 0x000e280000004200 */
[----:B------:R-:W2:Y:S01]  /*18e60*/  LDSM.16.MT88.4 R4, [R2+0xa400] ;  /* 0x00a400000204783b */ /* 0x000ea20000004200 */
[C-C-:B0-----:R-:W-:Y:S02]  /*18e70*/  PRMT R8, R12.reuse, 0x6420, R13.reuse ;  /* 0x000064200c087816 */ /* 0x141fe4000000000d */
[----:B------:R-:W-:-:S02]  /*18e80*/  PRMT R9, R12, 0x7531, R13 ;  /* 0x000075310c097816 */ /* 0x000fc4000000000d */
[C-C-:B------:R-:W-:Y:S02]  /*18e90*/  PRMT R10, R14.reuse, 0x6420, R15.reuse ;  /* 0x000064200e0a7816 */ /* 0x140fe4000000000f */
[----:B------:R-:W-:-:S05]  /*18ea0*/  PRMT R11, R14, 0x7531, R15 ;  /* 0x000075310e0b7816 */ /* 0x000fca000000000f */
[----:B------:R2:W-:Y:S02]  /*18eb0*/  STSM.16.M88.4 [R18], R8 ;  /* 0x0000000812007844 */ /* 0x0005e40000000200 */
[C-C-:B--2---:R-:W-:Y:S02]  /*18ec0*/  PRMT R8, R4.reuse, 0x6420, R5.reuse ;  /* 0x0000642004087816 */ /* 0x144fe40000000005 */
[----:B------:R-:W-:Y:S02]  /*18ed0*/  PRMT R9, R4, 0x7531, R5 ;  /* 0x0000753104097816 */ /* 0x000fe40000000005 */
[C-C-:B------:R-:W-:Y:S02]  /*18ee0*/  PRMT R10, R6.reuse, 0x6420, R7.reuse ;  /* 0x00006420060a7816 */ /* 0x140fe40000000007 */
[----:B------:R-:W-:-:S05]  /*18ef0*/  PRMT R11, R6, 0x7531, R7 ;  /* 0x00007531060b7816 */ /* 0x000fca0000000007 */
[----:B------:R0:W-:Y:S04]  /*18f00*/  STSM.16.M88.4 [R18+0x2000], R8 ;  /* 0x0020000812007844 */ /* 0x0001e80000000200 */
[----:B------:R-:W2:Y:S01]  /*18f10*/  LDSM.16.MT88.4 R4, [R3+0xb400] ;  /* 0x00b400000304783b */ /* 0x000ea20000004200 */
[----:B0-----:R-:W-:Y:S01]  /*18f20*/  IMAD.IADD R18, R28, 0x1, R18 ;  /* 0x000000011c127824 */ /* 0x001fe200078e0212 */
[C-C-:B--2---:R-:W-:Y:S02]  /*18f30*/  PRMT R12, R4.reuse, 0x6420, R5.reuse ;  /* 0x00006420040c7816 */ /* 0x144fe40000000005 */
[----:B------:R-:W-:Y:S02]  /*18f40*/  PRMT R13, R4, 0x7531, R5 ;  /* 0x00007531040d7816 */ /* 0x000fe40000000005 */
[----:B------:R-:W-:-:S02]  /*18f50*/  PRMT R14, R6, 0x6420, R7 ;  /* 0x00006420060e7816 */ /* 0x000fc40000000007 */
[----:B------:R-:W-:Y:S02]  /*18f60*/  PRMT R15, R6, 0x7531, R7 ;  /* 0x00007531060f7816 */ /* 0x000fe40000000007 */
[----:B------:R-:W0:Y:S04]  /*18f70*/  LDSM.16.MT88.4 R4, [R2+0xb400] ;  /* 0x00b400000204783b */ /* 0x000e280000004200 */
[----:B------:R2:W-:Y:S01]  /*18f80*/  STSM.16.M88.4 [R18], R12 ;  /* 0x0000000c12007844 */ /* 0x0005e20000000200 */
        /* <DEDUP_REMOVED lines=13> */
.L_x_1458:
[----:B0-----:R0:W-:Y:S01]  /*19060*/  SYNCS.ARRIVE.TRANS64.A1T0 RZ, [R0+URZ+0x22850], RZ ;  /* 0x022850ff00ff79a7 */ /* 0x0011e2000810003f */
[----:B------:R-:W-:Y:S06]  /*19070*/  BAR.SYNC.DEFER_BLOCKING 0x2, 0x80 ;  /* 0x0082000000007b1d */ /* 0x000fec0000010000 */
[----:B------:R-:W-:Y:S05]  /*19080*/  @!P0 BRA `(.L_x_1459) ;  /* 0x0000000000048947 */ /* 0x000fea0003800000 */
[----:B------:R-:W-:Y:S01]  /*19090*/  BPT.TRAP 0x1 ;  /* 0x000000040000795c */ /* 0x000fe20000300000 */
.L_x_1459:
[----:B0-----:R-:W-:Y:S02]  /*190a0*/  VIADD R0, R0, 0x22880 ;  /* 0x0002288000007836 */ /* 0x001fe40000000000 */
[----:B------:R-:W-:Y:S02]  /*190b0*/  IMAD.MOV.U32 R4, RZ, RZ, R19 ;  /* 0x000000ffff047224 */ /* 0x000fe400078e0013 */
[----:B------:R-:W-:Y:S01]  /*190c0*/  IMAD.MOV.U32 R5, RZ, RZ, R23 ;  /* 0x000000ffff057224 */ /* 0x000fe200078e0017 */
[----:B------:R-:W-:-:S04]  /*190d0*/  PRMT R0, R37, 0x654, R0 ;  /* 0x0000065425007816 */ /* 0x000fc80000000000 */
[----:B------:R3:W-:Y:S01]  /*190e0*/  SYNCS.ARRIVE.TRANS64.RED.A1T0 RZ, [R0+URZ], RZ ;  /* 0x000000ff00ff79a7 */ /* 0x0007e2000810043f */
[----:B------:R-:W-:Y:S05]  /*190f0*/  @P2 BRA `(.L_x_1460) ;  /* 0xffffffec007c2947 */ /* 0x000fea000383ffff */
.L_x_1440:
[----:B---3--:R-:W3:Y:S01]  /*19100*/  S2R R0, SR_TID.X ;  /* 0x0000000000007919 */ /* 0x008ee20000002100 */
[----:B------:R-:W-:Y:S01]  /*19110*/  BSSY B0, `(.L_x_1461) ;  /* 0x0000012000007945 */ /* 0x000fe20003800000 */
[----:B---3--:R-:W-:Y:S01]  /*19120*/  LOP3.LUT R2, R0, 0x7f, RZ, 0xc0, !PT ;  /* 0x0000007f00027812 */ /* 0x008fe200078ec0ff */
[----:B------:R-:W-:-:S03]  /*19130*/  IMAD.U32 R0, RZ, RZ, UR45 ;  /* 0x0000002dff007e24 */ /* 0x000fc6000f8e00ff */
[----:B------:R-:W-:Y:S02]  /*19140*/  ISETP.NE.AND P1, PT, R2, RZ, PT ;  /* 0x000000ff0200720c */ /* 0x000fe40003f25270 */
[----:B------:R-:W-:-:S11]  /*19150*/  ISETP.NE.AND P0, PT, R0, 0x3, PT ;  /* 0x000000030000780c */ /* 0x000fd60003f05270 */
[----:B------:R-:W-:Y:S05]  /*19160*/  @P1 BRA `(.L_x_1462) ;  /* 0x0000000000301947 */ /* 0x000fea0003800000 */
[----:B------:R-:W3:Y:S01]  /*19170*/  S2R R5, SR_LANEID ;  /* 0x0000000000057919 */ /* 0x000ee20000000000 */
[----:B------:R-:W-:Y:S01]  /*19180*/  VOTEU.ANY UR4, UPT, PT ;  /* 0x0000000000047886 */ /* 0x000fe200038e0100 */
[----:B0-----:R-:W0:Y:S01]  /*19190*/  LDC.64 R2, c[0x0][0xc60] ;  /* 0x00031800ff027b82 */ /* 0x001e220000000a00 */
[----:B------:R-:W3:Y:S02]  /*191a0*/  FLO.U32 R0, UR4 ;  /* 0x0000000400007d00 */ /* 0x000ee400080e0000 */
[----:B---3--:R-:W-:-:S06]  /*191b0*/  ISETP.EQ.U32.AND P1, PT, R0, R5, PT ;  /* 0x000000050000720c */ /* 0x008fcc0003f22070 */
[----:B------:R-:W0:Y:S07]  /*191c0*/  POPC R5, UR4 ;  /* 0x0000000400057d09 */ /* 0x000e2e0008000000 */
[----:B0-----:R-:W3:Y:S01]  /*191d0*/  @P1 ATOMG.E.ADD.STRONG.GPU PT, R3, desc[UR56][R2.64], R5 ;  /* 0x00000005020319a8 */ /* 0x001ee200081ee1f8 */
[----:B------:R-:W0:Y:S02]  /*191e0*/  S2R R4, SR_LTMASK ;  /* 0x0000000000047919 */ /* 0x000e240000003900 */
[----:B0-----:R-:W-:-:S04]  /*191f0*/  LOP3.LUT R4, R4, UR4, RZ, 0xc0, !PT ;  /* 0x0000000404047c12 */ /* 0x001fc8000f8ec0ff */
[----:B------:R-:W0:Y:S01]  /*19200*/  POPC R7, R4 ;  /* 0x0000000400077309 */ /* 0x000e220000000000 */
[----:B---3--:R-:W0:Y:S02]  /*19210*/  SHFL.IDX PT, R0, R3, R0, 0x1f ;  /* 0x00001f0003007589 */ /* 0x008e2400000e0000 */
[----:B0-----:R-:W-:-:S07]  /*19220*/  IADD3 R24, R0, UR46, R7 ;  /* 0x0000002e00187c10 */ /* 0x001fce000fffe007 */
.L_x_1462:
[----:B------:R-:W-:Y:S05]  /*19230*/  BSYNC B0 ;  /* 0x0000000000007941 */ /* 0x000fea0003800000 */
.L_x_1461:
[----:B------:R-:W-:Y:S05]  /*19240*/  @!P0 BRA `(.L_x_1463) ;  /* 0x0000000000048947 */ /* 0x000fea0003800000 */
[----:B------:R-:W-:Y:S01]  /*19250*/  BPT.TRAP 0x1 ;  /* 0x000000040000795c */ /* 0x000fe20000300000 */
.L_x_1463:
[----:B0-----:R-:W-:Y:S01]  /*19260*/  LOP3.LUT R3, R23, 0x1, RZ, 0x3c, !PT ;  /* 0x0000000117037812 */ /* 0x001fe200078e3cff */
[----:B--2---:R-:W-:Y:S01]  /*19270*/  IMAD R18, R19, 0x8, R16 ;  /* 0x0000000813127824 */ /* 0x004fe200078e0210 */
[----:B------:R-:W-:Y:S02]  /*19280*/  BSSY B0, `(.L_x_1464) ;  /* 0x0000004000007945 */ /* 0x000fe40003800000 */
[----:B------:R-:W-:-:S04]  /*19290*/  SHF.L.U32 R3, R3, 0x1f, RZ ;  /* 0x0000001f03037819 */ /* 0x000fc800000006ff */
[----:B------:R-:W0:Y:S02]  /*192a0*/  SYNCS.PHASECHK.TRANS64.TRYWAIT P1, [R18+URZ+0x22870], R3 ;  /* 0x02287003120075a7 */ /* 0x000e24000802017f */
[----:B0-----:R-:W-:Y:S05]  /*192b0*/  @!P1 BRA `(.L_x_1465) ;  /* 0x0000003800689947 */ /* 0x001fea0003800000 */
.L_x_1556:
[----:B------:R-:W-:Y:S05]  /*192c0*/  BSYNC B0 ;  /* 0x0000000000007941 */ /* 0x000fea0003800000 */
.L_x_1464:
[----:B------:R-:W-:-:S05]  /*192d0*/  IMAD.U32 R0, RZ, RZ, UR43 ;  /* 0x0000002bff007e24 */ /* 0x000fca000f8e00ff */
[----:B------:R-:W-:-:S13]  /*192e0*/  ISETP.NE.AND P1, PT, R0, 0x3, PT ;  /* 0x000000030000780c */ /* 0x000fda0003f25270 */
[----:B------:R-:W-:Y:S05]  /*192f0*/  @!P1 BRA `(.L_x_1466) ;  /* 0x0000000000049947 */ /* 0x000fea0003800000 */
[----:B------:R-:W-:Y:S01]  /*19300*/  BPT.TRAP 0x1 ;  /* 0x000000040000795c */ /* 0x000fe20000300000 */
.L_x_1466:
[----:B0-----:R-:W-:-:S04]  /*19310*/  SHF.L.U32 R3, R23, 0x1f, RZ ;  /* 0x0000001f17037819 */ /* 0x001fc800000006ff */
[----:B------:R-:W0:Y:S02]  /*19320*/  SYNCS.PHASECHK.TRANS64.TRYWAIT P1, [R18+URZ+0x22860], R3 ;  /* 0x02286003120075a7 */ /* 0x000e24000802017f */
[----:B0-----:R-:W-:Y:S05]  /*19330*/  @!P1 BRA `(.L_x_1467) ;  /* 0x00000038005c9947 */ /* 0x001fea0003800000 */
.L_x_1557:
[----:B------:R-:W0:Y:S04]  /*19340*/  LDL R0, [R1+0x8] ;  /* 0x0000080001007983 */ /* 0x000e280000100800 */
[----:B------:R-:W2:Y:S01]  /*19350*/  LDL R12, [R1+0x4] ;  /* 0x00000400010c7983 */ /* 0x000ea20000100800 */
[----:B------:R-:W-:Y:S01]  /*19360*/  IMAD.SHL.U32 R2, R19, 0x4000, RZ ;  /* 0x0000400013027824 */ /* 0x000fe200078e00ff */
[----:B------:R-:W-:Y:S05]  /*19370*/  WARPSYNC.ALL ;  /* 0x0000000000007948 */ /* 0x000fea0003800000 */
[----:B------:R-:W-:-:S05]  /*19380*/  IMAD.U32 R21, RZ, RZ, UR43 ;  /* 0x0000002bff157e24 */ /* 0x000fca000f8e00ff */
[----:B------:R-:W-:Y:S02]  /*19390*/  ISETP.NE.AND P1, PT, R21, 0x3, PT ;  /* 0x000000031500780c */ /* 0x000fe40003f25270 */
[----:B0-----:R-:W-:Y:S02]  /*193a0*/  LOP3.LUT R3, R2, R0, RZ, 0xfc, !PT ;  /* 0x0000000002037212 */ /* 0x001fe400078efcff */
[----:B--2---:R-:W-:-:S03]  /*193b0*/  IADD3 R2, R16, R2, R12 ;  /* 0x0000000210027210 */ /* 0x004fc60007ffe00c */
[----:B------:R-:W-:Y:S01]  /*193c0*/  IMAD.IADD R0, R16, 0x1, R3 ;  /* 0x0000000110007824 */ /* 0x000fe200078e0203 */
[----:B------:R-:W-:-:S03]  /*193d0*/  IADD3 R20, R28, 0x400, R2 ;  /* 0x000004001c147810 */ /* 0x000fc60007ffe002 */
[----:B------:R-:W-:Y:S01]  /*193e0*/  IMAD.IADD R3, R31, 0x1, R0 ;  /* 0x000000011f037824 */ /* 0x000fe200078e0200 */
[----:B------:R-:W0:Y:S02]  /*193f0*/  LDSM.16.MT88.4 R4, [R0+0x8400] ;  /* 0x008400000004783b */ /* 0x000e240000004200 */
[C-C-:B0-----:R-:W-:Y:S02]  /*19400*/  PRMT R8, R4.reuse, 0x6420, R5.reuse ;  /* 0x0000642004087816 */ /* 0x141fe40000000005 */
[----:B------:R-:W-:Y:S02]  /*19410*/  PRMT R9, R4, 0x7531, R5 ;  /* 0x0000753104097816 */ /* 0x000fe40000000005 */
[C-C-:B------:R-:W-:Y:S02]  /*19420*/  PRMT R10, R6.reuse, 0x6420, R7.reuse ;  /* 0x00006420060a7816 */ /* 0x140fe40000000007 */
[----:B------:R-:W-:Y:S02]  /*19430*/  PRMT R11, R6, 0x7531, R7 ;  /* 0x00007531060b7816 */ /* 0x000fe40000000007 */
[----:B------:R-:W0:Y:S04]  /*19440*/  LDSM.16.MT88.4 R4, [R3+0x8400] ;  /* 0x008400000304783b */ /* 0x000e280000004200 */
[----:B------:R0:W-:Y:S02]  /*19450*/  STSM.16.M88.4 [R2+0x400], R8 ;  /* 0x0004000802007844 */ /* 0x0001e40000000200 */
[----:B0-----:R-:W-:-:S02]  /*19460*/  PRMT R8, R4, 0x6420, R5 ;  /* 0x0000642004087816 */ /* 0x001fc40000000005 */
[----:B------:R-:W-:Y:S02]  /*19470*/  PRMT R9, R4, 0x7531, R5 ;  /* 0x0000753104097816 */ /* 0x000fe40000000005 */
[C-C-:B------:R-:W-:Y:S02]  /*19480*/  PRMT R10, R6.reuse, 0x6420, R7.reuse ;  /* 0x00006420060a7816 */ /* 0x140fe40000000007 */
[----:B------:R-:W-:-:S05]  /*19490*/  PRMT R11, R6, 0x7531, R7 ;  /* 0x00007531060b7816 */ /* 0x000fca0000000007 */
[----:B------:R0:W-:Y:S04]  /*194a0*/  STSM.16.M88.4 [R2+0x2400], R8 ;  /* 0x0024000802007844 */ /* 0x0001e80000000200 */
[----:B------:R-:W2:Y:S01]  /*194b0*/  LDSM.16.MT88.4 R4, [R0+0x9400] ;  /* 0x009400000004783b */ /* 0x000ea20000004200 */
[----:B0-----:R-:W-:Y:S02]  /*194c0*/  IADD3 R2, R31, 0x400, R2 ;  /* 0x000004001f027810 */ /* 0x001fe40007ffe002 */
[C-C-:B--2---:R-:W-:Y:S02]  /*194d0*/  PRMT R12, R4.reuse, 0x6420, R5.reuse ;  /* 0x00006420040c7816 */ /* 0x144fe40000000005 */
[----:B------:R-:W-:Y:S02]  /*194e0*/  PRMT R13, R4, 0x7531, R5 ;  /* 0x00007531040d7816 */ /* 0x000fe40000000005 */
[----:B------:R-:W-:-:S02]  /*194f0*/  PRMT R14, R6, 0x6420, R7 ;  /* 0x00006420060e7816 */ /* 0x000fc40000000007 */
[----:B------:R-:W-:Y:S02]  /*19500*/  PRMT R15, R6, 0x7531, R7 ;  /* 0x00007531060f7816 */ /* 0x000fe40000000007 */
[----:B------:R-:W0:Y:S04]  /*19510*/  LDSM.16.MT88.4 R4, [R3+0x9400] ;  /* 0x009400000304783b */ /* 0x000e280000004200 */
[----:B------:R-:W-:Y:S01]  /*19520*/  STSM.16.M88.4 [R20], R12 ;  /* 0x0000000c14007844 */ /* 0x000fe20000000200 */
        /* <DEDUP_REMOVED lines=38> */
.L_x_1468:
[----:B0-----:R0:W-:Y:S01]  /*19790*/  SYNCS.ARRIVE.TRANS64.A1T0 RZ, [R18+URZ+0x22850], RZ ;  /* 0x022850ff12ff79a7 */ /* 0x0011e2000810003f */
[----:B------:R-:W-:Y:S06]  /*197a0*/  BAR.SYNC.DEFER_BLOCKING 0x2, 0x80 ;  /* 0x0082000000007b1d */ /* 0x000fec0000010000 */
[----:B------:R-:W-:Y:S05]  /*197b0*/  @!P0 BRA `(.L_x_1469) ;  /* 0x0000000000048947 */ /* 0x000fea0003800000 */
[----:B------:R-:W-:Y:S01]  /*197c0*/  BPT.TRAP 0x1 ;  /* 0x000000040000795c */ /* 0x000fe20000300000 */
.L_x_1469:
[----:B0-----:R-:W-:Y:S02]  /*197d0*/  VIADD R18, R18, 0x22880 ;  /* 0x0002288012127836 */ /* 0x001fe40000000000 */
[----:B------:R-:W-:-:S03]  /*197e0*/  VIADD R19, R19, 0x1 ;  /* 0x0000000113137836 */ /* 0x000fc60000000000 */
[----:B------:R-:W-:Y:S02]  /*197f0*/  PRMT R18, R37, 0x654, R18 ;  /* 0x0000065425127816 */ /* 0x000fe40000000012 */
[C---:B------:R-:W-:Y:S02]  /*19800*/  ISETP.NE.AND P0, PT, R19.reuse, 0x2, PT ;  /* 0x000000021300780c */ /* 0x040fe40003f05270 */
[----:B------:R0:W-:Y:S02]  /*19810*/  SYNCS.ARRIVE.TRANS64.RED.A1T0 RZ, [R18+URZ], RZ ;  /* 0x000000ff12ff79a7 */ /* 0x0001e4000810043f */
[----:B------:R-:W-:Y:S02]  /*19820*/  SEL R0, RZ, 0x1, P0 ;  /* 0x00000001ff007807 */ /* 0x000fe40000000000 */
[----:B------:R-:W-:Y:S02]  /*19830*/  SEL R19, R19, RZ, P0 ;  /* 0x000000ff13137207 */ /* 0x000fe40000000000 */
[----:B------:R-:W-:-:S07]  /*19840*/  LOP3.LUT R23, R23, R0, RZ, 0x3c, !PT ;  /* 0x0000000017177212 */ /* 0x000fce00078e3cff */
.L_x_1410:
[----:B------:R-:W-:Y:S05]  /*19850*/  BSYNC B7 ;  /* 0x0000000000077941 */ /* 0x000fea0003800000 */
.L_x_1408:
[----:B------:R-:W-:-:S13]  /*19860*/  LOP3.LUT P0, RZ, R17, 0x80, RZ, 0xc0, !PT ;  /* 0x0000008011ff7812 */ /* 0x000fda000780c0ff */
[----:B------:R-:W-:Y:S05]  /*19870*/  @!P0 BRA `(.L_x_1470) ;  /* 0x0000000000248947 */ /* 0x000fea0003800000 */
[----:B------:R-:W3:Y:S08]  /*19880*/  S2UR UR4, SR_CgaCtaId ;  /* 0x00000000000479c3 */ /* 0x000ef00000008800 */
[----:B------:R-:W-:Y:S01]  /*19890*/  BAR.SYNC.DEFER_BLOCKING 0x5, 0x180 ;  /* 0x0146000000007b1d */ /* 0x000fe20000010000 */
[----:B------:R-:W-:Y:S01]  /*198a0*/  MOV R16, 0x400 ;  /* 0x0000040000107802 */ /* 0x000fe20000000f00 */
[----:B---3--:R-:W-:-:S05]  /*198b0*/  IMAD.U32 R37, RZ, RZ, UR4 ;  /* 0x00000004ff257e24 */ /* 0x008fca000f8e00ff */
[----:B------:R-:W-:-:S05]  /*198c0*/  LEA R16, R37, R16, 0x18 ;  /* 0x0000001025107211 */ /* 0x000fca00078ec0ff */
[----:B-1----:R-:W1:Y:S02]  /*198d0*/  LDS.128 R24, [R16+0x228d0] ;  /* 0x0228d00010187984 */ /* 0x002e640000000c00 */
[----:B-1----:R-:W-:Y:S01]  /*198e0*/  R2UR UR40, R27 ;  /* 0x000000001b2872ca */ /* 0x002fe200000e0000 */
[----:B------:R-:W-:Y:S06]  /*198f0*/  BAR.ARV 0x4, 0x180 ;  /* 0x0106000000007b1d */ /* 0x000fec0000002000 */
[----:B------:R-:W-:Y:S08]  /*19900*/  BRA `(.L_x_1471) ;  /* 0x0000000c00b07947 */ /* 0x000ff00003800000 */
.L_x_1470:
[----:B------:R-:W2:Y:S01]  /*19910*/  S2R R0, SR_TID.X ;  /* 0x0000000000007919 */ /* 0x000ea20000002100 */
[----:B------:R-:W-:Y:S01]  /*19920*/  ULDC UR4, c[0x0][0xc3c] ;  /* 0x00030f0000047ab9 */ /* 0x000fe20000000800 */
[----:B--2---:R-:W-:Y:S01]  /*19930*/  LOP3.LUT R9, R0, 0x1f, RZ, 0xc0, !PT ;  /* 0x0000001f00097812 */ /* 0x004fe200078ec0ff */
[----:B------:R-:W-:-:S03]  /*19940*/  IMAD.MOV.U32 R0, RZ, RZ, RZ ;  /* 0x000000ffff007224 */ /* 0x000fc600078e00ff */
[C---:B------:R-:W-:Y:S01]  /*19950*/  ISETP.NE.AND P0, PT, R9.reuse, 0x1f, PT ;  /* 0x0000001f0900780c */ /* 0x040fe20003f05270 */
[----:B------:R-:W-:-:S05]  /*19960*/  VIADD R7, R9, UR40 ;  /* 0x0000002809077c36 */ /* 0x000fca0008000000 */
[----:B------:R-:W-:Y:S01]  /*19970*/  ISETP.GE.OR P1, PT, R7, UR4, !P0 ;  /* 0x0000000407007c0c */ /* 0x000fe2000c726670 */
[----:B------:R-:W-:-:S12]  /*19980*/  ULDC UR4, c[0x0][0xc3c] ;  /* 0x00030f0000047ab9 */ /* 0x000fd80000000800 */
[----:B------:R-:W2:Y:S08]  /*19990*/  @!P1 LDC.64 R2, c[0x0][0xc80] ;  /* 0x00032000ff029b82 */ /* 0x000eb00000000a00 */
[----:B------:R-:W3:Y:S01]  /*199a0*/  @!P1 LDC.64 R4, c[0x0][0xc78] ;  /* 0x00031e00ff049b82 */ /* 0x000ee20000000a00 */
[----:B--2---:R-:W-:-:S05]  /*199b0*/  @!P1 IMAD.WIDE R2, R7, 0x4, R2 ;  /* 0x0000000407029825 */ /* 0x004fca00078e0202 */
[----:B------:R3:W2:Y:S02]  /*199c0*/  @!P1 LDG.E R0, desc[UR56][R2.64] ;  /* 0x0000003802009981 */ /* 0x0006a4000c1e1900 */
[----:B---3--:R-:W-:-:S04]  /*199d0*/  @!P1 IMAD.WIDE R2, R7, 0x4, R4 ;  /* 0x0000000407029825 */ /* 0x008fc800078e0204 */
[----:B------:R-:W-:-:S06]  /*199e0*/  IMAD.MOV.U32 R5, RZ, RZ, RZ ;  /* 0x000000ffff057224 */ /* 0x000fcc00078e00ff */
[----:B------:R-:W2:Y:S01]  /*199f0*/  @!P1 LDG.E R5, desc[UR56][R2.64] ;  /* 0x0000003802059981 */ /* 0x000ea2000c1e1900 */
[C---:B------:R-:W-:Y:S02]  /*19a00*/  ISETP.NE.AND P1, PT, R9.reuse, RZ, PT ;  /* 0x000000ff0900720c */ /* 0x040fe40003f25270 */
[C---:B------:R-:W-:Y:S02]  /*19a10*/  ISETP.GE.U32.AND P2, PT, R9.reuse, 0x2, PT ;  /* 0x000000020900780c */ /* 0x040fe40003f46070 */
[C---:B------:R-:W-:Y:S02]  /*19a20*/  ISETP.GE.U32.AND P3, PT, R9.reuse, 0x4, PT ;  /* 0x000000040900780c */ /* 0x040fe40003f66070 */
[C---:B------:R-:W-:Y:S02]  /*19a30*/  ISETP.GE.U32.AND P4, PT, R9.reuse, 0x8, PT ;  /* 0x000000080900780c */ /* 0x040fe40003f86070 */
[----:B------:R-:W-:Y:S02]  /*19a40*/  ISETP.GE.U32.AND P5, PT, R9, 0x10, PT ;  /* 0x000000100900780c */ /* 0x000fe40003fa6070 */
[----:B------:R-:W3:Y:S01]  /*19a50*/  LDC R9, c[0x0][0xc38] ;  /* 0x00030e00ff097b82 */ /* 0x000ee20000000800 */
[----:B--2---:R-:W-:-:S05]  /*19a60*/  IMAD R4, R5, R0, RZ ;  /* 0x0000000005047224 */ /* 0x004fca00078e02ff */
[----:B------:R-:W2:Y:S02]  /*19a70*/  SHFL.UP PT, R6, R4, 0x1, RZ ;  /* 0x0420000004067989 */ /* 0x000ea400000e00ff */
[----:B--2---:R-:W-:-:S05]  /*19a80*/  SEL R7, R6, RZ, P1 ;  /* 0x000000ff06077207 */ /* 0x004fca0000800000 */
[----:B------:R-:W-:-:S05]  /*19a90*/  IMAD.IADD R7, R4, 0x1, R7 ;  /* 0x0000000104077824 */ /* 0x000fca00078e0207 */
[----:B------:R-:W2:Y:S02]  /*19aa0*/  SHFL.UP PT, R6, R7, 0x2, RZ ;  /* 0x0440000007067989 */ /* 0x000ea400000e00ff */
[----:B--2---:R-:W-:-:S05]  /*19ab0*/  SEL R6, R6, RZ, P2 ;  /* 0x000000ff06067207 */ /* 0x004fca0001000000 */
[----:B------:R-:W-:-:S05]  /*19ac0*/  IMAD.IADD R6, R7, 0x1, R6 ;  /* 0x0000000107067824 */ /* 0x000fca00078e0206 */
[----:B------:R-:W2:Y:S02]  /*19ad0*/  SHFL.UP PT, R8, R6, 0x4, RZ ;  /* 0x0480000006087989 */ /* 0x000ea400000e00ff */
[----:B--2---:R-:W-:Y:S02]  /*19ae0*/  SEL R3, R8, RZ, P3 ;  /* 0x000000ff08037207 */ /* 0x004fe40001800000 */
[----:B------:R-:W-:Y:S03]  /*19af0*/  SHFL.IDX PT, R8, R24, 0x1, 0x1f ;  /* 0x00201f0018087f89 */ /* 0x000fe600000e0000 */
[----:B------:R-:W-:-:S05]  /*19b00*/  IMAD.IADD R3, R6, 0x1, R3 ;  /* 0x0000000106037824 */ /* 0x000fca00078e0203 */
[----:B------:R-:W2:Y:S02]  /*19b10*/  SHFL.UP PT, R2, R3, 0x8, RZ ;  /* 0x0500000003027989 */ /* 0x000ea400000e00ff */
[----:B--2---:R-:W-:-:S05]  /*19b20*/  SEL R2, R2, RZ, P4 ;  /* 0x000000ff02027207 */ /* 0x004fca0002000000 */
[----:B------:R-:W-:-:S05]  /*19b30*/  IMAD.IADD R4, R3, 0x1, R2 ;  /* 0x0000000103047824 */ /* 0x000fca00078e0202 */
[----:B------:R-:W2:Y:S02]  /*19b40*/  SHFL.UP PT, R2, R4, 0x10, RZ ;  /* 0x0600000004027989 */ /* 0x000ea400000e00ff */
[----:B--2---:R-:W-:-:S05]  /*19b50*/  SEL R7, R2, RZ, P5 ;  /* 0x000000ff02077207 */ /* 0x004fca0002800000 */
[----:B------:R-:W-:Y:S02]  /*19b60*/  IMAD.IADD R2, R4, 0x1, R7 ;  /* 0x0000000104027824 */ /* 0x000fe400078e0207 */
[----:B------:R-:W-:Y:S04]  /*19b70*/  SHFL.IDX PT, R7, R24, RZ, 0x1f ;  /* 0x00001fff18077589 */ /* 0x000fe800000e0000 */
[----:B------:R-:W3:Y:S02]  /*19b80*/  SHFL.IDX PT, R6, R2, 0x1f, 0x1f ;  /* 0x03e01f0002067f89 */ /* 0x000ee400000e0000 */
[----:B---3--:R-:W-:Y:S02]  /*19b90*/  IMAD R3, R6, R9, RZ ;  /* 0x0000000906037224 */ /* 0x008fe400078e02ff */
[----:B------:R-:W-:-:S02]  /*19ba0*/  IMAD.MOV.U32 R6, RZ, RZ, RZ ;  /* 0x000000ffff067224 */ /* 0x000fc400078e00ff */
[----:B------:R-:W-:-:S05]  /*19bb0*/  IMAD.IADD R8, R8, 0x1, R3 ;  /* 0x0000000108087824 */ /* 0x000fca00078e0203 */
[----:B------:R-:W-:-:S13]  /*19bc0*/  ISETP.GT.AND P6, PT, R8, R7, PT ;  /* 0x000000070800720c */ /* 0x000fda0003fc4270 */
[----:B------:R-:W-:Y:S05]  /*19bd0*/  @P6 BRA `(.L_x_1472) ;  /* 0x0000000000986947 */ /* 0x000fea0003800000 */
.L_x_1474:
[----:B------:R-:W-:-:S04]  /*19be0*/  UIADD3 UR40, UR40, 0x1f, URZ ;  /* 0x0000001f28287890 */ /* 0x000fc8000fffe03f */
[----:B------:R-:W-:-:S06]  /*19bf0*/  UISETP.GE.AND UP0, UPT, UR40, UR4, UPT ;  /* 0x000000042800728c */ /* 0x000fcc000bf06270 */
[----:B------:R-:W-:-:S13]  /*19c00*/  PLOP3.LUT P6, PT, PT, PT, UP0, 0x40, 0x0 ;  /* 0x000000000000781c */ /* 0x000fda0003fce808 */
[----:B------:R-:W-:Y:S05]  /*19c10*/  @!P6 BRA `(.L_x_1473) ;  /* 0x0000000800b4e947 */ /* 0x000fea0003800000 */
[----:B------:R-:W2:Y:S02]  /*19c20*/  S2R R0, SR_TID.X ;  /* 0x0000000000007919 */ /* 0x000ea40000002100 */
[----:B--2---:R-:W-:-:S05]  /*19c30*/  LOP3.LUT R0, R0, 0x1f, RZ, 0xc0, !PT ;  /* 0x0000001f00007812 */ /* 0x004fca00078ec0ff */
[----:B------:R-:W-:Y:S02]  /*19c40*/  VIADD R9, R0, UR40 ;  /* 0x0000002800097c36 */ /* 0x000fe40008000000 */
[----:B------:R-:W-:-:S03]  /*19c50*/  IMAD.MOV.U32 R0, RZ, RZ, RZ ;  /* 0x000000ffff007224 */ /* 0x000fc600078e00ff */
[----:B------:R-:W-:-:S13]  /*19c60*/  ISETP.GE.OR P6, PT, R9, UR4, !P0 ;  /* 0x0000000409007c0c */ /* 0x000fda000c7c6670 */
[----:B------:R-:W2:Y:S08]  /*19c70*/  @!P6 LDC.64 R2, c[0x0][0xc80] ;  /* 0x00032000ff02eb82 */ /* 0x000eb00000000a00 */
[----:B------:R-:W3:Y:S01]  /*19c80*/  @!P6 LDC.64 R4, c[0x0][0xc78] ;  /* 0x00031e00ff04eb82 */ /* 0x000ee20000000a00 */
[----:B--2---:R-:W-:-:S05]  /*19c90*/  @!P6 IMAD.WIDE R2, R9, 0x4, R2 ;  /* 0x000000040902e825 */ /* 0x004fca00078e0202 */
[----:B------:R3:W2:Y:S02]  /*19ca0*/  @!P6 LDG.E R0, desc[UR56][R2.64] ;  /* 0x000000380200e981 */ /* 0x0006a4000c1e1900 */
[----:B---3--:R-:W-:-:S04]  /*19cb0*/  @!P6 IMAD.WIDE R2, R9, 0x4, R4 ;  /* 0x000000040902e825 */ /* 0x008fc800078e0204 */
[----:B------:R-:W-:-:S06]  /*19cc0*/  IMAD.MOV.U32 R5, RZ, RZ, RZ ;  /* 0x000000ffff057224 */ /* 0x000fcc00078e00ff */
[----:B------:R-:W2:Y:S02]  /*19cd0*/  @!P6 LDG.E R5, desc[UR56][R2.64] ;  /* 0x000000380205e981 */ /* 0x000ea4000c1e1900 */
        /* <DEDUP_REMOVED lines=8> */
[----:B--2---:R-:W-:-:S05]  /*19d60*/  SEL R9, R9, RZ, P3 ;  /* 0x000000ff09097207 */ /* 0x004fca0001800000 */
[----:B------:R-:W-:Y:S02]  /*19d70*/  IMAD.IADD R11, R10, 0x1, R9 ;  /* 0x000000010a0b7824 */ /* 0x000fe400078e0209 */
[----:B------:R-:W2:Y:S03]  /*19d80*/  LDC R9, c[0x0][0xc38] ;  /* 0x00030e00ff097b82 */ /* 0x000ea60000000800 */
[----:B------:R-:W3:Y:S02]  /*19d90*/  SHFL.UP PT, R2, R11, 0x8, RZ ;  /* 0x050000000b027989 */ /* 0x000ee400000e00ff */
[----:B---3--:R-:W-:-:S05]  /*19da0*/  SEL R2, R2, RZ, P4 ;  /* 0x000000ff02027207 */ /* 0x008fca0002000000 */
[----:B------:R-:W-:-:S05]  /*19db0*/  IMAD.IADD R2, R11, 0x1, R2 ;  /* 0x000000010b027824 */ /* 0x000fca00078e0202 */
[----:B------:R-:W3:Y:S02]  /*19dc0*/  SHFL.UP PT, R3, R2, 0x10, RZ ;  /* 0x0600000002037989 */ /* 0x000ee400000e00ff */
[----:B---3--:R-:W-:-:S05]  /*19dd0*/  SEL R3, R3, RZ, P5 ;  /* 0x000000ff03037207 */ /* 0x008fca0002800000 */
[----:B------:R-:W-:-:S05]  /*19de0*/  IMAD.IADD R2, R2, 0x1, R3 ;  /* 0x0000000102027824 */ /* 0x000fca00078e0203 */
[----:B------:R-:W2:Y:S02]  /*19df0*/  SHFL.IDX PT, R4, R2, 0x1f, 0x1f ;  /* 0x03e01f0002047f89 */ /* 0x000ea400000e0000 */
[----:B--2---:R-:W-:-:S04]  /*19e00*/  IMAD R3, R4, R9, RZ ;  /* 0x0000000904037224 */ /* 0x004fc800078e02ff */
[----:B------:R-:W-:-:S05]  /*19e10*/  IMAD.IADD R8, R3, 0x1, R8 ;  /* 0x0000000103087824 */ /* 0x000fca00078e0208 */
[----:B------:R-:W-:-:S13]  /*19e20*/  ISETP.GT.AND P6, PT, R8, R7, PT ;  /* 0x000000070800720c */ /* 0x000fda0003fc4270 */
[----:B------:R-:W-:Y:S05]  /*19e30*/  @!P6 BRA `(.L_x_1474) ;  /* 0xfffffffc0068e947 */ /* 0x000fea000383ffff */
.L_x_1472:
[----:B------:R-:W-:-:S04]  /*19e40*/  IMAD.IADD R3, R8, 0x1, -R3 ;  /* 0x0000000108037824 */ /* 0x000fc800078e0a03 */
[----:B------:R-:W-:-:S05]  /*19e50*/  IMAD R4, R2, R9, R3 ;  /* 0x0000000902047224 */ /* 0x000fca00078e0203 */
[----:B------:R-:W-:-:S13]  /*19e60*/  ISETP.GT.AND P0, PT, R4, R7, PT ;  /* 0x000000070400720c */ /* 0x000fda0003f04270 */
[----:B------:R-:W-:Y:S02]  /*19e70*/  VOTEU.ANY UR5, UPT, !P0 ;  /* 0x0000000000057886 */ /* 0x000fe400040e0100 */
[----:B------:R-:W-:Y:S02]  /*19e80*/  UPOPC UR4, UR5 ;  /* 0x00000005000472bf */ /* 0x000fe40008000000 */
[----:B------:R-:W-:-:S04]  /*19e90*/  ISETP.NE.AND P0, PT, RZ, UR5, PT ;  /* 0x00000005ff007c0c */ /* 0x000fc8000bf05270 */
[----:B------:R-:W-:Y:S02]  /*19ea0*/  IMAD.U32 R4, RZ, RZ, UR4 ;  /* 0x00000004ff047e24 */ /* 0x000fe4000f8e00ff */
[----:B------:R-:W-:-:S04]  /*19eb0*/  IMAD.U32 R11, RZ, RZ, UR4 ;  /* 0x00000004ff0b7e24 */ /* 0x000fc8000f8e00ff */
[----:B------:R2:W3:Y:S04]  /*19ec0*/  SHFL.IDX PT, R4, R5, R4, 0x1f ;  /* 0x00001f0405047589 */ /* 0x0004e800000e0000 */
[----:B------:R2:W4:Y:S01]  /*19ed0*/  SHFL.IDX PT, R0, R0, R11, 0x1f ;  /* 0x00001f0b00007589 */ /* 0x00052200000e0000 */
[----:B------:R-:W-:Y:S05]  /*19ee0*/  @!P0 BRA `(.L_x_1475) ;  /* 0x00000000000c8947 */ /* 0x000fea0003800000 */
[----:B------:R-:W-:-:S06]  /*19ef0*/  UIADD3 UR5, UR4, -0x1, URZ ;  /* 0xffffffff04057890 */ /* 0x000fcc000fffe03f */
[----:B--2---:R-:W-:-:S05]  /*19f00*/  IMAD.U32 R5, RZ, RZ, UR5 ;  /* 0x00000005ff057e24 */ /* 0x004fca000f8e00ff */
[----:B------:R2:W0:Y:S02]  /*19f10*/  SHFL.IDX PT, R6, R2, R5, 0x1f ;  /* 0x00001f0502067589 */ /* 0x00042400000e0000 */
.L_x_1475:
[----:B---3--:R-:W-:Y:S01]  /*19f20*/  ISETP.NE.AND P0, PT, R4, 0x1, PT ;  /* 0x000000010400780c */ /* 0x008fe20003f05270 */
[----:B0-----:R-:W-:Y:S01]  /*19f30*/  IMAD R24, R6, R9, R3 ;  /* 0x0000000906187224 */ /* 0x001fe200078e0203 */
[----:B------:R-:W-:-:S03]  /*19f40*/  UIADD3 UR40, UR4, UR40, URZ ;  /* 0x0000002804287290 */ /* 0x000fc6000fffe03f */
[----:B--2---:R-:W-:-:S08]  /*19f50*/  IMAD.IADD R5, R7, 0x1, -R24 ;  /* 0x0000000107057824 */ /* 0x004fd000078e0a18 */
[----:B------:R-:W-:Y:S05]  /*19f60*/  @!P0 BRA `(.L_x_1476) ;  /* 0x0000000000dc8947 */ /* 0x000fea0003800000 */
[----:B----4-:R-:W-:Y:S02]  /*19f70*/  IABS R7, R0 ;  /* 0x0000000000077213 */ /* 0x010fe40000000000 */
[----:B------:R-:W-:Y:S02]  /*19f80*/  IABS R6, R4 ;  /* 0x0000000400067213 */ /* 0x000fe40000000000 */
[----:B------:R-:W0:Y:S01]  /*19f90*/  I2F.RP R8, R7 ;  /* 0x0000000700087306 */ /* 0x000e220000209400 */
[----:B------:R-:W-:-:S07]  /*19fa0*/  IABS R10, R5 ;  /* 0x00000005000a7213 */ /* 0x000fce0000000000 */
[----:B------:R-:W-:Y:S08]  /*19fb0*/  I2F.RP R11, R6 ;  /* 0x00000006000b7306 */ /* 0x000ff00000209400 */
[----:B0-----:R-:W0:Y:S02]  /*19fc0*/  MUFU.RCP R8, R8 ;  /* 0x0000000800087308 */ /* 0x001e240000001000 */
[----:B0-----:R-:W-:Y:S01]  /*19fd0*/  VIADD R9, R8, 0xffffffe ;  /* 0x0ffffffe08097836 */ /* 0x001fe20000000000 */
[----:B------:R-:W-:-:S05]  /*19fe0*/  IABS R8, R0 ;  /* 0x0000000000087213 */ /* 0x000fca0000000000 */
[----:B------:R0:W2:Y:S02]  /*19ff0*/  F2I.FTZ.U32.TRUNC.NTZ R3, R9 ;  /* 0x0000000900037305 */ /* 0x0000a4000021f000 */
[----:B0-----:R-:W-:Y:S02]  /*1a000*/  IMAD.MOV R9, RZ, RZ, -R8 ;  /* 0x000000ffff097224 */ /* 0x001fe400078e0a08 */
[----:B--2---:R-:W-:-:S04]  /*1a010*/  IMAD.MOV R2, RZ, RZ, -R3 ;  /* 0x000000ffff027224 */ /* 0x004fc800078e0a03 */
[----:B------:R-:W-:Y:S02]  /*1a020*/  IMAD R13, R2, R7, RZ ;  /* 0x00000007020d7224 */ /* 0x000fe400078e02ff */
[----:B------:R-:W-:-:S04]  /*1a030*/  IMAD.MOV.U32 R2, RZ, RZ, RZ ;  /* 0x000000ffff027224 */ /* 0x000fc800078e00ff */
[----:B------:R-:W-:Y:S02]  /*1a040*/  IMAD.HI.U32 R3, R3, R13, R2 ;  /* 0x0000000d03037227 */ /* 0x000fe400078e0002 */
[----:B------:R-:W0:Y:S04]  /*1a050*/  MUFU.RCP R2, R11 ;  /* 0x0000000b00027308 */ /* 0x000e280000001000 */
[----:B------:R-:W-:-:S04]  /*1a060*/  IMAD.HI.U32 R8, R3, R10, RZ ;  /* 0x0000000a03087227 */ /* 0x000fc800078e00ff */
[----:B------:R-:W-:-:S05]  /*1a070*/  IMAD R10, R8, R9, R10 ;  /* 0x00000009080a7224 */ /* 0x000fca00078e020a */
[----:B------:R-:W-:Y:S01]  /*1a080*/  ISETP.GT.U32.AND P1, PT, R7, R10, PT ;  /* 0x0000000a0700720c */ /* 0x000fe20003f24070 */
[----:B0-----:R-:W-:Y:S02]  /*1a090*/  VIADD R9, R2, 0xffffffe ;  /* 0x0ffffffe02097836 */ /* 0x001fe40000000000 */
[----:B------:R-:W-:Y:S02]  /*1a0a0*/  IMAD.MOV.U32 R2, RZ, RZ, RZ ;  /* 0x000000ffff027224 */ /* 0x000fe400078e00ff */
[----:B------:R-:W0:Y:S08]  /*1a0b0*/  F2I.FTZ.U32.TRUNC.NTZ R3, R9 ;  /* 0x0000000900037305 */ /* 0x000e30000021f000 */
[----:B------:R-:W-:-:S02]  /*1a0c0*/  @!P1 IMAD.IADD R10, R10, 0x1, -R7 ;  /* 0x000000010a0a9824 */ /* 0x000fc400078e0a07 */
[----:B------:R-:W-:Y:S01]  /*1a0d0*/  @!P1 VIADD R8, R8, 0x1 ;  /* 0x0000000108089836 */ /* 0x000fe20000000000 */
[----:B------:R-:W-:Y:S02]  /*1a0e0*/  ISETP.NE.AND P1, PT, R0, RZ, PT ;  /* 0x000000ff0000720c */ /* 0x000fe40003f25270 */
[----:B------:R-:W-:Y:S01]  /*1a0f0*/  ISETP.GE.U32.AND P0, PT, R10, R7, PT ;  /* 0x000000070a00720c */ /* 0x000fe20003f06070 */
[----:B0-----:R-:W-:-:S04]  /*1a100*/  IMAD.MOV R7, RZ, RZ, -R3 ;  /* 0x000000ffff077224 */ /* 0x001fc800078e0a03 */
[----:B------:R-:W-:-:S04]  /*1a110*/  IMAD R7, R7, R6, RZ ;  /* 0x0000000607077224 */ /* 0x000fc800078e02ff */
[----:B------:R-:W-:Y:S01]  /*1a120*/  IMAD.HI.U32 R2, R3, R7, R2 ;  /* 0x0000000703027227 */ /* 0x000fe200078e0002 */
[----:B------:R-:W-:Y:S02]  /*1a130*/  LOP3.LUT R3, R5, R0, RZ, 0x3c, !PT ;  /* 0x0000000005037212 */ /* 0x000fe400078e3cff */
[----:B------:R-:W-:Y:S01]  /*1a140*/  IABS R7, R4 ;  /* 0x0000000400077213 */ /* 0x000fe20000000000 */
[----:B------:R-:W-:Y:S01]  /*1a150*/  @P0 VIADD R8, R8, 0x1 ;  /* 0x0000000108080836 */ /* 0x000fe20000000000 */
[----:B------:R-:W-:-:S03]  /*1a160*/  ISETP.GE.AND P2, PT, R3, RZ, PT ;  /* 0x000000ff0300720c */ /* 0x000fc60003f46270 */
[----:B------:R-:W-:-:S10]  /*1a170*/  IMAD.MOV R7, RZ, RZ, -R7 ;  /* 0x000000ffff077224 */ /* 0x000fd400078e0a07 */
[----:B------:R-:W-:Y:S01]  /*1a180*/  @!P2 IMAD.MOV R8, RZ, RZ, -R8 ;  /* 0x000000ffff08a224 */ /* 0x000fe200078e0a08 */
[----:B------:R-:W-:-:S04]  /*1a190*/  @!P1 LOP3.LUT R8, RZ, R0, RZ, 0x33, !PT ;  /* 0x00000000ff089212 */ /* 0x000fc800078e33ff */
[----:B------:R-:W-:-:S05]  /*1a1a0*/  IABS R3, R8 ;  /* 0x0000000800037213 */ /* 0x000fca0000000000 */
        /* <DEDUP_REMOVED lines=12> */
[--C-:B------:R-:W-:Y:S02]  /*1a270*/  IMAD.MOV R3, RZ, RZ, -R2.reuse ;  /* 0x000000ffff037224 */ /* 0x100fe400078e0a02 */
[C---:B------:R-:W-:Y:S02]  /*1a280*/  IMAD R7, R4.reuse, 0x1000000, R2 ;  /* 0x0100000004077824 */ /* 0x040fe400078e0202 */
[--C-:B------:R-:W-:Y:S02]  /*1a290*/  IMAD R4, R4, R3, R8.reuse ;  /* 0x0000000304047224 */ /* 0x100fe400078e0208 */
[----:B------:R-:W-:Y:S02]  /*1a2a0*/  IMAD.MOV R3, RZ, RZ, -R8 ;  /* 0x000000ffff037224 */ /* 0x000fe400078e0a08 */
[----:B-1----:R-:W-:Y:S02]  /*1a2b0*/  IMAD R26, R4, 0x10000, R7 ;  /* 0x00010000041a7824 */ /* 0x002fe400078e0207 */
[----:B------:R-:W-:Y:S01]  /*1a2c0*/  IMAD R3, R0, R3, R5 ;  /* 0x0000000300037224 */ /* 0x000fe200078e0205 */
[----:B------:R-:W-:Y:S06]  /*1a2d0*/  BRA `(.L_x_1477) ;  /* 0x0000000000f87947 */ /* 0x000fec0003800000 */
.L_x_1476:
[----:B------:R-:W-:Y:S02]  /*1a2e0*/  ULDC.64 UR4, c[0x0][0xc90] ;  /* 0x0003240000047ab9 */ /* 0x000fe40000000a00 */
[----:B------:R-:W-:-:S06]  /*1a2f0*/  UIMAD.WIDE UR4, UR40, 0x4, UR4 ;  /* 0x00000004280478a5 */ /* 0x000fcc000f8e0204 */
[----:B------:R-:W-:Y:S02]  /*1a300*/  IMAD.U32 R2, RZ, RZ, UR4 ;  /* 0x00000004ff027e24 */ /* 0x000fe4000f8e00ff */
[----:B------:R-:W-:-:S05]  /*1a310*/  IMAD.U32 R3, RZ, RZ, UR5 ;  /* 0x00000005ff037e24 */ /* 0x000fca000f8e00ff */
[----:B------:R0:W4:Y:S02]  /*1a320*/  LDG.E R6, desc[UR56][R2.64] ;  /* 0x0000003802067981 */ /* 0x000124000c1e1900 */
[----:B0-----:R-:W-:Y:S02]  /*1a330*/  IMAD.MOV.U32 R2, RZ, RZ, RZ ;  /* 0x000000ffff027224 */ /* 0x001fe400078e00ff */
[----:B----4-:R-:W-:-:S05]  /*1a340*/  IMAD R4, R0, R6, RZ ;  /* 0x0000000600047224 */ /* 0x010fca00078e02ff */
[----:B------:R-:W-:-:S04]  /*1a350*/  IABS R7, R4 ;  /* 0x0000000400077213 */ /* 0x000fc80000000000 */
[----:B------:R-:W0:Y:S08]  /*1a360*/  I2F.RP R8, R7 ;  /* 0x0000000700087306 */ /* 0x000e300000209400 */
[----:B0-----:R-:W0:Y:S02]  /*1a370*/  MUFU.RCP R8, R8 ;  /* 0x0000000800087308 */ /* 0x001e240000001000 */
[----:B0-----:R-:W-:-:S06]  /*1a380*/  VIADD R10, R8, 0xffffffe ;  /* 0x0ffffffe080a7836 */ /* 0x001fcc0000000000 */
[----:B------:R-:W0:Y:S02]  /*1a390*/  F2I.FTZ.U32.TRUNC.NTZ R3, R10 ;  /* 0x0000000a00037305 */ /* 0x000e24000021f000 */
[----:B0-----:R-:W-:-:S04]  /*1a3a0*/  IMAD.MOV R12, RZ, RZ, -R3 ;  /* 0x000000ffff0c7224 */ /* 0x001fc800078e0a03 */
[----:B------:R-:W-:-:S04]  /*1a3b0*/  IMAD R11, R12, R7, RZ ;  /* 0x000000070c0b7224 */ /* 0x000fc800078e02ff */
[----:B------:R-:W-:Y:S01]  /*1a3c0*/  IMAD.HI.U32 R2, R3, R11, R2 ;  /* 0x0000000b03027227 */ /* 0x000fe200078e0002 */
[----:B------:R-:W-:Y:S02]  /*1a3d0*/  IABS R11, R4 ;  /* 0x00000004000b7213 */ /* 0x000fe40000000000 */
[----:B------:R-:W-:-:S03]  /*1a3e0*/  IABS R3, R5 ;  /* 0x0000000500037213 */ /* 0x000fc60000000000 */
        /* <DEDUP_REMOVED lines=16> */
[----:B------:R-:W-:-:S03]  /*1a4f0*/  IMAD R4, R4, R11, R5 ;  /* 0x0000000b04047224 */ /* 0x000fc600078e0205 */
[----:B------:R-:W-:Y:S02]  /*1a500*/  VIADDMNMX R6, R2, R9, R6, PT ;  /* 0x0000000902067246 */ /* 0x000fe40003800106 */
[----:B------:R-:W-:Y:S02]  /*1a510*/  IABS R10, R4 ;  /* 0x00000004000a7213 */ /* 0x000fe40000000000 */
[----:B------:R-:W-:-:S04]  /*1a520*/  IABS R8, R6 ;  /* 0x0000000600087213 */ /* 0x000fc80000000000 */
[----:B------:R-:W0:Y:S08]  /*1a530*/  I2F.RP R9, R8 ;  /* 0x0000000800097306 */ /* 0x000e300000209400 */
[----:B0-----:R-:W0:Y:S02]  /*1a540*/  MUFU.RCP R9, R9 ;  /* 0x0000000900097308 */ /* 0x001e240000001000 */
[----:B0-----:R-:W-:-:S06]  /*1a550*/  VIADD R2, R9, 0xffffffe ;  /* 0x0ffffffe09027836 */ /* 0x001fcc0000000000 */
[----:B------:R0:W2:Y:S02]  /*1a560*/  F2I.FTZ.U32.TRUNC.NTZ R3, R2 ;  /* 0x0000000200037305 */ /* 0x0000a4000021f000 */
[----:B0-----:R-:W-:Y:S02]  /*1a570*/  IMAD.MOV.U32 R2, RZ, RZ, RZ ;  /* 0x000000ffff027224 */ /* 0x001fe400078e00ff */
[----:B--2---:R-:W-:-:S04]  /*1a580*/  IMAD.MOV R5, RZ, RZ, -R3 ;  /* 0x000000ffff057224 */ /* 0x004fc800078e0a03 */
[----:B------:R-:W-:-:S04]  /*1a590*/  IMAD R5, R5, R8, RZ ;  /* 0x0000000805057224 */ /* 0x000fc800078e02ff */
[----:B------:R-:W-:Y:S01]  /*1a5a0*/  IMAD.HI.U32 R3, R3, R5, R2 ;  /* 0x0000000503037227 */ /* 0x000fe200078e0002 */
[-C--:B------:R-:W-:Y:S02]  /*1a5b0*/  IABS R5, R6.reuse ;  /* 0x0000000600057213 */ /* 0x080fe40000000000 */
[----:B------:R-:W-:Y:S02]  /*1a5c0*/  LOP3.LUT R2, R4, R6, RZ, 0x3c, !PT ;  /* 0x0000000604027212 */ /* 0x000fe400078e3cff */
[----:B------:R-:W-:Y:S01]  /*1a5d0*/  IADD3 R4, R7, 0x1000000, R4 ;  /* 0x0100000007047810 */ /* 0x000fe20007ffe004 */
[----:B------:R-:W-:Y:S01]  /*1a5e0*/  IMAD.MOV R5, RZ, RZ, -R5 ;  /* 0x000000ffff057224 */ /* 0x000fe200078e0a05 */
[----:B------:R-:W-:Y:S01]  /*1a5f0*/  ISETP.GE.AND P2, PT, R2, RZ, PT ;  /* 0x000000ff0200720c */ /* 0x000fe20003f46270 */
        /* <DEDUP_REMOVED lines=9> */
[----:B------:R-:W-:Y:S01]  /*1a690*/  @!P1 LOP3.LUT R3, RZ, R6, RZ, 0x33, !PT ;  /* 0x00000006ff039212 */ /* 0x000fe200078e33ff */
[----:B------:R-:W-:-:S04]  /*1a6a0*/  IMAD.MOV R6, RZ, RZ, -R6 ;  /* 0x000000ffff067224 */ /* 0x000fc800078e0a06 */
[----:B-1----:R-:W-:-:S07]  /*1a6b0*/  IMAD R26, R3, R6, R4 ;  /* 0x00000006031a7224 */ /* 0x002fce00078e0204 */
.L_x_1477:
[----:B------:R-:W-:-:S05]  /*1a6c0*/  LOP3.LUT R3, RZ, R3, RZ, 0x33, !PT ;  /* 0x00000003ff037212 */ /* 0x000fca00078e33ff */
[----:B------:R-:W-:Y:S01]  /*1a6d0*/  IMAD.IADD R25, R0, 0x1, R3 ;  /* 0x0000000100197824 */ /* 0x000fe200078e0203 */
[----:B------:R-:W-:Y:S06]  /*1a6e0*/  BRA `(.L_x_1478) ;  /* 0x0000000000107947 */ /* 0x000fec0003800000 */
.L_x_1473:
[----:B------:R-:W-:Y:S01]  /*1a6f0*/  IMAD.MOV.U32 R24, RZ, RZ, R7 ;  /* 0x000000ffff187224 */ /* 0x000fe200078e0007 */
[----:B------:R-:W-:Y:S01]  /*1a700*/  ULDC UR40, c[0x0][0xc3c] ;  /* 0x00030f0000287ab9 */ /* 0x000fe20000000800 */
[----:B------:R-:W-:Y:S02]  /*1a710*/  IMAD.MOV.U32 R25, RZ, RZ, RZ ;  /* 0x000000ffff197224 */ /* 0x000fe400078e00ff */
[----:B-1----:R-:W-:-:S07]  /*1a720*/  IMAD.MOV.U32 R26, RZ, RZ, RZ ;  /* 0x000000ffff1a7224 */ /* 0x002fce00078e00ff */
.L_x_1478:
[----:B------:R-:W1:Y:S01]  /*1a730*/  S2R R0, SR_TID.X ;  /* 0x0000000000007919 */ /* 0x000e620000002100 */
[----:B------:R-:W-:Y:S01]  /*1a740*/  IMAD.U32 R27, RZ, RZ, UR40 ;  /* 0x00000028ff1b7e24 */ /* 0x000fe2000f8e00ff */
[----:B------:R-:W-:Y:S01]  /*1a750*/  BAR.SYNC.DEFER_BLOCKING 0x4, 0x180 ;  /* 0x0106000000007b1d */ /* 0x000fe20000010000 */
[----:B-1----:R-:W-:-:S04]  /*1a760*/  LOP3.LUT R0, R0, 0x1f, RZ, 0xc0, !PT ;  /* 0x0000001f00007812 */ /* 0x002fc800078ec0ff */
[----:B------:R-:W-:-:S13]  /*1a770*/  ISETP.NE.AND P0, PT, R0, RZ, PT ;  /* 0x000000ff0000720c */ /* 0x000fda0003f05270 */
[----:B------:R-:W1:Y:S01]  /*1a780*/  @!P0 S2R R37, SR_CgaCtaId ;  /* 0x0000000000258919 */ /* 0x000e620000008800 */
[----:B------:R-:W-:-:S04]  /*1a790*/  @!P0 MOV R0, 0x400 ;  /* 0x0000040000008802 */ /* 0x000fc80000000f00 */
[----:B-1----:R-:W-:-:S05]  /*1a7a0*/  @!P0 LEA R16, R37, R0, 0x18 ;  /* 0x0000000025108211 */ /* 0x002fca00078ec0ff */
[----:B------:R1:W-:Y:S01]  /*1a7b0*/  @!P0 STS.128 [R16+0x228d0], R24 ;  /* 0x0228d01810008388 */ /* 0x0003e20000000c00 */
[----:B------:R-:W-:Y:S06]  /*1a7c0*/  BAR.ARV 0x5, 0x180 ;  /* 0x0146000000007b1d */ /* 0x000fec0000002000 */
.L_x_1471:
[----:B------:R-:W-:Y:S02]  /*1a7d0*/  ULDC UR4, c[0x0][0xc3c] ;  /* 0x00030f0000047ab9 */ /* 0x000fe40000000800 */
[----:B------:R-:W-:-:S06]  /*1a7e0*/  UISETP.GE.AND UP0, UPT, UR40, UR4, UPT ;  /* 0x000000042800728c */ /* 0x000fcc000bf06270 */
[----:B------:R-:W-:-:S13]  /*1a7f0*/  PLOP3.LUT P0, PT, PT, PT, UP0, 0x80, 0x0 ;  /* 0x000000000000781c */ /* 0x000fda0003f0f008 */
[----:B------:R-:W-:Y:S05]  /*1a800*/  @!P0 BRA `(.L_x_1479) ;  /* 0xffffffa800588947 */ /* 0x000fea000383ffff */
.L_x_1397:
[----:B0-----:R-:W3:Y:S01]  /*1a810*/  LDL.LU R0, [R1+0x10] ;  /* 0x0000100001007983 */ /* 0x001ee20000300800 */
[----:B------:R-:W-:Y:S01]  /*1a820*/  BSSY B0, `(.L_x_1480) ;  /* 0x000000b000007945 */ /* 0x000fe20003800000 */
[----:B------:R-:W0:Y:S01]  /*1a830*/  S2R R5, SR_CgaCtaId ;  /* 0x0000000000057919 */ /* 0x000e220000008800 */
[----:B---3--:R-:W-:-:S05]  /*1a840*/  VIADD R0, R0, 0x1 ;  /* 0x0000000100007836 */ /* 0x008fca0000000000 */
[----:B--2---:R-:W-:-:S04]  /*1a850*/  LEA.HI R2, R0, R0, RZ, 0x1 ;  /* 0x0000000000027211 */ /* 0x004fc800078f08ff */
[----:B------:R-:W-:Y:S02]  /*1a860*/  LOP3.LUT R3, R2, 0xfffffffe, RZ, 0xc0, !PT ;  /* 0xfffffffe02037812 */ /* 0x000fe400078ec0ff */
[----:B------:R-:W-:-:S03]  /*1a870*/  MOV R2, 0x400 ;  /* 0x0000040000027802 */ /* 0x000fc60000000f00 */
[----:B------:R-:W-:Y:S01]  /*1a880*/  IMAD.IADD R0, R0, 0x1, -R3 ;  /* 0x0000000100007824 */ /* 0x000fe200078e0a03 */
[----:B0-----:R-:W-:-:S04]  /*1a890*/  LEA R5, R5, R2, 0x18 ;  /* 0x0000000205057211 */ /* 0x001fc800078ec0ff */
[----:B------:R-:W-:-:S04]  /*1a8a0*/  SHF.L.U32 R0, R0, 0x1f, RZ ;  /* 0x0000001f00007819 */ /* 0x000fc800000006ff */
[----:B------:R-:W0:Y:S02]  /*1a8b0*/  SYNCS.PHASECHK.TRANS64.TRYWAIT P0, [R5+URZ+0x22820], R0 ;  /* 0x02282000050075a7 */ /* 0x000e24000800017f */
[----:B0-----:R-:W-:Y:S05]  /*1a8c0*/  @!P0 BRA `(.L_x_1481) ;  /* 0x00000024000c8947 */ /* 0x001fea0003800000 */
.L_x_1558:
[----:B------:R-:W-:Y:S05]  /*1a8d0*/  BSYNC B0 ;  /* 0x0000000000007941 */ /* 0x000fea0003800000 */
.L_x_1480:
[----:B------:R-:W-:-:S03]  /*1a8e0*/  UMOV UR4, 0xffffffff ;  /* 0xffffffff00047882 */ /* 0x000fc60000000000 */
[----:B------:R-:W-:Y:S05]  /*1a8f0*/  BRA.DIV UR4, `(.L_x_1482) ;  /* 0x0000002604147947 */ /* 0x000fea000b800000 */
[----:B0-----:R-:W0:Y:S02]  /*1a900*/  S2R R0, SR_TID.X ;  /* 0x0000000000007919 */ /* 0x001e240000002100 */
[----:B0-----:R-:W-:-:S04]  /*1a910*/  SHF.R.U32.HI R0, RZ, 0x5, R0 ;  /* 0x00000005ff007819 */ /* 0x001fc80000011600 */
[----:B------:R-:W-:-:S05]  /*1a920*/  LOP3.LUT R0, R0, 0x3, RZ, 0xc0, !PT ;  /* 0x0000000300007812 */ /* 0x000fca00078ec0ff */
[----:B------:R0:W2:Y:S02]  /*1a930*/  SHFL.IDX PT, R14, R0, RZ, 0x1f ;  /* 0x00001fff000e7589 */ /* 0x0000a400000e0000 */
.L_x_1561:
[----:B--2---:R-:W-:Y:S01]  /*1a940*/  ISETP.NE.AND P0, PT, R14, RZ, PT ;  /* 0x000000ff0e00720c */ /* 0x004fe20003f05270 */
[----:B------:R-:W-:-:S12]  /*1a950*/  BSSY B0, `(.L_x_1483) ;  /* 0x000002c000007945 */ /* 0x000fd80003800000 */
[----:B------:R-:W-:Y:S05]  /*1a960*/  @P0 BRA `(.L_x_1484) ;  /* 0x0000000000a80947 */ /* 0x000fea0003800000 */
[----:B------:R-:W-:-:S03]  /*1a970*/  UMOV UR4, 0xffffffff ;  /* 0xffffffff00047882 */ /* 0x000fc60000000000 */
[----:B------:R-:W-:Y:S05]  /*1a980*/  BRA.DIV UR4, `(.L_x_1485) ;  /* 0x0000002604247947 */ /* 0x000fea000b800000 */
[----:B------:R-:W-:-:S13]  /*1a990*/  ELECT P6, URZ, PT ;  /* 0x00000000003f782f */ /* 0x000fda00038c0000 */
.L_x_1564:
[----:B------:R-:W-:Y:S05]  /*1a9a0*/  @!P6 BRA `(.L_x_1484) ;  /* 0x000000000098e947 */ /* 0x000fea0003800000 */
[----:B------:R-:W-:-:S06]  /*1a9b0*/  ULOP3.LUT UR4, UR44, 0x2, URZ, 0xfc, !UPT ;  /* 0x000000022c047892 */ /* 0x000fcc000f8efc3f */
[----:B0-----:R-:W-:-:S05]  /*1a9c0*/  IMAD.U32 R0, RZ, RZ, UR4 ;  /* 0x00000004ff007e24 */ /* 0x001fca000f8e00ff */
[----:B------:R-:W-:-:S13]  /*1a9d0*/  ISETP.NE.AND P0, PT, R0, 0x3, PT ;  /* 0x000000030000780c */ /* 0x000fda0003f05270 */
[----:B------:R-:W-:Y:S05]  /*1a9e0*/  @!P0 BRA `(.L_x_1486) ;  /* 0x0000000000048947 */ /* 0x000fea0003800000 */
[----:B------:R-:W-:Y:S01]  /*1a9f0*/  BPT.TRAP 0x1 ;  /* 0x000000040000795c */ /* 0x000fe20000300000 */
.L_x_1486:
[----:B------:R-:W-:Y:S01]  /*1aa00*/  IMAD R3, R19, 0x8, R5 ;  /* 0x0000000813037824 */ /* 0x000fe200078e0205 */
[----:B------:R-:W-:Y:S01]  /*1aa10*/  SHF.L.U32 R2, R23, 0x1f, RZ ;  /* 0x0000001f17027819 */ /* 0x000fe200000006ff */
[----:B------:R-:W-:-:S03]  /*1aa20*/  VIADD R19, R19, 0x1 ;  /* 0x0000000113137836 */ /* 0x000fc60000000000 */
[----:B------:R-:W0:Y:S02]  /*1aa30*/  SYNCS.PHASECHK.TRANS64.TRYWAIT P1, [R3+URZ+0x22840], R2 ;  /* 0x02284002030075a7 */ /* 0x000e24000802017f */
[----:B------:R-:W-:-:S04]  /*1aa40*/  ISETP.NE.AND P2, PT, R19, 0x2, PT ;  /* 0x000000021300780c */ /* 0x000fc80003f45270 */
[----:B------:R-:W-:Y:S01]  /*1aa50*/  SEL R0, RZ, 0x1, P2 ;  /* 0x00000001ff007807 */ /* 0x000fe20001000000 */
[----:B0-----:R-:W-:Y:S08]  /*1aa60*/  @!P1 BRA `(.L_x_1487) ;  /* 0x00000024000c9947 */ /* 0x001ff00003800000 */
.L_x_1565:
[----:B------:R-:W-:Y:S02]  /*1aa70*/  SEL R19, R19, RZ, P2 ;  /* 0x000000ff13137207 */ /* 0x000fe40001000000 */
[----:B------:R-:W-:Y:S01]  /*1aa80*/  LOP3.LUT R0, R23, R0, RZ, 0x3c, !PT ;  /* 0x0000000017007212 */ /* 0x000fe200078e3cff */
[----:B------:R-:W-:Y:S06]  /*1aa90*/  @!P0 BRA `(.L_x_1488) ;  /* 0x0000000000048947 */ /* 0x000fec0003800000 */
[----:B------:R-:W-:Y:S01]  /*1aaa0*/  BPT.TRAP 0x1 ;  /* 0x000000040000795c */ /* 0x000fe20000300000 */
.L_x_1488:
[----:B------:R-:W-:Y:S01]  /*1aab0*/  IMAD R19, R19, 0x8, R5 ;  /* 0x0000000813137824 */ /* 0x000fe200078e0205 */
[----:B------:R-:W-:-:S04]  /*1aac0*/  SHF.L.U32 R0, R0, 0x1f, RZ ;  /* 0x0000001f00007819 */ /* 0x000fc800000006ff */
[----:B------:R-:W2:Y:S02]  /*1aad0*/  SYNCS.PHASECHK.TRANS64.TRYWAIT P1, [R19+URZ+0x22840], R0 ;  /* 0x02284000130075a7 */ /* 0x000ea4000802017f */
[----:B--2---:R-:W-:Y:S05]  /*1aae0*/  @!P1 BRA `(.L_x_1489) ;  /* 0x0000002400009947 */ /* 0x004fea0003800000 */
.L_x_1566:
[----:B------:R-:W-:Y:S05]  /*1aaf0*/  @!P0 BRA `(.L_x_1490) ;  /* 0x0000000000048947 */ /* 0x000fea0003800000 */
[----:B------:R-:W-:Y:S01]  /*1ab00*/  BPT.TRAP 0x1 ;  /* 0x000000040000795c */ /* 0x000fe20000300000 */
.L_x_1490:
[----:B------:R-:W3:Y:S02]  /*1ab10*/  SYNCS.PHASECHK.TRANS64.TRYWAIT P1, [R3+URZ+0x22860], R2 ;  /* 0x02286002030075a7 */ /* 0x000ee4000802017f */
[----:B---3--:R-:W-:Y:S05]  /*1ab20*/  @!P1 BRA `(.L_x_1491) ;  /* 0x0000002400049947 */ /* 0x008fea0003800000 */
.L_x_1567:
[----:B------:R-:W-:Y:S05]  /*1ab30*/  @!P0 BRA `(.L_x_1492) ;  /* 0x0000000000048947 */ /* 0x000fea0003800000 */
[----:B------:R-:W-:Y:S01]  /*1ab40*/  BPT.TRAP 0x1 ;  /* 0x000000040000795c */ /* 0x000fe20000300000 */
.L_x_1492:
[----:B------:R-:W4:Y:S02]  /*1ab50*/  SYNCS.PHASECHK.TRANS64.TRYWAIT P1, [R19+URZ+0x22860], R0 ;  /* 0x02286000130075a7 */ /* 0x000f24000802017f */
[----:B----4-:R-:W-:Y:S05]  /*1ab60*/  @!P1 BRA `(.L_x_1493) ;  /* 0x0000002400089947 */ /* 0x010fea0003800000 */
.L_x_1568:
[----:B------:R-:W-:Y:S05]  /*1ab70*/  @!P0 BRA `(.L_x_1494) ;  /* 0x0000000000048947 */ /* 0x000fea0003800000 */
[----:B------:R-:W-:Y:S01]  /*1ab80*/  BPT.TRAP 0x1 ;  /* 0x000000040000795c */ /* 0x000fe20000300000 */
.L_x_1494:
[----:B------:R-:W5:Y:S02]  /*1ab90*/  SYNCS.PHASECHK.TRANS64.TRYWAIT P1, [R3+URZ+0x22880], R2 ;  /* 0x02288002030075a7 */ /* 0x000f64000802017f */
[----:B-----5:R-:W-:Y:S05]  /*1aba0*/  @!P1 BRA `(.L_x_1495) ;  /* 0x00000024000c9947 */ /* 0x020fea0003800000 */
.L_x_1569:
[----:B------:R-:W-:Y:S05]  /*1abb0*/  @!P0 BRA `(.L_x_1496) ;  /* 0x0000000000048947 */ /* 0x000fea0003800000 */
[----:B------:R-:W-:Y:S01]  /*1abc0*/  BPT.TRAP 0x1 ;  /* 0x000000040000795c */ /* 0x000fe20000300000 */
.L_x_1496:
[----:B------:R0:W0:Y:S02]  /*1abd0*/  SYNCS.PHASECHK.TRANS64.TRYWAIT P0, [R19+URZ+0x22880], R0 ;  /* 0x02288000130075a7 */ /* 0x000024000800017f */
[----:B0-----:R-:W-:Y:S05]  /*1abe0*/  @!P0 NANOSLEEP.SYNCS 0x989680 ;  /* 0x009896800000895d */ /* 0x001fea0003900000 */
[----:B------:R-:W0:Y:S02]  /*1abf0*/  @!P0 SYNCS.PHASECHK.TRANS64 P0, [R19+URZ+0x22880], R0 ;  /* 0x02288000130085a7 */ /* 0x000e24000800007f */
[----:B0-----:R-:W-:Y:S05]  /*1ac00*/  @!P0 BRA `(.L_x_1496) ;  /* 0xfffffffc00f08947 */ /* 0x001fea000383ffff */
.L_x_1484:
[----:B------:R-:W-:Y:S05]  /*1ac10*/  BSYNC B0 ;  /* 0x0000000000007941 */ /* 0x000fea0003800000 */
.L_x_1483:
[----:B------:R-:W-:Y:S05]  /*1ac20*/  EXIT ;  /* 0x000000000000794d */ /* 0x000fea0003800000 */
.L_x_1289:
[----:B0-----:R-:W-:-:S04]  /*1ac30*/  IMAD.U32 R3, RZ, RZ, UR36 ;  /* 0x00000024ff037e24 */ /* 0x001fc8000f8e00ff */
[----:B------:R0:W1:Y:S03]  /*1ac40*/  SYNCS.PHASECHK.TRANS64.TRYWAIT P1, [R3+URZ+0x22800], R6 ;  /* 0x02280006030075a7 */ /* 0x000066000802017f */
[----:B-1----:R-:W-:Y:S05]  /*1ac50*/  @!P1 NANOSLEEP.SYNCS 0x989680 ;  /* 0x009896800000995d */ /* 0x002fea0003900000 */
[----:B------:R-:W1:Y:S02]  /*1ac60*/  @!P1 SYNCS.PHASECHK.TRANS64 P1, [R3+URZ+0x22800], R6 ;  /* 0x02280006030095a7 */ /* 0x000e64000802007f */
[----:B-1----:R-:W-:Y:S05]  /*1ac70*/  @!P1 BRA `(.L_x_1289) ;  /* 0xfffffffc00ec9947 */ /* 0x002fea000383ffff */
[----:B------:R-:W-:Y:S05]  /*1ac80*/  BRA `(.L_x_1497) ;  /* 0xfffffe7400cc7947 */ /* 0x000fea000383ffff */
.L_x_1293:
[----:B--2---:R2:W3:Y:S02]  /*1ac90*/  SYNCS.PHASECHK.TRANS64.TRYWAIT P1, [R91+URZ+0x22830], R2 ;  /* 0x022830025b0075a7 */ /* 0x0044e4000802017f */
[----:B---3--:R-:W-:Y:S05]  /*1aca0*/  @!P1 NANOSLEEP.SYNCS 0x989680 ;  /* 0x009896800000995d */ /* 0x008fea0003900000 */
[----:B------:R-:W3:Y:S02]  /*1acb0*/  @!P1 SYNCS.PHASECHK.TRANS64 P1, [R91+URZ+0x22830], R2 ;  /* 0x022830025b0095a7 */ /* 0x000ee4000802007f */
[----:B---3--:R-:W-:Y:S05]  /*1acc0*/  @!P1 BRA `(.L_x_1293) ;  /* 0xfffffffc00f09947 */ /* 0x008fea000383ffff */
[----:B------:R-:W-:Y:S05]  /*1acd0*/  BRA `(.L_x_1292) ;  /* 0xfffffe7400e87947 */ /* 0x000fea000383ffff */
.L_x_1310:
[----:B-1----:R-:W-:-:S04]  /*1ace0*/  IMAD.U32 R8, RZ, RZ, UR6 ;  /* 0x00000006ff087e24 */ /* 0x002fc8000f8e00ff */
[----:B------:R1:W2:Y:S03]  /*1acf0*/  SYNCS.PHASECHK.TRANS64.TRYWAIT P1, [R8+URZ+0x22830], R7 ;  /* 0x02283007080075a7 */ /* 0x0002a6000802017f */
[----:B--2---:R-:W-:Y:S05]  /*1ad00*/  @!P1 NANOSLEEP.SYNCS 0x989680 ;  /* 0x009896800000995d */ /* 0x004fea0003900000 */
[----:B------:R-:W2:Y:S02]  /*1ad10*/  @!P1 SYNCS.PHASECHK.TRANS64 P1, [R8+URZ+0x22830], R7 ;  /* 0x02283007080095a7 */ /* 0x000ea4000802007f */
[----:B--2---:R-:W-:Y:S05]  /*1ad20*/  @!P1 BRA `(.L_x_1310) ;  /* 0xfffffffc00ec9947 */ /* 0x004fea000383ffff */
[----:B------:R-:W-:Y:S05]  /*1ad30*/  BRA `(.L_x_1307) ;  /* 0xfffffeb000fc7947 */ /* 0x000fea000383ffff */
.L_x_1314:
[----:B-1----:R-:W-:-:S04]  /*1ad40*/  IMAD.U32 R8, RZ, RZ, UR6 ;  /* 0x00000006ff087e24 */ /* 0x002fc8000f8e00ff */
[----:B------:R1:W2:Y:S03]  /*1ad50*/  SYNCS.PHASECHK.TRANS64.TRYWAIT P1, [R8+URZ+0x22850], R7 ;  /* 0x02285007080075a7 */ /* 0x0002a6000802017f */
[----:B--2---:R-:W-:Y:S05]  /*1ad60*/  @!P1 NANOSLEEP.SYNCS 0x989680 ;  /* 0x009896800000995d */ /* 0x004fea0003900000 */
[----:B------:R-:W2:Y:S02]  /*1ad70*/  @!P1 SYNCS.PHASECHK.TRANS64 P1, [R8+URZ+0x22850], R7 ;  /* 0x02285007080095a7 */ /* 0x000ea4000802007f */
[----:B--2---:R-:W-:Y:S05]  /*1ad80*/  @!P1 BRA `(.L_x_1314) ;  /* 0xfffffffc00ec9947 */ /* 0x004fea000383ffff */
[----:B------:R-:W-:Y:S05]  /*1ad90*/  BRA `(.L_x_1311) ;  /* 0xfffffeb400a87947 */ /* 0x000fea000383ffff */
.L_x_1333:
[----:B-1----:R-:W-:-:S04]  /*1ada0*/  IMAD.U32 R8, RZ, RZ, UR6 ;  /* 0x00000006ff087e24 */ /* 0x002fc8000f8e00ff */
[----:B------:R1:W2:Y:S03]  /*1adb0*/  SYNCS.PHASECHK.TRANS64.TRYWAIT P1, [R8+URZ+0x22830], R7 ;  /* 0x02283007080075a7 */ /* 0x0002a6000802017f */
[----:B--2---:R-:W-:Y:S05]  /*1adc0*/  @!P1 NANOSLEEP.SYNCS 0x989680 ;  /* 0x009896800000995d */ /* 0x004fea0003900000 */
[----:B------:R-:W2:Y:S02]  /*1add0*/  @!P1 SYNCS.PHASECHK.TRANS64 P1, [R8+URZ+0x22830], R7 ;  /* 0x02283007080095a7 */ /* 0x000ea4000802007f */
[----:B--2---:R-:W-:Y:S05]  /*1ade0*/  @!P1 BRA `(.L_x_1333) ;  /* 0xfffffffc00ec9947 */ /* 0x004fea000383ffff */
[----:B------:R-:W-:Y:S05]  /*1adf0*/  BRA `(.L_x_1330) ;  /* 0xfffffeec00587947 */ /* 0x000fea000383ffff */
.L_x_1337:
[----:B-1----:R-:W-:-:S04]  /*1ae00*/  IMAD.U32 R8, RZ, RZ, UR6 ;  /* 0x00000006ff087e24 */ /* 0x002fc8000f8e00ff */
[----:B------:R1:W2:Y:S03]  /*1ae10*/  SYNCS.PHASECHK.TRANS64.TRYWAIT P1, [R8+URZ+0x22850], R7 ;  /* 0x02285007080075a7 */ /* 0x0002a6000802017f */
[----:B--2---:R-:W-:Y:S05]  /*1ae20*/  @!P1 NANOSLEEP.SYNCS 0x989680 ;  /* 0x009896800000995d */ /* 0x004fea0003900000 */
[----:B------:R-:W2:Y:S02]  /*1ae30*/  @!P1 SYNCS.PHASECHK.TRANS64 P1, [R8+URZ+0x22850], R7 ;  /* 0x02285007080095a7 */ /* 0x000ea4000802007f */
[----:B--2---:R-:W-:Y:S05]  /*1ae40*/  @!P1 BRA `(.L_x_1337) ;  /* 0xfffffffc00ec9947 */ /* 0x004fea000383ffff */
[----:B------:R-:W-:Y:S05]  /*1ae50*/  BRA `(.L_x_1334) ;  /* 0xfffffef000047947 */ /* 0x000fea000383ffff */
.L_x_1345:
[----:B-1----:R-:W-:-:S04]  /*1ae60*/  IMAD.U32 R8, RZ, RZ, UR6 ;  /* 0x00000006ff087e24 */ /* 0x002fc8000f8e00ff */
[----:B------:R1:W2:Y:S03]  /*1ae70*/  SYNCS.PHASECHK.TRANS64.TRYWAIT P1, [R8+URZ+0x22830], R7 ;  /* 0x02283007080075a7 */ /* 0x0002a6000802017f */
[----:B--2---:R-:W-:Y:S05]  /*1ae80*/  @!P1 NANOSLEEP.SYNCS 0x989680 ;  /* 0x009896800000995d */ /* 0x004fea0003900000 */
[----:B------:R-:W2:Y:S02]  /*1ae90*/  @!P1 SYNCS.PHASECHK.TRANS64 P1, [R8+URZ+0x22830], R7 ;  /* 0x02283007080095a7 */ /* 0x000ea4000802007f */
[----:B--2---:R-:W-:Y:S05]  /*1aea0*/  @!P1 BRA `(.L_x_1345) ;  /* 0xfffffffc00ec9947 */ /* 0x004fea000383ffff */
[----:B------:R-:W-:Y:S05]  /*1aeb0*/  BRA `(.L_x_1342) ;  /* 0xffffff1000e47947 */ /* 0x000fea000383ffff */
.L_x_1349:
[----:B-1----:R-:W-:-:S04]  /*1aec0*/  IMAD.U32 R8, RZ, RZ, UR6 ;  /* 0x00000006ff087e24 */ /* 0x002fc8000f8e00ff */
[----:B------:R1:W2:Y:S03]  /*1aed0*/  SYNCS.PHASECHK.TRANS64.TRYWAIT P1, [R8+URZ+0x22850], R7 ;  /* 0x02285007080075a7 */ /* 0x0002a6000802017f */
[----:B--2---:R-:W-:Y:S05]  /*1aee0*/  @!P1 NANOSLEEP.SYNCS 0x989680 ;  /* 0x009896800000995d */ /* 0x004fea0003900000 */
[----:B------:R-:W2:Y:S02]  /*1aef0*/  @!P1 SYNCS.PHASECHK.TRANS64 P1, [R8+URZ+0x22850], R7 ;  /* 0x02285007080095a7 */ /* 0x000ea4000802007f */
[----:B--2---:R-:W-:Y:S05]  /*1af00*/  @!P1 BRA `(.L_x_1349) ;  /* 0xfffffffc00ec9947 */ /* 0x004fea000383ffff */
[----:B------:R-:W-:Y:S05]  /*1af10*/  BRA `(.L_x_1346) ;  /* 0xffffff1400847947 */ /* 0x000fea000383ffff */
.L_x_1364:
[----:B-1----:R-:W-:-:S04]  /*1af20*/  IMAD.U32 R5, RZ, RZ, UR9 ;  /* 0x00000009ff057e24 */ /* 0x002fc8000f8e00ff */
[----:B------:R1:W2:Y:S03]  /*1af30*/  SYNCS.PHASECHK.TRANS64.TRYWAIT P1, [R5+URZ+0x22850], R0 ;  /* 0x02285000050075a7 */ /* 0x0002a6000802017f */
[----:B--2---:R-:W-:Y:S05]  /*1af40*/  @!P1 NANOSLEEP.SYNCS 0x989680 ;  /* 0x009896800000995d */ /* 0x004fea0003900000 */
[----:B------:R-:W2:Y:S02]  /*1af50*/  @!P1 SYNCS.PHASECHK.TRANS64 P1, [R5+URZ+0x22850], R0 ;  /* 0x02285000050095a7 */ /* 0x000ea4000802007f */
[----:B--2---:R-:W-:Y:S05]  /*1af60*/  @!P1 BRA `(.L_x_1364) ;  /* 0xfffffffc00ec9947 */ /* 0x004fea000383ffff */
[----:B------:R-:W-:Y:S05]  /*1af70*/  BRA `(.L_x_1363) ;  /* 0xffffff4800647947 */ /* 0x000fea000383ffff */
.L_x_1419:
        /* <DEDUP_REMOVED lines=10> */
.L_x_1498:
[----:B------:R-:W-:Y:S05]  /*1b020*/  BRA `(.L_x_1499) ;  /* 0xffffffb8002c7947 */ /* 0x000fea000383ffff */
.L_x_1422:
[----:B0-----:R0:W1:Y:S02]  /*1b030*/  SYNCS.PHASECHK.TRANS64.TRYWAIT P0, [R0+URZ+0x22880], R26 ;  /* 0x0228801a000075a7 */ /* 0x001064000800017f */
[----:B-1----:R-:W-:Y:S05]  /*1b040*/  @!P0 NANOSLEEP.SYNCS 0x989680 ;  /* 0x009896800000895d */ /* 0x002fea0003900000 */
[----:B------:R-:W1:Y:S02]  /*1b050*/  @!P0 SYNCS.PHASECHK.TRANS64 P0, [R0+URZ+0x22880], R26 ;  /* 0x0228801a000085a7 */ /* 0x000e64000800007f */
[----:B-1----:R-:W-:Y:S05]  /*1b060*/  @!P0 BRA `(.L_x_1422) ;  /* 0xfffffffc00f08947 */ /* 0x002fea000383ffff */
[----:B------:R-:W-:Y:S05]  /*1b070*/  BRA `(.L_x_1500) ;  /* 0xffffffb800447947 */ /* 0x000fea000383ffff */
.L_x_1423:
        /* <DEDUP_REMOVED lines=8> */
.L_x_1502:
[----:B------:R-:W-:Y:S05]  /*1b100*/  BSYNC B0 ;  /* 0x0000000000007941 */ /* 0x000fea0003800000 */
.L_x_1501:
[----:B------:R-:W-:Y:S01]  /*1b110*/  IMAD.MOV.U32 R13, RZ, RZ, R10 ;  /* 0x000000ffff0d7224 */ /* 0x000fe200078e000a */
[----:B------:R-:W-:Y:S01]  /*1b120*/  LOP3.LUT P2, RZ, R17, 0x2, RZ, 0xc0, !PT ;  /* 0x0000000211ff7812 */ /* 0x000fe2000784c0ff */
[----:B------:R-:W-:Y:S01]  /*1b130*/  IMAD.MOV.U32 R12, RZ, RZ, RZ ;  /* 0x000000ffff0c7224 */ /* 0x000fe200078e00ff */
[----:B------:R-:W-:Y:S01]  /*1b140*/  IADD3 R6, R16, R6, R29 ;  /* 0x0000000610067210 */ /* 0x000fe20007ffe01d */
[----:B------:R-:W-:Y:S01]  /*1b150*/  IMAD.MOV.U32 R11, RZ, RZ, 0x1c1f ;  /* 0x00001c1fff0b7424 */ /* 0x000fe200078e00ff */
[C---:B------:R-:W-:Y:S01]  /*1b160*/  ISETP.GE.AND P3, PT, R8.reuse, 0x21, PT ;  /* 0x000000210800780c */ /* 0x040fe20003f66270 */
[----:B------:R-:W-:Y:S01]  /*1b170*/  IMAD.MOV.U32 R15, RZ, RZ, -0x1 ;  /* 0xffffffffff0f7424 */ /* 0x000fe200078e00ff */
[----:B------:R-:W-:Y:S01]  /*1b180*/  ISETP.GE.AND P5, PT, R8, 0x61, PT ;  /* 0x000000610800780c */ /* 0x000fe20003fa6270 */
[----:B------:R-:W-:Y:S02]  /*1b190*/  IMAD.MOV.U32 R3, RZ, RZ, R14 ;  /* 0x000000ffff037224 */ /* 0x000fe400078e000e */
[----:B------:R-:W-:-:S10]  /*1b1a0*/  IMAD.IADD R7, R30, 0x1, R6 ;  /* 0x000000011e077824 */ /* 0x000fd400078e0206 */
[----:B------:R-:W-:Y:S05]  /*1b1b0*/  WARPSYNC.COLLECTIVE R15, `(.L_x_1503) ;  /* 0x000000000f087348 */ /* 0x000fea0003c00000 */
[----:B------:R0:W1:Y:S02]  /*1b1c0*/  SHFL.IDX P6, R14, R13, R12, R11 ;  /* 0x0000000c0d0e7389 */ /* 0x00006400000c000b */
[----:B01----:R-:W-:Y:S01]  /*1b1d0*/  ENDCOLLECTIVE ;  /* 0x000000000000791b */ /* 0x003fe20003800000 */
.L_x_1503:
[----:B------:R-:W-:Y:S02]  /*1b1e0*/  IMAD.MOV.U32 R13, RZ, RZ, R9 ;  /* 0x000000ffff0d7224 */ /* 0x000fe400078e0009 */
[----:B------:R-:W-:Y:S02]  /*1b1f0*/  IMAD.MOV.U32 R12, RZ, RZ, 0x1 ;  /* 0x00000001ff0c7424 */ /* 0x000fe400078e00ff */
[----:B------:R-:W-:-:S07]  /*1b200*/  IMAD.MOV.U32 R2, RZ, RZ, R14 ;  /* 0x000000ffff027224 */ /* 0x000fce00078e000e */
[----:B------:R-:W-:Y:S05]  /*1b210*/  WARPSYNC.COLLECTIVE R15, `(.L_x_1504) ;  /* 0x000000000f087348 */ /* 0x000fea0003c00000 */
[----:B------:R0:W1:Y:S02]  /*1b220*/  SHFL.IDX P6, R14, R13, R12, R11 ;  /* 0x0000000c0d0e7389 */ /* 0x00006400000c000b */
[----:B01----:R-:W-:Y:S01]  /*1b230*/  ENDCOLLECTIVE ;  /* 0x000000000000791b */ /* 0x003fe20003800000 */
.L_x_1504:
        /* <DEDUP_REMOVED lines=14> */
.L_x_1505:
[----:B------:R-:W-:Y:S02]  /*1b320*/  IMAD.MOV.U32 R13, RZ, RZ, R9 ;  /* 0x000000ffff0d7224 */ /* 0x000fe400078e0009 */
[----:B------:R-:W-:Y:S02]  /*1b330*/  IMAD.MOV.U32 R12, RZ, RZ, 0x2 ;  /* 0x00000002ff0c7424 */ /* 0x000fe400078e00ff */
[----:B------:R-:W-:-:S07]  /*1b340*/  IMAD.MOV.U32 R2, RZ, RZ, R14 ;  /* 0x000000ffff027224 */ /* 0x000fce00078e000e */
[----:B------:R-:W-:Y:S05]  /*1b350*/  WARPSYNC.COLLECTIVE R15, `(.L_x_1506) ;  /* 0x000000000f087348 */ /* 0x000fea0003c00000 */
[----:B------:R0:W1:Y:S02]  /*1b360*/  SHFL.IDX P6, R14, R13, R12, R11 ;  /* 0x0000000c0d0e7389 */ /* 0x00006400000c000b */
[----:B01----:R-:W-:Y:S01]  /*1b370*/  ENDCOLLECTIVE ;  /* 0x000000000000791b */ /* 0x003fe20003800000 */
.L_x_1506:
        /* <DEDUP_REMOVED lines=14> */
.L_x_1507:
[----:B------:R-:W-:Y:S02]  /*1b460*/  IMAD.MOV.U32 R13, RZ, RZ, R9 ;  /* 0x000000ffff0d7224 */ /* 0x000fe400078e0009 */
[----:B------:R-:W-:Y:S02]  /*1b470*/  IMAD.MOV.U32 R12, RZ, RZ, 0x3 ;  /* 0x00000003ff0c7424 */ /* 0x000fe400078e00ff */
[----:B------:R-:W-:-:S07]  /*1b480*/  IMAD.MOV.U32 R2, RZ, RZ, R14 ;  /* 0x000000ffff027224 */ /* 0x000fce00078e000e */
[----:B------:R-:W-:Y:S05]  /*1b490*/  WARPSYNC.COLLECTIVE R15, `(.L_x_1508) ;  /* 0x000000000f087348 */ /* 0x000fea0003c00000 */
[----:B------:R0:W1:Y:S02]  /*1b4a0*/  SHFL.IDX P6, R14, R13, R12, R11 ;  /* 0x0000000c0d0e7389 */ /* 0x00006400000c000b */
[----:B01----:R-:W-:Y:S01]  /*1b4b0*/  ENDCOLLECTIVE ;  /* 0x000000000000791b */ /* 0x003fe20003800000 */
.L_x_1508:
        /* <DEDUP_REMOVED lines=14> */
.L_x_1509:
[----:B------:R-:W-:Y:S01]  /*1b5a0*/  @!PT LDS RZ, [RZ] ;  /* 0x00000000fffff984 */ /* 0x000fe20000000800 */
[----:B------:R-:W-:Y:S01]  /*1b5b0*/  @!PT LDS RZ, [RZ] ;  /* 0x00000000fffff984 */ /* 0x000fe20000000800 */
[----:B------:R-:W-:Y:S01]  /*1b5c0*/  @!PT LDS RZ, [RZ] ;  /* 0x00000000fffff984 */ /* 0x000fe20000000800 */
[----:B------:R0:W-:Y:S02]  /*1b5d0*/  LDGSTS.E.BYPASS.LTC128B.128 [R7+0xa400], desc[UR56][R2.64+0x40], !P0 ;  /* 0x0a40004002077fae */ /* 0x0001e4000c101d78 */
[----:B0-----:R-:W-:Y:S01]  /*1b5e0*/  IMAD.MOV.U32 R2, RZ, RZ, R14 ;  /* 0x000000ffff027224 */ /* 0x001fe200078e000e */
[----:B------:R-:W-:Y:S06]  /*1b5f0*/  BRA `(.L_x_1510) ;  /* 0xffffffb400dc7947 */ /* 0x000fec000383ffff */
.L_x_1428:
[----:B---3--:R3:W4:Y:S02]  /*1b600*/  SYNCS.PHASECHK.TRANS64.TRYWAIT P0, [R0+URZ+0x22840], R26 ;  /* 0x0228401a000075a7 */ /* 0x008724000800017f */
[----:B----4-:R-:W-:Y:S05]  /*1b610*/  @!P0 NANOSLEEP.SYNCS 0x989680 ;  /* 0x009896800000895d */ /* 0x010fea0003900000 */
[----:B------:R-:W4:Y:S02]  /*1b620*/  @!P0 SYNCS.PHASECHK.TRANS64 P0, [R0+URZ+0x22840], R26 ;  /* 0x0228401a000085a7 */ /* 0x000f24000800007f */
[----:B----4-:R-:W-:Y:S05]  /*1b630*/  @!P0 BRA `(.L_x_1428) ;  /* 0xfffffffc00f08947 */ /* 0x010fea000383ffff */
[----:B------:R-:W-:Y:S05]  /*1b640*/  BRA `(.L_x_1511) ;  /* 0xffffffb8003c7947 */ /* 0x000fea000383ffff */
.L_x_1429:
        /* <DEDUP_REMOVED lines=8> */
.L_x_1513:
[----:B------:R-:W-:Y:S05]  /*1b6d0*/  BSYNC B0 ;  /* 0x0000000000007941 */ /* 0x000fea0003800000 */
.L_x_1512:
[----:B------:R-:W-:Y:S01]  /*1b6e0*/  IMAD.MOV.U32 R13, RZ, RZ, R4 ;  /* 0x000000ffff0d7224 */ /* 0x000fe200078e0004 */
[----:B------:R-:W-:Y:S01]  /*1b6f0*/  LOP3.LUT R17, R17, 0xf7ffffff, RZ, 0xc0, !PT ;  /* 0xf7ffffff11117812 */ /* 0x000fe200078ec0ff */
[----:B------:R-:W-:Y:S02]  /*1b700*/  IMAD.MOV.U32 R12, RZ, RZ, RZ ;  /* 0x000000ffff0c7224 */ /* 0x000fe400078e00ff */
[----:B------:R-:W-:Y:S01]  /*1b710*/  IMAD.MOV.U32 R11, RZ, RZ, 0x1c1f ;  /* 0x00001c1fff0b7424 */ /* 0x000fe200078e00ff */
[----:B------:R-:W-:Y:S01]  /*1b720*/  @P5 LOP3.LUT R17, R17, 0x8000000, RZ, 0xfc, !PT ;  /* 0x0800000011115812 */ /* 0x000fe200078efcff */
[----:B------:R-:W-:Y:S02]  /*1b730*/  IMAD.MOV.U32 R15, RZ, RZ, -0x1 ;  /* 0xffffffffff0f7424 */ /* 0x000fe400078e00ff */
[----:B------:R-:W-:Y:S01]  /*1b740*/  IMAD.MOV.U32 R2, RZ, RZ, R14 ;  /* 0x000000ffff027224 */ /* 0x000fe200078e000e */
[----:B------:R-:W-:Y:S01]  /*1b750*/  LOP3.LUT P5, RZ, R17, 0x8, RZ, 0xc0, !PT ;  /* 0x0000000811ff7812 */ /* 0x000fe200078ac0ff */
[----:B------:R-:W-:-:S12]  /*1b760*/  @P4 IMAD.IADD R7, R16, 0x1, R6 ;  /* 0x0000000110074824 */ /* 0x000fd800078e0206 */
[----:B------:R-:W-:Y:S05]  /*1b770*/  WARPSYNC.COLLECTIVE R15, `(.L_x_1514) ;  /* 0x000000000f087348 */ /* 0x000fea0003c00000 */
[----:B------:R0:W1:Y:S02]  /*1b780*/  SHFL.IDX P6, R14, R13, R12, R11 ;  /* 0x0000000c0d0e7389 */ /* 0x00006400000c000b */
[----:B01----:R-:W-:Y:S01]  /*1b790*/  ENDCOLLECTIVE ;  /* 0x000000000000791b */ /* 0x003fe20003800000 */
.L_x_1514:
[----:B------:R-:W-:Y:S02]  /*1b7a0*/  @P3 IMAD.IADD R9, R16, 0x1, R6 ;  /* 0x0000000110093824 */ /* 0x000fe400078e0206 */
        /* <DEDUP_REMOVED lines=16> */
.L_x_1515:
        /* <DEDUP_REMOVED lines=12> */
.L_x_1516:
[----:B------:R-:W-:Y:S02]  /*1b970*/  IMAD.MOV.U32 R13, RZ, RZ, R5 ;  /* 0x000000ffff0d7224 */ /* 0x000fe400078e0005 */
[----:B------:R-:W-:Y:S02]  /*1b980*/  IMAD.MOV.U32 R12, RZ, RZ, 0x2 ;  /* 0x00000002ff0c7424 */ /* 0x000fe400078e00ff */
[----:B------:R-:W-:-:S07]  /*1b990*/  IMAD.MOV.U32 R3, RZ, RZ, R14 ;  /* 0x000000ffff037224 */ /* 0x000fce00078e000e */
[----:B------:R-:W-:Y:S05]  /*1b9a0*/  WARPSYNC.COLLECTIVE R15, `(.L_x_1517) ;  /* 0x000000000f087348 */ /* 0x000fea0003c00000 */
[----:B------:R0:W1:Y:S02]  /*1b9b0*/  SHFL.IDX P6, R14, R13, R12, R11 ;  /* 0x0000000c0d0e7389 */ /* 0x00006400000c000b */
[----:B01----:R-:W-:Y:S01]  /*1b9c0*/  ENDCOLLECTIVE ;  /* 0x000000000000791b */ /* 0x003fe20003800000 */
.L_x_1517:
[----:B------:R-:W-:-:S05]  /*1b9d0*/  @P3 IADD3 R3, P0, R36, R3, RZ ;  /* 0x0000000324033210 */ /* 0x000fca0007f1e0ff */
[----:B------:R-:W-:-:S05]  /*1b9e0*/  @P3 IMAD.X R2, RZ, RZ, R2, P0 ;  /* 0x000000ffff023224 */ /* 0x000fca00000e0602 */
[----:B------:R-:W-:Y:S01]  /*1b9f0*/  @P3 LOP3.LUT R3, R3, R2, RZ, 0x3c, !PT ;  /* 0x0000000203033212 */ /* 0x000fe200078e3cff */
[----:B------:R-:W-:-:S03]  /*1ba00*/  IMAD.MOV.U32 R13, RZ, RZ, R4 ;  /* 0x000000ffff0d7224 */ /* 0x000fc600078e0004 */
[----:B------:R-:W-:-:S04]  /*1ba10*/  @P3 LOP3.LUT R2, R3, R2, RZ, 0x3c, !PT ;  /* 0x0000000203023212 */ /* 0x000fc800078e3cff */
[----:B------:R-:W-:-:S05]  /*1ba20*/  @P3 LOP3.LUT R3, R3, R2, RZ, 0x3c, !PT ;  /* 0x0000000203033212 */ /* 0x000fca00078e3cff */
[----:B------:R-:W-:Y:S01]  /*1ba30*/  @!PT LDS RZ, [RZ] ;  /* 0x00000000fffff984 */ /* 0x000fe20000000800 */
[----:B------:R-:W-:Y:S01]  /*1ba40*/  @!PT LDS RZ, [RZ] ;  /* 0x00000000fffff984 */ /* 0x000fe20000000800 */
[----:B------:R-:W-:Y:S01]  /*1ba50*/  @!PT LDS RZ, [RZ] ;  /* 0x00000000fffff984 */ /* 0x000fe20000000800 */
[----:B------:R-:W-:Y:S04]  /*1ba60*/  @P3 LDGSTS.E.BYPASS.LTC128B.128 [R9+0x16c00], desc[UR56][R2.64], !P4 ;  /* 0x16c0000002093fae */ /* 0x000fe8000e101d78 */
[----:B------:R-:W-:Y:S04]  /*1ba70*/  @P3 LDGSTS.E.BYPASS.LTC128B.128 [R9+0x18c00], desc[UR56][R2.64+0x40], !P5 ;  /* 0x18c0004002093fae */ /* 0x000fe8000e901d78 */
[----:B------:R0:W-:Y:S02]  /*1ba80*/  @P3 LDGSTS.E.BYPASS.LTC128B.128 [R9+0x1ac00], desc[UR56][R2.64+0x80], !P1 ;  /* 0x1ac0008002093fae */ /* 0x0001e4000c901d78 */
[----:B0-----:R-:W-:-:S07]  /*1ba90*/  IMAD.MOV.U32 R2, RZ, RZ, R14 ;  /* 0x000000ffff027224 */ /* 0x001fce00078e000e */
[----:B------:R-:W-:Y:S05]  /*1baa0*/  WARPSYNC.COLLECTIVE R15, `(.L_x_1518) ;  /* 0x000000000f087348 */ /* 0x000fea0003c00000 */
[----:B------:R0:W1:Y:S02]  /*1bab0*/  SHFL.IDX P6, R14, R13, R12, R11 ;  /* 0x0000000c0d0e7389 */ /* 0x00006400000c000b */
[----:B01----:R-:W-:Y:S01]  /*1bac0*/  ENDCOLLECTIVE ;  /* 0x000000000000791b */ /* 0x003fe20003800000 */
.L_x_1518:
[----:B------:R-:W-:Y:S02]  /*1bad0*/  IMAD.MOV.U32 R13, RZ, RZ, R5 ;  /* 0x000000ffff0d7224 */ /* 0x000fe400078e0005 */
[----:B------:R-:W-:Y:S02]  /*1bae0*/  IMAD.MOV.U32 R12, RZ, RZ, 0x3 ;  /* 0x00000003ff0c7424 */ /* 0x000fe400078e00ff */
[----:B------:R-:W-:-:S07]  /*1baf0*/  IMAD.MOV.U32 R3, RZ, RZ, R14 ;  /* 0x000000ffff037224 */ /* 0x000fce00078e000e */
[----:B------:R-:W-:Y:S05]  /*1bb00*/  WARPSYNC.COLLECTIVE R15, `(.L_x_1519) ;  /* 0x000000000f087348 */ /* 0x000fea0003c00000 */
[----:B------:R0:W1:Y:S02]  /*1bb10*/  SHFL.IDX P6, R14, R13, R12, R11 ;  /* 0x0000000c0d0e7389 */ /* 0x00006400000c000b */
[----:B01----:R-:W-:Y:S01]  /*1bb20*/  ENDCOLLECTIVE ;  /* 0x000000000000791b */ /* 0x003fe20003800000 */
.L_x_1519:
[----:B------:R-:W-:-:S05]  /*1bb30*/  @P2 IADD3 R3, P0, R36, R3, RZ ;  /* 0x0000000324032210 */ /* 0x000fca0007f1e0ff */
[----:B------:R-:W-:-:S05]  /*1bb40*/  @P2 IMAD.X R2, RZ, RZ, R2, P0 ;  /* 0x000000ffff022224 */ /* 0x000fca00000e0602 */
[----:B------:R-:W-:Y:S01]  /*1bb50*/  @P2 LOP3.LUT R3, R3, R2, RZ, 0x3c, !PT ;  /* 0x0000000203032212 */ /* 0x000fe200078e3cff */
[----:B------:R-:W-:-:S03]  /*1bb60*/  IMAD.MOV.U32 R13, RZ, RZ, R4 ;  /* 0x000000ffff0d7224 */ /* 0x000fc600078e0004 */
[----:B------:R-:W-:-:S04]  /*1bb70*/  @P2 LOP3.LUT R2, R3, R2, RZ, 0x3c, !PT ;  /* 0x0000000203022212 */ /* 0x000fc800078e3cff */
[----:B------:R-:W-:Y:S01]  /*1bb80*/  @P2 LOP3.LUT R3, R3, R2, RZ, 0x3c, !PT ;  /* 0x0000000203032212 */ /* 0x000fe200078e3cff */
[----:B------:R-:W-:-:S04]  /*1bb90*/  IMAD.MOV.U32 R5, RZ, RZ, R14 ;  /* 0x000000ffff057224 */ /* 0x000fc800078e000e */
[----:B------:R-:W-:Y:S01]  /*1bba0*/  @!PT LDS RZ, [RZ] ;  /* 0x00000000fffff984 */ /* 0x000fe20000000800 */
[----:B------:R-:W-:Y:S01]  /*1bbb0*/  @!PT LDS RZ, [RZ] ;  /* 0x00000000fffff984 */ /* 0x000fe20000000800 */
[----:B------:R-:W-:Y:S01]  /*1bbc0*/  @!PT LDS RZ, [RZ] ;  /* 0x00000000fffff984 */ /* 0x000fe20000000800 */
[----:B------:R0:W-:Y:S04]  /*1bbd0*/  @P2 LDGSTS.E.BYPASS.LTC128B.128 [R7+0x17400], desc[UR56][R2.64], !P4 ;  /* 0x1740000002072fae */ /* 0x0001e8000e101d78 */
[----:B------:R0:W-:Y:S01]  /*1bbe0*/  @P2 LDGSTS.E.BYPASS.LTC128B.128 [R7+0x19400], desc[UR56][R2.64+0x40], !P5 ;  /* 0x1940004002072fae */ /* 0x0001e2000e901d78 */
[----:B------:R-:W-:-:S03]  /*1bbf0*/  LOP3.LUT P5, RZ, R17, 0x8000000, RZ, 0xc0, !PT ;  /* 0x0800000011ff7812 */ /* 0x000fc600078ac0ff */
[----:B------:R0:W-:Y:S10]  /*1bc00*/  @P2 LDGSTS.E.BYPASS.LTC128B.128 [R7+0x1b400], desc[UR56][R2.64+0x80], !P1 ;  /* 0x1b40008002072fae */ /* 0x0001f4000c901d78 */
[----:B0-----:R-:W-:Y:S05]  /*1bc10*/  WARPSYNC.COLLECTIVE R15, `(.L_x_1520) ;  /* 0x000000000f087348 */ /* 0x001fea0003c00000 */
[----:B------:R1:W2:Y:S02]  /*1bc20*/  SHFL.IDX P6, R14, R13, R12, R11 ;  /* 0x0000000c0d0e7389 */ /* 0x0002a400000c000b */
[----:B012---:R-:W-:Y:S01]  /*1bc30*/  ENDCOLLECTIVE ;  /* 0x000000000000791b */ /* 0x007fe20003800000 */
.L_x_1520:
[----:B------:R-:W-:Y:S05]  /*1bc40*/  BRA `(.L_x_1521) ;  /* 0xffffffb400ac7947 */ /* 0x000fea000383ffff */
.L_x_1434:
[----:B------:R-:W-:Y:S02]  /*1bc50*/  IMAD.MOV.U32 R13, RZ, RZ, R5 ;  /* 0x000000ffff0d7224 */ /* 0x000fe400078e0005 */
[----:B------:R-:W-:Y:S02]  /*1bc60*/  IMAD.MOV.U32 R12, RZ, RZ, RZ ;  /* 0x000000ffff0c7224 */ /* 0x000fe400078e00ff */
[----:B------:R-:W-:Y:S02]  /*1bc70*/  IMAD.MOV.U32 R11, RZ, RZ, 0x1c1f ;  /* 0x00001c1fff0b7424 */ /* 0x000fe400078e00ff */
[----:B------:R-:W-:Y:S02]  /*1bc80*/  IMAD.MOV.U32 R15, RZ, RZ, -0x1 ;  /* 0xffffffffff0f7424 */ /* 0x000fe400078e00ff */
[----:B------:R-:W-:Y:S02]  /*1bc90*/  IMAD R4, R7, UR41, RZ ;  /* 0x0000002907047c24 */ /* 0x000fe4000f8e02ff */
[----:B------:R-:W-:-:S07]  /*1bca0*/  IMAD.IADD R18, R9, 0x1, R18 ;  /* 0x0000000109127824 */ /* 0x000fce00078e0212 */
[----:B-----5:R-:W-:Y:S05]  /*1bcb0*/  WARPSYNC.COLLECTIVE R15, `(.L_x_1522) ;  /* 0x000000000f087348 */ /* 0x020fea0003c00000 */
[----:B------:R0:W1:Y:S02]  /*1bcc0*/  SHFL.IDX P6, R14, R13, R12, R11 ;  /* 0x0000000c0d0e7389 */ /* 0x00006400000c000b */
[----:B01---5:R-:W-:Y:S01]  /*1bcd0*/  ENDCOLLECTIVE ;  /* 0x000000000000791b */ /* 0x023fe20003800000 */
.L_x_1522:
[C---:B------:R-:W-:Y:S01]  /*1bce0*/  VIADD R7, R18.reuse, 0x20 ;  /* 0x0000002012077836 */ /* 0x040fe20000000000 */
[----:B------:R-:W-:Y:S01]  /*1bcf0*/  ISETP.GE.AND P0, PT, R18, R4, PT ;  /* 0x000000041200720c */ /* 0x000fe20003f06270 */
[----:B------:R-:W-:Y:S02]  /*1bd00*/  IMAD.MOV.U32 R13, RZ, RZ, R0 ;  /* 0x000000ffff0d7224 */ /* 0x000fe400078e0000 */
[----:B------:R-:W-:-:S10]  /*1bd10*/  IMAD.MOV.U32 R2, RZ, RZ, R14 ;  /* 0x000000ffff027224 */ /* 0x000fd400078e000e */
[----:B------:R-:W-:Y:S05]  /*1bd20*/  WARPSYNC.COLLECTIVE R15, `(.L_x_1523) ;  /* 0x000000000f087348 */ /* 0x000fea0003c00000 */
[----:B------:R0:W1:Y:S02]  /*1bd30*/  SHFL.IDX P6, R14, R13, R12, R11 ;  /* 0x0000000c0d0e7389 */ /* 0x00006400000c000b */
[----:B01----:R-:W-:Y:S01]  /*1bd40*/  ENDCOLLECTIVE ;  /* 0x000000000000791b */ /* 0x003fe20003800000 */
.L_x_1523:
[----:B------:R-:W-:Y:S02]  /*1bd50*/  IMAD.MOV.U32 R13, RZ, RZ, R5 ;  /* 0x000000ffff0d7224 */ /* 0x000fe400078e0005 */
[----:B------:R-:W-:Y:S02]  /*1bd60*/  IMAD.MOV.U32 R12, RZ, RZ, 0x1 ;  /* 0x00000001ff0c7424 */ /* 0x000fe400078e00ff */
[----:B------:R-:W-:-:S07]  /*1bd70*/  IMAD.MOV.U32 R3, RZ, RZ, R14 ;  /* 0x000000ffff037224 */ /* 0x000fce00078e000e */
[----:B------:R-:W-:Y:S05]  /*1bd80*/  WARPSYNC.COLLECTIVE R15, `(.L_x_1524) ;  /* 0x000000000f087348 */ /* 0x000fea0003c00000 */
[----:B------:R0:W1:Y:S02]  /*1bd90*/  SHFL.IDX P6, R14, R13, R12, R11 ;  /* 0x0000000c0d0e7389 */ /* 0x00006400000c000b */
[----:B01----:R-:W-:Y:S01]  /*1bda0*/  ENDCOLLECTIVE ;  /* 0x000000000000791b */ /* 0x003fe20003800000 */
.L_x_1524:
        /* <DEDUP_REMOVED lines=15> */
.L_x_1525:
[----:B------:R-:W-:Y:S02]  /*1bea0*/  IMAD.MOV.U32 R13, RZ, RZ, R5 ;  /* 0x000000ffff0d7224 */ /* 0x000fe400078e0005 */
[----:B------:R-:W-:Y:S01]  /*1beb0*/  IMAD.MOV.U32 R12, RZ, RZ, 0x2 ;  /* 0x00000002ff0c7424 */ /* 0x000fe200078e00ff */
[----:B------:R-:W-:-:S13]  /*1bec0*/  @!P0 IADD3 R6, P4, R36, R14, RZ ;  /* 0x0000000e24068210 */ /* 0x000fda0007f9e0ff */
[----:B------:R-:W-:Y:S05]  /*1bed0*/  WARPSYNC.COLLECTIVE R15, `(.L_x_1526) ;  /* 0x000000000f087348 */ /* 0x000fea0003c00000 */
[----:B------:R0:W1:Y:S02]  /*1bee0*/  SHFL.IDX P6, R14, R13, R12, R11 ;  /* 0x0000000c0d0e7389 */ /* 0x00006400000c000b */
[----:B01----:R-:W-:Y:S01]  /*1bef0*/  ENDCOLLECTIVE ;  /* 0x000000000000791b */ /* 0x003fe20003800000 */
.L_x_1526:
        /* <DEDUP_REMOVED lines=16> */
.L_x_1527:
[----:B------:R-:W-:Y:S02]  /*1c000*/  IMAD.MOV.U32 R13, RZ, RZ, R5 ;  /* 0x000000ffff0d7224 */ /* 0x000fe400078e0005 */
[----:B------:R-:W-:Y:S01]  /*1c010*/  IMAD.MOV.U32 R12, RZ, RZ, 0x3 ;  /* 0x00000003ff0c7424 */ /* 0x000fe200078e00ff */
[----:B------:R-:W-:-:S13]  /*1c020*/  @!P0 IADD3 R6, P4, R36, R14, RZ ;  /* 0x0000000e24068210 */ /* 0x000fda0007f9e0ff */
[----:B------:R-:W-:Y:S05]  /*1c030*/  WARPSYNC.COLLECTIVE R15, `(.L_x_1528) ;  /* 0x000000000f087348 */ /* 0x000fea0003c00000 */
[----:B------:R0:W1:Y:S02]  /*1c040*/  SHFL.IDX P6, R14, R13, R12, R11 ;  /* 0x0000000c0d0e7389 */ /* 0x00006400000c000b */
[----:B01----:R-:W-:Y:S01]  /*1c050*/  ENDCOLLECTIVE ;  /* 0x000000000000791b */ /* 0x003fe20003800000 */
.L_x_1528:
        /* <DEDUP_REMOVED lines=14> */
.L_x_1529:
[----:B------:R-:W-:Y:S05]  /*1c140*/  BRA `(.L_x_1530) ;  /* 0xffffffb800cc7947 */ /* 0x000fea000383ffff */
.L_x_1439:
[----:B0-----:R0:W1:Y:S02]  /*1c150*/  SYNCS.PHASECHK.TRANS64.TRYWAIT P0, [R16+URZ+0x22820], R3 ;  /* 0x02282003100075a7 */ /* 0x001064000800017f */
[----:B-1----:R-:W-:Y:S05]  /*1c160*/  @!P0 NANOSLEEP.SYNCS 0x989680 ;  /* 0x009896800000895d */ /* 0x002fea0003900000 */
[----:B------:R-:W1:Y:S02]  /*1c170*/  @!P0 SYNCS.PHASECHK.TRANS64 P0, [R16+URZ+0x22820], R3 ;  /* 0x02282003100085a7 */ /* 0x000e64000800007f */
[----:B-1----:R-:W-:Y:S05]  /*1c180*/  @!P0 BRA `(.L_x_1439) ;  /* 0xfffffffc00f08947 */ /* 0x002fea000383ffff */
[----:B------:R-:W-:Y:S05]  /*1c190*/  BRA `(.L_x_1531) ;  /* 0xffffffbc00407947 */ /* 0x000fea000383ffff */
.L_x_1443:
[----:B0-----:R0:W1:Y:S02]  /*1c1a0*/  SYNCS.PHASECHK.TRANS64.TRYWAIT P0, [R0+URZ+0x22880], R10 ;  /* 0x0228800a000075a7 */ /* 0x001064000800017f */
[----:B-1----:R-:W-:Y:S05]  /*1c1b0*/  @!P0 NANOSLEEP.SYNCS 0x989680 ;  /* 0x009896800000895d */ /* 0x002fea0003900000 */
[----:B------:R-:W1:Y:S02]  /*1c1c0*/  @!P0 SYNCS.PHASECHK.TRANS64 P0, [R0+URZ+0x22880], R10 ;  /* 0x0228800a000085a7 */ /* 0x000e64000800007f */
[----:B-1----:R-:W-:Y:S05]  /*1c1d0*/  @!P0 BRA `(.L_x_1443) ;  /* 0xfffffffc00f08947 */ /* 0x002fea000383ffff */
[----:B------:R-:W-:Y:S05]  /*1c1e0*/  BRA `(.L_x_1532) ;  /* 0xffffffbc00fc7947 */ /* 0x000fea000383ffff */
.L_x_1444:
        /* <DEDUP_REMOVED lines=8> */
.L_x_1534:
[----:B------:R-:W-:Y:S05]  /*1c270*/  BSYNC B0 ;  /* 0x0000000000007941 */ /* 0x000fea0003800000 */
.L_x_1533:
[----:B------:R-:W-:Y:S01]  /*1c280*/  IMAD.MOV.U32 R13, RZ, RZ, R26 ;  /* 0x000000ffff0d7224 */ /* 0x000fe200078e001a */
[----:B------:R-:W-:Y:S01]  /*1c290*/  IADD3 R18, R16, R18, R29 ;  /* 0x0000001210127210 */ /* 0x000fe20007ffe01d */
        /* <DEDUP_REMOVED lines=8> */
.L_x_1535:
[----:B------:R-:W-:Y:S02]  /*1c320*/  IMAD.MOV.U32 R13, RZ, RZ, R27 ;  /* 0x000000ffff0d7224 */ /* 0x000fe400078e001b */
[----:B------:R-:W-:Y:S02]  /*1c330*/  IMAD.MOV.U32 R12, RZ, RZ, 0x1 ;  /* 0x00000001ff0c7424 */ /* 0x000fe400078e00ff */
[----:B------:R-:W-:-:S07]  /*1c340*/  IMAD.MOV.U32 R2, RZ, RZ, R14 ;  /* 0x000000ffff027224 */ /* 0x000fce00078e000e */
[----:B------:R-:W-:Y:S05]  /*1c350*/  WARPSYNC.COLLECTIVE R15, `(.L_x_1536) ;  /* 0x000000000f087348 */ /* 0x000fea0003c00000 */
[----:B------:R0:W1:Y:S02]  /*1c360*/  SHFL.IDX P6, R14, R13, R12, R11 ;  /* 0x0000000c0d0e7389 */ /* 0x00006400000c000b */
[----:B01----:R-:W-:Y:S01]  /*1c370*/  ENDCOLLECTIVE ;  /* 0x000000000000791b */ /* 0x003fe20003800000 */
.L_x_1536:
        /* <DEDUP_REMOVED lines=12> */
.L_x_1537:
[----:B------:R-:W-:Y:S02]  /*1c440*/  IMAD.MOV.U32 R13, RZ, RZ, R27 ;  /* 0x000000ffff0d7224 */ /* 0x000fe400078e001b */
[----:B------:R-:W-:Y:S02]  /*1c450*/  IMAD.MOV.U32 R12, RZ, RZ, 0x2 ;  /* 0x00000002ff0c7424 */ /* 0x000fe400078e00ff */
[----:B------:R-:W-:-:S07]  /*1c460*/  IMAD.MOV.U32 R2, RZ, RZ, R14 ;  /* 0x000000ffff027224 */ /* 0x000fce00078e000e */
[----:B------:R-:W-:Y:S05]  /*1c470*/  WARPSYNC.COLLECTIVE R15, `(.L_x_1538) ;  /* 0x000000000f087348 */ /* 0x000fea0003c00000 */
[----:B------:R0:W1:Y:S02]  /*1c480*/  SHFL.IDX P6, R14, R13, R12, R11 ;  /* 0x0000000c0d0e7389 */ /* 0x00006400000c000b */
[----:B01----:R-:W-:Y:S01]  /*1c490*/  ENDCOLLECTIVE ;  /* 0x000000000000791b */ /* 0x003fe20003800000 */
.L_x_1538:
        /* <DEDUP_REMOVED lines=12> */
.L_x_1539:
[----:B------:R-:W-:Y:S02]  /*1c560*/  IMAD.MOV.U32 R13, RZ, RZ, R27 ;  /* 0x000000ffff0d7224 */ /* 0x000fe400078e001b */
[----:B------:R-:W-:Y:S02]  /*1c570*/  IMAD.MOV.U32 R12, RZ, RZ, 0x3 ;  /* 0x00000003ff0c7424 */ /* 0x000fe400078e00ff */
[----:B------:R-:W-:-:S07]  /*1c580*/  IMAD.MOV.U32 R2, RZ, RZ, R14 ;  /* 0x000000ffff027224 */ /* 0x000fce00078e000e */
[----:B------:R-:W-:Y:S05]  /*1c590*/  WARPSYNC.COLLECTIVE R15, `(.L_x_1540) ;  /* 0x000000000f087348 */ /* 0x000fea0003c00000 */
[----:B------:R0:W1:Y:S02]  /*1c5a0*/  SHFL.IDX P6, R14, R13, R12, R11 ;  /* 0x0000000c0d0e7389 */ /* 0x00006400000c000b */
[----:B01----:R-:W-:Y:S01]  /*1c5b0*/  ENDCOLLECTIVE ;  /* 0x000000000000791b */ /* 0x003fe20003800000 */
.L_x_1540:
        /* <DEDUP_REMOVED lines=12> */
.L_x_1541:
[----:B------:R-:W-:Y:S01]  /*1c680*/  IMAD.MOV.U32 R2, RZ, RZ, R14 ;  /* 0x000000ffff027224 */ /* 0x000fe200078e000e */
[----:B------:R-:W-:Y:S06]  /*1c690*/  BRA `(.L_x_1542) ;  /* 0xffffffbc00947947 */ /* 0x000fec000383ffff */
.L_x_1449:
[----:B---3--:R3:W4:Y:S02]  /*1c6a0*/  SYNCS.PHASECHK.TRANS64.TRYWAIT P0, [R0+URZ+0x22840], R10 ;  /* 0x0228400a000075a7 */ /* 0x008724000800017f */
[----:B----4-:R-:W-:Y:S05]  /*1c6b0*/  @!P0 NANOSLEEP.SYNCS 0x989680 ;  /* 0x009896800000895d */ /* 0x010fea0003900000 */
[----:B------:R-:W4:Y:S02]  /*1c6c0*/  @!P0 SYNCS.PHASECHK.TRANS64 P0, [R0+URZ+0x22840], R10 ;  /* 0x0228400a000085a7 */ /* 0x000f24000800007f */
[----:B----4-:R-:W-:Y:S05]  /*1c6d0*/  @!P0 BRA `(.L_x_1449) ;  /* 0xfffffffc00f08947 */ /* 0x010fea000383ffff */
[----:B------:R-:W-:Y:S05]  /*1c6e0*/  BRA `(.L_x_1543) ;  /* 0xffffffbc00e87947 */ /* 0x000fea000383ffff */
.L_x_1450:
        /* <DEDUP_REMOVED lines=8> */
.L_x_1545:
[----:B------:R-:W-:Y:S05]  /*1c770*/  BSYNC B0 ;  /* 0x0000000000007941 */ /* 0x000fea0003800000 */
.L_x_1544:
        /* <DEDUP_REMOVED lines=9> */
.L_x_1546:
[----:B------:R-:W-:Y:S02]  /*1c810*/  IMAD.MOV.U32 R13, RZ, RZ, R8 ;  /* 0x000000ffff0d7224 */ /* 0x000fe400078e0008 */
[----:B------:R-:W-:Y:S02]  /*1c820*/  IMAD.MOV.U32 R12, RZ, RZ, 0x1 ;  /* 0x00000001ff0c7424 */ /* 0x000fe400078e00ff */
[----:B------:R-:W-:-:S07]  /*1c830*/  IMAD.MOV.U32 R2, RZ, RZ, R14 ;  /* 0x000000ffff027224 */ /* 0x000fce00078e000e */
[----:B------:R-:W-:Y:S05]  /*1c840*/  WARPSYNC.COLLECTIVE R15, `(.L_x_1547) ;  /* 0x000000000f087348 */ /* 0x000fea0003c00000 */
[----:B------:R0:W1:Y:S02]  /*1c850*/  SHFL.IDX P6, R14, R13, R12, R11 ;  /* 0x0000000c0d0e7389 */ /* 0x00006400000c000b */
[----:B01----:R-:W-:Y:S01]  /*1c860*/  ENDCOLLECTIVE ;  /* 0x000000000000791b */ /* 0x003fe20003800000 */
.L_x_1547:
        /* <DEDUP_REMOVED lines=13> */
.L_x_1548:
[----:B------:R-:W-:Y:S02]  /*1c940*/  IMAD.MOV.U32 R13, RZ, RZ, R8 ;  /* 0x000000ffff0d7224 */ /* 0x000fe400078e0008 */
[----:B------:R-:W-:Y:S02]  /*1c950*/  IMAD.MOV.U32 R12, RZ, RZ, 0x2 ;  /* 0x00000002ff0c7424 */ /* 0x000fe400078e00ff */
[----:B------:R-:W-:-:S07]  /*1c960*/  IMAD.MOV.U32 R2, RZ, RZ, R14 ;  /* 0x000000ffff027224 */ /* 0x000fce00078e000e */
[----:B------:R-:W-:Y:S05]  /*1c970*/  WARPSYNC.COLLECTIVE R15, `(.L_x_1549) ;  /* 0x000000000f087348 */ /* 0x000fea0003c00000 */
[----:B------:R0:W1:Y:S02]  /*1c980*/  SHFL.IDX P6, R14, R13, R12, R11 ;  /* 0x0000000c0d0e7389 */ /* 0x00006400000c000b */
[----:B01----:R-:W-:Y:S01]  /*1c990*/  ENDCOLLECTIVE ;  /* 0x000000000000791b */ /* 0x003fe20003800000 */
.L_x_1549:
        /* <DEDUP_REMOVED lines=13> */
.L_x_1550:
[----:B------:R-:W-:Y:S02]  /*1ca70*/  IMAD.MOV.U32 R13, RZ, RZ, R8 ;  /* 0x000000ffff0d7224 */ /* 0x000fe400078e0008 */
[----:B------:R-:W-:Y:S02]  /*1ca80*/  IMAD.MOV.U32 R12, RZ, RZ, 0x3 ;  /* 0x00000003ff0c7424 */ /* 0x000fe400078e00ff */
[----:B------:R-:W-:-:S07]  /*1ca90*/  IMAD.MOV.U32 R2, RZ, RZ, R14 ;  /* 0x000000ffff027224 */ /* 0x000fce00078e000e */
[----:B------:R-:W-:Y:S05]  /*1caa0*/  WARPSYNC.COLLECTIVE R15, `(.L_x_1551) ;  /* 0x000000000f087348 */ /* 0x000fea0003c00000 */
[----:B------:R0:W1:Y:S02]  /*1cab0*/  SHFL.IDX P6, R14, R13, R12, R11 ;  /* 0x0000000c0d0e7389 */ /* 0x00006400000c000b */
[----:B01----:R-:W-:Y:S01]  /*1cac0*/  ENDCOLLECTIVE ;  /* 0x000000000000791b */ /* 0x003fe20003800000 */
.L_x_1551:
        /* <DEDUP_REMOVED lines=13> */
.L_x_1552:
[----:B------:R-:W-:Y:S01]  /*1cba0*/  IMAD.MOV.U32 R2, RZ, RZ, R14 ;  /* 0x000000ffff027224 */ /* 0x000fe200078e000e */
[----:B------:R-:W-:Y:S06]  /*1cbb0*/  BRA `(.L_x_1553) ;  /* 0xffffffbc00747947 */ /* 0x000fec000383ffff */
.L_x_1455:
[----:B0-----:R0:W2:Y:S02]  /*1cbc0*/  SYNCS.PHASECHK.TRANS64.TRYWAIT P1, [R0+URZ+0x22870], R3 ;  /* 0x02287003000075a7 */ /* 0x0010a4000802017f */
[----:B--2---:R-:W-:Y:S05]  /*1cbd0*/  @!P1 NANOSLEEP.SYNCS 0x989680 ;  /* 0x009896800000995d */ /* 0x004fea0003900000 */
[----:B------:R-:W2:Y:S02]  /*1cbe0*/  @!P1 SYNCS.PHASECHK.TRANS64 P1, [R0+URZ+0x22870], R3 ;  /* 0x02287003000095a7 */ /* 0x000ea4000802007f */
[----:B--2---:R-:W-:Y:S05]  /*1cbf0*/  @!P1 BRA `(.L_x_1455) ;  /* 0xfffffffc00f09947 */ /* 0x004fea000383ffff */
[----:B------:R-:W-:Y:S05]  /*1cc00*/  BRA `(.L_x_1554) ;  /* 0xffffffbc00e07947 */ /* 0x000fea000383ffff */
.L_x_1457:
[----:B0-----:R0:W2:Y:S02]  /*1cc10*/  SYNCS.PHASECHK.TRANS64.TRYWAIT P1, [R0+URZ+0x22860], R3 ;  /* 0x02286003000075a7 */ /* 0x0010a4000802017f */
[----:B--2---:R-:W-:Y:S05]  /*1cc20*/  @!P1 NANOSLEEP.SYNCS 0x989680 ;  /* 0x009896800000995d */ /* 0x004fea0003900000 */
[----:B------:R-:W2:Y:S02]  /*1cc30*/  @!P1 SYNCS.PHASECHK.TRANS64 P1, [R0+URZ+0x22860], R3 ;  /* 0x02286003000095a7 */ /* 0x000ea4000802007f */
[----:B--2---:R-:W-:Y:S05]  /*1cc40*/  @!P1 BRA `(.L_x_1457) ;  /* 0xfffffffc00f09947 */ /* 0x004fea000383ffff */
[----:B------:R-:W-:Y:S05]  /*1cc50*/  BRA `(.L_x_1555) ;  /* 0xffffffbc00f07947 */ /* 0x000fea000383ffff */
.L_x_1465:
[----:B0-----:R0:W2:Y:S02]  /*1cc60*/  SYNCS.PHASECHK.TRANS64.TRYWAIT P1, [R18+URZ+0x22870], R3 ;  /* 0x02287003120075a7 */ /* 0x0010a4000802017f */
[----:B--2---:R-:W-:Y:S05]  /*1cc70*/  @!P1 NANOSLEEP.SYNCS 0x989680 ;  /* 0x009896800000995d */ /* 0x004fea0003900000 */
[----:B------:R-:W2:Y:S02]  /*1cc80*/  @!P1 SYNCS.PHASECHK.TRANS64 P1, [R18+URZ+0x22870], R3 ;  /* 0x02287003120095a7 */ /* 0x000ea4000802007f */
[----:B--2---:R-:W-:Y:S05]  /*1cc90*/  @!P1 BRA `(.L_x_1465) ;  /* 0xfffffffc00f09947 */ /* 0x004fea000383ffff */
[----:B------:R-:W-:Y:S05]  /*1cca0*/  BRA `(.L_x_1556) ;  /* 0xffffffc400847947 */ /* 0x000fea000383ffff */
.L_x_1467:
[----:B0-----:R0:W2:Y:S02]  /*1ccb0*/  SYNCS.PHASECHK.TRANS64.TRYWAIT P1, [R18+URZ+0x22860], R3 ;  /* 0x02286003120075a7 */ /* 0x0010a4000802017f */
[----:B--2---:R-:W-:Y:S05]  /*1ccc0*/  @!P1 NANOSLEEP.SYNCS 0x989680 ;  /* 0x009896800000995d */ /* 0x004fea0003900000 */
[----:B------:R-:W2:Y:S02]  /*1ccd0*/  @!P1 SYNCS.PHASECHK.TRANS64 P1, [R18+URZ+0x22860], R3 ;  /* 0x02286003120095a7 */ /* 0x000ea4000802007f */
[----:B--2---:R-:W-:Y:S05]  /*1cce0*/  @!P1 BRA `(.L_x_1467) ;  /* 0xfffffffc00f09947 */ /* 0x004fea000383ffff */
[----:B------:R-:W-:Y:S05]  /*1ccf0*/  BRA `(.L_x_1557) ;  /* 0xffffffc400907947 */ /* 0x000fea000383ffff */
.L_x_1481:
[----:B0-----:R0:W2:Y:S02]  /*1cd00*/  SYNCS.PHASECHK.TRANS64.TRYWAIT P0, [R5+URZ+0x22820], R0 ;  /* 0x02282000050075a7 */ /* 0x0010a4000800017f */
[----:B--2---:R-:W-:Y:S05]  /*1cd10*/  @!P0 NANOSLEEP.SYNCS 0x989680 ;  /* 0x009896800000895d */ /* 0x004fea0003900000 */
[----:B------:R-:W2:Y:S02]  /*1cd20*/  @!P0 SYNCS.PHASECHK.TRANS64 P0, [R5+URZ+0x22820], R0 ;  /* 0x02282000050085a7 */ /* 0x000ea4000800007f */
[----:B--2---:R-:W-:Y:S05]  /*1cd30*/  @!P0 BRA `(.L_x_1481) ;  /* 0xfffffffc00f08947 */ /* 0x004fea000383ffff */
[----:B------:R-:W-:Y:S05]  /*1cd40*/  BRA `(.L_x_1558) ;  /* 0xffffffd800e07947 */ /* 0x000fea000383ffff */
.L_x_1482:
        /* <DEDUP_REMOVED lines=11> */
.L_x_1560:
[----:B------:R-:W-:Y:S05]  /*1ce00*/  BSYNC B0 ;  /* 0x0000000000007941 */ /* 0x000fea0003800000 */
.L_x_1559:
[----:B------:R-:W-:Y:S05]  /*1ce10*/  BRA `(.L_x_1561) ;  /* 0xffffffd800c87947 */ /* 0x000fea000383ffff */
.L_x_1485:
[----:B------:R-:W-:Y:S01]  /*1ce20*/  BSSY B1, `(.L_x_1562) ;  /* 0x0000006000017945 */ /* 0x000fe20003800000 */
[----:B------:R-:W-:-:S07]  /*1ce30*/  IMAD.MOV.U32 R15, RZ, RZ, -0x1 ;  /* 0xffffffffff0f7424 */ /* 0x000fce00078e00ff */
[----:B01----:R-:W-:Y:S05]  /*1ce40*/  WARPSYNC.COLLECTIVE R15, `(.L_x_1563) ;  /* 0x000000000f0c7348 */ /* 0x003fea0003c00000 */
[----:B------:R-:W-:Y:S02]  /*1ce50*/  ELECT P6, UR62, PT ;  /* 0x00000000003e782f */ /* 0x000fe400038c0000 */
[----:B------:R-:W-:Y:S01]  /*1ce60*/  MOV R14, UR62 ;  /* 0x0000003e000e7c02 */ /* 0x000fe20008000f00 */
[----:B01----:R-:W-:Y:S10]  /*1ce70*/  ENDCOLLECTIVE ;  /* 0x000000000000791b */ /* 0x003ff40003800000 */
.L_x_1563:
[----:B------:R-:W-:Y:S05]  /*1ce80*/  BSYNC B1 ;  /* 0x0000000000017941 */ /* 0x000fea0003800000 */
.L_x_1562:
[----:B------:R-:W-:Y:S05]  /*1ce90*/  BRA `(.L_x_1564) ;  /* 0xffffffd800c07947 */ /* 0x000fea000383ffff */
.L_x_1487:
[----:B0-----:R0:W2:Y:S02]  /*1cea0*/  SYNCS.PHASECHK.TRANS64.TRYWAIT P1, [R3+URZ+0x22840], R2 ;  /* 0x02284002030075a7 */ /* 0x0010a4000802017f */
[----:B--2---:R-:W-:Y:S05]  /*1ceb0*/  @!P1 NANOSLEEP.SYNCS 0x989680 ;  /* 0x009896800000995d */ /* 0x004fea0003900000 */
[----:B------:R-:W2:Y:S02]  /*1cec0*/  @!P1 SYNCS.PHASECHK.TRANS64 P1, [R3+URZ+0x22840], R2 ;  /* 0x02284002030095a7 */ /* 0x000ea4000802007f */
[----:B--2---:R-:W-:Y:S05]  /*1ced0*/  @!P1 BRA `(.L_x_1487) ;  /* 0xfffffffc00f09947 */ /* 0x004fea000383ffff */
[----:B------:R-:W-:Y:S05]  /*1cee0*/  BRA `(.L_x_1565) ;  /* 0xffffffd800e07947 */ /* 0x000fea000383ffff */
.L_x_1489:
[----:B--2---:R2:W3:Y:S02]  /*1cef0*/  SYNCS.PHASECHK.TRANS64.TRYWAIT P1, [R19+URZ+0x22840], R0 ;  /* 0x02284000130075a7 */ /* 0x0044e4000802017f */
[----:B---3--:R-:W-:Y:S05]  /*1cf00*/  @!P1 NANOSLEEP.SYNCS 0x989680 ;  /* 0x009896800000995d */ /* 0x008fea0003900000 */
[----:B------:R-:W3:Y:S02]  /*1cf10*/  @!P1 SYNCS.PHASECHK.TRANS64 P1, [R19+URZ+0x22840], R0 ;  /* 0x02284000130095a7 */ /* 0x000ee4000802007f */
[----:B---3--:R-:W-:Y:S05]  /*1cf20*/  @!P1 BRA `(.L_x_1489) ;  /* 0xfffffffc00f09947 */ /* 0x008fea000383ffff */
[----:B------:R-:W-:Y:S05]  /*1cf30*/  BRA `(.L_x_1566) ;  /* 0xffffffd800ec7947 */ /* 0x000fea000383ffff */
.L_x_1491:
[----:B---3--:R3:W4:Y:S02]  /*1cf40*/  SYNCS.PHASECHK.TRANS64.TRYWAIT P1, [R3+URZ+0x22860], R2 ;  /* 0x02286002030075a7 */ /* 0x008724000802017f */
[----:B----4-:R-:W-:Y:S05]  /*1cf50*/  @!P1 NANOSLEEP.SYNCS 0x989680 ;  /* 0x009896800000995d */ /* 0x010fea0003900000 */
[----:B------:R-:W4:Y:S02]  /*1cf60*/  @!P1 SYNCS.PHASECHK.TRANS64 P1, [R3+URZ+0x22860], R2 ;  /* 0x02286002030095a7 */ /* 0x000f24000802007f */
[----:B----4-:R-:W-:Y:S05]  /*1cf70*/  @!P1 BRA `(.L_x_1491) ;  /* 0xfffffffc00f09947 */ /* 0x010fea000383ffff */
[----:B------:R-:W-:Y:S05]  /*1cf80*/  BRA `(.L_x_1567) ;  /* 0xffffffd800e87947 */ /* 0x000fea000383ffff */
.L_x_1493:
[----:B----4-:R4:W0:Y:S02]  /*1cf90*/  SYNCS.PHASECHK.TRANS64.TRYWAIT P1, [R19+URZ+0x22860], R0 ;  /* 0x02286000130075a7 */ /* 0x010824000802017f */
[----:B0-----:R-:W-:Y:S05]  /*1cfa0*/  @!P1 NANOSLEEP.SYNCS 0x989680 ;  /* 0x009896800000995d */ /* 0x001fea0003900000 */
[----:B------:R-:W0:Y:S02]  /*1cfb0*/  @!P1 SYNCS.PHASECHK.TRANS64 P1, [R19+URZ+0x22860], R0 ;  /* 0x02286000130095a7 */ /* 0x000e24000802007f */
[----:B0-----:R-:W-:Y:S05]  /*1cfc0*/  @!P1 BRA `(.L_x_1493) ;  /* 0xfffffffc00f09947 */ /* 0x001fea000383ffff */
[----:B------:R-:W-:Y:S05]  /*1cfd0*/  BRA `(.L_x_1568) ;  /* 0xffffffd800e47947 */ /* 0x000fea000383ffff */
.L_x_1495:
[----:B------:R0:W0:Y:S02]  /*1cfe0*/  SYNCS.PHASECHK.TRANS64.TRYWAIT P1, [R3+URZ+0x22880], R2 ;  /* 0x02288002030075a7 */ /* 0x000024000802017f */
[----:B0-----:R-:W-:Y:S05]  /*1cff0*/  @!P1 NANOSLEEP.SYNCS 0x989680 ;  /* 0x009896800000995d */ /* 0x001fea0003900000 */
[----:B------:R-:W0:Y:S02]  /*1d000*/  @!P1 SYNCS.PHASECHK.TRANS64 P1, [R3+URZ+0x22880], R2 ;  /* 0x02288002030095a7 */ /* 0x000e24000802007f */
[----:B0-----:R-:W-:Y:S05]  /*1d010*/  @!P1 BRA `(.L_x_1495) ;  /* 0xfffffffc00f09947 */ /* 0x001fea000383ffff */
[----:B------:R-:W-:Y:S05]  /*1d020*/  BRA `(.L_x_1569) ;  /* 0xffffffd800e07947 */ /* 0x000fea000383ffff */
.L_x_1570:
        /* <DEDUP_REMOVED lines=13> */
.L_x_3318:


//--------------------- .text._ZN7cutlass13device_kernelIN5flash11enable_sm90INS1_16FlashAttnFwdSm90INS1_25CollectiveMainloopFwdSm90ILi2EN4cute5tupleIJNS5_1CILi1EEES8_S8_EEENS6_IJNS7_ILi128EEESA_NS7_ILi192EEEEEELi128ENS_12float_e4m3_tEfNS_4arch4Sm90ELb0ELb1ELb1ELb1ELb1ELb1ELb0ELb1ELb1ELb1ELb1ELb0EEENS1_21CollectiveEpilogueFwdINS6_IJSA_SA_SA_EEES9_NS_10bfloat16_tESF_Li256ELb1ELb1ELb1ELb1EEENS1_36VarlenDynamicPersistentTileSchedulerILi128ELi128ELi256ELi128ELb1ELb1ELb1ELb1ELb0ELb1EEEEEEEEEvNT_6ParamsE --------------------------
	.section	.text._ZN7cutlass13device_kernelIN5flash11enable_sm90INS1_16FlashAttnFwdSm90INS1_25CollectiveMainloopFwdSm90ILi2EN4cute5tupleIJNS5_1CILi1EEES8_S8_EEENS6_IJNS7_ILi128EEESA_NS7_ILi192EEEEEELi128ENS_12float_e4m3_tEfNS_4arch4Sm90ELb0ELb1ELb1ELb1ELb1ELb1ELb0ELb1ELb1ELb1ELb1ELb0EEENS1_21CollectiveEpilogueFwdINS6_IJSA_SA_SA_EEES9_NS_10bfloat16_tESF_Li256ELb1ELb1ELb1ELb1EEENS1_36VarlenDynamicPersistentTileSchedulerILi128ELi128ELi256ELi128ELb1ELb1ELb1ELb1ELb0ELb1EEEEEEEEEvNT_6ParamsE,"ax",@progbits
	.align	128
.text._ZN7cutlass13device_kernelIN5flash11enable_sm90INS1_16FlashAttnFwdSm90INS1_25CollectiveMainloopFwdSm90ILi2EN4cute5tupleIJNS5_1CILi1EEES8_S8_EEENS6_IJNS7_ILi128EEESA_NS7_ILi192EEEEEELi128ENS_12float_e4m3_tEfNS_4arch4Sm90ELb0ELb1ELb1ELb1ELb1ELb1ELb0ELb1ELb1ELb1ELb1ELb0EEENS1_21CollectiveEpilogueFwdINS6_IJSA_SA_SA_EEES9_NS_10bfloat16_tESF_Li256ELb1ELb1ELb1ELb1EEENS1_36VarlenDynamicPersistentTileSchedulerILi128ELi128ELi256ELi128ELb1ELb1ELb1ELb1ELb0ELb1EEEEEEEEEvNT_6ParamsE:
        .type           _ZN7cutlass13device_kernelIN5flash11enable_sm90INS1_16FlashAttnFwdSm90INS1_25CollectiveMainloopFwdSm90ILi2EN4cute5tupleIJNS5_1CILi1EEES8_S8_EEENS6_IJNS7_ILi128EEESA_NS7_ILi192EEEEEELi128ENS_12float_e4m3_tEfNS_4arch4Sm90ELb0ELb1ELb1ELb1ELb1ELb1ELb0ELb1ELb1ELb1ELb1ELb0EEENS1_21CollectiveEpilogueFwdINS6_IJSA_SA_SA_EEES9_NS_10bfloat16_tESF_Li256ELb1ELb1ELb1ELb1EEENS1_36VarlenDynamicPersistentTileSchedulerILi128ELi128ELi256ELi128ELb1ELb1ELb1ELb1ELb0ELb1EEEEEEEEEvNT_6ParamsE,@function
        .size           _ZN7cutlass13device_kernelIN5flash11enable_sm90INS1_16FlashAttnFwdSm90INS1_25CollectiveMainloopFwdSm90ILi2EN4cute5tupleIJNS5_1CILi1EEES8_S8_EEENS6_IJNS7_ILi128EEESA_NS7_ILi192EEEEEELi128ENS_12float_e4m3_tEfNS_4arch4Sm90ELb0ELb1ELb1ELb1ELb1ELb1ELb0ELb1ELb1ELb1ELb1ELb0EEENS1_21CollectiveEpilogueFwdINS6_IJSA_SA_SA_EEES9_NS_10bfloat16_tESF_Li256ELb1ELb1ELb1ELb1EEENS1_36VarlenDynamicPersistentTileSchedulerILi128ELi128ELi256ELi128ELb1ELb1ELb1ELb1ELb0ELb1EEEEEEEEEvNT_6ParamsE,(.L_x_3319 - _ZN7cutlass13device_kernelIN5flash11enable_sm90INS1_16FlashAttnFwdSm90INS1_25CollectiveMainloopFwdSm90ILi2EN4cute5tupleIJNS5_1CILi1EEES8_S8_EEENS6_IJNS7_ILi128EEESA_NS7_ILi192EEEEEELi128ENS_12float_e4m3_tEfNS_4arch4Sm90ELb0ELb1ELb1ELb1ELb1ELb1ELb0ELb1ELb1ELb1ELb1ELb0EEENS1_21CollectiveEpilogueFwdINS6_IJSA_SA_SA_EEES9_NS_10bfloat16_tESF_Li256ELb1ELb1ELb1ELb1EEENS1_36VarlenDynamicPersistentTileSchedulerILi128ELi128ELi256ELi128ELb1ELb1ELb1ELb1ELb0ELb1EEEEEEEEEvNT_6ParamsE)
        .other          _ZN7cutlass13device_kernelIN5flash11enable_sm90INS1_16FlashAttnFwdSm90INS1_25CollectiveMainloopFwdSm90ILi2EN4cute5tupleIJNS5_1CILi1EEES8_S8_EEENS6_IJNS7_ILi128EEESA_NS7_ILi192EEEEEELi128ENS_12float_e4m3_tEfNS_4arch4Sm90ELb0ELb1ELb1ELb1ELb1ELb1ELb0ELb1ELb1ELb1ELb1ELb0EEENS1_21CollectiveEpilogueFwdINS6_IJSA_SA_SA_EEES9_NS_10bfloat16_tESF_Li256ELb1ELb1ELb1ELb1EEENS1_36VarlenDynamicPersistentTileSchedulerILi128ELi128ELi256ELi128ELb1ELb1ELb1ELb1ELb0ELb1EEEEEEEEEvNT_6ParamsE,@"STO_CUDA_ENTRY STV_DEFAULT"
_ZN7cutlass13device_kernelIN5flash11enable_sm90INS1_16FlashAttnFwdSm90INS1_25CollectiveMainloopFwdSm90ILi2EN4cute5tupleIJNS5_1CILi1EEES8_S8_EEENS6_IJNS7_ILi128EEESA_NS7_ILi192EEEEEELi128ENS_12float_e4m3_tEfNS_4arch4Sm90ELb0ELb1ELb1ELb1ELb1ELb1ELb0ELb1ELb1ELb1ELb1ELb0EEENS1_21CollectiveEpilogueFwdINS6_IJSA_SA_SA_EEES9_NS_10bfloat16_tESF_Li256ELb1ELb1ELb1ELb1EEENS1_36VarlenDynamicPersistentTileSchedulerILi128ELi128ELi256ELi128ELb1ELb1ELb1ELb1ELb0ELb1EEEEEEEEEvNT_6ParamsE:
        /* <DEDUP_REMOVED lines=18> */
.L_x_1572:
[----:B------:R-:W-:Y:S05]  /*0120*/  BSYNC B0 ;  /* 0x0000000000007941 */ /* 0x000fea0003800000 */
.L_x_1571:
        /* <DEDUP_REMOVED lines=41> */
.L_x_1573:
        /* <DEDUP_REMOVED lines=22> */
.L_x_1574:
        /* <DEDUP_REMOVED lines=18> */
.L_x_1575:
        /* <DEDUP_REMOVED lines=22> */
.L_x_1576:
        /* <DEDUP_REMOVED lines=23> */
.L_x_1577:
        /* <DEDUP_REMOVED lines=8> */
.L_x_1580:
        /* <DEDUP_REMOVED lines=8> */
[----:B-1----:R-:W-:-:S06]  /*0a10*/  ULEA UR4, UR38, UR4, 0x18 ;  /* 0x0000000426047291 */ /* 0x002fcc000f8ec03f */
[----:B------:R-:W-:Y:S01]  /*0a20*/  IMAD.U32 R16, RZ, RZ, UR4 ;  /* 0x00000004ff107e24 */ /* 0x000fe2000f8e00ff */
[----:B0-----:R-:W-:Y:S01]  /*0a30*/  SHF.R.U32.HI R0, RZ, 0x7, R0 ;  /* 0x00000007ff007819 */ /* 0x001fe20000011600 */
[----:B------:R-:W-:-:S03]  /*0a40*/  ULDC UR4, c[0x0][0xc3c] ;  /* 0x00030f0000047ab9 */ /* 0x000fc60000000800 */
[----:B------:R-:W-:-:S13]  /*0a50*/  ISETP.NE.AND P0, PT, R0, 0x1, PT ;  /* 0x000000010000780c */ /* 0x000fda0003f05270 */
[----:B------:R-:W-:Y:S08]  /*0a60*/  @!P0 BAR.ARV 0x9, 0x100 ;  /* 0x0244000000008b1d */ /* 0x000ff00000002000 */
[----:B------:R-:W-:Y:S06]  /*0a70*/  BAR.SYNC.DEFER_BLOCKING 0x5, 0x180 ;  /* 0x0146000000007b1d */ /* 0x000fec0000010000 */
[----:B------:R-:W0:Y:S02]  /*0a80*/  LDS.128 R188, [R16+0x228d0] ;  /* 0x0228d00010bc7984 */ /* 0x000e240000000c00 */
[----:B------:R-:W-:Y:S06]  /*0a90*/  BAR.ARV 0x4, 0x180 ;  /* 0x0106000000007b1d */ /* 0x000fec0000002000 */
[----:B0-----:R-:W-:-:S13]  /*0aa0*/  ISETP.GE.AND P0, PT, R191, UR4, PT ;  /* 0x00000004bf007c0c */ /* 0x001fda000bf06270 */
[----:B------:R-:W-:Y:S05]  /*0ab0*/  @P0 BRA `(.L_x_1581) ;  /* 0x000002b800bc0947 */ /* 0x000fea0003800000 */
[----:B------:R-:W0:Y:S01]  /*0ac0*/  S2R R0, SR_TID.X ;  /* 0x0000000000007919 */ /* 0x000e220000002100 */
[----:B------:R-:W-:Y:S01]  /*0ad0*/  R2UR UR39, R16 ;  /* 0x00000000102772ca */ /* 0x000fe200000e0000 */
[----:B------:R-:W-:Y:S01]  /*0ae0*/  IMAD.MOV.U32 R224, RZ, RZ, 0x20 ;  /* 0x00000020ffe07424 */ /* 0x000fe200078e00ff */
[----:B------:R-:W-:Y:S01]  /*0af0*/  CS2R R22, SRZ ;  /* 0x0000000000167805 */ /* 0x000fe2000001ff00 */
        /* <DEDUP_REMOVED lines=8> */
[CC--:B------:R-:W-:Y:S02]  /*0b80*/  LEA.HI R3, R0.reuse, R15.reuse, RZ, 0x5 ;  /* 0x0000000f00037211 */ /* 0x0c0fe400078f28ff */
[----:B------:R-:W-:Y:S02]  /*0b90*/  LEA.HI R2, R0, R15, RZ, 0x2 ;  /* 0x0000000f00027211 */ /* 0x000fe400078f10ff */
[----:B------:R-:W-:Y:S01]  /*0ba0*/  SHF.R.S32.HI R203, RZ, 0x4, R5 ;  /* 0x00000004ffcb7819 */ /* 0x000fe20000011405 */
[----:B------:R-:W-:Y:S01]  /*0bb0*/  IMAD.SHL.U32 R8, R3, 0x20, RZ ;  /* 0x0000002003087824 */ /* 0x000fe200078e00ff */
[----:B------:R-:W-:-:S02]  /*0bc0*/  LOP3.LUT R7, R5, 0x3fffff0, RZ, 0xc0, !PT ;  /* 0x03fffff005077812 */ /* 0x000fc400078ec0ff */
[--C-:B------:R-:W-:Y:S02]  /*0bd0*/  SHF.R.S32.HI R3, RZ, 0x2, R2.reuse ;  /* 0x00000002ff037819 */ /* 0x100fe40000011402 */
[----:B------:R-:W-:Y:S01]  /*0be0*/  SHF.R.S32.HI R6, RZ, 0x1f, R2 ;  /* 0x0000001fff067819 */ /* 0x000fe20000011402 */
[----:B------:R-:W-:Y:S01]  /*0bf0*/  IMAD.IADD R7, R15, 0x1, -R7 ;  /* 0x000000010f077824 */ /* 0x000fe200078e0a07 */
[----:B------:R-:W-:Y:S02]  /*0c00*/  LEA.HI R5, R5, R203, RZ, 0x1 ;  /* 0x000000cb05057211 */ /* 0x000fe400078f08ff */
[----:B------:R-:W-:Y:S02]  /*0c10*/  LOP3.LUT R10, R8, 0xfffffc00, RZ, 0xc0, !PT ;  /* 0xfffffc00080a7812 */ /* 0x000fe400078ec0ff */
[----:B------:R-:W-:Y:S02]  /*0c20*/  LEA.HI R6, R6, R3, RZ, 0x2 ;  /* 0x0000000306067211 */ /* 0x000fe400078f10ff */
[----:B------:R-:W-:Y:S01]  /*0c30*/  LOP3.LUT R8, R5, 0x1ffffffe, RZ, 0xc0, !PT ;  /* 0x1ffffffe05087812 */ /* 0x000fe200078ec0ff */
[----:B------:R-:W-:Y:S01]  /*0c40*/  IMAD R7, R7, 0x40, R10 ;  /* 0x0000004007077824 */ /* 0x000fe200078e020a */
[----:B------:R-:W-:-:S02]  /*0c50*/  LOP3.LUT R6, R6, 0xfffffffc, RZ, 0xc0, !PT ;  /* 0xfffffffc06067812 */ /* 0x000fc400078ec0ff */
[----:B------:R-:W-:Y:S01]  /*0c60*/  LOP3.LUT R2, R2, 0xfffffffc, RZ, 0xc0, !PT ;  /* 0xfffffffc02027812 */ /* 0x000fe200078ec0ff */
[----:B------:R-:W-:Y:S01]  /*0c70*/  IMAD.IADD R8, R203, 0x1, -R8 ;  /* 0x00000001cb087824 */ /* 0x000fe200078e0a08 */
[----:B------:R-:W-:Y:S01]  /*0c80*/  LOP3.LUT R226, R4, 0xfffffffe, RZ, 0xc0, !PT ;  /* 0xfffffffe04e27812 */ /* 0x000fe200078ec0ff */
[----:B------:R-:W-:Y:S01]  /*0c90*/  IMAD.IADD R6, R3, 0x1, -R6 ;  /* 0x0000000103067824 */ /* 0x000fe200078e0a06 */
[--C-:B------:R-:W-:Y:S01]  /*0ca0*/  SHF.R.S32.HI R175, RZ, 0x1, R4.reuse ;  /* 0x00000001ffaf7819 */ /* 0x100fe20000011404 */
[----:B------:R-:W-:Y:S01]  /*0cb0*/  IMAD R5, R8, 0x8, R7 ;  /* 0x0000000808057824 */ /* 0x000fe200078e0207 */
[----:B------:R-:W-:Y:S01]  /*0cc0*/  SHF.R.S32.HI R8, RZ, 0x1f, R4 ;  /* 0x0000001fff087819 */ /* 0x000fe20000011404 */
[C---:B------:R-:W-:Y:S01]  /*0cd0*/  IMAD.IADD R3, R15.reuse, 0x1, -R2 ;  /* 0x000000010f037824 */ /* 0x040fe200078e0a02 */
[----:B------:R-:W-:Y:S01]  /*0ce0*/  LEA.HI R2, R0, R15, RZ, 0x7 ;  /* 0x0000000f00027211 */ /* 0x000fe200078f38ff */
[C---:B------:R-:W-:Y:S01]  /*0cf0*/  IMAD.IADD R226, R15.reuse, 0x1, -R226 ;  /* 0x000000010fe27824 */ /* 0x040fe200078e0ae2 */
[----:B------:R0:W-:Y:S01]  /*0d00*/  STL [R1+0x50], R5 ;  /* 0x0000500501007387 */ /* 0x0001e20000100800 */
[-C--:B------:R-:W-:Y:S01]  /*0d10*/  LEA.HI R8, R8, R175.reuse, RZ, 0x3 ;  /* 0x000000af08087211 */ /* 0x080fe200078f18ff */
[----:B------:R-:W-:Y:S01]  /*0d20*/  IMAD.SHL.U32 R180, R6, 0x80, RZ ;  /* 0x0000008006b47824 */ /* 0x000fe200078e00ff */
[----:B------:R-:W-:Y:S01]  /*0d30*/  LOP3.LUT R227, R2, 0xffffff80, RZ, 0xc0, !PT ;  /* 0xffffff8002e37812 */ /* 0x000fe200078ec0ff */
[----:B------:R-:W-:Y:S01]  /*0d40*/  IMAD.SHL.U32 R172, R226, 0x8, RZ ;  /* 0x00000008e2ac7824 */ /* 0x000fe200078e00ff */
[----:B------:R-:W-:Y:S01]  /*0d50*/  LOP3.LUT R8, R8, 0xfffffff8, RZ, 0xc0, !PT ;  /* 0xfffffff808087812 */ /* 0x000fe200078ec0ff */
[----:B------:R-:W-:Y:S01]  /*0d60*/  IMAD.SHL.U32 R18, R226, 0x10, RZ ;  /* 0x00000010e2127824 */ /* 0x000fe200078e00ff */
[----:B------:R-:W-:Y:S01]  /*0d70*/  LEA.HI R4, R4, R175, RZ, 0x1 ;  /* 0x000000af04047211 */ /* 0x000fe200078f08ff */
[C---:B------:R-:W-:Y:S01]  /*0d80*/  VIADD R193, R172.reuse, 0x20 ;  /* 0x00000020acc17836 */ /* 0x040fe20000000000 */
[----:B------:R-:W-:Y:S01]  /*0d90*/  SHF.R.S32.HI R17, RZ, 0x7, R2 ;  /* 0x00000007ff117819 */ /* 0x000fe20000011402 */
[----:B------:R-:W-:Y:S01]  /*0da0*/  IMAD.IADD R227, R15, 0x1, -R227 ;  /* 0x000000010fe37824 */ /* 0x000fe200078e0ae3 */
[----:B0-----:R-:W-:Y:S01]  /*0db0*/  LEA.HI R5, R3, R3, RZ, 0x1 ;  /* 0x0000000303057211 */ /* 0x001fe200078f08ff */
[----:B------:R-:W-:Y:S01]  /*0dc0*/  IMAD.IADD R7, R172, 0x1, R193 ;  /* 0x00000001ac077824 */ /* 0x000fe200078e02c1 */
[----:B------:R-:W-:Y:S01]  /*0dd0*/  LOP3.LUT R4, R4, 0x3fffffe, RZ, 0xc0, !PT ;  /* 0x03fffffe04047812 */ /* 0x000fe200078ec0ff */
[C---:B------:R-:W-:Y:S01]  /*0de0*/  VIADD R194, R172.reuse, 0x40 ;  /* 0x00000040acc27836 */ /* 0x040fe20000000000 */
[----:B------:R-:W-:Y:S01]  /*0df0*/  LOP3.LUT R10, R5, 0x1ffffffe, RZ, 0xc0, !PT ;  /* 0x1ffffffe050a7812 */ /* 0x000fe200078ec0ff */
[----:B------:R-:W-:Y:S01]  /*0e00*/  IMAD.IADD R186, R175, 0x1, -R8 ;  /* 0x00000001afba7824 */ /* 0x000fe200078e0a08 */
[----:B------:R-:W-:Y:S01]  /*0e10*/  SHF.R.S32.HI R12, RZ, 0x1f, R7 ;  /* 0x0000001fff0c7819 */ /* 0x000fe20000011407 */
[----:B------:R-:W-:Y:S01]  /*0e20*/  IMAD.IADD R11, R172, 0x1, R194 ;  /* 0x00000001ac0b7824 */ /* 0x000fe200078e02c2 */
[----:B------:R-:W-:Y:S01]  /*0e30*/  LEA.HI R0, R0, R15, RZ, 0x3 ;  /* 0x0000000f00007211 */ /* 0x000fe200078f18ff */
[----:B------:R-:W-:Y:S01]  /*0e40*/  IMAD.IADD R197, R3, 0x1, -R10 ;  /* 0x0000000103c57824 */ /* 0x000fe200078e0a0a */
[----:B------:R-:W-:Y:S01]  /*0e50*/  SHF.R.S32.HI R10, RZ, 0x1f, R227 ;  /* 0x0000001fff0a7819 */ /* 0x000fe200000114e3 */
[----:B------:R-:W-:Y:S01]  /*0e60*/  IMAD.SHL.U32 R3, R186, 0x80, RZ ;  /* 0x00000080ba037824 */ /* 0x000fe200078e00ff */
[----:B------:R-:W-:Y:S01]  /*0e70*/  LEA.HI R13, R12, R7, RZ, 0x4 ;  /* 0x000000070c0d7211 */ /* 0x000fe200078f20ff */
[----:B------:R-:W-:Y:S01]  /*0e80*/  IMAD.IADD R4, R175, 0x1, -R4 ;  /* 0x00000001af047824 */ /* 0x000fe200078e0a04 */
[----:B------:R-:W-:Y:S01]  /*0e90*/  LEA.HI R5, R10, R227, RZ, 0x2 ;  /* 0x000000e30a057211 */ /* 0x000fe200078f10ff */
[----:B------:R-:W-:Y:S01]  /*0ea0*/  VIADD R195, R172, 0x30 ;  /* 0x00000030acc37836 */ /* 0x000fe20000000000 */
[----:B------:R-:W-:Y:S01]  /*0eb0*/  LEA.HI R14, R12, R7, RZ, 0x6 ;  /* 0x000000070c0e7211 */ /* 0x000fe200078f30ff */
[----:B------:R-:W-:Y:S01]  /*0ec0*/  VIADD R196, R172, 0x50 ;  /* 0x00000050acc47836 */ /* 0x000fe20000000000 */
[--C-:B------:R-:W-:Y:S01]  /*0ed0*/  SHF.R.S32.HI R7, RZ, 0x2, R5.reuse ;  /* 0x00000002ff077819 */ /* 0x100fe20000011405 */
[----:B------:R-:W-:Y:S01]  /*0ee0*/  VIADD R176, R18, 0x60 ;  /* 0x0000006012b07836 */ /* 0x000fe20000000000 */
[----:B------:R-:W-:Y:S01]  /*0ef0*/  SHF.R.S32.HI R8, RZ, 0x1f, R5 ;  /* 0x0000001fff087819 */ /* 0x000fe20000011405 */
[----:B------:R-:W-:Y:S01]  /*0f00*/  IMAD.SHL.U32 R14, R14, 0x80, RZ ;  /* 0x000000800e0e7824 */ /* 0x000fe200078e00ff */
[----:B------:R-:W-:Y:S01]  /*0f10*/  SHF.R.S32.HI R12, RZ, 0x1f, R11 ;  /* 0x0000001fff0c7819 */ /* 0x000fe2000001140b */
[----:B------:R-:W-:Y:S01]  /*0f20*/  VIADD R184, R18, 0x80 ;  /* 0x0000008012b87836 */ /* 0x000fe20000000000 */
[----:B------:R-:W-:Y:S01]  /*0f30*/  LEA.HI R9, R8, R7, RZ, 0x3 ;  /* 0x0000000708097211 */ /* 0x000fe200078f18ff */
[----:B------:R-:W-:Y:S01]  /*0f40*/  VIADD R185, R18, 0xa0 ;  /* 0x000000a012b97836 */ /* 0x000fe20000000000 */
[----:B------:R-:W-:Y:S01]  /*0f50*/  LEA.HI R179, R12, R11, RZ, 0x4 ;  /* 0x0000000b0cb37211 */ /* 0x000fe200078f20ff */
[----:B------:R-:W-:Y:S01]  /*0f60*/  VIADD R192, R172, 0x10 ;  /* 0x00000010acc07836 */ /* 0x000fe20000000000 */
[----:B------:R-:W-:-:S02]  /*0f70*/  LOP3.LUT R3, R3, 0x380, RZ, 0xc0, !PT ;  /* 0x0000038003037812 */ /* 0x000fc400078ec0ff */
[----:B------:R-:W-:Y:S02]  /*0f80*/  LEA.HI R11, R12, R11, RZ, 0x6 ;  /* 0x0000000b0c0b7211 */ /* 0x000fe400078f30ff */
[----:B------:R-:W-:Y:S02]  /*0f90*/  LEA R4, R203, R4, 0x3 ;  /* 0x00000004cb047211 */ /* 0x000fe400078e18ff */
[----:B------:R-:W-:Y:S01]  /*0fa0*/  LOP3.LUT R12, R9, 0xfffffff8, RZ, 0xc0, !PT ;  /* 0xfffffff8090c7812 */ /* 0x000fe200078ec0ff */
[----:B------:R-:W-:Y:S01]  /*0fb0*/  IMAD.SHL.U32 R11, R11, 0x80, RZ ;  /* 0x000000800b0b7824 */ /* 0x000fe200078e00ff */
[----:B------:R-:W-:Y:S01]  /*0fc0*/  LEA.HI R10, R10, R227, RZ, 0x5 ;  /* 0x000000e30a0a7211 */ /* 0x000fe200078f28ff */
[----:B------:R-:W-:Y:S01]  /*0fd0*/  IMAD.SHL.U32 R182, R4, 0x40, RZ ;  /* 0x0000004004b67824 */ /* 0x000fe200078e00ff */
[----:B------:R-:W-:Y:S01]  /*0fe0*/  LEA.HI R2, R2, R17, RZ, 0x1 ;  /* 0x0000001102027211 */ /* 0x000fe200078f08ff */
[----:B------:R-:W-:Y:S01]  /*0ff0*/  IMAD.IADD R7, R7, 0x1, -R12 ;  /* 0x0000000107077824 */ /* 0x000fe200078e0a0c */
[----:B------:R-:W-:-:S02]  /*1000*/  LOP3.LUT R180, R180, 0x180, RZ, 0xc0, !PT ;  /* 0x00000180b4b47812 */ /* 0x000fc400078ec0ff */
[----:B------:R-:W-:Y:S02]  /*1010*/  LOP3.LUT R205, R0, 0xfffffff8, RZ, 0xc0, !PT ;  /* 0xfffffff800cd7812 */ /* 0x000fe400078ec0ff */
[----:B------:R-:W-:Y:S02]  /*1020*/  SHF.R.U32.HI R8, RZ, 0x3, R3 ;  /* 0x00000003ff087819 */ /* 0x000fe40000011603 */
[----:B------:R-:W-:Y:S01]  /*1030*/  LOP3.LUT R3, R3, 0x10, R18, 0xf8, !PT ;  /* 0x0000001003037812 */ /* 0x000fe200078ef812 */
[----:B------:R-:W-:Y:S01]  /*1040*/  IMAD.IADD R205, R15, 0x1, -R205 ;  /* 0x000000010fcd7824 */ /* 0x000fe200078e0acd */
[----:B------:R-:W-:Y:S02]  /*1050*/  SHF.R.S32.HI R10, RZ, 0x5, R10 ;  /* 0x00000005ff0a7819 */ /* 0x000fe4000001140a */
[----:B------:R-:W-:Y:S01]  /*1060*/  LOP3.LUT R2, R2, 0x3fffffe, RZ, 0xc0, !PT ;  /* 0x03fffffe02027812 */ /* 0x000fe200078ec0ff */
[----:B------:R-:W-:Y:S01]  /*1070*/  IMAD.SHL.U32 R200, R205, 0x8, RZ ;  /* 0x00000008cdc87824 */ /* 0x000fe200078e00ff */
[----:B------:R-:W-:Y:S01]  /*1080*/  LOP3.LUT R4, R180, 0x30, R13, 0xf8, !PT ;  /* 0x00000030b4047812 */ /* 0x000fe200078ef80d */
[----:B------:R-:W-:Y:S01]  /*1090*/  IMAD R7, R10, 0x10, R7 ;  /* 0x000000100a077824 */ /* 0x000fe200078e0207 */
[----:B------:R-:W-:Y:S01]  /*10a0*/  SHF.R.U32.HI R181, RZ, 0x3, R180 ;  /* 0x00000003ffb57819 */ /* 0x000fe200000116b4 */
[----:B------:R-:W-:Y:S01]  /*10b0*/  IMAD.IADD R2, R17, 0x1, -R2 ;  /* 0x0000000111027824 */ /* 0x000fe200078e0a02 */
[----:B------:R-:W-:Y:S01]  /*10c0*/  LOP3.LUT R8, R3, R8, RZ, 0x3c, !PT ;  /* 0x0000000803087212 */ /* 0x000fe200078e3cff */
[----:B------:R-:W-:Y:S01]  /*10d0*/  VIADD R204, R200, 0x40 ;  /* 0x00000040c8cc7836 */ /* 0x000fe20000000000 */
[----:B------:R-:W-:Y:S01]  /*10e0*/  LOP3.LUT R3, R14, 0xffffe000, RZ, 0xc0, !PT ;  /* 0xffffe0000e037812 */ /* 0x000fe200078ec0ff */
[----:B------:R-:W-:Y:S01]  /*10f0*/  IMAD R7, R2, 0x40, R7 ;  /* 0x0000004002077824 */ /* 0x000fe200078e0207 */
[----:B------:R-:W-:Y:S01]  /*1100*/  LOP3.LUT R4, R4, R181, RZ, 0x3c, !PT ;  /* 0x000000b504047212 */ /* 0x000fe200078e3cff */
[----:B------:R-:W-:Y:S01]  /*1110*/  IMAD R203, R203, 0x400, R8 ;  /* 0x00000400cbcb7824 */ /* 0x000fe200078e0208 */
[----:B------:R-:W-:Y:S01]  /*1120*/  SHF.R.S32.HI R2, RZ, 0x1f, R200 ;  /* 0x0000001fff027819 */ /* 0x000fe200000114c8 */
[----:B------:R-:W-:Y:S01]  /*1130*/  IMAD.MOV.U32 R17, RZ, RZ, RZ ;  /* 0x000000ffff117224 */ /* 0x000fe200078e00ff */
[----:B------:R-:W-:Y:S01]  /*1140*/  IADD3 R9, R4, R182, R3 ;  /* 0x000000b604097210 */ /* 0x000fe20007ffe003 */
[----:B------:R-:W-:Y:S01]  /*1150*/  STL [R1+0x4c], R7 ;  /* 0x00004c0701007387 */ /* 0x000fe20000100800 */
[----:B------:R-:W-:Y:S01]  /*1160*/  SHF.R.S32.HI R4, RZ, 0x1f, R193 ;  /* 0x0000001fff047819 */ /* 0x000fe200000114c1 */
[----:B------:R-:W-:Y:S01]  /*1170*/  IMAD R197, R197, 0x8, R7 ;  /* 0x00000008c5c57824 */ /* 0x000fe200078e0207 */
[----:B------:R-:W-:-:S02]  /*1180*/  SHF.R.S32.HI R3, RZ, 0x1f, R195 ;  /* 0x0000001fff037819 */ /* 0x000fc400000114c3 */
[----:B------:R-:W-:Y:S01]  /*1190*/  SHF.R.S32.HI R2, RZ, 0x1f, R194 ;  /* 0x0000001fff027819 */ /* 0x000fe200000114c2 */
[----:B------:R-:W-:Y:S01]  /*11a0*/  STL [R1+0x3c], R4 ;  /* 0x00003c0401007387 */ /* 0x000fe20000100800 */
[----:B------:R-:W-:Y:S02]  /*11b0*/  SHF.R.S32.HI R225, RZ, 0x3, R0 ;  /* 0x00000003ffe17819 */ /* 0x000fe40000011400 */
[----:B------:R-:W-:Y:S01]  /*11c0*/  LOP3.LUT R0, R5, 0x7ffffffc, RZ, 0xc0, !PT ;  /* 0x7ffffffc05007812 */ /* 0x000fe200078ec0ff */
[----:B------:R0:W-:Y:S01]  /*11d0*/  STL [R1+0x38], R3 ;  /* 0x0000380301007387 */ /* 0x0001e20000100800 */
[----:B------:R-:W-:Y:S02]  /*11e0*/  LOP3.LUT P0, RZ, R6, 0x2, RZ, 0xc0, !PT ;  /* 0x0000000206ff7812 */ /* 0x000fe4000780c0ff */
[----:B------:R-:W-:Y:S01]  /*11f0*/  LOP3.LUT R6, R180, 0x30, R179, 0xf8, !PT ;  /* 0x00000030b4067812 */ /* 0x000fe200078ef8b3 */
[----:B------:R1:W-:Y:S01]  /*1200*/  STL [R1+0x34], R2 ;  /* 0x0000340201007387 */ /* 0x0003e20000100800 */
[----:B------:R-:W-:Y:S01]  /*1210*/  IMAD.IADD R0, R227, 0x1, -R0 ;  /* 0x00000001e3007824 */ /* 0x000fe200078e0a00 */
[----:B------:R-:W-:-:S02]  /*1220*/  LOP3.LUT R11, R11, 0xffffe000, RZ, 0xc0, !PT ;  /* 0xffffe0000b0b7812 */ /* 0x000fc400078ec0ff */
[-C--:B------:R-:W-:Y:S01]  /*1230*/  LOP3.LUT R6, R6, R181.reuse, RZ, 0x3c, !PT ;  /* 0x000000b506067212 */ /* 0x080fe200078e3cff */
[----:B------:R-:W-:Y:S01]  /*1240*/  IMAD.SHL.U32 R170, R0, 0x2, RZ ;  /* 0x0000000200aa7824 */ /* 0x000fe200078e00ff */
[----:B0-----:R-:W-:Y:S02]  /*1250*/  SHF.R.S32.HI R3, RZ, 0x1f, R196 ;  /* 0x0000001fff037819 */ /* 0x001fe400000114c4 */
[----:B------:R-:W-:Y:S01]  /*1260*/  LOP3.LUT R0, R180, 0x10, R18, 0xf8, !PT ;  /* 0x00000010b4007812 */ /* 0x000fe200078ef812 */
[----:B------:R-:W-:Y:S01]  /*1270*/  VIADD R223, R170, 0x8 ;  /* 0x00000008aadf7836 */ /* 0x000fe20000000000 */
[----:B-1----:R-:W-:Y:S01]  /*1280*/  SHF.R.S32.HI R2, RZ, 0x1f, R204 ;  /* 0x0000001fff027819 */ /* 0x002fe200000114cc */
[----:B------:R0:W-:Y:S01]  /*1290*/  STL [R1+0x2c], R3 ;  /* 0x00002c0301007387 */ /* 0x0001e20000100800 */
[----:B------:R-:W-:Y:S01]  /*12a0*/  LOP3.LUT R2, R180, 0x30, R18, 0xf8, !PT ;  /* 0x00000030b4027812 */ /* 0x000fe200078ef812 */
[C---:B------:R-:W-:Y:S01]  /*12b0*/  VIADD R221, R170.reuse, 0x18 ;  /* 0x00000018aadd7836 */ /* 0x040fe20000000000 */
[C---:B------:R-:W-:Y:S01]  /*12c0*/  IADD3 R220, R170.reuse, 0x20, RZ ;  /* 0x00000020aadc7810 */ /* 0x040fe20007ffe0ff */
[----:B------:R-:W-:Y:S01]  /*12d0*/  VIADD R218, R170, 0x30 ;  /* 0x00000030aada7836 */ /* 0x000fe20000000000 */
[-C--:B------:R-:W-:Y:S01]  /*12e0*/  LOP3.LUT R201, R0, R181.reuse, RZ, 0x3c, !PT ;  /* 0x000000b500c97212 */ /* 0x080fe200078e3cff */
[C---:B------:R-:W-:Y:S01]  /*12f0*/  VIADD R217, R170.reuse, 0x38 ;  /* 0x00000038aad97836 */ /* 0x040fe20000000000 */
[----:B------:R-:W-:Y:S01]  /*1300*/  SHF.R.S32.HI R0, RZ, 0x1f, R170 ;  /* 0x0000001fff007819 */ /* 0x000fe200000114aa */
[----:B------:R-:W-:Y:S01]  /*1310*/  VIADD R215, R170, 0x48 ;  /* 0x00000048aad77836 */ /* 0x000fe20000000000 */
[-C--:B------:R-:W-:Y:S01]  /*1320*/  IADD3 R11, R6, R182.reuse, R11 ;  /* 0x000000b6060b7210 */ /* 0x080fe20007ffe00b */
[----:B------:R-:W-:Y:S01]  /*1330*/  VIADD R214, R170, 0x50 ;  /* 0x00000050aad67836 */ /* 0x000fe20000000000 */
[----:B0-----:R-:W-:Y:S01]  /*1340*/  LOP3.LUT R3, R2, R181, RZ, 0x3c, !PT ;  /* 0x000000b502037212 */ /* 0x001fe200078e3cff */
[C---:B------:R-:W-:Y:S01]  /*1350*/  VIADD R212, R170.reuse, 0x60 ;  /* 0x00000060aad47836 */ /* 0x040fe20000000000 */
[----:B------:R-:W-:Y:S01]  /*1360*/  SHF.R.S32.HI R0, RZ, 0x1f, R223 ;  /* 0x0000001fff007819 */ /* 0x000fe200000114df */
[----:B------:R-:W-:Y:S01]  /*1370*/  VIADD R211, R170, 0x68 ;  /* 0x00000068aad37836 */ /* 0x000fe20000000000 */
[----:B------:R-:W-:Y:S01]  /*1380*/  IADD3 R2, R16, R182, R3 ;  /* 0x000000b610027210 */ /* 0x000fe20007ffe003 */
[C---:B------:R-:W-:Y:S01]  /*1390*/  VIADD R222, R170.reuse, 0x10 ;  /* 0x00000010aade7836 */ /* 0x040fe20000000000 */
[----:B------:R-:W-:Y:S01]  /*13a0*/  SHF.R.S32.HI R0, RZ, 0x1f, R220 ;  /* 0x0000001fff007819 */ /* 0x000fe200000114dc */
[C---:B------:R-:W-:Y:S01]  /*13b0*/  VIADD R219, R170.reuse, 0x28 ;  /* 0x00000028aadb7836 */ /* 0x040fe20000000000 */
[----:B------:R-:W-:Y:S01]  /*13c0*/  SHF.R.S32.HI R0, RZ, 0x1f, R217 ;  /* 0x0000001fff007819 */ /* 0x000fe200000114d9 */
[----:B------:R0:W-:Y:S01]  /*13d0*/  STL [R1+0x48], R2 ;  /* 0x0000480201007387 */ /* 0x0001e20000100800 */
[----:B------:R-:W-:Y:S01]  /*13e0*/  SHF.R.S32.HI R0, RZ, 0x1f, R214 ;  /* 0x0000001fff007819 */ /* 0x000fe200000114d6 */
[----:B------:R-:W-:Y:S01]  /*13f0*/  VIADD R216, R170, 0x40 ;  /* 0x00000040aad87836 */ /* 0x000fe20000000000 */
[----:B------:R-:W-:Y:S01]  /*1400*/  SHF.R.S32.HI R0, RZ, 0x1f, R211 ;  /* 0x0000001fff007819 */ /* 0x000fe200000114d3 */
[----:B------:R-:W-:Y:S01]  /*1410*/  IMAD.IADD R0, R16, 0x1, R11 ;  /* 0x0000000110007824 */ /* 0x000fe200078e020b */
[----:B------:R-:W-:Y:S01]  /*1420*/  SEL R224, R224, 0xffffffe0, !P0 ;  /* 0xffffffe0e0e07807 */ /* 0x000fe20004000000 */
[C---:B------:R-:W-:Y:S01]  /*1430*/  VIADD R213, R170.reuse, 0x58 ;  /* 0x00000058aad57836 */ /* 0x040fe20000000000 */
[----:B------:R-:W-:Y:S01]  /*1440*/  SHF.R.S32.HI R3, RZ, 0x1f, R222 ;  /* 0x0000001fff037819 */ /* 0x000fe200000114de */
[C---:B------:R-:W-:Y:S01]  /*1450*/  VIADD R210, R170.reuse, 0x70 ;  /* 0x00000070aad27836 */ /* 0x040fe20000000000 */
[----:B------:R-:W-:Y:S01]  /*1460*/  SHF.R.S32.HI R3, RZ, 0x1f, R219 ;  /* 0x0000001fff037819 */ /* 0x000fe200000114db */
[----:B------:R-:W-:Y:S01]  /*1470*/  VIADD R209, R170, 0x78 ;  /* 0x00000078aad17836 */ /* 0x000fe20000000000 */
[----:B0-----:R-:W-:Y:S01]  /*1480*/  SHF.R.S32.HI R2, RZ, 0x1f, R221 ;  /* 0x0000001fff027819 */ /* 0x001fe200000114dd */
[----:B------:R-:W-:Y:S01]  /*1490*/  IMAD.IADD R201, R182, 0x1, R201 ;  /* 0x00000001b6c97824 */ /* 0x000fe200078e02c9 */
[----:B------:R-:W-:-:S02]  /*14a0*/  SHF.R.S32.HI R2, RZ, 0x1f, R218 ;  /* 0x0000001fff027819 */ /* 0x000fc400000114da */
[----:B------:R-:W-:Y:S01]  /*14b0*/  SHF.R.S32.HI R2, RZ, 0x1f, R215 ;  /* 0x0000001fff027819 */ /* 0x000fe200000114d7 */
[----:B------:R-:W-:Y:S01]  /*14c0*/  IMAD.IADD R202, R224, 0x1, R201 ;  /* 0x00000001e0ca7824 */ /* 0x000fe200078e02c9 */
[----:B------:R-:W-:Y:S01]  /*14d0*/  SHF.R.S32.HI R2, RZ, 0x1f, R212 ;  /* 0x0000001fff027819 */ /* 0x000fe200000114d4 */
[----:B------:R-:W-:Y:S01]  /*14e0*/  IMAD.IADD R2, R16, 0x1, R9 ;  /* 0x0000000110027824 */ /* 0x000fe200078e0209 */
[----:B------:R-:W-:Y:S02]  /*14f0*/  SHF.R.S32.HI R3, RZ, 0x1f, R216 ;  /* 0x0000001fff037819 */ /* 0x000fe400000114d8 */
[----:B------:R-:W-:Y:S02]  /*1500*/  SHF.R.S32.HI R187, RZ, 0x1f, R176 ;  /* 0x0000001fffbb7819 */ /* 0x000fe400000114b0 */
[----:B------:R0:W-:Y:S01]  /*1510*/  STL [R1+0x44], R2 ;  /* 0x0000440201007387 */ /* 0x0001e20000100800 */
[----:B------:R-:W-:Y:S02]  /*1520*/  SHF.R.S32.HI R199, RZ, 0x1f, R184 ;  /* 0x0000001fffc77819 */ /* 0x000fe400000114b8 */
[----:B------:R-:W-:Y:S01]  /*1530*/  SHF.R.S32.HI R198, RZ, 0x1f, R185 ;  /* 0x0000001fffc67819 */ /* 0x000fe200000114b9 */
[----:B------:R0:W-:Y:S01]  /*1540*/  STL [R1+0x40], R0 ;  /* 0x0000400001007387 */ /* 0x0001e20000100800 */
[----:B------:R-:W-:-:S02]  /*1550*/  SHF.R.S32.HI R178, RZ, 0x4, R13 ;  /* 0x00000004ffb27819 */ /* 0x000fc4000001140d */
[----:B------:R-:W-:Y:S02]  /*1560*/  SHF.R.S32.HI R179, RZ, 0x4, R179 ;  /* 0x00000004ffb37819 */ /* 0x000fe400000114b3 */
[----:B------:R-:W-:Y:S02]  /*1570*/  SHF.R.S32.HI R3, RZ, 0x1f, R213 ;  /* 0x0000001fff037819 */ /* 0x000fe400000114d5 */
[----:B------:R-:W-:Y:S02]  /*1580*/  SHF.R.S32.HI R229, RZ, 0x1f, R210 ;  /* 0x0000001fffe57819 */ /* 0x000fe400000114d2 */
[----:B------:R-:W-:Y:S02]  /*1590*/  SHF.R.S32.HI R228, RZ, 0x1f, R209 ;  /* 0x0000001fffe47819 */ /* 0x000fe400000114d1 */
[----:B0-----:R-:W-:-:S07]  /*15a0*/  IADD3 R224, R224, UR39, R201 ;  /* 0x00000027e0e07c10 */ /* 0x001fce000fffe0c9 */
.L_x_1824:
[----:B------:R-:W-:Y:S05]  /*15b0*/  YIELD ;  /* 0x0000000000007946 */ /* 0x000fea0003800000 */
[----:B------:R-:W-:Y:S01]  /*15c0*/  ULDC.64 UR4, c[0x0][0xa28] ;  /* 0x00028a0000047ab9 */ /* 0x000fe20000000a00 */
[----:B0---4-:R-:W0:Y:S01]  /*15d0*/  LDC.64 R4, c[0x0][0xa08] ;  /* 0x00028200ff047b82 */ /* 0x011e220000000a00 */
[----:B------:R-:W-:Y:S01]  /*15e0*/  ISETP.NE.U32.AND P1, PT, RZ, UR4, PT ;  /* 0x00000004ff007c0c */ /* 0x000fe2000bf25070 */
[----:B------:R-:W-:Y:S02]  /*15f0*/  IMAD.MOV.U32 R79, RZ, RZ, RZ ;  /* 0x000000ffff4f7224 */ /* 0x000fe400078e00ff */
[----:B------:R-:W-:Y:S01]  /*1600*/  IMAD.MOV.U32 R11, RZ, RZ, RZ ;  /* 0x000000ffff0b7224 */ /* 0x000fe200078e00ff */
[----:B------:R-:W-:Y:S01]  /*1610*/  ISETP.NE.AND.EX P1, PT, RZ, UR5, PT, P1 ;  /* 0x00000005ff007c0c */ /* 0x000fe2000bf25310 */
[----:B------:R-:W-:-:S02]  /*1620*/  ULDC.64 UR4, c[0x0][0xa18] ;  /* 0x0002860000047ab9 */ /* 0x000fc40000000a00 */
[----:B------:R-:W-:-:S04]  /*1630*/  ISETP.NE.U32.AND P2, PT, RZ, UR4, PT ;  /* 0x00000004ff007c0c */ /* 0x000fc8000bf45070 */
[----:B------:R-:W-:Y:S01]  /*1640*/  ISETP.NE.AND.EX P2, PT, RZ, UR5, PT, P2 ;  /* 0x00000005ff007c0c */ /* 0x000fe2000bf45320 */
[----:B------:R-:W-:Y:S02]  /*1650*/  ULDC.64 UR4, c[0x0][0xa08] ;  /* 0x0002820000047ab9 */ /* 0x000fe40000000a00 */
[----:B------:R-:W-:-:S03]  /*1660*/  ISETP.NE.U32.AND P0, PT, RZ, UR4, PT ;  /* 0x00000004ff007c0c */ /* 0x000fc6000bf05070 */
[----:B-1----:R-:W1:Y:S01]  /*1670*/  @P1 LDC.64 R2, c[0x0][0xa28] ;  /* 0x00028a00ff021b82 */ /* 0x002e620000000a00 */
[----:B------:R-:W-:Y:S01]  /*1680*/  ISETP.NE.AND.EX P0, PT, RZ, UR5, PT, P0 ;  /* 0x00000005ff007c0c */ /* 0x000fe2000bf05300 */
[----:B0-----:R-:W-:-:S06]  /*1690*/  IMAD.WIDE R8, R191, 0x4, R4 ;  /* 0x00000004bf087825 */ /* 0x001fcc00078e0204 */
[----:B------:R-:W0:Y:S01]  /*16a0*/  @P2 LDC.64 R6, c[0x0][0xa18] ;  /* 0x00028600ff062b82 */ /* 0x000e220000000a00 */
[----:B------:R-:W-:Y:S02]  /*16b0*/  ULDC UR4, c[0x0][0x288] ;  /* 0x0000a20000047ab9 */ /* 0x000fe40000000800 */
[----:B------:R-:W-:Y:S01]  /*16c0*/  IMAD.U32 R169, RZ, RZ, UR4 ;  /* 0x00000004ffa97e24 */ /* 0x000fe2000f8e00ff */
[----:B------:R-:W-:Y:S02]  /*16d0*/  ULDC.64 UR4, c[0x0][0x418] ;  /* 0x0001060000047ab9 */ /* 0x000fe40000000a00 */
[----:B------:R-:W5:Y:S01]  /*16e0*/  @P0 LDG.E R79, desc[UR42][R8.64] ;  /* 0x0000002a084f0981 */ /* 0x000f62000c1e1900 */
[----:B-1----:R-:W-:-:S04]  /*16f0*/  @P1 IMAD.WIDE R2, R191, 0x4, R2 ;  /* 0x00000004bf021825 */ /* 0x002fc800078e0202 */
[----:B0-----:R-:W-:Y:S01]  /*1700*/  @P2 IMAD.WIDE R4, R191, 0x4, R6 ;  /* 0x00000004bf042825 */ /* 0x001fe200078e0206 */
[----:B------:R-:W-:Y:S01]  /*1710*/  UISETP.NE.U32.AND UP0, UPT, UR4, URZ, UPT ;  /* 0x0000003f0400728c */ /* 0x000fe2000bf05070 */
[----:B------:R0:W5:Y:S02]  /*1720*/  @P1 LDG.E R11, desc[UR42][R2.64] ;  /* 0x0000002a020b1981 */ /* 0x000164000c1e1900 */
[----:B------:R-:W-:Y:S02]  /*1730*/  ULDC UR4, c[0x0][0x424] ;  /* 0x0001090000047ab9 */ /* 0x000fe40000000800 */
[----:B------:R1:W5:Y:S01]  /*1740*/  @P2 LDG.E R169, desc[UR42][R4.64] ;  /* 0x0000002a04a92981 */ /* 0x000362000c1e1900 */
[----:B------:R-:W-:-:S03]  /*1750*/  UISETP.NE.AND.EX UP0, UPT, UR5, URZ, UPT, UP0 ;  /* 0x0000003f0500728c */ /* 0x000fc6000bf05300 */
[----:B------:R-:W-:Y:S01]  /*1760*/  ULDC UR5, c[0x0][0x2f0] ;  /* 0x0000bc0000057ab9 */ /* 0x000fe20000000800 */
[----:B------:R-:W-:-:S04]  /*1770*/  USEL UR4, UR4, 0x1, UP0 ;  /* 0x0000000104047887 */ /* 0x000fc80008000000 */
[----:B------:R-:W-:-:S03]  /*1780*/  UIMAD UR4, UR4, UR5, URZ ;  /* 0x00000005040472a4 */ /* 0x000fc6000f8e023f */
[----:B------:R-:W-:Y:S02]  /*1790*/  ULDC UR5, c[0x0][0x348] ;  /* 0x0000d20000057ab9 */ /* 0x000fe40000000800 */
[----:B0-----:R-:W-:Y:S02]  /*17a0*/  IMAD.U32 R2, RZ, RZ, UR5 ;  /* 0x00000005ff027e24 */ /* 0x001fe4000f8e00ff */
[----:B------:R-:W-:Y:S01]  /*17b0*/  IMAD.U32 R28, RZ, RZ, UR4 ;  /* 0x00000004ff1c7e24 */ /* 0x000fe2000f8e00ff */
[----:B-12---:R-:W-:Y:S06]  /*17c0*/  @P2 BRA `(.L_x_1582) ;  /* 0x0000000000242947 */ /* 0x006fec0003800000 */
        /* <DEDUP_REMOVED lines=9> */
.L_x_1582:
        /* <DEDUP_REMOVED lines=10> */
[----:B------:R-:W0:Y:S02]  /*1900*/  LDC.64 R28, c[0x0][0xa20] ;  /* 0x00028800ff1c7b82 */ /* 0x000e240000000a00 */
[----:B0-----:R-:W-:-:S06]  /*1910*/  IMAD.WIDE R28, R191, 0x4, R28 ;  /* 0x00000004bf1c7825 */ /* 0x001fcc00078e021c */
[----:B------:R0:W5:Y:S01]  /*1920*/  LDG.E R28, desc[UR42][R28.64] ;  /* 0x0000002a1c1c7981 */ /* 0x000162000c1e1900 */
[----:B------:R-:W-:Y:S05]  /*1930*/  BRA `(.L_x_1584) ;  /* 0x0000000000107947 */ /* 0x000fea0003800000 */
.L_x_1583:
[----:B------:R-:W-:Y:S05]  /*1940*/  @!P0 BRA `(.L_x_1584) ;  /* 0x00000000000c8947 */ /* 0x000fea0003800000 */
[----:B------:R-:W2:Y:S04]  /*1950*/  LDG.E R3, desc[UR42][R8.64] ;  /* 0x0000002a08037981 */ /* 0x000ea8000c1e1900 */
[----:B------:R-:W2:Y:S02]  /*1960*/  LDG.E R28, desc[UR42][R8.64+0x4] ;  /* 0x0000042a081c7981 */ /* 0x000ea4000c1e1900 */
[----:B--2---:R-:W-:-:S07]  /*1970*/  IMAD.IADD R28, R28, 0x1, -R3 ;  /* 0x000000011c1c7824 */ /* 0x004fce00078e0a03 */
.L_x_1584:
[----:B------:R-:W-:Y:S01]  /*1980*/  ULDC.64 UR4, c[0x0][0xa10] ;  /* 0x0002840000047ab9 */ /* 0x000fe20000000a00 */
[----:B------:R-:W1:Y:S01]  /*1990*/  LDC R4, c[0x0][0x448] ;  /* 0x00011200ff047b82 */ /* 0x000e620000000800 */
[----:B------:R-:W-:-:S04]  /*19a0*/  ISETP.NE.U32.AND P0, PT, RZ, UR4, PT ;  /* 0x00000004ff007c0c */ /* 0x000fc8000bf05070 */
[----:B------:R-:W-:Y:S01]  /*19b0*/  ISETP.NE.AND.EX P0, PT, RZ, UR5, PT, P0 ;  /* 0x00000005ff007c0c */ /* 0x000fe2000bf05300 */
[----:B------:R-:W-:Y:S02]  /*19c0*/  ULDC.64 UR4, c[0x0][0xa30] ;  /* 0x00028c0000047ab9 */ /* 0x000fe40000000a00 */
[----:B------:R-:W-:-:S04]  /*19d0*/  ISETP.NE.U32.AND P1, PT, RZ, UR4, PT ;  /* 0x00000004ff007c0c */ /* 0x000fc8000bf25070 */
[----:B------:R-:W-:-:S06]  /*19e0*/  ISETP.NE.AND.EX P1, PT, RZ, UR5, PT, P1 ;  /* 0x00000005ff007c0c */ /* 0x000fcc000bf25310 */
[----:B------:R-:W2:Y:S08]  /*19f0*/  @P0 LDC.64 R6, c[0x0][0xa10] ;  /* 0x00028400ff060b82 */ /* 0x000eb00000000a00 */
[----:B------:R-:W3:Y:S01]  /*1a00*/  @P1 LDC.64 R8, c[0x0][0xa30] ;  /* 0x00028c00ff081b82 */ /* 0x000ee20000000a00 */
[----:B--2---:R-:W-:-:S05]  /*1a10*/  @P0 IMAD.WIDE R6, R191, 0x4, R6 ;  /* 0x00000004bf060825 */ /* 0x004fca00078e0206 */
[----:B------:R-:W2:Y:S04]  /*1a20*/  @P0 LDG.E R0, desc[UR42][R6.64] ;  /* 0x0000002a06000981 */ /* 0x000ea8000c1e1900 */
[----:B------:R-:W2:Y:S01]  /*1a30*/  @P0 LDG.E R3, desc[UR42][R6.64+0x4] ;  /* 0x0000042a06030981 */ /* 0x000ea2000c1e1900 */
[----:B-----5:R-:W-:Y:S01]  /*1a40*/  MOV R24, R28 ;  /* 0x0000001c00187202 */ /* 0x020fe20000000f00 */
[----:B---3--:R-:W-:-:S05]  /*1a50*/  @P1 IMAD.WIDE R8, R191, 0x4, R8 ;  /* 0x00000004bf081825 */ /* 0x008fca00078e0208 */
[----:B------:R3:W5:Y:S01]  /*1a60*/  @P1 LDG.E R24, desc[UR42][R8.64] ;  /* 0x0000002a08181981 */ /* 0x000762000c1e1900 */
[----:B-1----:R-:W-:Y:S01]  /*1a70*/  ISETP.NE.AND P1, PT, R4, 0x1, PT ;  /* 0x000000010400780c */ /* 0x002fe20003f25270 */
[----:B------:R-:W-:Y:S01]  /*1a80*/  IMAD.SHL.U32 R177, R189, 0x80, RZ ;  /* 0x00000080bdb17824 */ /* 0x000fe200078e00ff */
[----:B------:R-:W1:Y:S01]  /*1a90*/  LDC.64 R4, c[0x0][0x9e0] ;  /* 0x00027800ff047b82 */ /* 0x000e620000000a00 */
[----:B------:R-:W-:-:S10]  /*1aa0*/  IMAD.IADD R11, R28, 0x1, -R11 ;  /* 0x000000011c0b7824 */ /* 0x000fd400078e0a0b */
[----:B------:R-:W4:Y:S08]  /*1ab0*/  @P1 LDC R13, c[0x0][0x44c] ;  /* 0x00011300ff0d1b82 */ /* 0x000f300000000800 */
[----:B------:R-:W0:Y:S01]  /*1ac0*/  @P1 LDC R10, c[0x0][0x450] ;  /* 0x00011400ff0a1b82 */ /* 0x000e220000000800 */
[----:B-1----:R-:W-:Y:S01]  /*1ad0*/  ISETP.GE.AND P2, PT, R5, 0x1, PT ;  /* 0x000000010500780c */ /* 0x002fe20003f46270 */
[----:B--2---:R-:W-:-:S02]  /*1ae0*/  @P0 IMAD.IADD R2, R3, 0x1, -R0 ;  /* 0x0000000103020824 */ /* 0x004fc400078e0a00 */
[----:B------:R-:W-:Y:S02]  /*1af0*/  VIADD R0, R177, 0x7f ;  /* 0x0000007fb1007836 */ /* 0x000fe40000000000 */
[----:B------:R-:W-:Y:S02]  /*1b00*/  IMAD.IADD R171, R11, 0x1, R2 ;  /* 0x000000010bab7824 */ /* 0x000fe400078e0202 */
[----:B----4-:R-:W-:-:S03]  /*1b10*/  @P1 IMAD.HI.U32 R3, R0, R13, RZ ;  /* 0x0000000d00031227 */ /* 0x010fc600078e00ff */
[C---:B------:R-:W-:Y:S01]  /*1b20*/  IADD3 R7, R171.reuse, 0x1, -R169 ;  /* 0x00000001ab077810 */ /* 0x040fe20007ffe8a9 */
[----:B------:R-:W-:Y:S01]  /*1b30*/  IMAD.MOV.U32 R6, RZ, RZ, R0 ;  /* 0x000000ffff067224 */ /* 0x000fe200078e0000 */
[----:B0-----:R-:W-:Y:S01]  /*1b40*/  @P1 SHF.R.U32.HI R6, RZ, R10, R3 ;  /* 0x0000000aff061219 */ /* 0x001fe20000011603 */
[----:B------:R-:W-:-:S04]  /*1b50*/  VIADD R0, R171, 0x7f ;  /* 0x0000007fab007836 */ /* 0x000fc80000000000 */
[----:B---3--:R-:W-:Y:S01]  /*1b60*/  IMAD.IADD R9, R7, 0x1, R6 ;  /* 0x0000000107097824 */ /* 0x008fe200078e0206 */
[----:B------:R-:W-:-:S03]  /*1b70*/  SHF.R.S32.HI R3, RZ, 0x1f, R0 ;  /* 0x0000001fff037819 */ /* 0x000fc60000011400 */
[----:B------:R-:W-:Y:S01]  /*1b80*/  IMAD.IADD R4, R9, 0x1, R4 ;  /* 0x0000000109047824 */ /* 0x000fe200078e0204 */
[----:B------:R-:W-:-:S04]  /*1b90*/  LEA.HI R3, R3, R0, RZ, 0x7 ;  /* 0x0000000003037211 */ /* 0x000fc800078f38ff */
[----:B------:R-:W-:Y:S01]  /*1ba0*/  SHF.R.S32.HI R27, RZ, 0x7, R3 ;  /* 0x00000007ff1b7819 */ /* 0x000fe20000011403 */
[----:B------:R-:W-:Y:S06]  /*1bb0*/  @!P2 BRA `(.L_x_1585) ;  /* 0x000000000048a947 */ /* 0x000fec0003800000 */
[C---:B------:R-:W-:Y:S01]  /*1bc0*/  ISETP.GT.AND P0, PT, R9.reuse, RZ, PT ;  /* 0x000000ff0900720c */ /* 0x040fe20003f04270 */
[----:B------:R-:W-:Y:S01]  /*1bd0*/  BSSY B0, `(.L_x_1586) ;  /* 0x000000e000007945 */ /* 0x000fe20003800000 */
[----:B------:R-:W-:-:S11]  /*1be0*/  VIADD R0, R9, 0xffffffff ;  /* 0xffffffff09007836 */ /* 0x000fd60000000000 */
[----:B------:R-:W-:Y:S05]  /*1bf0*/  @P0 BRA `(.L_x_1587) ;  /* 0x00000000001c0947 */ /* 0x000fea0003800000 */
[----:B------:R-:W-:Y:S01]  /*1c00*/  ISETP.NE.AND P0, PT, R5, 0x1, PT ;  /* 0x000000010500780c */ /* 0x000fe20003f05270 */
[----:B------:R-:W-:-:S12]  /*1c10*/  IMAD.MOV R3, RZ, RZ, -R9 ;  /* 0x000000ffff037224 */ /* 0x000fd800078e0a09 */
[----:B------:R-:W0:Y:S02]  /*1c20*/  @P0 LDC.64 R6, c[0x0][0x9e8] ;  /* 0x00027a00ff060b82 */ /* 0x000e240000000a00 */
[----:B0-----:R-:W-:-:S05]  /*1c30*/  @P0 IMAD.HI.U32 R0, R3, R6, RZ ;  /* 0x0000000603000227 */ /* 0x001fca00078e00ff */
[----:B------:R-:W-:-:S04]  /*1c40*/  @P0 SHF.R.U32.HI R3, RZ, R7, R0 ;  /* 0x00000007ff030219 */ /* 0x000fc80000011600 */
[----:B------:R-:W-:Y:S01]  /*1c50*/  LOP3.LUT R0, RZ, R3, RZ, 0x33, !PT ;  /* 0x00000003ff007212 */ /* 0x000fe200078e33ff */
[----:B------:R-:W-:Y:S06]  /*1c60*/  BRA `(.L_x_1588) ;  /* 0x0000000000107947 */ /* 0x000fec0003800000 */
.L_x_1587:
[----:B------:R-:W-:-:S13]  /*1c70*/  ISETP.NE.AND P0, PT, R5, 0x1, PT ;  /* 0x000000010500780c */ /* 0x000fda0003f05270 */
[----:B------:R-:W0:Y:S02]  /*1c80*/  @P0 LDC.64 R6, c[0x0][0x9e8] ;  /* 0x00027a00ff060b82 */ /* 0x000e240000000a00 */
[----:B0-----:R-:W-:-:S05]  /*1c90*/  @P0 IMAD.HI.U32 R6, R0, R6, RZ ;  /* 0x0000000600060227 */ /* 0x001fca00078e00ff */
[----:B------:R-:W-:-:S07]  /*1ca0*/  @P0 SHF.R.U32.HI R0, RZ, R7, R6 ;  /* 0x00000007ff000219 */ /* 0x000fce0000011606 */
.L_x_1588:
[----:B------:R-:W-:Y:S05]  /*1cb0*/  BSYNC B0 ;  /* 0x0000000000007941 */ /* 0x000fea0003800000 */
.L_x_1586:
[----:B------:R-:W-:-:S05]  /*1cc0*/  IMAD R3, R0, R5, R5 ;  /* 0x0000000500037224 */ /* 0x000fca00078e0205 */
[----:B------:R-:W-:-:S07]  /*1cd0*/  VIMNMX R4, R4, R3, PT ;  /* 0x0000000304047248 */ /* 0x000fce0003fe0100 */
.L_x_1585:
[----:B------:R-:W0:Y:S01]  /*1ce0*/  @P1 LDC R0, c[0x0][0x44c] ;  /* 0x00011300ff001b82 */ /* 0x000e220000000800 */
[----:B------:R-:W-:Y:S01]  /*1cf0*/  VIADD R4, R4, 0x7f ;  /* 0x0000007f04047836 */ /* 0x000fe20000000000 */
[----:B------:R-:W-:Y:S01]  /*1d00*/  ULDC UR4, c[0x0][0x9dc] ;  /* 0x0002770000047ab9 */ /* 0x000fe20000000800 */
[----:B------:R-:W-:Y:S02]  /*1d10*/  IMAD.MOV.U32 R7, RZ, RZ, R177 ;  /* 0x000000ffff077224 */ /* 0x000fe400078e00b1 */
[----:B------:R-:W-:Y:S01]  /*1d20*/  IMAD.IADD R88, R171, 0x1, -R169 ;  /* 0x00000001ab587824 */ /* 0x000fe200078e0aa9 */
[----:B------:R-:W-:Y:S02]  /*1d30*/  SHF.R.S32.HI R3, RZ, 0x1f, R4 ;  /* 0x0000001fff037819 */ /* 0x000fe40000011404 */
[----:B------:R-:W1:Y:S02]  /*1d40*/  @P1 LDC R9, c[0x0][0x450] ;  /* 0x00011400ff091b82 */ /* 0x000e640000000800 */
[----:B------:R-:W-:Y:S01]  /*1d50*/  LEA.HI R3, R3, R4, RZ, 0x7 ;  /* 0x0000000403037211 */ /* 0x000fe200078f38ff */
[----:B0-----:R-:W-:-:S05]  /*1d60*/  @P1 IMAD.HI.U32 R0, R177, R0, RZ ;  /* 0x00000000b1001227 */ /* 0x001fca00078e00ff */
[----:B-1----:R-:W-:Y:S02]  /*1d70*/  @P1 SHF.R.U32.HI R7, RZ, R9, R0 ;  /* 0x00000009ff071219 */ /* 0x002fe40000011600 */
[----:B------:R-:W-:-:S03]  /*1d80*/  SHF.R.S32.HI R0, RZ, 0x7, R3 ;  /* 0x00000007ff007819 */ /* 0x000fc60000011403 */
[----:B------:R-:W-:Y:S01]  /*1d90*/  IMAD.IADD R3, R88, 0x1, R7 ;  /* 0x0000000158037824 */ /* 0x000fe200078e0207 */
[----:B------:R-:W-:-:S03]  /*1da0*/  VIMNMX R8, R27, R0, PT ;  /* 0x000000001b087248 */ /* 0x000fc60003fe0100 */
[----:B------:R-:W-:Y:S01]  /*1db0*/  VIADD R0, R3, -UR4 ;  /* 0x8000000403007c36 */ /* 0x000fe20008000000 */
[----:B------:R-:W-:Y:S06]  /*1dc0*/  @!P2 BRA `(.L_x_1589) ;  /* 0x000000000044a947 */ /* 0x000fec0003800000 */
[----:B------:R-:W-:Y:S01]  /*1dd0*/  ISETP.GT.AND P0, PT, R3, -0x1, PT ;  /* 0xffffffff0300780c */ /* 0x000fe20003f04270 */
[----:B------:R-:W-:-:S12]  /*1de0*/  BSSY B0, `(.L_x_1590) ;  /* 0x000000d000007945 */ /* 0x000fd80003800000 */
        /* <DEDUP_REMOVED lines=8> */
.L_x_1591:
[----:B------:R-:W-:-:S13]  /*1e70*/  ISETP.NE.AND P0, PT, R5, 0x1, PT ;  /* 0x000000010500780c */ /* 0x000fda0003f05270 */
[----:B------:R-:W0:Y:S02]  /*1e80*/  @P0 LDC.64 R6, c[0x0][0x9e8] ;  /* 0x00027a00ff060b82 */ /* 0x000e240000000a00 */
[----:B0-----:R-:W-:-:S05]  /*1e90*/  @P0 IMAD.HI.U32 R4, R3, R6, RZ ;  /* 0x0000000603040227 */ /* 0x001fca00078e00ff */
[----:B------:R-:W-:-:S07]  /*1ea0*/  @P0 SHF.R.U32.HI R3, RZ, R7, R4 ;  /* 0x00000007ff030219 */ /* 0x000fce0000011604 */
.L_x_1592:
[----:B------:R-:W-:Y:S05]  /*1eb0*/  BSYNC B0 ;  /* 0x0000000000007941 */ /* 0x000fea0003800000 */
.L_x_1590:
[----:B------:R-:W-:-:S05]  /*1ec0*/  IMAD R3, R3, R5, RZ ;  /* 0x0000000503037224 */ /* 0x000fca00078e02ff */
[----:B------:R-:W-:-:S07]  /*1ed0*/  VIMNMX R0, R0, R3, !PT ;  /* 0x0000000300007248 */ /* 0x000fce0007fe0100 */
.L_x_1589:
[----:B------:R-:W-:Y:S01]  /*1ee0*/  SHF.R.S32.HI R3, RZ, 0x1f, R0 ;  /* 0x0000001fff037819 */ /* 0x000fe20000011400 */
[----:B------:R-:W-:Y:S01]  /*1ef0*/  BSSY B0, `(.L_x_1593) ;  /* 0x0000028000007945 */ /* 0x000fe20003800000 */
[----:B------:R-:W-:Y:S02]  /*1f00*/  LOP3.LUT R208, R206, 0xff, RZ, 0xc0, !PT ;  /* 0x000000ffced07812 */ /* 0x000fe400078ec0ff */
[----:B------:R-:W-:Y:S02]  /*1f10*/  LEA.HI R3, R3, R0, RZ, 0x7 ;  /* 0x0000000003037211 */ /* 0x000fe400078f38ff */
[----:B------:R-:W-:Y:S02]  /*1f20*/  SHF.R.U32.HI R206, RZ, 0x10, R206 ;  /* 0x00000010ffce7819 */ /* 0x000fe400000116ce */
[----:B------:R-:W-:-:S04]  /*1f30*/  SHF.R.S32.HI R3, RZ, 0x7, R3 ;  /* 0x00000007ff037819 */ /* 0x000fc80000011403 */
[----:B------:R-:W-:Y:S01]  /*1f40*/  VIMNMX R9, RZ, R3, !PT ;  /* 0x00000003ff097248 */ /* 0x000fe20007fe0100 */
[----:B------:R-:W-:-:S03]  /*1f50*/  IMAD.MOV.U32 R3, RZ, RZ, RZ ;  /* 0x000000ffff037224 */ /* 0x000fc600078e00ff */
[----:B------:R-:W-:-:S13]  /*1f60*/  ISETP.GT.AND P0, PT, R8, R9, PT ;  /* 0x000000090800720c */ /* 0x000fda0003f04270 */
[----:B------:R-:W-:Y:S05]  /*1f70*/  @!P0 BRA `(.L_x_1594) ;  /* 0x00000000007c8947 */ /* 0x000fea0003800000 */
[----:B------:R-:W-:Y:S01]  /*1f80*/  ISETP.NE.AND P0, PT, R206, RZ, PT ;  /* 0x000000ffce00720c */ /* 0x000fe20003f05270 */
[----:B------:R-:W-:-:S03]  /*1f90*/  ULDC UR4, c[0x0][0x9f0] ;  /* 0x00027c0000047ab9 */ /* 0x000fc60000000800 */
[----:B------:R-:W-:-:S04]  /*1fa0*/  SEL R13, R206, UR4, P0 ;  /* 0x00000004ce0d7c07 */ /* 0x000fc80008000000 */
[-C--:B------:R-:W-:Y:S02]  /*1fb0*/  IABS R6, R13.reuse ;  /* 0x0000000d00067213 */ /* 0x080fe40000000000 */
[----:B------:R-:W-:Y:S02]  /*1fc0*/  IADD3 R0, R13, -0x1, R8 ;  /* 0xffffffff0d007810 */ /* 0x000fe40007ffe008 */
[----:B------:R-:W0:Y:S01]  /*1fd0*/  I2F.RP R3, R6 ;  /* 0x0000000600037306 */ /* 0x000e220000209400 */
[----:B------:R-:W-:Y:S02]  /*1fe0*/  IABS R12, R13 ;  /* 0x0000000d000c7213 */ /* 0x000fe40000000000 */
[----:B------:R-:W-:-:S05]  /*1ff0*/  IMAD.IADD R0, R0, 0x1, -R9 ;  /* 0x0000000100007824 */ /* 0x000fca00078e0a09 */
[----:B------:R-:W-:Y:S02]  /*2000*/  IABS R10, R0 ;  /* 0x00000000000a7213 */ /* 0x000fe40000000000 */
[----:B------:R-:W-:-:S04]  /*2010*/  LOP3.LUT R0, R0, R13, RZ, 0x3c, !PT ;  /* 0x0000000d00007212 */ /* 0x000fc800078e3cff */
[----:B------:R-:W-:Y:S01]  /*2020*/  ISETP.GE.AND P2, PT, R0, RZ, PT ;  /* 0x000000ff0000720c */ /* 0x000fe20003f46270 */
[----:B0-----:R-:W0:Y:S02]  /*2030*/  MUFU.RCP R3, R3 ;  /* 0x0000000300037308 */ /* 0x001e240000001000 */
[----:B0-----:R-:W-:Y:S02]  /*2040*/  VIADD R4, R3, 0xffffffe ;  /* 0x0ffffffe03047836 */ /* 0x001fe40000000000 */
[----:B------:R-:W-:-:S04]  /*2050*/  IMAD.MOV R3, RZ, RZ, -R12 ;  /* 0x000000ffff037224 */ /* 0x000fc800078e0a0c */
[----:B------:R0:W1:Y:S02]  /*2060*/  F2I.FTZ.U32.TRUNC.NTZ R5, R4 ;  /* 0x0000000400057305 */ /* 0x000064000021f000 */
[----:B0-----:R-:W-:Y:S02]  /*2070*/  IMAD.MOV.U32 R4, RZ, RZ, RZ ;  /* 0x000000ffff047224 */ /* 0x001fe400078e00ff */
[----:B-1----:R-:W-:-:S04]  /*2080*/  IMAD.MOV R7, RZ, RZ, -R5 ;  /* 0x000000ffff077224 */ /* 0x002fc800078e0a05 */
[----:B------:R-:W-:-:S04]  /*2090*/  IMAD R7, R7, R6, RZ ;  /* 0x0000000607077224 */ /* 0x000fc800078e02ff */
[----:B------:R-:W-:-:S04]  /*20a0*/  IMAD.HI.U32 R5, R5, R7, R4 ;  /* 0x0000000705057227 */ /* 0x000fc800078e0004 */
[----:B------:R-:W-:-:S04]  /*20b0*/  IMAD.MOV.U32 R4, RZ, RZ, R10 ;  /* 0x000000ffff047224 */ /* 0x000fc800078e000a */
        /* <DEDUP_REMOVED lines=11> */
.L_x_1594:
[----:B------:R-:W-:Y:S05]  /*2170*/  BSYNC B0 ;  /* 0x0000000000007941 */ /* 0x000fea0003800000 */
.L_x_1593:
[----:B------:R-:W-:-:S05]  /*2180*/  IMAD R0, R208, R3, R9 ;  /* 0x00000003d0007224 */ /* 0x000fca00078e0209 */
[C---:B------:R-:W-:Y:S01]  /*2190*/  VIADDMNMX R3, R0.reuse, R3, R8, PT ;  /* 0x0000000300037246 */ /* 0x040fe20003800108 */
[----:B------:R-:W-:-:S04]  /*21a0*/  IMAD R0, R0, 0x80, -R11 ;  /* 0x0000008000007824 */ /* 0x000fc800078e0a0b */
[----:B------:R-:W-:Y:S01]  /*21b0*/  IMAD R3, R3, 0x80, -R11 ;  /* 0x0000008003037824 */ /* 0x000fe200078e0a0b */
[----:B------:R-:W-:-:S04]  /*21c0*/  VIMNMX R0, RZ, R0, !PT ;  /* 0x00000000ff007248 */ /* 0x000fc80007fe0100 */
[----:B------:R-:W-:Y:S02]  /*21d0*/  VIMNMX R3, R3, R2, PT ;  /* 0x0000000203037248 */ /* 0x000fe40003fe0100 */
[----:B------:R-:W-:Y:S02]  /*21e0*/  SHF.R.U32.HI R26, RZ, 0x7, R0 ;  /* 0x00000007ff1a7819 */ /* 0x000fe40000011600 */
[----:B------:R-:W-:-:S03]  /*21f0*/  ISETP.GT.AND P0, PT, R3, R0, PT ;  /* 0x000000000300720c */ /* 0x000fc60003f04270 */
[----:B------:R-:W-:-:S10]  /*2200*/  IMAD.MOV.U32 R25, RZ, RZ, R26 ;  /* 0x000000ffff197224 */ /* 0x000fd400078e001a */
[----:B------:R-:W-:-:S05]  /*2210*/  @P0 VIADD R3, R3, 0x7f ;  /* 0x0000007f03030836 */ /* 0x000fca0000000000 */
[----:B------:R-:W-:-:S04]  /*2220*/  @P0 SHF.R.S32.HI R0, RZ, 0x1f, R3 ;  /* 0x0000001fff000819 */ /* 0x000fc80000011403 */
[----:B------:R-:W-:-:S04]  /*2230*/  @P0 LEA.HI R0, R0, R3, RZ, 0x7 ;  /* 0x0000000300000211 */ /* 0x000fc800078f38ff */
[----:B------:R-:W-:Y:S02]  /*2240*/  @P0 SHF.R.S32.HI R25, RZ, 0x7, R0 ;  /* 0x00000007ff190819 */ /* 0x000fe40000011400 */
        /* <DEDUP_REMOVED lines=22> */
[----:B-1---5:R-:W-:Y:S05]  /*23b0*/  CALL.ABS.NOINC R14 ;  /* 0x000000000e007343 */ /* 0x022fea0003c00000 */
.L_x_1597:
[----:B------:R-:W-:Y:S05]  /*23c0*/  BSYNC B6 ;  /* 0x0000000000067941 */ /* 0x000fea0003800000 */
.L_x_1596:
        /* <DEDUP_REMOVED lines=12> */
[----:B------:R-:W-:Y:S01]  /*2490*/  MOV R8, 0x70 ;  /* 0x0000007000087802 */ /* 0x000fe20000000f00 */
[----:B------:R-:W-:Y:S02]  /*24a0*/  IMAD.U32 R7, RZ, RZ, UR7 ;  /* 0x00000007ff077e24 */ /* 0x000fe4000f8e00ff */
[----:B------:R-:W-:-:S02]  /*24b0*/  IMAD.U32 R10, RZ, RZ, UR4 ;  /* 0x00000004ff0a7e24 */ /* 0x000fc4000f8e00ff */
[----:B------:R-:W-:Y:S02]  /*24c0*/  IMAD.U32 R11, RZ, RZ, UR5 ;  /* 0x00000005ff0b7e24 */ /* 0x000fe4000f8e00ff */
[----:B------:R-:W-:Y:S02]  /*24d0*/  IMAD.MOV.U32 R12, RZ, RZ, 0x1 ;  /* 0x00000001ff0c7424 */ /* 0x000fe400078e00ff */
[----:B0-----:R-:W-:-:S07]  /*24e0*/  IMAD.MOV.U32 R13, RZ, RZ, RZ ;  /* 0x000000ffff0d7224 */ /* 0x001fce00078e00ff */
[----:B------:R-:W-:-:S07]  /*24f0*/  LEPC R20, `(.L_x_1599) ;  /* 0x000000001014794e */ /* 0x000fce0000000000 */
[----:B-1---5:R-:W-:Y:S05]  /*2500*/  CALL.ABS.NOINC R14 ;  /* 0x000000000e007343 */ /* 0x022fea0003c00000 */
.L_x_1599:
[----:B------:R-:W-:Y:S05]  /*2510*/  BSYNC B6 ;  /* 0x0000000000067941 */ /* 0x000fea0003800000 */
.L_x_1598:
[----:B------:R-:W-:Y:S01]  /*2520*/  ULDC.64 UR4, c[0x0][0x9f8] ;  /* 0x00027e0000047ab9 */ /* 0x000fe20000000a00 */
[----:B------:R-:W-:Y:S01]  /*2530*/  IMAD.MOV.U32 R82, RZ, RZ, R191 ;  /* 0x000000ffff527224 */ /* 0x000fe200078e00bf */
[----:B------:R-:W-:Y:S01]  /*2540*/  ISETP.NE.U32.AND P0, PT, RZ, UR4, PT ;  /* 0x00000004ff007c0c */ /* 0x000fe2000bf05070 */
[----:B------:R-:W0:Y:S01]  /*2550*/  S2R R20, SR_TID.X ;  /* 0x0000000000147919 */ /* 0x000e220000002100 */
[C---:B------:R-:W-:Y:S01]  /*2560*/  VIADD R81, R18.reuse, 0x20 ;  /* 0x0000002012517836 */ /* 0x040fe20000000000 */
[----:B------:R-:W1:Y:S01]  /*2570*/  LDC R65, c[0x0][0x3f4] ;  /* 0x0000fd00ff417b82 */ /* 0x000e620000000800 */
[----:B------:R-:W-:Y:S01]  /*2580*/  ISETP.NE.AND.EX P0, PT, RZ, UR5, PT, P0 ;  /* 0x00000005ff007c0c */ /* 0x000fe2000bf05300 */
[----:B------:R-:W-:-:S06]  /*2590*/  VIADD R80, R18, 0x40 ;  /* 0x0000004012507836 */ /* 0x000fcc0000000000 */
[----:B------:R-:W2:Y:S08]  /*25a0*/  LDC.64 R68, c[0x0][0x3f8] ;  /* 0x0000fe00ff447b82 */ /* 0x000eb00000000a00 */
[----:B------:R-:W3:Y:S08]  /*25b0*/  @P0 LDC.64 R4, c[0x0][0x9f8] ;  /* 0x00027e00ff040b82 */ /* 0x000ef00000000a00 */
[----:B------:R-:W4:Y:S01]  /*25c0*/  LDC.64 R70, c[0x0][0x408] ;  /* 0x00010200ff467b82 */ /* 0x000f220000000a00 */
[----:B0-----:R-:W-:-:S04]  /*25d0*/  SHF.R.U32.HI R29, RZ, 0x7, R20 ;  /* 0x00000007ff1d7819 */ /* 0x001fc80000011614 */
[----:B------:R-:W-:Y:S01]  /*25e0*/  ISETP.NE.AND P6, PT, R29, 0x1, PT ;  /* 0x000000011d00780c */ /* 0x000fe20003fc5270 */
[----:B---3--:R-:W-:-:S05]  /*25f0*/  @P0 IMAD.WIDE R4, R191, 0x4, R4 ;  /* 0x00000004bf040825 */ /* 0x008fca00078e0204 */
[----:B------:R0:W3:Y:S01]  /*2600*/  @P0 LDG.E R82, desc[UR42][R4.64] ;  /* 0x0000002a04520981 */ /* 0x0000e2000c1e1900 */
[----:B------:R-:W-:-:S06]  /*2610*/  SHF.R.S32.HI R7, RZ, 0x1f, R175 ;  /* 0x0000001fff077819 */ /* 0x000fcc00000114af */
[----:B------:R-:W-:Y:S05]  /*2620*/  @!P6 WARPSYNC.ALL ;  /* 0x000000000000e948 */ /* 0x000fea0003800000 */
[----:B------:R-:W-:Y:S01]  /*2630*/  ULDC UR5, c[0x0][0x2f4] ;  /* 0x0000bd0000057ab9 */ /* 0x000fe20000000800 */
[----:B------:R-:W-:Y:S01]  /*2640*/  ULDC UR4, c[0x0][0x320] ;  /* 0x0000c80000047ab9 */ /* 0x000fe20000000800 */
[----:B------:R-:W-:Y:S01]  /*2650*/  ISETP.GE.AND P1, PT, R81, UR5, PT ;  /* 0x0000000551007c0c */ /* 0x000fe2000bf26270 */
[----:B------:R-:W-:Y:S01]  /*2660*/  IMAD.IADD R79, R79, 0x1, R28 ;  /* 0x000000014f4f7824 */ /* 0x000fe200078e021c */
[----:B------:R-:W-:Y:S01]  /*2670*/  ISETP.GE.AND P0, PT, R18, UR5, PT ;  /* 0x0000000512007c0c */ /* 0x000fe2000bf06270 */
[----:B------:R-:W-:Y:S01]  /*2680*/  IMAD R67, R226, 0x80, R175 ;  /* 0x00000080e2437824 */ /* 0x000fe200078e02af */
[----:B------:R-:W-:Y:S01]  /*2690*/  SEL R3, RZ, 0xffffffff, P1 ;  /* 0xffffffffff037807 */ /* 0x000fe20000800000 */
[----:B------:R-:W-:Y:S01]  /*26a0*/  VIADD R66, R29, 0x8 ;  /* 0x000000081d427836 */ /* 0x000fe20000000000 */
[----:B------:R-:W-:-:S02]  /*26b0*/  SEL R0, RZ, 0x1, P0 ;  /* 0x00000001ff007807 */ /* 0x000fc40000000000 */
[----:B------:R-:W-:Y:S01]  /*26c0*/  ISETP.GE.AND P0, PT, R81, UR4, PT ;  /* 0x0000000451007c0c */ /* 0x000fe2000bf06270 */
[----:B------:R-:W-:Y:S01]  /*26d0*/  IMAD.SHL.U32 R3, R3, 0x2, RZ ;  /* 0x0000000203037824 */ /* 0x000fe200078e00ff */
[----:B------:R-:W-:Y:S02]  /*26e0*/  ISETP.GE.AND P1, PT, R18, UR4, PT ;  /* 0x0000000412007c0c */ /* 0x000fe4000bf26270 */
[----:B------:R-:W-:Y:S02]  /*26f0*/  ISETP.GE.AND P2, PT, R176, UR5, PT ;  /* 0x00000005b0007c0c */ /* 0x000fe4000bf46270 */
[----:B------:R-:W-:Y:S02]  /*2700*/  LOP3.LUT R0, R3, 0x2, R0, 0xe2, !PT ;  /* 0x0000000203007812 */ /* 0x000fe400078ee200 */
[----:B------:R-:W-:Y:S02]  /*2710*/  SEL R3, RZ, 0xffffffff, P0 ;  /* 0xffffffffff037807 */ /* 0x000fe40000000000 */
[----:B------:R-:W-:-:S02]  /*2720*/  ISETP.GE.AND P0, PT, R80, UR5, PT ;  /* 0x0000000550007c0c */ /* 0x000fc4000bf06270 */
[----:B0-----:R-:W-:Y:S01]  /*2730*/  SEL R5, RZ, 0x1, P1 ;  /* 0x00000001ff057807 */ /* 0x001fe20000800000 */
[----:B------:R-:W-:Y:S01]  /*2740*/  IMAD.SHL.U32 R6, R3, 0x2, RZ ;  /* 0x0000000203067824 */ /* 0x000fe200078e00ff */
[----:B------:R-:W-:Y:S02]  /*2750*/  SEL R4, RZ, 0x8, P2 ;  /* 0x00000008ff047807 */ /* 0x000fe40001000000 */
[----:B------:R-:W-:Y:S02]  /*2760*/  SEL R3, RZ, 0x4, P0 ;  /* 0x00000004ff037807 */ /* 0x000fe40000000000 */
[----:B------:R-:W-:Y:S02]  /*2770*/  ISETP.GE.AND P0, PT, R80, UR4, PT ;  /* 0x0000000450007c0c */ /* 0x000fe4000bf06270 */
[----:B------:R-:W-:Y:S02]  /*2780*/  ISETP.GE.AND P1, PT, R184, UR5, PT ;  /* 0x00000005b8007c0c */ /* 0x000fe4000bf26270 */
[----:B------:R-:W-:Y:S01]  /*2790*/  LOP3.LUT R0, R4, R0, R3, 0xfe, !PT ;  /* 0x0000000004007212 */ /* 0x000fe200078efe03 */
[----:B--2---:R-:W-:Y:S01]  /*27a0*/  IMAD R4, R7, R68, RZ ;  /* 0x0000004407047224 */ /* 0x004fe200078e02ff */
[----:B------:R-:W-:-:S02]  /*27b0*/  SEL R78, RZ, 0x4, P0 ;  /* 0x00000004ff4e7807 */ /* 0x000fc40000000000 */
[----:B------:R-:W-:Y:S02]  /*27c0*/  SEL R3, RZ, 0x10, P1 ;  /* 0x00000010ff037807 */ /* 0x000fe40000800000 */
[----:B-1----:R-:W-:Y:S02]  /*27d0*/  ISETP.GE.AND P0, PT, R18, R65, PT ;  /* 0x000000411200720c */ /* 0x002fe40003f06270 */
[----:B------:R-:W-:Y:S01]  /*27e0*/  LOP3.LUT R5, R6, 0x2, R5, 0xe2, !PT ;  /* 0x0000000206057812 */ /* 0x000fe200078ee205 */
[----:B----4-:R-:W-:Y:S01]  /*27f0*/  IMAD R6, R7, R70, RZ ;  /* 0x0000004607067224 */ /* 0x010fe200078e02ff */
[----:B------:R-:W-:Y:S02]  /*2800*/  SHF.R.S32.HI R19, RZ, 0x1f, R18 ;  /* 0x0000001fff137819 */ /* 0x000fe40000011412 */
[----:B------:R-:W-:Y:S01]  /*2810*/  SHF.R.S32.HI R173, RZ, 0x1f, R172 ;  /* 0x0000001fffad7819 */ /* 0x000fe200000114ac */
[C---:B------:R-:W-:Y:S01]  /*2820*/  IMAD R9, R175.reuse, R71, R6 ;  /* 0x00000047af097224 */ /* 0x040fe200078e0206 */
[----:B------:R-:W-:Y:S01]  /*2830*/  LOP3.LUT R0, R0, R3, RZ, 0xfc, !PT ;  /* 0x0000000300007212 */ /* 0x000fe200078efcff */
[----:B------:R-:W-:Y:S01]  /*2840*/  IMAD.WIDE.U32 R50, R175, R68, R18 ;  /* 0x00000044af327225 */ /* 0x000fe200078e0012 */
[----:B------:R-:W-:-:S02]  /*2850*/  ISETP.GE.AND P4, PT, R81, R65, PT ;  /* 0x000000415100720c */ /* 0x000fc40003f86270 */
[----:B------:R-:W-:Y:S01]  /*2860*/  SEL R3, R65, RZ, P0 ;  /* 0x000000ff41037207 */ /* 0x000fe20000000000 */
[----:B------:R-:W-:Y:S01]  /*2870*/  IMAD.WIDE.U32 R52, R175, R68, R172 ;  /* 0x00000044af347225 */ /* 0x000fe200078e00ac */
[----:B------:R-:W-:Y:S02]  /*2880*/  LOP3.LUT R78, R5, R78, RZ, 0xfc, !PT ;  /* 0x0000004e054e7212 */ /* 0x000fe400078efcff */
[----:B------:R-:W-:Y:S01]  /*2890*/  ISETP.GE.AND P3, PT, R80, R65, PT ;  /* 0x000000415000720c */ /* 0x000fe20003f66270 */
[----:B------:R-:W-:Y:S01]  /*28a0*/  IMAD R5, R175, R69, R4 ;  /* 0x00000045af057224 */ /* 0x000fe200078e0204 */
[C---:B------:R-:W-:Y:S01]  /*28b0*/  SEL R4, R65.reuse, RZ, P4 ;  /* 0x000000ff41047207 */ /* 0x040fe20002000000 */
[----:B------:R-:W-:Y:S01]  /*28c0*/  IMAD.IADD R3, R18, 0x1, R3 ;  /* 0x0000000112037824 */ /* 0x000fe200078e0203 */
[----:B------:R-:W-:Y:S01]  /*28d0*/  SEL R7, R65, RZ, P3 ;  /* 0x000000ff41077207 */ /* 0x000fe20001800000 */
[----:B------:R-:W-:Y:S01]  /*28e0*/  IMAD.IADD R51, R51, 0x1, R5 ;  /* 0x0000000133337824 */ /* 0x000fe200078e0205 */
[----:B------:R-:W-:Y:S01]  /*28f0*/  ISETP.GE.AND P2, PT, R185, UR5, PT ;  /* 0x00000005b9007c0c */ /* 0x000fe2000bf46270 */
[----:B------:R-:W-:Y:S01]  /*2900*/  IMAD.IADD R53, R5, 0x1, R53 ;  /* 0x0000000105357824 */ /* 0x000fe200078e0235 */
[----:B------:R-:W-:Y:S01]  /*2910*/  ISETP.GE.AND P1, PT, R176, UR4, PT ;  /* 0x00000004b0007c0c */ /* 0x000fe2000bf26270 */
[----:B------:R-:W-:Y:S01]  /*2920*/  IMAD.IADD R5, R81, 0x1, R4 ;  /* 0x0000000151057824 */ /* 0x000fe200078e0204 */
[----:B------:R-:W-:Y:S01]  /*2930*/  SHF.R.S32.HI R4, RZ, 0x1f, R3 ;  /* 0x0000001fff047819 */ /* 0x000fe20000011403 */
[----:B------:R-:W-:Y:S01]  /*2940*/  IMAD.IADD R7, R80, 0x1, R7 ;  /* 0x0000000150077824 */ /* 0x000fe200078e0207 */
[----:B------:R-:W-:Y:S01]  /*2950*/  SEL R57, RZ, 0x20, P2 ;  /* 0x00000020ff397807 */ /* 0x000fe20001000000 */
[----:B------:R-:W-:Y:S01]  /*2960*/  IMAD.WIDE.U32 R20, R175, R70, R18 ;  /* 0x00000046af147225 */ /* 0x000fe200078e0012 */
[----:B------:R-:W-:-:S02]  /*2970*/  LEA.HI R77, R4, R3, RZ, 0x4 ;  /* 0x00000003044d7211 */ /* 0x000fc400078f20ff */
[----:B------:R-:W-:Y:S01]  /*2980*/  LEA.HI R3, R4, R3, RZ, 0x6 ;  /* 0x0000000304037211 */ /* 0x000fe200078f30ff */
[-C--:B------:R-:W-:Y:S01]  /*2990*/  IMAD.WIDE.U32 R48, R175, R70.reuse, R172 ;  /* 0x00000046af307225 */ /* 0x080fe200078e00ac */
[----:B------:R-:W-:Y:S02]  /*29a0*/  SHF.R.S32.HI R6, RZ, 0x1f, R5 ;  /* 0x0000001fff067819 */ /* 0x000fe40000011405 */
[----:B------:R-:W-:Y:S01]  /*29b0*/  SHF.R.S32.HI R8, RZ, 0x1f, R7 ;  /* 0x0000001fff087819 */ /* 0x000fe20000011407 */
[----:B------:R-:W-:Y:S01]  /*29c0*/  IMAD.IADD R21, R21, 0x1, R9 ;  /* 0x0000000115157824 */ /* 0x000fe200078e0209 */
[----:B------:R-:W-:Y:S01]  /*29d0*/  LEA.HI R76, R6, R5, RZ, 0x4 ;  /* 0x00000005064c7211 */ /* 0x000fe200078f20ff */
[----:B------:R-:W-:Y:S01]  /*29e0*/  IMAD.IADD R49, R9, 0x1, R49 ;  /* 0x0000000109317824 */ /* 0x000fe200078e0231 */
[----:B------:R-:W-:Y:S01]  /*29f0*/  LEA.HI R75, R8, R7, RZ, 0x4 ;  /* 0x00000007084b7211 */ /* 0x000fe200078f20ff */
[----:B------:R-:W-:Y:S01]  /*2a00*/  IMAD.SHL.U32 R3, R3, 0x80, RZ ;  /* 0x0000008003037824 */ /* 0x000fe200078e00ff */
[----:B-----5:R-:W-:Y:S01]  /*2a10*/  SHF.R.S32.HI R9, RZ, 0x1f, R24 ;  /* 0x0000001fff097819 */ /* 0x020fe20000011418 */
[----:B------:R-:W-:Y:S01]  /*2a20*/  IMAD.WIDE.U32 R48, R24, R70, R48 ;  /* 0x0000004618307225 */ /* 0x000fe200078e0030 */
[----:B------:R-:W-:-:S02]  /*2a30*/  LOP3.LUT R4, R180, 0x30, R77, 0xf8, !PT ;  /* 0x00000030b4047812 */ /* 0x000fc400078ef84d */
[----:B------:R-:W-:Y:S01]  /*2a40*/  LEA.HI R5, R6, R5, RZ, 0x6 ;  /* 0x0000000506057211 */ /* 0x000fe200078f30ff */
[C---:B------:R-:W-:Y:S01]  /*2a50*/  IMAD R10, R9.reuse, R70, RZ ;  /* 0x00000046090a7224 */ /* 0x040fe200078e02ff */
[----:B------:R-:W-:Y:S01]  /*2a60*/  LEA.HI R7, R8, R7, RZ, 0x6 ;  /* 0x0000000708077211 */ /* 0x000fe200078f30ff */
[----:B------:R-:W-:Y:S01]  /*2a70*/  IMAD R9, R9, R68, RZ ;  /* 0x0000004409097224 */ /* 0x000fe200078e02ff */
[----:B------:R-:W-:Y:S01]  /*2a80*/  LOP3.LUT R3, R3, 0xffffe000, RZ, 0xc0, !PT ;  /* 0xffffe00003037812 */ /* 0x000fe200078ec0ff */
[----:B------:R-:W-:Y:S01]  /*2a90*/  IMAD.SHL.U32 R5, R5, 0x80, RZ ;  /* 0x0000008005057824 */ /* 0x000fe200078e00ff */
[----:B------:R-:W-:Y:S01]  /*2aa0*/  LOP3.LUT R4, R4, R181, RZ, 0x3c, !PT ;  /* 0x000000b504047212 */ /* 0x000fe200078e3cff */
[----:B------:R-:W-:Y:S01]  /*2ab0*/  IMAD.SHL.U32 R7, R7, 0x80, RZ ;  /* 0x0000008007077824 */ /* 0x000fe200078e00ff */
[----:B------:R-:W-:Y:S01]  /*2ac0*/  LOP3.LUT R6, R180, 0x30, R76, 0xf8, !PT ;  /* 0x00000030b4067812 */ /* 0x000fe200078ef84c */
[----:B------:R-:W-:Y:S01]  /*2ad0*/  IMAD.WIDE.U32 R20, R24, R70, R20 ;  /* 0x0000004618147225 */ /* 0x000fe200078e0014 */
[----:B------:R-:W-:-:S02]  /*2ae0*/  LOP3.LUT R8, R180, 0x30, R75, 0xf8, !PT ;  /* 0x00000030b4087812 */ /* 0x000fc400078ef84b */
[----:B------:R-:W-:Y:S01]  /*2af0*/  IADD3 R74, R4, R3, R182 ;  /* 0x00000003044a7210 */ /* 0x000fe20007ffe0b6 */
[C---:B------:R-:W-:Y:S01]  /*2b00*/  IMAD R3, R24.reuse, R71, R10 ;  /* 0x0000004718037224 */ /* 0x040fe200078e020a */
[----:B------:R-:W-:Y:S01]  /*2b10*/  LOP3.LUT R5, R5, 0xffffe000, RZ, 0xc0, !PT ;  /* 0xffffe00005057812 */ /* 0x000fe200078ec0ff */
[----:B------:R-:W-:Y:S01]  /*2b20*/  IMAD R9, R24, R69, R9 ;  /* 0x0000004518097224 */ /* 0x000fe200078e0209 */
[-C--:B------:R-:W-:Y:S01]  /*2b30*/  LOP3.LUT R6, R6, R181.reuse, RZ, 0x3c, !PT ;  /* 0x000000b506067212 */ /* 0x080fe200078e3cff */
[-C--:B------:R-:W-:Y:S01]  /*2b40*/  IMAD.WIDE.U32 R50, R24, R68.reuse, R50 ;  /* 0x0000004418327225 */ /* 0x080fe200078e0032 */
[----:B------:R-:W-:Y:S02]  /*2b50*/  LOP3.LUT R7, R7, 0xffffe000, RZ, 0xc0, !PT ;  /* 0xffffe00007077812 */ /* 0x000fe400078ec0ff */
[----:B------:R-:W-:Y:S01]  /*2b60*/  LOP3.LUT R8, R8, R181, RZ, 0x3c, !PT ;  /* 0x000000b508087212 */ /* 0x000fe200078e3cff */
[----:B------:R-:W-:Y:S01]  /*2b70*/  IMAD.WIDE.U32 R52, R24, R68, R52 ;  /* 0x0000004418347225 */ /* 0x000fe200078e0034 */
[----:B------:R-:W-:-:S02]  /*2b80*/  SEL R55, RZ, 0x8, P1 ;  /* 0x00000008ff377807 */ /* 0x000fc40000800000 */
[----:B------:R-:W-:Y:S01]  /*2b90*/  LOP3.LUT R57, R0, R57, RZ, 0xfc, !PT ;  /* 0x0000003900397212 */ /* 0x000fe200078efcff */
[----:B------:R-:W-:Y:S01]  /*2ba0*/  IMAD.IADD R63, R21, 0x1, R3 ;  /* 0x00000001153f7824 */ /* 0x000fe200078e0203 */
[C---:B------:R-:W-:Y:S01]  /*2bb0*/  SHF.L.U64.HI R71, R70.reuse, 0x7, R71 ;  /* 0x0000000746477819 */ /* 0x040fe20000010247 */
[----:B------:R-:W-:Y:S01]  /*2bc0*/  IMAD.SHL.U32 R70, R70, 0x80, RZ ;  /* 0x0000008046467824 */ /* 0x000fe200078e00ff */
[C---:B------:R-:W-:Y:S01]  /*2bd0*/  SHF.L.U64.HI R69, R68.reuse, 0x7, R69 ;  /* 0x0000000744457819 */ /* 0x040fe20000010245 */
[----:B------:R-:W-:Y:S01]  /*2be0*/  IMAD.SHL.U32 R68, R68, 0x80, RZ ;  /* 0x0000008044447824 */ /* 0x000fe200078e00ff */
[----:B------:R-:W-:Y:S01]  /*2bf0*/  IADD3 R62, R3, R49, RZ ;  /* 0x00000031033e7210 */ /* 0x000fe20007ffe0ff */
[----:B------:R-:W-:Y:S01]  /*2c00*/  IMAD.SHL.U32 R65, R65, 0x2, RZ ;  /* 0x0000000241417824 */ /* 0x000fe200078e00ff */
[----:B------:R-:W-:Y:S01]  /*2c10*/  LOP3.LUT R54, R0, 0x1, RZ, 0xc0, !PT ;  /* 0x0000000100367812 */ /* 0x000fe200078ec0ff */
[----:B------:R-:W-:Y:S01]  /*2c20*/  IMAD.IADD R61, R51, 0x1, R9 ;  /* 0x00000001333d7824 */ /* 0x000fe200078e0209 */
[----:B------:R-:W-:Y:S01]  /*2c30*/  P2R R84, PR, RZ, 0x10 ;  /* 0x00000010ff547803 */ /* 0x000fe20000000000 */
[----:B------:R-:W-:Y:S01]  /*2c40*/  IMAD.IADD R60, R9, 0x1, R53 ;  /* 0x00000001093c7824 */ /* 0x000fe200078e0235 */
[----:B------:R-:W-:-:S02]  /*2c50*/  P2R R85, PR, RZ, 0x8 ;  /* 0x00000008ff557803 */ /* 0x000fc40000000000 */
[--C-:B------:R-:W-:Y:S02]  /*2c60*/  IADD3 R73, R6, R5, R182.reuse ;  /* 0x0000000506497210 */ /* 0x100fe40007ffe0b6 */
[----:B------:R-:W-:Y:S02]  /*2c70*/  IADD3 R72, R8, R7, R182 ;  /* 0x0000000708487210 */ /* 0x000fe40007ffe0b6 */
[----:B------:R-:W-:Y:S02]  /*2c80*/  LOP3.LUT R59, R77, 0xfffffff0, RZ, 0xc0, !PT ;  /* 0xfffffff04d3b7812 */ /* 0x000fe400078ec0ff */
[----:B------:R-:W-:Y:S02]  /*2c90*/  LOP3.LUT R58, R76, 0xfffffff0, RZ, 0xc0, !PT ;  /* 0xfffffff04c3a7812 */ /* 0x000fe400078ec0ff */
[----:B------:R-:W-:Y:S02]  /*2ca0*/  LOP3.LUT R56, R75, 0xfffffff0, RZ, 0xc0, !PT ;  /* 0xfffffff04b387812 */ /* 0x000fe400078ec0ff */
[----:B------:R-:W-:-:S02]  /*2cb0*/  LOP3.LUT R55, R78, R55, RZ, 0xfc, !PT ;  /* 0x000000374e377212 */ /* 0x000fc400078efcff */
[C---:B------:R-:W-:Y:S02]  /*2cc0*/  LOP3.LUT R3, R57.reuse, 0x2, RZ, 0xc0, !PT ;  /* 0x0000000239037812 */ /* 0x040fe400078ec0ff */
[----:B------:R-:W-:Y:S02]  /*2cd0*/  LOP3.LUT R0, R57, 0x4, RZ, 0xc0, !PT ;  /* 0x0000000439007812 */ /* 0x000fe400078ec0ff */
[----:B---3--:R-:W-:Y:S01]  /*2ce0*/  SHF.R.S32.HI R64, RZ, 0x1f, R82 ;  /* 0x0000001fff407819 */ /* 0x008fe20000011452 */
[----:B------:R-:W-:Y:S06]  /*2cf0*/  @!P6 BAR.SYNC.DEFER_BLOCKING 0x9, 0x100 ;  /* 0x024400000000eb1d */ /* 0x000fec0000010000 */
.L_x_1662:
[----:B0-----:R-:W0:Y:S01]  /*2d00*/  LDC R87, c[0x0][0x430] ;  /* 0x00010c00ff577b82 */ /* 0x001e220000000800 */
[----:B------:R-:W-:Y:S02]  /*2d10*/  VIADD R25, R25, 0xffffffff ;  /* 0xffffffff19197836 */ /* 0x000fe40000000000 */
[----:B------:R-:W-:Y:S02]  /*2d20*/  IMAD.MOV.U32 R86, RZ, RZ, RZ ;  /* 0x000000ffff567224 */ /* 0x000fe400078e00ff */
        /* <DEDUP_REMOVED lines=8> */
[----:B------:R-:W2:Y:S08]  /*2db0*/  @!P1 LDC.64 R4, c[0x0][0x418] ;  /* 0x00010600ff049b82 */ /* 0x000eb00000000a00 */
[----:B---3--:R-:W3:Y:S08]  /*2dc0*/  @P2 LDC R9, c[0x0][0x434] ;  /* 0x00010d00ff092b82 */ /* 0x008ef00000000800 */
[----:B------:R-:W4:Y:S01]  /*2dd0*/  @P2 LDC R10, c[0x0][0x438] ;  /* 0x00010e00ff0a2b82 */ /* 0x000f220000000800 */
[----:B---3--:R-:W-:-:S05]  /*2de0*/  @P2 IMAD.HI.U32 R9, R12, R9, RZ ;  /* 0x000000090c092227 */ /* 0x008fca00078e00ff */
[----:B----4-:R-:W-:Y:S01]  /*2df0*/  @P2 SHF.R.U32.HI R8, RZ, R10, R9 ;  /* 0x0000000aff082219 */ /* 0x010fe20000011609 */
[----:B0-----:R-:W-:-:S03]  /*2e00*/  @!P1 IMAD R10, R64, R6, RZ ;  /* 0x00000006400a9224 */ /* 0x001fc600078e02ff */
[----:B------:R-:W-:Y:S01]  /*2e10*/  @!P1 SHF.R.S32.HI R9, RZ, 0x1f, R8 ;  /* 0x0000001fff099819 */ /* 0x000fe20000011408 */
[C---:B------:R-:W-:Y:S02]  /*2e20*/  @!P1 IMAD R11, R82.reuse, R7, R10 ;  /* 0x00000007520b9224 */ /* 0x040fe400078e020a */
[----:B------:R-:W-:-:S04]  /*2e30*/  @!P1 IMAD.WIDE.U32 R6, R82, R6, R8 ;  /* 0x0000000652069225 */ /* 0x000fc800078e0008 */
[----:B------:R-:W-:Y:S01]  /*2e40*/  @!P1 IMAD.IADD R7, R7, 0x1, R11 ;  /* 0x0000000107079824 */ /* 0x000fe200078e020b */
[----:B--2---:R-:W-:-:S04]  /*2e50*/  @!P1 LEA R4, P2, R6, R4, 0x2 ;  /* 0x0000000406049211 */ /* 0x004fc800078410ff */
[----:B------:R-:W-:-:S05]  /*2e60*/  @!P1 LEA.HI.X R5, R6, R5, R7, 0x2, P2 ;  /* 0x0000000506059211 */ /* 0x000fca00010f1407 */
[----:B------:R0:W5:Y:S01]  /*2e70*/  @!P1 LDG.E R86, desc[UR42][R4.64] ;  /* 0x0000002a04569981 */ /* 0x000162000c1e1900 */
[----:B-1----:R-:W-:Y:S01]  /*2e80*/  ISETP.GE.AND P1, PT, R95, 0x1, PT ;  /* 0x000000015f00780c */ /* 0x002fe20003f26270 */
[----:B------:R-:W-:Y:S01]  /*2e90*/  IMAD.MOV R6, RZ, RZ, -R8 ;  /* 0x000000ffff067224 */ /* 0x000fe200078e0a08 */
[----:B------:R-:W-:Y:S05]  /*2ea0*/  YIELD ;  /* 0x0000000000007946 */ /* 0x000fea0003800000 */
[C---:B------:R-:W-:Y:S01]  /*2eb0*/  IMAD R97, R17.reuse, 0x6000, R201 ;  /* 0x0000600011617824 */ /* 0x040fe200078e02c9 */
[----:B------:R-:W-:Y:S01]  /*2ec0*/  BSSY B0, `(.L_x_1600) ;  /* 0x0000696000007945 */ /* 0x000fe20003800000 */
[----:B------:R-:W-:Y:S01]  /*2ed0*/  IMAD R7, R17, 0x6000, R202 ;  /* 0x0000600011077824 */ /* 0x000fe200078e02ca */
[----:B------:R-:W-:Y:S01]  /*2ee0*/  ISETP.GT.AND P3, PT, R25, R26, PT ;  /* 0x0000001a1900720c */ /* 0x000fe20003f64270 */
[----:B------:R-:W-:-:S02]  /*2ef0*/  IMAD R87, R87, R6, R12 ;  /* 0x0000000657577224 */ /* 0x000fc400078e020c */
[C---:B------:R-:W-:Y:S02]  /*2f00*/  IMAD.IADD R97, R16.reuse, 0x1, R97 ;  /* 0x0000000110617824 */ /* 0x040fe400078e0261 */
[----:B------:R-:W-:Y:S01]  /*2f10*/  IMAD.IADD R96, R16, 0x1, R7 ;  /* 0x0000000110607824 */ /* 0x000fe200078e0207 */
[----:B0-----:R-:W-:Y:S07]  /*2f20*/  @!P1 BRA `(.L_x_1601) ;  /* 0x0000006400289947 */ /* 0x001fee0003800000 */
[----:B------:R-:W-:Y:S01]  /*2f30*/  SHF.R.S32.HI R89, RZ, 0x1f, R87 ;  /* 0x0000001fff597819 */ /* 0x000fe20000011457 */
[----:B------:R-:W-:Y:S01]  /*2f40*/  ULDC.64 UR4, c[0x0][0x300] ;  /* 0x0000c00000047ab9 */ /* 0x000fe20000000a00 */
[----:B-----5:R-:W-:Y:S01]  /*2f50*/  SHF.R.S32.HI R90, RZ, 0x1f, R86 ;  /* 0x0000001fff5a7819 */ /* 0x020fe20000011456 */
[----:B------:R-:W-:Y:S01]  /*2f60*/  IMAD.WIDE.U32 R4, R87, UR4, RZ ;  /* 0x0000000457047c25 */ /* 0x000fe2000f8e00ff */
[----:B------:R-:W-:-:S03]  /*2f70*/  ULDC.64 UR6, c[0x0][0x2e8] ;  /* 0x0000ba0000067ab9 */ /* 0x000fc60000000a00 */
[----:B------:R-:W-:Y:S02]  /*2f80*/  IMAD R6, R89, UR4, RZ ;  /* 0x0000000459067c24 */ /* 0x000fe4000f8e02ff */
[-C--:B------:R-:W-:Y:S02]  /*2f90*/  IMAD R8, R71, R25.reuse, RZ ;  /* 0x0000001947087224 */ /* 0x080fe400078e02ff */
[----:B------:R-:W-:Y:S01]  /*2fa0*/  IMAD R7, R87, UR5, R6 ;  /* 0x0000000557077c24 */ /* 0x000fe2000f8e0206 */
[----:B------:R-:W-:Y:S01]  /*2fb0*/  ULDC.64 UR4, c[0x0][0x310] ;  /* 0x0000c40000047ab9 */ /* 0x000fe20000000a00 */
[----:B------:R-:W-:Y:S02]  /*2fc0*/  IMAD R6, R69, R25, RZ ;  /* 0x0000001945067224 */ /* 0x000fe400078e02ff */
        /* <DEDUP_REMOVED lines=8> */
[C---:B------:R-:W-:Y:S01]  /*3050*/  IMAD.WIDE.U32 R4, R168.reuse, UR4, R4 ;  /* 0x00000004a8047c25 */ /* 0x040fe2000f8e0004 */
[----:B------:R-:W-:Y:S02]  /*3060*/  ULDC.U8 UR4, c[0x0][0x410] ;  /* 0x0001040000047ab9 */ /* 0x000fe40000000000 */
[----:B------:R-:W-:Y:S01]  /*3070*/  ISETP.NE.AND P1, PT, RZ, UR4, PT ;  /* 0x00000004ff007c0c */ /* 0x000fe2000bf25270 */
[----:B------:R-:W-:Y:S01]  /*3080*/  IMAD R14, R168, UR5, R5 ;  /* 0x00000005a80e7c24 */ /* 0x000fe2000f8e0205 */
[----:B------:R-:W-:Y:S01]  /*3090*/  IADD3 R98, P2, R4, UR6, RZ ;  /* 0x0000000604627c10 */ /* 0x000fe2000ff5e0ff */
[----:B------:R-:W-:-:S02]  /*30a0*/  IMAD R91, R25, -0x80, R2 ;  /* 0xffffff80195b7824 */ /* 0x000fc400078e0202 */
[----:B------:R-:W-:Y:S01]  /*30b0*/  IMAD R7, R7, R70, R8 ;  /* 0x0000004607077224 */ /* 0x000fe200078e0208 */
[----:B------:R-:W-:Y:S01]  /*30c0*/  IADD3.X R14, R14, UR7, RZ, P2, !PT ;  /* 0x000000070e0e7c10 */ /* 0x000fe200097fe4ff */
[----:B------:R-:W-:Y:S01]  /*30d0*/  IMAD.WIDE.U32 R12, R68, R25, RZ ;  /* 0x00000019440c7225 */ /* 0x000fe200078e00ff */
[----:B------:R-:W-:-:S03]  /*30e0*/  VIMNMX R91, R91, 0x80, PT ;  /* 0x000000805b5b7848 */ /* 0x000fc60003fe0100 */
[----:B------:R-:W-:-:S04]  /*30f0*/  IMAD.WIDE.U32 R10, R70, R25, RZ ;  /* 0x00000019460a7225 */ /* 0x000fc800078e00ff */
[----:B------:R-:W-:Y:S02]  /*3100*/  IMAD.IADD R15, R13, 0x1, R9 ;  /* 0x000000010d0f7824 */ /* 0x000fe400078e0209 */
[----:B------:R-:W-:Y:S01]  /*3110*/  IMAD.IADD R83, R11, 0x1, R7 ;  /* 0x000000010b537824 */ /* 0x000fe200078e0207 */
[----:B------:R-:W-:Y:S06]  /*3120*/  @!P1 BRA `(.L_x_1602) ;  /* 0x0000003000109947 */ /* 0x000fec0003800000 */
        /* <DEDUP_REMOVED lines=51> */
.L_x_1604:
[----:B------:R-:W-:Y:S05]  /*3460*/  BSYNC B1 ;  /* 0x0000000000017941 */ /* 0x000fea0003800000 */
.L_x_1603:
[----:B------:R-:W-:Y:S01]  /*3470*/  UISETP.NE.AND UP0, UPT, UR40, 0x3, UPT ;  /* 0x000000032800788c */ /* 0x000fe2000bf05270 */
[----:B-----5:R-:W-:Y:S01]  /*3480*/  IMAD.MOV.U32 R100, RZ, RZ, R8 ;  /* 0x000000ffff647224 */ /* 0x020fe200078e0008 */
[----:B------:R-:W-:Y:S01]  /*3490*/  MOV R108, R40 ;  /* 0x00000028006c7202 */ /* 0x000fe20000000f00 */
[----:B------:R-:W-:Y:S02]  /*34a0*/  IMAD.MOV.U32 R103, RZ, RZ, R30 ;  /* 0x000000ffff677224 */ /* 0x000fe400078e001e */
[----:B------:R-:W-:Y:S01]  /*34b0*/  IMAD.MOV.U32 R105, RZ, RZ, R34 ;  /* 0x000000ffff697224 */ /* 0x000fe200078e0022 */
[----:B------:R-:W-:Y:S01]  /*34c0*/  PLOP3.LUT P1, PT, PT, PT, UP0, 0x80, 0x0 ;  /* 0x000000000000781c */ /* 0x000fe20003f2f008 */
[----:B------:R-:W-:Y:S02]  /*34d0*/  IMAD.MOV.U32 R107, RZ, RZ, R38 ;  /* 0x000000ffff6b7224 */ /* 0x000fe400078e0026 */
[----:B------:R-:W-:Y:S02]  /*34e0*/  IMAD.MOV.U32 R109, RZ, RZ, R42 ;  /* 0x000000ffff6d7224 */ /* 0x000fe400078e002a */
[----:B------:R-:W-:-:S02]  /*34f0*/  IMAD.MOV.U32 R111, RZ, RZ, R46 ;  /* 0x000000ffff6f7224 */ /* 0x000fc400078e002e */
[----:B------:R-:W-:Y:S02]  /*3500*/  IMAD.MOV.U32 R102, RZ, RZ, R28 ;  /* 0x000000ffff667224 */ /* 0x000fe400078e001c */
[----:B------:R-:W-:Y:S02]  /*3510*/  IMAD.MOV.U32 R104, RZ, RZ, R32 ;  /* 0x000000ffff687224 */ /* 0x000fe400078e0020 */
[----:B------:R-:W-:Y:S02]  /*3520*/  IMAD.MOV.U32 R106, RZ, RZ, R36 ;  /* 0x000000ffff6a7224 */ /* 0x000fe400078e0024 */
[----:B------:R-:W-:Y:S02]  /*3530*/  IMAD.MOV.U32 R110, RZ, RZ, R44 ;  /* 0x000000ffff6e7224 */ /* 0x000fe400078e002c */
[----:B------:R-:W-:Y:S01]  /*3540*/  IMAD.MOV.U32 R112, RZ, RZ, R92 ;  /* 0x000000ffff707224 */ /* 0x000fe200078e005c */
[----:B------:R-:W-:Y:S06]  /*3550*/  @!P1 BRA `(.L_x_1605) ;  /* 0x0000000000049947 */ /* 0x000fec0003800000 */
[----:B------:R-:W-:Y:S01]  /*3560*/  BPT.TRAP 0x1 ;  /* 0x000000040000795c */ /* 0x000fe20000300000 */
.L_x_1605:
[----:B------:R-:W-:Y:S01]  /*3570*/  IMAD R83, R17, 0x8, R16 ;  /* 0x0000000811537824 */ /* 0x000fe200078e0210 */
[----:B------:R-:W-:Y:S01]  /*3580*/  SHF.L.U32 R94, R174, 0x1f, RZ ;  /* 0x0000001fae5e7819 */ /* 0x000fe200000006ff */
[----:B------:R-:W-:Y:S03]  /*3590*/  BSSY B1, `(.L_x_1606) ;  /* 0x0000003000017945 */ /* 0x000fe60003800000 */
[----:B------:R-:W1:Y:S02]  /*35a0*/  SYNCS.PHASECHK.TRANS64.TRYWAIT P4, [R83+URZ+0x22890], R94 ;  /* 0x0228905e530075a7 */ /* 0x000e64000808017f */
[----:B-1----:R-:W-:Y:S05]  /*35b0*/  @!P4 BRA `(.L_x_1607) ;  /* 0x000002900004c947 */ /* 0x002fea0003800000 */
.L_x_1983:
[----:B------:R-:W-:Y:S05]  /*35c0*/  BSYNC B1 ;  /* 0x0000000000017941 */ /* 0x000fea0003800000 */
.L_x_1606:
[----:B------:R-:W-:-:S03]  /*35d0*/  UMOV UR4, 0xffffffff ;  /* 0xffffffff00047882 */ /* 0x000fc60000000000 */
[----:B------:R-:W-:Y:S05]  /*35e0*/  BRA.DIV UR4, `(.L_x_1608) ;  /* 0x00000292040c7947 */ /* 0x000fea000b800000 */
[----:B------:R2:W3:Y:S04]  /*35f0*/  SHFL.IDX PT, R99, R14, RZ, 0x1e1f ;  /* 0x001e1fff0e637589 */ /* 0x0004e800000e0000 */
[----:B------:R2:W4:Y:S02]  /*3600*/  SHFL.IDX PT, R101, R98, RZ, 0x1e1f ;  /* 0x001e1fff62657589 */ /* 0x00052400000e0000 */
.L_x_1987:
[----:B------:R-:W-:Y:S05]  /*3610*/  @P2 BRA `(.L_x_1609) ;  /* 0x0000006000802947 */ /* 0x000fea0003800000 */
[----:B------:R-:W-:Y:S01]  /*3620*/  ISETP.NE.AND P2, PT, R54, RZ, PT ;  /* 0x000000ff3600720c */ /* 0x000fe20003f45270 */
[----:B------:R-:W-:-:S12]  /*3630*/  BSSY B1, `(.L_x_1610) ;  /* 0x0000072000017945 */ /* 0x000fd80003800000 */
[----:B------:R-:W-:Y:S05]  /*3640*/  @!P2 BRA `(.L_x_1611) ;  /* 0x0000000400c0a947 */ /* 0x000fea0003800000 */
[----:B------:R1:W1:Y:S01]  /*3650*/  LDS.128 R4, [R97+0x16400] ;  /* 0x0164000061047984 */ /* 0x0002620000000c00 */
[----:B0---4-:R-:W-:Y:S01]  /*3660*/  IADD3 R10, P2, R18, R101, RZ ;  /* 0x00000065120a7210 */ /* 0x011fe20007f5e0ff */
[----:B------:R-:W-:Y:S04]  /*3670*/  BSSY B2, `(.L_x_1612) ;  /* 0x000006c000027945 */ /* 0x000fe80003800000 */
[----:B---3--:R-:W-:Y:S01]  /*3680*/  IMAD.X R11, R99, 0x1, R19, P2 ;  /* 0x00000001630b7824 */ /* 0x008fe200010e0613 */
[----:B------:R-:W-:-:S13]  /*3690*/  ISETP.GE.AND P2, PT, R172, R95, PT ;  /* 0x0000005fac00720c */ /* 0x000fda0003f46270 */
[----:B------:R-:W-:Y:S05]  /*36a0*/  @P2 BRA `(.L_x_1613) ;  /* 0x0000000400a02947 */ /* 0x000fea0003800000 */
[----:B------:R-:W-:Y:S01]  /*36b0*/  SHF.R.U32.HI R12, RZ, 0x8, R47 ;  /* 0x00000008ff0c7819 */ /* 0x000fe2000001162f */
[----:B-1----:R-:W-:Y:S01]  /*36c0*/  IMAD.MOV.U32 R13, RZ, RZ, R5 ;  /* 0x000000ffff0d7224 */ /* 0x002fe200078e0005 */
[----:B------:R-:W-:Y:S01]  /*36d0*/  SHF.R.U32.HI R46, RZ, 0x8, R93 ;  /* 0x00000008ff2e7819 */ /* 0x000fe2000001165d */
[----:B--2---:R-:W-:Y:S01]  /*36e0*/  IMAD.MOV.U32 R14, RZ, RZ, R4 ;  /* 0x000000ffff0e7224 */ /* 0x004fe200078e0004 */
[----:B------:R-:W-:Y:S01]  /*36f0*/  SHF.R.U32.HI R113, RZ, 0x10, R47 ;  /* 0x00000010ff717819 */ /* 0x000fe2000001162f */
[----:B------:R-:W-:Y:S01]  /*3700*/  IMAD.SHL.U32 R12, R12, 0x100, RZ ;  /* 0x000001000c0c7824 */ /* 0x000fe200078e00ff */
[----:B------:R-:W-:Y:S01]  /*3710*/  LOP3.LUT R15, R47, 0xff0000ff, RZ, 0xc0, !PT ;  /* 0xff0000ff2f0f7812 */ /* 0x000fe200078ec0ff */
[----:B------:R-:W-:Y:S01]  /*3720*/  IMAD.SHL.U32 R46, R46, 0x100, RZ ;  /* 0x000001002e2e7824 */ /* 0x000fe200078e00ff */
[----:B------:R-:W-:Y:S01]  /*3730*/  SHF.R.U32.HI R98, RZ, 0x10, R93 ;  /* 0x00000010ff627819 */ /* 0x000fe2000001165d */
[----:B------:R-:W-:Y:S01]  /*3740*/  IMAD.U32 R5, R113, 0x10000, RZ ;  /* 0x0001000071057824 */ /* 0x000fe200078e00ff */
[----:B------:R-:W-:-:S02]  /*3750*/  LOP3.LUT R47, R93, 0xff0000ff, RZ, 0xc0, !PT ;  /* 0xff0000ff5d2f7812 */ /* 0x000fc400078ec0ff */
[----:B------:R-:W-:Y:S01]  /*3760*/  LOP3.LUT R12, R15, 0xff00, R12, 0xf8, !PT ;  /* 0x0000ff000f0c7812 */ /* 0x000fe200078ef80c */
[----:B------:R-:W-:Y:S01]  /*3770*/  IMAD.U32 R15, R98, 0x10000, RZ ;  /* 0x00010000620f7824 */ /* 0x000fe200078e00ff */
[----:B------:R-:W-:Y:S02]  /*3780*/  LOP3.LUT R92, R47, 0xff00, R46, 0xf8, !PT ;  /* 0x0000ff002f5c7812 */ /* 0x000fe400078ef82e */
[----:B------:R-:W-:Y:S02]  /*3790*/  F2FP.F16.E4M3.UNPACK_B R46, R112.H1 ;  /* 0x00000070ff2e723e */ /* 0x000fe400030006ff */
[----:B------:R-:W-:Y:S02]  /*37a0*/  F2FP.F16.E4M3.UNPACK_B R4, R13 ;  /* 0x0000000dff04723e */ /* 0x000fe400020006ff */
[----:B------:R-:W-:Y:S01]  /*37b0*/  LOP3.LUT R5, R12, 0xff0000, R5, 0xf8, !PT ;  /* 0x00ff00000c057812 */ /* 0x000fe200078ef805 */
[----:B------:R-:W-:Y:S01]  /*37c0*/  HADD2.F32 R98, -RZ, R46.H0_H0 ;  /* 0x2000002eff627230 */ /* 0x000fe20000004100 */
[----:B------:R-:W-:Y:S01]  /*37d0*/  LOP3.LUT R12, R92, 0xff0000, R15, 0xf8, !PT ;  /* 0x00ff00005c0c7812 */ /* 0x000fe200078ef80f */
[--C-:B------:R-:W-:Y:S01]  /*37e0*/  HADD2.F32 R15, -RZ, R4.reuse.H1_H1 ;  /* 0x30000004ff0f7230 */ /* 0x100fe20000004100 */
[----:B------:R-:W-:Y:S01]  /*37f0*/  F2FP.F16.E4M3.UNPACK_B R92, R111.H1 ;  /* 0x0000006fff5c723e */ /* 0x000fe200030006ff */
[----:B------:R-:W-:Y:S01]  /*3800*/  HADD2.F32 R4, -RZ, R4.H0_H0 ;  /* 0x20000004ff047230 */ /* 0x000fe20000004100 */
[----:B------:R-:W-:Y:S01]  /*3810*/  F2FP.F16.E4M3.UNPACK_B R13, R13.H1 ;  /* 0x0000000dff0d723e */ /* 0x000fe200030006ff */
[----:B------:R-:W-:-:S02]  /*3820*/  HADD2.F32 R113, -RZ, R46.H1_H1 ;  /* 0x3000002eff717230 */ /* 0x000fc40000004100 */
[CC--:B------:R-:W-:Y:S01]  /*3830*/  FMUL.FTZ R115, R15.reuse, R98.reuse ;  /* 0x000000620f737220 */ /* 0x0c0fe20000410000 */
        /* <DEDUP_REMOVED lines=16> */
[----:B------:R-:W-:-:S02]  /*3940*/  HADD2.F32 R47, -RZ, R15.H0_H0 ;  /* 0x2000000fff2f7230 */ /* 0x000fc40000004100 */
[----:B------:R-:W-:Y:S02]  /*3950*/  HADD2.F32 R92, -RZ, R15.H1_H1 ;  /* 0x3000000fff5c7230 */ /* 0x000fe40000004100 */
[----:B------:R-:W-:Y:S02]  /*3960*/  HADD2.F32 R112, -RZ, R112.H0_H0 ;  /* 0x20000070ff707230 */ /* 0x000fe40000004100 */
[-C--:B------:R-:W-:Y:S01]  /*3970*/  FMUL.FTZ R113, R47, R93.reuse ;  /* 0x0000005d2f717220 */ /* 0x080fe20000410000 */
[--C-:B------:R-:W-:Y:S02]  /*3980*/  HADD2.F32 R46, -RZ, R14.reuse.H1_H1 ;  /* 0x3000000eff2e7230 */ /* 0x100fe40000004100 */
[----:B------:R-:W-:Y:S01]  /*3990*/  FMUL.FTZ R114, R92, R93 ;  /* 0x0000005d5c727220 */ /* 0x000fe20000410000 */
[----:B------:R-:W-:Y:S02]  /*39a0*/  HADD2.F32 R15, -RZ, R14.H0_H0 ;  /* 0x2000000eff0f7230 */ /* 0x000fe40000004100 */
[----:B------:R-:W-:-:S02]  /*39b0*/  HADD2.F32 R14, -RZ, R111.H1_H1 ;  /* 0x3000006fff0e7230 */ /* 0x000fc40000004100 */
[-C--:B------:R-:W-:Y:S01]  /*39c0*/  FMUL.FTZ R98, R46, R112.reuse ;  /* 0x000000702e627220 */ /* 0x080fe20000410000 */
[----:B------:R-:W-:Y:S02]  /*39d0*/  HADD2.F32 R111, -RZ, R111.H0_H0 ;  /* 0x2000006fff6f7230 */ /* 0x000fe40000004100 */
[----:B------:R-:W-:Y:S01]  /*39e0*/  FMUL.FTZ R93, R15, R112 ;  /* 0x000000700f5d7220 */ /* 0x000fe20000410000 */
[----:B------:R-:W-:Y:S01]  /*39f0*/  F2FP.F16.E4M3.UNPACK_B R112, R5.H1 ;  /* 0x00000005ff70723e */ /* 0x000fe200030006ff */
[-C--:B------:R-:W-:Y:S01]  /*3a00*/  FFMA.FTZ R47, R47, R14.reuse, -R114 ;  /* 0x0000000e2f2f7223 */ /* 0x080fe20000010872 */
[----:B------:R-:W-:Y:S01]  /*3a10*/  FFMA.FTZ R92, R92, R14, R113 ;  /* 0x0000000e5c5c7223 */ /* 0x000fe20000010071 */
[-C--:B------:R-:W-:Y:S01]  /*3a20*/  FFMA.FTZ R14, R15, R111.reuse, -R98 ;  /* 0x0000006f0f0e7223 */ /* 0x080fe20000010862 */
[----:B------:R-:W-:Y:S01]  /*3a30*/  FFMA.FTZ R15, R46, R111, R93 ;  /* 0x0000006f2e0f7223 */ /* 0x000fe2000001005d */
[----:B------:R-:W-:Y:S01]  /*3a40*/  F2FP.F16.E4M3.UNPACK_B R93, R7.H1 ;  /* 0x00000007ff5d723e */ /* 0x000fe200030006ff */
[--C-:B------:R-:W-:Y:S01]  /*3a50*/  HADD2.F32 R113, -RZ, R112.reuse.H1_H1 ;  /* 0x30000070ff717230 */ /* 0x100fe20000004100 */
        /* <DEDUP_REMOVED lines=12> */
[----:B------:R-:W-:Y:S01]  /*3b20*/  FMUL.FTZ R5, R93, R116 ;  /* 0x000000745d057220 */ /* 0x000fe20000410000 */
[----:B------:R-:W-:Y:S01]  /*3b30*/  HADD2.F32 R117, -RZ, R114.H1_H1 ;  /* 0x30000072ff757230 */ /* 0x000fe20000004100 */
[----:B------:R-:W-:Y:S01]  /*3b40*/  F2FP.F16.E4M3.UNPACK_B R7, R7 ;  /* 0x00000007ff07723e */ /* 0x000fe200020006ff */
[----:B------:R-:W-:Y:S02]  /*3b50*/  HADD2.F32 R92, -RZ, R92.H0_H0 ;  /* 0x2000005cff5c7230 */ /* 0x000fe40000004100 */
[----:B------:R-:W-:Y:S01]  /*3b60*/  FFMA.FTZ R118, R98, R113, -R5 ;  /* 0x0000007162767223 */ /* 0x000fe20000010805 */
[----:B------:R-:W-:Y:S02]  /*3b70*/  HADD2.F32 R5, -RZ, R111.H1_H1 ;  /* 0x3000006fff057230 */ /* 0x000fe40000004100 */
[-C--:B------:R-:W-:Y:S01]  /*3b80*/  FMUL.FTZ R119, R12, R117.reuse ;  /* 0x000000750c777220 */ /* 0x080fe20000410000 */
[----:B------:R-:W-:Y:S01]  /*3b90*/  F2FP.F16.E4M3.UNPACK_B R6, R6 ;  /* 0x00000006ff06723e */ /* 0x000fe200020006ff */
[----:B------:R-:W-:Y:S01]  /*3ba0*/  FMUL.FTZ R117, R92, R117 ;  /* 0x000000755c757220 */ /* 0x000fe20000410000 */
[----:B------:R-:W-:Y:S01]  /*3bb0*/  FMUL.FTZ R116, R98, R116 ;  /* 0x0000007462747220 */ /* 0x000fe20000410000 */
[----:B------:R-:W-:Y:S01]  /*3bc0*/  FFMA.FTZ R119, R92, R5, -R119 ;  /* 0x000000055c777223 */ /* 0x000fe20000010877 */
[----:B------:R-:W-:-:S02]  /*3bd0*/  HADD2.F32 R114, -RZ, R114.H0_H0 ;  /* 0x20000072ff727230 */ /* 0x000fc40000004100 */
[----:B------:R-:W-:Y:S01]  /*3be0*/  FFMA.FTZ R98, R12, R5, R117 ;  /* 0x000000050c627223 */ /* 0x000fe20000010075 */
[--C-:B------:R-:W-:Y:S02]  /*3bf0*/  HADD2.F32 R12, -RZ, R7.reuse.H0_H0 ;  /* 0x20000007ff0c7230 */ /* 0x100fe40000004100 */
[----:B------:R-:W-:Y:S01]  /*3c00*/  FFMA.FTZ R121, R93, R113, R116 ;  /* 0x000000715d797223 */ /* 0x000fe20000010074 */
[--C-:B------:R-:W-:Y:S02]  /*3c10*/  HADD2.F32 R5, -RZ, R6.reuse.H0_H0 ;  /* 0x20000006ff057230 */ /* 0x100fe40000004100 */
[----:B------:R-:W-:Y:S02]  /*3c20*/  HADD2.F32 R7, -RZ, R7.H1_H1 ;  /* 0x30000007ff077230 */ /* 0x000fe40000004100 */
[----:B------:R-:W-:Y:S01]  /*3c30*/  FMUL.FTZ R116, R12, R115 ;  /* 0x000000730c747220 */ /* 0x000fe20000410000 */
[----:B------:R-:W-:Y:S02]  /*3c40*/  HADD2.F32 R6, -RZ, R6.H1_H1 ;  /* 0x30000006ff067230 */ /* 0x000fe40000004100 */
[----:B------:R-:W-:Y:S01]  /*3c50*/  FMUL.FTZ R93, R5, R114 ;  /* 0x00000072055d7220 */ /* 0x000fe20000410000 */
[----:B------:R-:W-:-:S02]  /*3c60*/  HADD2.F32 R111, -RZ, R111.H0_H0 ;  /* 0x2000006fff6f7230 */ /* 0x000fc40000004100 */
[C---:B------:R-:W-:Y:S01]  /*3c70*/  FMUL.FTZ R113, R7.reuse, R115 ;  /* 0x0000007307717220 */ /* 0x040fe20000410000 */
[----:B------:R-:W-:Y:S01]  /*3c80*/  FFMA.FTZ R116, R7, R112, R116 ;  /* 0x0000007007747223 */ /* 0x000fe20000010074 */
[----:B------:R-:W-:Y:S01]  /*3c90*/  FMUL.FTZ R92, R6, R114 ;  /* 0x00000072065c7220 */ /* 0x000fe20000410000 */
[----:B------:R-:W-:Y:S01]  /*3ca0*/  F2FP.SATFINITE.E4M3.F32.PACK_AB_MERGE_C R98, R98, R119, RZ ;  /* 0x000000776262723e */ /* 0x000fe200048070ff */
[----:B------:R-:W-:Y:S01]  /*3cb0*/  FFMA.FTZ R113, R12, R112, -R113 ;  /* 0x000000700c717223 */ /* 0x000fe20000010871 */
[-C--:B------:R-:W-:Y:S01]  /*3cc0*/  FFMA.FTZ R93, R6, R111.reuse, R93 ;  /* 0x0000006f065d7223 */ /* 0x080fe2000001005d */
[----:B------:R-:W-:Y:S01]  /*3cd0*/  FFMA.FTZ R92, R5, R111, -R92 ;  /* 0x0000006f055c7223 */ /* 0x000fe2000001085c */
[----:B------:R-:W-:Y:S02]  /*3ce0*/  F2FP.SATFINITE.E4M3.F32.PACK_AB_MERGE_C R118, R121, R118, RZ ;  /* 0x000000767976723e */ /* 0x000fe400048070ff */
[----:B------:R-:W-:Y:S02]  /*3cf0*/  F2FP.SATFINITE.E4M3.F32.PACK_AB_MERGE_C R5, R13, R4, R46 ;  /* 0x000000040d05723e */ /* 0x000fe4000480702e */
[----:B------:R-:W-:-:S02]  /*3d00*/  F2FP.SATFINITE.E4M3.F32.PACK_AB_MERGE_C R4, R15, R14, R47 ;  /* 0x0000000e0f04723e */ /* 0x000fc4000480702f */
[----:B------:R-:W-:Y:S02]  /*3d10*/  F2FP.SATFINITE.E4M3.F32.PACK_AB_MERGE_C R6, R93, R92, R98 ;  /* 0x0000005c5d06723e */ /* 0x000fe40004807062 */
[----:B------:R-:W-:-:S07]  /*3d20*/  F2FP.SATFINITE.E4M3.F32.PACK_AB_MERGE_C R7, R116, R113, R118 ;  /* 0x000000717407723e */ /* 0x000fce0004807076 */
.L_x_1613:
[----:B------:R-:W-:Y:S05]  /*3d30*/  BSYNC B2 ;  /* 0x0000000000027941 */ /* 0x000fea0003800000 */
.L_x_1612:
[----:B-1----:R0:W-:Y:S02]  /*3d40*/  ST.E.128 desc[UR42][R10.64], R4 ;  /* 0x000000040a007985 */ /* 0x0021e4000c101d2a */
.L_x_1611:
[----:B------:R-:W-:Y:S05]  /*3d50*/  BSYNC B1 ;  /* 0x0000000000017941 */ /* 0x000fea0003800000 */
.L_x_1610:
[----:B------:R-:W-:Y:S01]  /*3d60*/  ISETP.NE.AND P2, PT, R3, RZ, PT ;  /* 0x000000ff0300720c */ /* 0x000fe20003f45270 */
[----:B------:R-:W-:-:S12]  /*3d70*/  BSSY B1, `(.L_x_1614) ;  /* 0x0000072000017945 */ /* 0x000fd80003800000 */
[----:B------:R-:W-:Y:S05]  /*3d80*/  @!P2 BRA `(.L_x_1615) ;  /* 0x0000000400c0a947 */ /* 0x000fea0003800000 */
[----:B0-----:R-:W-:Y:S01]  /*3d90*/  IMAD.SHL.U32 R4, R178, 0x10, RZ ;  /* 0x00000010b2047824 */ /* 0x001fe200078e00ff */
[----:B------:R-:W-:Y:S04]  /*3da0*/  BSSY B2, `(.L_x_1616) ;  /* 0x000006d000027945 */ /* 0x000fe80003800000 */
[----:B----4-:R-:W-:-:S04]  /*3db0*/  IADD3 R10, P2, R101, R4, RZ ;  /* 0x00000004650a7210 */ /* 0x010fc80007f5e0ff */
[----:B---3--:R-:W-:Y:S02]  /*3dc0*/  LEA.HI.X.SX32 R11, R4, R99, 0x1, P2 ;  /* 0x00000063040b7211 */ /* 0x008fe400010f0eff */
[----:B------:R0:W3:Y:S01]  /*3dd0*/  LDS.128 R4, [R96+0x16400] ;  /* 0x0164000060047984 */ /* 0x0000e20000000c00 */
[----:B------:R-:W-:-:S13]  /*3de0*/  ISETP.GE.AND P2, PT, R192, R95, PT ;  /* 0x0000005fc000720c */ /* 0x000fda0003f46270 */
[----:B0-----:R-:W-:Y:S05]  /*3df0*/  @P2 BRA `(.L_x_1617) ;  /* 0x00000004009c2947 */ /* 0x001fea0003800000 */
[----:B------:R-:W-:Y:S01]  /*3e00*/  SHF.R.U32.HI R13, RZ, 0x8, R43 ;  /* 0x00000008ff0d7819 */ /* 0x000fe2000001162b */
[----:B--23--:R-:W-:Y:S01]  /*3e10*/  IMAD.MOV.U32 R14, RZ, RZ, R4 ;  /* 0x000000ffff0e7224 */ /* 0x00cfe200078e0004 */
[----:B------:R-:W-:Y:S02]  /*3e20*/  SHF.R.U32.HI R42, RZ, 0x8, R45 ;  /* 0x00000008ff2a7819 */ /* 0x000fe4000001162d */
[----:B------:R-:W-:Y:S01]  /*3e30*/  LOP3.LUT R12, R43, 0xff0000ff, RZ, 0xc0, !PT ;  /* 0xff0000ff2b0c7812 */ /* 0x000fe200078ec0ff */
[----:B------:R-:W-:Y:S01]  /*3e40*/  IMAD.SHL.U32 R13, R13, 0x100, RZ ;  /* 0x000001000d0d7824 */ /* 0x000fe200078e00ff */
[----:B------:R-:W-:Y:S01]  /*3e50*/  SHF.R.U32.HI R43, RZ, 0x10, R43 ;  /* 0x00000010ff2b7819 */ /* 0x000fe2000001162b */
[----:B------:R-:W-:Y:S01]  /*3e60*/  IMAD.SHL.U32 R42, R42, 0x100, RZ ;  /* 0x000001002a2a7824 */ /* 0x000fe200078e00ff */
[----:B------:R-:W-:Y:S02]  /*3e70*/  SHF.R.U32.HI R44, RZ, 0x10, R45 ;  /* 0x00000010ff2c7819 */ /* 0x000fe4000001162d */
[----:B------:R-:W-:-:S02]  /*3e80*/  LOP3.LUT R15, R45, 0xff0000ff, RZ, 0xc0, !PT ;  /* 0xff0000ff2d0f7812 */ /* 0x000fc400078ec0ff */
[----:B------:R-:W-:Y:S01]  /*3e90*/  LOP3.LUT R12, R12, 0xff00, R13, 0xf8, !PT ;  /* 0x0000ff000c0c7812 */ /* 0x000fe200078ef80d */
[----:B------:R-:W-:Y:S01]  /*3ea0*/  IMAD.U32 R13, R43, 0x10000, RZ ;  /* 0x000100002b0d7824 */ /* 0x000fe200078e00ff */
[----:B------:R-:W-:Y:S01]  /*3eb0*/  LOP3.LUT R15, R15, 0xff00, R42, 0xf8, !PT ;  /* 0x0000ff000f0f7812 */ /* 0x000fe200078ef82a */
[----:B------:R-:W-:Y:S01]  /*3ec0*/  IMAD.U32 R44, R44, 0x10000, RZ ;  /* 0x000100002c2c7824 */ /* 0x000fe200078e00ff */
        /* <DEDUP_REMOVED lines=38> */
[-C--:B------:R-:W-:Y:S01]  /*4130*/  FFMA.FTZ R43, R43, R14.reuse, -R92 ;  /* 0x0000000e2b2b7223 */ /* 0x080fe2000001085c */
[----:B------:R-:W-:Y:S01]  /*4140*/  FFMA.FTZ R44, R44, R14, R47 ;  /* 0x0000000e2c2c7223 */ /* 0x000fe2000001002f */
[-C--:B------:R-:W-:Y:S01]  /*4150*/  FFMA.FTZ R14, R15, R109.reuse, -R46 ;  /* 0x0000006d0f0e7223 */ /* 0x080fe2000001082e */
[----:B------:R-:W-:Y:S01]  /*4160*/  FFMA.FTZ R15, R42, R109, R45 ;  /* 0x0000006d2a0f7223 */ /* 0x000fe2000001002d */
[----:B------:R-:W-:Y:S02]  /*4170*/  F2FP.F16.E4M3.UNPACK_B R45, R7.H1 ;  /* 0x00000007ff2d723e */ /* 0x000fe400030006ff */
[----:B------:R-:W-:-:S02]  /*4180*/  F2FP.SATFINITE.E4M3.F32.PACK_AB_MERGE_C R42, R98, R93, RZ ;  /* 0x0000005d622a723e */ /* 0x000fc400048070ff */
[----:B------:R-:W-:Y:S01]  /*4190*/  F2FP.SATFINITE.E4M3.F32.PACK_AB_MERGE_C R43, R44, R43, RZ ;  /* 0x0000002b2c2b723e */ /* 0x000fe200048070ff */
[--C-:B------:R-:W-:Y:S01]  /*41a0*/  HADD2.F32 R46, -RZ, R45.reuse.H0_H0 ;  /* 0x2000002dff2e7230 */ /* 0x100fe20000004100 */
[-C--:B------:R-:W-:Y:S01]  /*41b0*/  F2FP.F16.E4M3.UNPACK_B R109, R13.reuse.H1 ;  /* 0x0000000dff6d723e */ /* 0x080fe200030006ff */
[----:B------:R-:W-:Y:S01]  /*41c0*/  HADD2.F32 R45, -RZ, R45.H1_H1 ;  /* 0x3000002dff2d7230 */ /* 0x000fe20000004100 */
[----:B------:R-:W-:Y:S02]  /*41d0*/  F2FP.F16.E4M3.UNPACK_B R44, R6.H1 ;  /* 0x00000006ff2c723e */ /* 0x000fe400030006ff */
        /* <DEDUP_REMOVED lines=10> */
[-C--:B------:R-:W-:Y:S01]  /*4280*/  FMUL.FTZ R111, R13, R110.reuse ;  /* 0x0000006e0d6f7220 */ /* 0x080fe20000410000 */
[----:B------:R-:W-:Y:S01]  /*4290*/  F2FP.F16.E4M3.UNPACK_B R7, R7 ;  /* 0x00000007ff07723e */ /* 0x000fe200020006ff */
[C---:B------:R-:W-:Y:S01]  /*42a0*/  FMUL.FTZ R110, R44.reuse, R110 ;  /* 0x0000006e2c6e7220 */ /* 0x040fe20000410000 */
[----:B------:R-:W-:Y:S01]  /*42b0*/  F2FP.F16.E4M3.UNPACK_B R6, R6 ;  /* 0x00000006ff06723e */ /* 0x000fe200020006ff */
[----:B------:R-:W-:Y:S01]  /*42c0*/  FFMA.FTZ R111, R44, R12, -R111 ;  /* 0x0000000c2c6f7223 */ /* 0x000fe2000001086f */
[----:B------:R-:W-:-:S02]  /*42d0*/  HADD2.F32 R93, -RZ, R92.H1_H1 ;  /* 0x3000005cff5d7230 */ /* 0x000fc40000004100 */
[----:B------:R-:W-:Y:S01]  /*42e0*/  FFMA.FTZ R110, R13, R12, R110 ;  /* 0x0000000c0d6e7223 */ /* 0x000fe2000001006e */
[--C-:B------:R-:W-:Y:S01]  /*42f0*/  HADD2.F32 R12, -RZ, R7.reuse.H0_H0 ;  /* 0x20000007ff0c7230 */ /* 0x100fe20000004100 */
[----:B------:R-:W-:Y:S01]  /*4300*/  F2FP.SATFINITE.E4M3.F32.PACK_AB_MERGE_C R5, R5, R4, R42 ;  /* 0x000000040505723e */ /* 0x000fe2000480702a */
[----:B------:R-:W-:Y:S02]  /*4310*/  HADD2.F32 R13, -RZ, R7.H1_H1 ;  /* 0x30000007ff0d7230 */ /* 0x000fe40000004100 */
[-C--:B------:R-:W-:Y:S01]  /*4320*/  FFMA.FTZ R113, R46, R93.reuse, -R113 ;  /* 0x0000005d2e717223 */ /* 0x080fe20000010871 */
[--C-:B------:R-:W-:Y:S02]  /*4330*/  HADD2.F32 R7, -RZ, R6.reuse.H0_H0 ;  /* 0x20000006ff077230 */ /* 0x100fe40000004100 */
[----:B------:R-:W-:Y:S01]  /*4340*/  FFMA.FTZ R112, R45, R93, R112 ;  /* 0x0000005d2d707223 */ /* 0x000fe20000010070 */
[----:B------:R-:W-:Y:S01]  /*4350*/  HADD2.F32 R109, -RZ, R109.H0_H0 ;  /* 0x2000006dff6d7230 */ /* 0x000fe20000004100 */
[----:B------:R-:W-:Y:S01]  /*4360*/  F2FP.SATFINITE.E4M3.F32.PACK_AB_MERGE_C R110, R110, R111, RZ ;  /* 0x0000006f6e6e723e */ /* 0x000fe200048070ff */
[----:B------:R-:W-:Y:S01]  /*4370*/  HADD2.F32 R6, -RZ, R6.H1_H1 ;  /* 0x30000006ff067230 */ /* 0x000fe20000004100 */
[----:B------:R-:W-:Y:S01]  /*4380*/  F2FP.SATFINITE.E4M3.F32.PACK_AB_MERGE_C R4, R15, R14, R43 ;  /* 0x0000000e0f04723e */ /* 0x000fe2000480702b */
        /* <DEDUP_REMOVED lines=11> */
[----:B------:R-:W-:-:S04]  /*4440*/  F2FP.SATFINITE.E4M3.F32.PACK_AB_MERGE_C R112, R112, R113, RZ ;  /* 0x000000717070723e */ /* 0x000fc800048070ff */
[----:B------:R-:W-:Y:S02]  /*4450*/  F2FP.SATFINITE.E4M3.F32.PACK_AB_MERGE_C R6, R45, R44, R110 ;  /* 0x0000002c2d06723e */ /* 0x000fe4000480706e */
[----:B------:R-:W-:-:S07]  /*4460*/  F2FP.SATFINITE.E4M3.F32.PACK_AB_MERGE_C R7, R46, R93, R112 ;  /* 0x0000005d2e07723e */ /* 0x000fce0004807070 */
.L_x_1617:
[----:B------:R-:W-:Y:S05]  /*4470*/  BSYNC B2 ;  /* 0x0000000000027941 */ /* 0x000fea0003800000 */
.L_x_1616:
[----:B---3--:R0:W-:Y:S02]  /*4480*/  ST.E.128 desc[UR42][R10.64], R4 ;  /* 0x000000040a007985 */ /* 0x0081e4000c101d2a */
.L_x_1615:
[----:B------:R-:W-:Y:S05]  /*4490*/  BSYNC B1 ;  /* 0x0000000000017941 */ /* 0x000fea0003800000 */
.L_x_1614:
        /* <DEDUP_REMOVED lines=11> */
[----:B---3--:R-:W-:Y:S01]  /*4550*/  IMAD.MOV.U32 R13, RZ, RZ, R5 ;  /* 0x000000ffff0d7224 */ /* 0x008fe200078e0005 */
[--C-:B--2---:R-:W-:Y:S01]  /*4560*/  SHF.R.U32.HI R14, RZ, 0x8, R39.reuse ;  /* 0x00000008ff0e7819 */ /* 0x104fe20000011627 */
[----:B------:R-:W-:Y:S01]  /*4570*/  IMAD.MOV.U32 R12, RZ, RZ, R4 ;  /* 0x000000ffff0c7224 */ /* 0x000fe200078e0004 */
        /* <DEDUP_REMOVED lines=8> */
[----:B------:R-:W-:Y:S01]  /*4600*/  LOP3.LUT R39, R39, 0xff00, R38, 0xf8, !PT ;  /* 0x0000ff0027277812 */ /* 0x000fe200078ef826 */
[----:B------:R-:W-:Y:S01]  /*4610*/  IMAD.U32 R38, R40, 0x10000, RZ ;  /* 0x0001000028267824 */ /* 0x000fe200078e00ff */
[----:B------:R-:W-:Y:S02]  /*4620*/  F2FP.F16.E4M3.UNPACK_B R4, R13 ;  /* 0x0000000dff04723e */ /* 0x000fe400020006ff */
[----:B------:R-:W-:Y:S02]  /*4630*/  F2FP.F16.E4M3.UNPACK_B R15, R108.H1 ;  /* 0x0000006cff0f723e */ /* 0x000fe400030006ff */
[----:B------:R-:W-:Y:S01]  /*4640*/  LOP3.LUT R5, R14, 0xff0000, R5, 0xf8, !PT ;  /* 0x00ff00000e057812 */ /* 0x000fe200078ef805 */
[--C-:B------:R-:W-:Y:S01]  /*4650*/  HADD2.F32 R14, -RZ, R4.reuse.H1_H1 ;  /* 0x30000004ff0e7230 */ /* 0x100fe20000004100 */
[----:B------:R-:W-:Y:S01]  /*4660*/  LOP3.LUT R42, R39, 0xff0000, R38, 0xf8, !PT ;  /* 0x00ff0000272a7812 */ /* 0x000fe200078ef826 */
[--C-:B------:R-:W-:Y:S01]  /*4670*/  HADD2.F32 R43, -RZ, R15.reuse.H0_H0 ;  /* 0x2000000fff2b7230 */ /* 0x100fe20000004100 */
[----:B------:R-:W-:Y:S01]  /*4680*/  F2FP.F16.E4M3.UNPACK_B R39, R107.H1 ;  /* 0x0000006bff27723e */ /* 0x000fe200030006ff */
[----:B------:R-:W-:Y:S01]  /*4690*/  HADD2.F32 R4, -RZ, R4.H0_H0 ;  /* 0x20000004ff047230 */ /* 0x000fe20000004100 */
[----:B------:R-:W-:Y:S01]  /*46a0*/  F2FP.F16.E4M3.UNPACK_B R13, R13.H1 ;  /* 0x0000000dff0d723e */ /* 0x000fe200030006ff */
[----:B------:R-:W-:-:S02]  /*46b0*/  HADD2.F32 R40, -RZ, R15.H1_H1 ;  /* 0x3000000fff287230 */ /* 0x000fc40000004100 */
[----:B------:R-:W-:Y:S01]  /*46c0*/  FMUL.FTZ R45, R14, R43 ;  /* 0x0000002b0e2d7220 */ /* 0x000fe20000410000 */
[----:B------:R-:W-:Y:S01]  /*46d0*/  HADD2.F32 R41, -RZ, R39.H0_H0 ;  /* 0x20000027ff297230 */ /* 0x000fe20000004100 */
[----:B------:R-:W-:Y:S01]  /*46e0*/  F2FP.F16.E4M3.UNPACK_B R108, R108 ;  /* 0x0000006cff6c723e */ /* 0x000fe200020006ff */
[--C-:B------:R-:W-:Y:S01]  /*46f0*/  HADD2.F32 R38, -RZ, R13.reuse.H1_H1 ;  /* 0x3000000dff267230 */ /* 0x100fe20000004100 */
[----:B------:R-:W-:Y:S01]  /*4700*/  F2FP.F16.E4M3.UNPACK_B R107, R107 ;  /* 0x0000006bff6b723e */ /* 0x000fe200020006ff */
[----:B------:R-:W-:Y:S02]  /*4710*/  HADD2.F32 R15, -RZ, R13.H0_H0 ;  /* 0x2000000dff0f7230 */ /* 0x000fe40000004100 */
[----:B------:R-:W-:Y:S01]  /*4720*/  FMUL.FTZ R13, R4, R43 ;  /* 0x0000002b040d7220 */ /* 0x000fe20000410000 */
[----:B------:R-:W-:Y:S02]  /*4730*/  HADD2.F32 R39, -RZ, R39.H1_H1 ;  /* 0x30000027ff277230 */ /* 0x000fe40000004100 */
[-C--:B------:R-:W-:Y:S01]  /*4740*/  FMUL.FTZ R44, R38, R40.reuse ;  /* 0x00000028262c7220 */ /* 0x080fe20000410000 */
[-C--:B------:R-:W-:Y:S01]  /*4750*/  FFMA.FTZ R4, R4, R41.reuse, -R45 ;  /* 0x0000002904047223 */ /* 0x080fe2000001082d */
[----:B------:R-:W-:Y:S01]  /*4760*/  FFMA.FTZ R13, R14, R41, R13 ;  /* 0x000000290e0d7223 */ /* 0x000fe2000001000d */
[C---:B------:R-:W-:Y:S01]  /*4770*/  FMUL.FTZ R43, R15.reuse, R40 ;  /* 0x000000280f2b7220 */ /* 0x040fe20000410000 */
[-C--:B------:R-:W-:Y:S01]  /*4780*/  F2FP.F16.E4M3.UNPACK_B R14, R12.reuse.H1 ;  /* 0x0000000cff0e723e */ /* 0x080fe200030006ff */
[-C--:B------:R-:W-:Y:S01]  /*4790*/  FFMA.FTZ R44, R15, R39.reuse, -R44 ;  /* 0x000000270f2c7223 */ /* 0x080fe2000001082c */
[----:B------:R-:W-:Y:S01]  /*47a0*/  F2FP.F16.E4M3.UNPACK_B R12, R12 ;  /* 0x0000000cff0c723e */ /* 0x000fe200020006ff */
[----:B------:R-:W-:Y:S01]  /*47b0*/  FFMA.FTZ R45, R38, R39, R43 ;  /* 0x00000027262d7223 */ /* 0x000fe2000001002b */
[----:B------:R-:W-:-:S02]  /*47c0*/  HADD2.F32 R40, -RZ, R108.H1_H1 ;  /* 0x3000006cff287230 */ /* 0x000fc40000004100 */
[--C-:B------:R-:W-:Y:S02]  /*47d0*/  HADD2.F32 R39, -RZ, R14.reuse.H1_H1 ;  /* 0x3000000eff277230 */ /* 0x100fe40000004100 */
[----:B------:R-:W-:Y:S01]  /*47e0*/  HADD2.F32 R38, -RZ, R14.H0_H0 ;  /* 0x2000000eff267230 */ /* 0x000fe20000004100 */
[----:B------:R-:W-:Y:S01]  /*47f0*/  F2FP.SATFINITE.E4M3.F32.PACK_AB_MERGE_C R98, R45, R44, RZ ;  /* 0x0000002c2d62723e */ /* 0x000fe200048070ff */
[----:B------:R-:W-:Y:S02]  /*4800*/  HADD2.F32 R108, -RZ, R108.H0_H0 ;  /* 0x2000006cff6c7230 */ /* 0x000fe40000004100 */
[-C--:B------:R-:W-:Y:S01]  /*4810*/  FMUL.FTZ R43, R39, R40.reuse ;  /* 0x00000028272b7220 */ /* 0x080fe20000410000 */
[--C-:B------:R-:W-:Y:S02]  /*4820*/  HADD2.F32 R15, -RZ, R12.reuse.H1_H1 ;  /* 0x3000000cff0f7230 */ /* 0x100fe40000004100 */
[----:B------:R-:W-:Y:S01]  /*4830*/  FMUL.FTZ R40, R38, R40 ;  /* 0x0000002826287220 */ /* 0x000fe20000410000 */
[----:B------:R-:W-:Y:S01]  /*4840*/  HADD2.F32 R14, -RZ, R12.H0_H0 ;  /* 0x2000000cff0e7230 */ /* 0x000fe20000004100 */
[----:B------:R-:W-:Y:S01]  /*4850*/  F2FP.F16.E4M3.UNPACK_B R44, R42.H1 ;  /* 0x0000002aff2c723e */ /* 0x000fe200030006ff */
[----:B------:R-:W-:-:S02]  /*4860*/  HADD2.F32 R12, -RZ, R107.H1_H1 ;  /* 0x3000006bff0c7230 */ /* 0x000fc40000004100 */
[-C--:B------:R-:W-:Y:S01]  /*4870*/  FMUL.FTZ R41, R15, R108.reuse ;  /* 0x0000006c0f297220 */ /* 0x080fe20000410000 */
[----:B------:R-:W-:Y:S02]  /*4880*/  HADD2.F32 R107, -RZ, R107.H0_H0 ;  /* 0x2000006bff6b7230 */ /* 0x000fe40000004100 */
[----:B------:R-:W-:Y:S01]  /*4890*/  FMUL.FTZ R108, R14, R108 ;  /* 0x0000006c0e6c7220 */ /* 0x000fe20000410000 */
[--C-:B------:R-:W-:Y:S02]  /*48a0*/  HADD2.F32 R46, -RZ, R44.reuse.H1_H1 ;  /* 0x3000002cff2e7230 */ /* 0x100fe40000004100 */
[-C--:B------:R-:W-:Y:S01]  /*48b0*/  FFMA.FTZ R43, R38, R12.reuse, -R43 ;  /* 0x0000000c262b7223 */ /* 0x080fe2000001082b */
[----:B------:R-:W-:Y:S01]  /*48c0*/  FFMA.FTZ R40, R39, R12, R40 ;  /* 0x0000000c27287223 */ /* 0x000fe20000010028 */
[-C--:B------:R-:W-:Y:S01]  /*48d0*/  FFMA.FTZ R12, R14, R107.reuse, -R41 ;  /* 0x0000006b0e0c7223 */ /* 0x080fe20000010829 */
[----:B------:R-:W-:Y:S01]  /*48e0*/  FFMA.FTZ R107, R15, R107, R108 ;  /* 0x0000006b0f6b7223 */ /* 0x000fe2000001006c */
[----:B------:R-:W-:Y:S01]  /*48f0*/  F2FP.F16.E4M3.UNPACK_B R15, R7.H1 ;  /* 0x00000007ff0f723e */ /* 0x000fe200030006ff */
[----:B------:R-:W-:Y:S01]  /*4900*/  HADD2.F32 R44, -RZ, R44.H0_H0 ;  /* 0x2000002cff2c7230 */ /* 0x000fe20000004100 */
[----:B------:R-:W-:-:S02]  /*4910*/  F2FP.F16.E4M3.UNPACK_B R41, R5.H1 ;  /* 0x00000005ff29723e */ /* 0x000fc400030006ff */
[----:B------:R-:W-:Y:S01]  /*4920*/  F2FP.SATFINITE.E4M3.F32.PACK_AB_MERGE_C R93, R40, R43, RZ ;  /* 0x0000002b285d723e */ /* 0x000fe200048070ff */
[--C-:B------:R-:W-:Y:S01]  /*4930*/  HADD2.F32 R39, -RZ, R15.reuse.H1_H1 ;  /* 0x3000000fff277230 */ /* 0x100fe20000004100 */
[----:B------:R-:W-:Y:S01]  /*4940*/  F2FP.F16.E4M3.UNPACK_B R14, R6.H1 ;  /* 0x00000006ff0e723e */ /* 0x000fe200030006ff */
[----:B------:R-:W-:Y:S01]  /*4950*/  HADD2.F32 R38, -RZ, R15.H0_H0 ;  /* 0x2000000fff267230 */ /* 0x000fe20000004100 */
[----:B------:R-:W-:Y:S01]  /*4960*/  F2FP.F16.E4M3.UNPACK_B R43, R42 ;  /* 0x0000002aff2b723e */ /* 0x000fe200020006ff */
[----:B------:R-:W-:Y:S01]  /*4970*/  HADD2.F32 R42, -RZ, R41.H1_H1 ;  /* 0x30000029ff2a7230 */ /* 0x000fe20000004100 */
[----:B------:R-:W-:Y:S01]  /*4980*/  F2FP.F16.E4M3.UNPACK_B R40, R5 ;  /* 0x00000005ff28723e */ /* 0x000fe200020006ff */
[----:B------:R-:W-:Y:S02]  /*4990*/  HADD2.F32 R15, -RZ, R14.H1_H1 ;  /* 0x3000000eff0f7230 */ /* 0x000fe40000004100 */
[----:B------:R-:W-:Y:S01]  /*49a0*/  FMUL.FTZ R5, R39, R46 ;  /* 0x0000002e27057220 */ /* 0x000fe20000410000 */
[----:B------:R-:W-:-:S02]  /*49b0*/  HADD2.F32 R45, -RZ, R43.H1_H1 ;  /* 0x3000002bff2d7230 */ /* 0x000fc40000004100 */
        /* <DEDUP_REMOVED lines=14> */
[----:B------:R-:W-:Y:S01]  /*4aa0*/  HADD2.F32 R7, -RZ, R7.H1_H1 ;  /* 0x30000007ff077230 */ /* 0x000fe20000004100 */
[----:B------:R-:W-:Y:S01]  /*4ab0*/  F2FP.SATFINITE.E4M3.F32.PACK_AB_MERGE_C R42, R42, R47, RZ ;  /* 0x0000002f2a2a723e */ /* 0x000fe200048070ff */
[----:B------:R-:W-:Y:S02]  /*4ac0*/  HADD2.F32 R6, -RZ, R6.H1_H1 ;  /* 0x30000006ff067230 */ /* 0x000fe40000004100 */
[----:B------:R-:W-:Y:S02]  /*4ad0*/  HADD2.F32 R43, -RZ, R43.H0_H0 ;  /* 0x2000002bff2b7230 */ /* 0x000fe40000004100 */
[-C--:B------:R-:W-:Y:S01]  /*4ae0*/  FMUL.FTZ R15, R7, R44.reuse ;  /* 0x0000002c070f7220 */ /* 0x080fe20000410000 */
[----:B------:R-:W-:Y:S02]  /*4af0*/  HADD2.F32 R41, -RZ, R41.H0_H0 ;  /* 0x20000029ff297230 */ /* 0x000fe40000004100 */
[----:B------:R-:W-:Y:S01]  /*4b00*/  FMUL.FTZ R44, R14, R44 ;  /* 0x0000002c0e2c7220 */ /* 0x000fe20000410000 */
[----:B------:R-:W-:-:S02]  /*4b10*/  HADD2.F32 R40, -RZ, R40.H0_H0 ;  /* 0x20000028ff287230 */ /* 0x000fc40000004100 */
[-C--:B------:R-:W-:Y:S01]  /*4b20*/  FMUL.FTZ R38, R6, R43.reuse ;  /* 0x0000002b06267220 */ /* 0x080fe20000410000 */
[----:B------:R-:W-:Y:S01]  /*4b30*/  FMUL.FTZ R43, R5, R43 ;  /* 0x0000002b052b7220 */ /* 0x000fe20000410000 */
        /* <DEDUP_REMOVED lines=8> */
.L_x_1621:
[----:B------:R-:W-:Y:S05]  /*4bc0*/  BSYNC B2 ;  /* 0x0000000000027941 */ /* 0x000fea0003800000 */
.L_x_1620:
[----:B---3--:R0:W-:Y:S02]  /*4bd0*/  ST.E.128 desc[UR42][R10.64], R4 ;  /* 0x000000040a007985 */ /* 0x0081e4000c101d2a */
.L_x_1619:
[----:B------:R-:W-:Y:S05]  /*4be0*/  BSYNC B1 ;  /* 0x0000000000017941 */ /* 0x000fea0003800000 */
.L_x_1618:
[----:B------:R-:W-:Y:S01]  /*4bf0*/  LOP3.LUT P2, RZ, R57, 0x8, RZ, 0xc0, !PT ;  /* 0x0000000839ff7812 */ /* 0x000fe2000784c0ff */
        /* <DEDUP_REMOVED lines=8> */
[----:B--2---:R-:W-:Y:S01]  /*4c80*/  SHF.R.U32.HI R14, RZ, 0x8, R35 ;  /* 0x00000008ff0e7819 */ /* 0x004fe20000011623 */
[----:B0-----:R-:W-:Y:S01]  /*4c90*/  IMAD.MOV.U32 R12, RZ, RZ, R4 ;  /* 0x000000ffff0c7224 */ /* 0x001fe200078e0004 */
[----:B------:R-:W-:Y:S02]  /*4ca0*/  SHF.R.U32.HI R34, RZ, 0x8, R37 ;  /* 0x00000008ff227819 */ /* 0x000fe40000011625 */
[----:B------:R-:W-:Y:S02]  /*4cb0*/  LOP3.LUT R13, R35, 0xff0000ff, RZ, 0xc0, !PT ;  /* 0xff0000ff230d7812 */ /* 0x000fe400078ec0ff */
[----:B------:R-:W-:Y:S01]  /*4cc0*/  SHF.R.U32.HI R36, RZ, 0x10, R35 ;  /* 0x00000010ff247819 */ /* 0x000fe20000011623 */
[----:B------:R-:W-:Y:S01]  /*4cd0*/  IMAD.SHL.U32 R34, R34, 0x100, RZ ;  /* 0x0000010022227824 */ /* 0x000fe200078e00ff */
[----:B------:R-:W-:Y:S02]  /*4ce0*/  SHF.R.U32.HI R35, RZ, 0x10, R37 ;  /* 0x00000010ff237819 */ /* 0x000fe40000011625 */
[----:B------:R-:W-:-:S02]  /*4cf0*/  SHF.L.U32 R14, R14, 0x8, RZ ;  /* 0x000000080e0e7819 */ /* 0x000fc400000006ff */
[----:B------:R-:W-:Y:S01]  /*4d00*/  LOP3.LUT R15, R37, 0xff0000ff, RZ, 0xc0, !PT ;  /* 0xff0000ff250f7812 */ /* 0x000fe200078ec0ff */
[----:B------:R-:W-:Y:S01]  /*4d10*/  IMAD.U32 R35, R35, 0x10000, RZ ;  /* 0x0001000023237824 */ /* 0x000fe200078e00ff */
[----:B------:R-:W-:Y:S01]  /*4d20*/  LOP3.LUT R13, R13, 0xff00, R14, 0xf8, !PT ;  /* 0x0000ff000d0d7812 */ /* 0x000fe200078ef80e */
[----:B------:R-:W-:Y:S01]  /*4d30*/  IMAD.U32 R14, R36, 0x10000, RZ ;  /* 0x00010000240e7824 */ /* 0x000fe200078e00ff */
[----:B------:R-:W-:Y:S02]  /*4d40*/  LOP3.LUT R34, R15, 0xff00, R34, 0xf8, !PT ;  /* 0x0000ff000f227812 */ /* 0x000fe400078ef822 */
        /* <DEDUP_REMOVED lines=10> */
[CC--:B------:R-:W-:Y:S01]  /*4df0*/  FMUL.FTZ R41, R13.reuse, R37.reuse ;  /* 0x000000250d297220 */ /* 0x0c0fe20000410000 */
[--C-:B------:R-:W-:Y:S02]  /*4e00*/  HADD2.F32 R35, -RZ, R34.reuse.H0_H0 ;  /* 0x20000022ff237230 */ /* 0x100fe40000004100 */
[----:B------:R-:W-:Y:S01]  /*4e10*/  FMUL.FTZ R40, R4, R37 ;  /* 0x0000002504287220 */ /* 0x000fe20000410000 */
[--C-:B------:R-:W-:Y:S01]  /*4e20*/  HADD2.F32 R15, -RZ, R5.reuse.H1_H1 ;  /* 0x30000005ff0f7230 */ /* 0x100fe20000004100 */
[----:B------:R-:W-:Y:S01]  /*4e30*/  F2FP.F16.E4M3.UNPACK_B R106, R106 ;  /* 0x0000006aff6a723e */ /* 0x000fe200020006ff */
[----:B------:R-:W-:Y:S02]  /*4e40*/  HADD2.F32 R14, -RZ, R5.H0_H0 ;  /* 0x20000005ff0e7230 */ /* 0x000fe40000004100 */
[-C--:B------:R-:W-:Y:S01]  /*4e50*/  FFMA.FTZ R5, R13, R35.reuse, R40 ;  /* 0x000000230d057223 */ /* 0x080fe20000010028 */
[----:B------:R-:W-:Y:S02]  /*4e60*/  HADD2.F32 R34, -RZ, R34.H1_H1 ;  /* 0x30000022ff227230 */ /* 0x000fe40000004100 */
[C---:B------:R-:W-:Y:S01]  /*4e70*/  FMUL.FTZ R37, R15.reuse, R38 ;  /* 0x000000260f257220 */ /* 0x040fe20000410000 */
[----:B------:R-:W-:Y:S01]  /*4e80*/  F2FP.F16.E4M3.UNPACK_B R13, R12.H1 ;  /* 0x0000000cff0d723e */ /* 0x000fe200030006ff */
[----:B------:R-:W-:Y:S01]  /*4e90*/  FMUL.FTZ R38, R14, R38 ;  /* 0x000000260e267220 */ /* 0x000fe20000410000 */
[----:B------:R-:W-:Y:S01]  /*4ea0*/  FFMA.FTZ R4, R4, R35, -R41 ;  /* 0x0000002304047223 */ /* 0x000fe20000010829 */
[----:B------:R-:W-:Y:S01]  /*4eb0*/  FFMA.FTZ R43, R14, R34, -R37 ;  /* 0x000000220e2b7223 */ /* 0x000fe20000010825 */
[----:B------:R-:W-:Y:S01]  /*4ec0*/  F2FP.F16.E4M3.UNPACK_B R12, R12 ;  /* 0x0000000cff0c723e */ /* 0x000fe200020006ff */
[----:B------:R-:W-:Y:S01]  /*4ed0*/  FFMA.FTZ R44, R15, R34, R38 ;  /* 0x000000220f2c7223 */ /* 0x000fe20000010026 */
[----:B------:R-:W-:Y:S01]  /*4ee0*/  F2FP.F16.E4M3.UNPACK_B R105, R105 ;  /* 0x00000069ff69723e */ /* 0x000fe200020006ff */
[----:B------:R-:W-:-:S02]  /*4ef0*/  HADD2.F32 R35, -RZ, R106.H1_H1 ;  /* 0x3000006aff237230 */ /* 0x000fc40000004100 */
[--C-:B------:R-:W-:Y:S01]  /*4f00*/  HADD2.F32 R14, -RZ, R13.reuse.H0_H0 ;  /* 0x2000000dff0e7230 */ /* 0x100fe20000004100 */
[----:B------:R-:W-:Y:S01]  /*4f10*/  F2FP.SATFINITE.E4M3.F32.PACK_AB_MERGE_C R46, R44, R43, RZ ;  /* 0x0000002b2c2e723e */ /* 0x000fe200048070ff */
[----:B------:R-:W-:Y:S02]  /*4f20*/  HADD2.F32 R15, -RZ, R13.H1_H1 ;  /* 0x3000000dff0f7230 */ /* 0x000fe40000004100 */
[----:B------:R-:W-:Y:S02]  /*4f30*/  HADD2.F32 R13, -RZ, R12.H0_H0 ;  /* 0x2000000cff0d7230 */ /* 0x000fe40000004100 */
[-C--:B------:R-:W-:Y:S01]  /*4f40*/  FMUL.FTZ R40, R14, R35.reuse ;  /* 0x000000230e287220 */ /* 0x080fe20000410000 */
[----:B------:R-:W-:Y:S02]  /*4f50*/  HADD2.F32 R34, -RZ, R105.H1_H1 ;  /* 0x30000069ff227230 */ /* 0x000fe40000004100 */
[----:B------:R-:W-:Y:S01]  /*4f60*/  FMUL.FTZ R37, R15, R35 ;  /* 0x000000230f257220 */ /* 0x000fe20000410000 */
[----:B------:R-:W-:Y:S01]  /*4f70*/  HADD2.F32 R106, -RZ, R106.H0_H0 ;  /* 0x2000006aff6a7230 */ /* 0x000fe20000004100 */
[----:B------:R-:W-:Y:S01]  /*4f80*/  F2FP.SATFINITE.E4M3.F32.PACK_AB_MERGE_C R5, R5, R4, R46 ;  /* 0x000000040505723e */ /* 0x000fe2000480702e */
[----:B------:R-:W-:-:S02]  /*4f90*/  HADD2.F32 R12, -RZ, R12.H1_H1 ;  /* 0x3000000cff0c7230 */ /* 0x000fc40000004100 */
[-C--:B------:R-:W-:Y:S01]  /*4fa0*/  FFMA.FTZ R37, R14, R34.reuse, -R37 ;  /* 0x000000220e257223 */ /* 0x080fe20000010825 */
[----:B------:R-:W-:Y:S02]  /*4fb0*/  HADD2.F32 R105, -RZ, R105.H0_H0 ;  /* 0x20000069ff697230 */ /* 0x000fe40000004100 */
[----:B------:R-:W-:Y:S01]  /*4fc0*/  FFMA.FTZ R40, R15, R34, R40 ;  /* 0x000000220f287223 */ /* 0x000fe20000010028 */
[CC--:B------:R-:W-:Y:S01]  /*4fd0*/  FMUL.FTZ R35, R13.reuse, R106.reuse ;  /* 0x0000006a0d237220 */ /* 0x0c0fe20000410000 */
[----:B------:R-:W-:Y:S01]  /*4fe0*/  FMUL.FTZ R38, R12, R106 ;  /* 0x0000006a0c267220 */ /* 0x000fe20000410000 */
[----:B------:R-:W-:Y:S02]  /*4ff0*/  F2FP.F16.E4M3.UNPACK_B R34, R36.H1 ;  /* 0x00000024ff22723e */ /* 0x000fe400030006ff */
[----:B------:R-:W-:Y:S01]  /*5000*/  F2FP.SATFINITE.E4M3.F32.PACK_AB_MERGE_C R45, R40, R37, RZ ;  /* 0x00000025282d723e */ /* 0x000fe200048070ff */
[----:B------:R-:W-:Y:S01]  /*5010*/  FFMA.FTZ R41, R13, R105, -R38 ;  /* 0x000000690d297223 */ /* 0x000fe20000010826 */
[----:B------:R-:W-:Y:S01]  /*5020*/  F2FP.F16.E4M3.UNPACK_B R13, R7.H1 ;  /* 0x00000007ff0d723e */ /* 0x000fe200030006ff */
[----:B------:R-:W-:Y:S01]  /*5030*/  FFMA.FTZ R42, R12, R105, R35 ;  /* 0x000000690c2a7223 */ /* 0x000fe20000010023 */
[-C--:B------:R-:W-:Y:S01]  /*5040*/  F2FP.F16.E4M3.UNPACK_B R37, R39.reuse.H1 ;  /* 0x00000027ff25723e */ /* 0x080fe200030006ff */
[----:B------:R-:W-:Y:S01]  /*5050*/  HADD2.F32 R35, -RZ, R34.H1_H1 ;  /* 0x30000022ff237230 */ /* 0x000fe20000004100 */
[----:B------:R-:W-:Y:S01]  /*5060*/  F2FP.F16.E4M3.UNPACK_B R12, R6.H1 ;  /* 0x00000006ff0c723e */ /* 0x000fe200030006ff */
[----:B------:R-:W-:Y:S01]  /*5070*/  HADD2.F32 R15, -RZ, R13.H1_H1 ;  /* 0x3000000dff0f7230 */ /* 0x000fe20000004100 */
[----:B------:R-:W-:Y:S01]  /*5080*/  F2FP.F16.E4M3.UNPACK_B R39, R39 ;  /* 0x00000027ff27723e */ /* 0x000fe200020006ff */
[----:B------:R-:W-:Y:S01]  /*5090*/  HADD2.F32 R40, -RZ, R37.H1_H1 ;  /* 0x30000025ff287230 */ /* 0x000fe20000004100 */
[----:B------:R-:W-:Y:S01]  /*50a0*/  F2FP.F16.E4M3.UNPACK_B R36, R36 ;  /* 0x00000024ff24723e */ /* 0x000fe200020006ff */
[----:B------:R-:W-:Y:S01]  /*50b0*/  HADD2.F32 R14, -RZ, R13.H0_H0 ;  /* 0x2000000dff0e7230 */ /* 0x000fe20000004100 */
        /* <DEDUP_REMOVED lines=10> */
[----:B------:R-:W-:Y:S01]  /*5160*/  FMUL.FTZ R38, R12, R38 ;  /* 0x000000260c267220 */ /* 0x000fe20000410000 */
[----:B------:R-:W-:-:S02]  /*5170*/  HADD2.F32 R39, -RZ, R39.H0_H0 ;  /* 0x20000027ff277230 */ /* 0x000fc40000004100 */
[-C--:B------:R-:W-:Y:S01]  /*5180*/  FFMA.FTZ R43, R12, R14.reuse, -R43 ;  /* 0x0000000e0c2b7223 */ /* 0x080fe2000001082b */
[--C-:B------:R-:W-:Y:S02]  /*5190*/  HADD2.F32 R12, -RZ, R7.reuse.H0_H0 ;  /* 0x20000007ff0c7230 */ /* 0x100fe40000004100 */
[----:B------:R-:W-:Y:S01]  /*51a0*/  FFMA.FTZ R38, R13, R14, R38 ;  /* 0x0000000e0d267223 */ /* 0x000fe20000010026 */
[----:B------:R-:W-:Y:S02]  /*51b0*/  HADD2.F32 R13, -RZ, R7.H1_H1 ;  /* 0x30000007ff0d7230 */ /* 0x000fe40000004100 */
[----:B------:R-:W-:Y:S01]  /*51c0*/  FFMA.FTZ R35, R15, R35, R40 ;  /* 0x000000230f237223 */ /* 0x000fe20000010028 */
[--C-:B------:R-:W-:Y:S01]  /*51d0*/  HADD2.F32 R7, -RZ, R6.reuse.H0_H0 ;  /* 0x20000006ff077230 */ /* 0x100fe20000004100 */
[----:B------:R-:W-:Y:S01]  /*51e0*/  F2FP.SATFINITE.E4M3.F32.PACK_AB_MERGE_C R4, R42, R41, R45 ;  /* 0x000000292a04723e */ /* 0x000fe2000480702d */
[----:B------:R-:W-:Y:S01]  /*51f0*/  HADD2.F32 R6, -RZ, R6.H1_H1 ;  /* 0x30000006ff067230 */ /* 0x000fe20000004100 */
[----:B------:R-:W-:Y:S01]  /*5200*/  F2FP.SATFINITE.E4M3.F32.PACK_AB_MERGE_C R38, R38, R43, RZ ;  /* 0x0000002b2626723e */ /* 0x000fe200048070ff */
[----:B------:R-:W-:Y:S01]  /*5210*/  HADD2.F32 R37, -RZ, R37.H0_H0 ;  /* 0x20000025ff257230 */ /* 0x000fe20000004100 */
[----:B------:R-:W-:Y:S01]  /*5220*/  F2FP.SATFINITE.E4M3.F32.PACK_AB_MERGE_C R35, R35, R44, RZ ;  /* 0x0000002c2323723e */ /* 0x000fe200048070ff */
[----:B------:R-:W-:-:S02]  /*5230*/  HADD2.F32 R34, -RZ, R34.H0_H0 ;  /* 0x20000022ff227230 */ /* 0x000fc40000004100 */
[----:B------:R-:W-:Y:S01]  /*5240*/  FMUL.FTZ R14, R6, R39 ;  /* 0x00000027060e7220 */ /* 0x000fe20000410000 */
[----:B------:R-:W-:Y:S02]  /*5250*/  HADD2.F32 R36, -RZ, R36.H0_H0 ;  /* 0x20000024ff247230 */ /* 0x000fe40000004100 */
[-C--:B------:R-:W-:Y:S01]  /*5260*/  FMUL.FTZ R15, R13, R37.reuse ;  /* 0x000000250d0f7220 */ /* 0x080fe20000410000 */
[C---:B------:R-:W-:Y:S01]  /*5270*/  FMUL.FTZ R40, R12.reuse, R37 ;  /* 0x000000250c287220 */ /* 0x040fe20000410000 */
[----:B------:R-:W-:Y:S02]  /*5280*/  FMUL.FTZ R39, R7, R39 ;  /* 0x0000002707277220 */ /* 0x000fe40000410000 */
[-C--:B------:R-:W-:Y:S01]  /*5290*/  FFMA.FTZ R15, R12, R34.reuse, -R15 ;  /* 0x000000220c0f7223 */ /* 0x080fe2000001080f */
[----:B------:R-:W-:Y:S01]  /*52a0*/  FFMA.FTZ R40, R13, R34, R40 ;  /* 0x000000220d287223 */ /* 0x000fe20000010028 */
[-C--:B------:R-:W-:Y:S01]  /*52b0*/  FFMA.FTZ R14, R7, R36.reuse, -R14 ;  /* 0x00000024070e7223 */ /* 0x080fe2000001080e */
[----:B------:R-:W-:-:S03]  /*52c0*/  FFMA.FTZ R39, R6, R36, R39 ;  /* 0x0000002406277223 */ /* 0x000fc60000010027 */
[----:B------:R-:W-:Y:S02]  /*52d0*/  F2FP.SATFINITE.E4M3.F32.PACK_AB_MERGE_C R7, R40, R15, R35 ;  /* 0x0000000f2807723e */ /* 0x000fe40004807023 */
[----:B------:R-:W-:-:S07]  /*52e0*/  F2FP.SATFINITE.E4M3.F32.PACK_AB_MERGE_C R6, R39, R14, R38 ;  /* 0x0000000e2706723e */ /* 0x000fce0004807026 */
.L_x_1625:
[----:B------:R-:W-:Y:S05]  /*52f0*/  BSYNC B2 ;  /* 0x0000000000027941 */ /* 0x000fea0003800000 */
.L_x_1624:
[----:B0-----:R0:W-:Y:S02]  /*5300*/  ST.E.128 desc[UR42][R10.64], R4 ;  /* 0x000000040a007985 */ /* 0x0011e4000c101d2a */
.L_x_1623:
[----:B------:R-:W-:Y:S05]  /*5310*/  BSYNC B1 ;  /* 0x0000000000017941 */ /* 0x000fea0003800000 */
.L_x_1622:
        /* <DEDUP_REMOVED lines=9> */
[----:B------:R-:W-:Y:S01]  /*53b0*/  SHF.R.U32.HI R13, RZ, 0x8, R31 ;  /* 0x00000008ff0d7819 */ /* 0x000fe2000001161f */
[----:B0-----:R-:W-:Y:S01]  /*53c0*/  IMAD.MOV.U32 R12, RZ, RZ, R4 ;  /* 0x000000ffff0c7224 */ /* 0x001fe200078e0004 */
[----:B------:R-:W-:Y:S02]  /*53d0*/  SHF.R.U32.HI R15, RZ, 0x8, R33 ;  /* 0x00000008ff0f7819 */ /* 0x000fe40000011621 */
[----:B------:R-:W-:Y:S01]  /*53e0*/  SHF.R.U32.HI R34, RZ, 0x10, R31 ;  /* 0x00000010ff227819 */ /* 0x000fe2000001161f */
[----:B------:R-:W-:Y:S01]  /*53f0*/  IMAD.SHL.U32 R13, R13, 0x100, RZ ;  /* 0x000001000d0d7824 */ /* 0x000fe200078e00ff */
[----:B--2---:R-:W-:Y:S01]  /*5400*/  LOP3.LUT R14, R31, 0xff0000ff, RZ, 0xc0, !PT ;  /* 0xff0000ff1f0e7812 */ /* 0x004fe200078ec0ff */
[----:B------:R-:W-:Y:S01]  /*5410*/  IMAD.SHL.U32 R15, R15, 0x100, RZ ;  /* 0x000001000f0f7824 */ /* 0x000fe200078e00ff */
[----:B------:R-:W-:Y:S02]  /*5420*/  SHF.R.U32.HI R32, RZ, 0x10, R33 ;  /* 0x00000010ff207819 */ /* 0x000fe40000011621 */
[----:B------:R-:W-:-:S02]  /*5430*/  LOP3.LUT R30, R33, 0xff0000ff, RZ, 0xc0, !PT ;  /* 0xff0000ff211e7812 */ /* 0x000fc400078ec0ff */
[----:B------:R-:W-:Y:S01]  /*5440*/  LOP3.LUT R14, R14, 0xff00, R13, 0xf8, !PT ;  /* 0x0000ff000e0e7812 */ /* 0x000fe200078ef80d */
[----:B------:R-:W-:Y:S01]  /*5450*/  IMAD.U32 R13, R34, 0x10000, RZ ;  /* 0x00010000220d7824 */ /* 0x000fe200078e00ff */
        /* <DEDUP_REMOVED lines=92> */
.L_x_1629:
[----:B------:R-:W-:Y:S05]  /*5a20*/  BSYNC B2 ;  /* 0x0000000000027941 */ /* 0x000fea0003800000 */
.L_x_1628:
[----:B0-----:R0:W-:Y:S02]  /*5a30*/  ST.E.128 desc[UR42][R10.64], R4 ;  /* 0x000000040a007985 */ /* 0x0011e4000c101d2a */
.L_x_1627:
[----:B------:R-:W-:Y:S05]  /*5a40*/  BSYNC B1 ;  /* 0x0000000000017941 */ /* 0x000fea0003800000 */
.L_x_1626:
[----:B------:R-:W-:-:S13]  /*5a50*/  LOP3.LUT P2, RZ, R57, 0x20, RZ, 0xc0, !PT ;  /* 0x0000002039ff7812 */ /* 0x000fda000784c0ff */
[----:B------:R-:W-:Y:S05]  /*5a60*/  @!P2 BRA `(.L_x_1609) ;  /* 0x0000003c006ca947 */ /* 0x000fea0003800000 */
[----:B0-----:R0:W0:Y:S01]  /*5a70*/  LDS.128 R4, [R96+0x1a400] ;  /* 0x01a4000060047984 */ /* 0x0010220000000c00 */
[----:B----4-:R-:W-:Y:S01]  /*5a80*/  IADD3 R10, P2, R185, R101, RZ ;  /* 0x00000065b90a7210 */ /* 0x010fe20007f5e0ff */
[----:B------:R-:W-:Y:S04]  /*5a90*/  BSSY B1, `(.L_x_1630) ;  /* 0x000006b000017945 */ /* 0x000fe80003800000 */
[----:B---3--:R-:W-:Y:S01]  /*5aa0*/  IMAD.X R11, R99, 0x1, R198, P2 ;  /* 0x00000001630b7824 */ /* 0x008fe200010e06c6 */
[----:B------:R-:W-:-:S13]  /*5ab0*/  ISETP.GE.AND P2, PT, R196, R95, PT ;  /* 0x0000005fc400720c */ /* 0x000fda0003f46270 */
[----:B------:R-:W-:Y:S05]  /*5ac0*/  @P2 BRA `(.L_x_1631) ;  /* 0x00000004009c2947 */ /* 0x000fea0003800000 */
[----:B------:R-:W-:Y:S02]  /*5ad0*/  SHF.R.U32.HI R8, RZ, 0x8, R9 ;  /* 0x00000008ff087819 */ /* 0x000fe40000011609 */
[----:B--2---:R-:W-:Y:S02]  /*5ae0*/  SHF.R.U32.HI R14, RZ, 0x8, R29 ;  /* 0x00000008ff0e7819 */ /* 0x004fe4000001161d */
[----:B------:R-:W-:Y:S02]  /*5af0*/  LOP3.LUT R12, R9, 0xff0000ff, RZ, 0xc0, !PT ;  /* 0xff0000ff090c7812 */ /* 0x000fe400078ec0ff */
[----:B------:R-:W-:Y:S01]  /*5b00*/  SHF.R.U32.HI R15, RZ, 0x10, R9 ;  /* 0x00000010ff0f7819 */ /* 0x000fe20000011609 */
[----:B------:R-:W-:Y:S01]  /*5b10*/  IMAD.SHL.U32 R9, R8, 0x100, RZ ;  /* 0x0000010008097824 */ /* 0x000fe200078e00ff */
[----:B------:R-:W-:Y:S01]  /*5b20*/  SHF.R.U32.HI R28, RZ, 0x10, R29 ;  /* 0x00000010ff1c7819 */ /* 0x000fe2000001161d */
[----:B------:R-:W-:Y:S01]  /*5b30*/  IMAD.SHL.U32 R14, R14, 0x100, RZ ;  /* 0x000001000e0e7824 */ /* 0x000fe200078e00ff */
[----:B------:R-:W-:Y:S01]  /*5b40*/  LOP3.LUT R13, R29, 0xff0000ff, RZ, 0xc0, !PT ;  /* 0xff0000ff1d0d7812 */ /* 0x000fe200078ec0ff */
[----:B0-----:R-:W-:Y:S01]  /*5b50*/  IMAD.MOV.U32 R8, RZ, RZ, R4 ;  /* 0x000000ffff087224 */ /* 0x001fe200078e0004 */
[----:B------:R-:W-:Y:S01]  /*5b60*/  LOP3.LUT R9, R12, 0xff00, R9, 0xf8, !PT ;  /* 0x0000ff000c097812 */ /* 0x000fe200078ef809 */
[----:B------:R-:W-:Y:S01]  /*5b70*/  IMAD.U32 R28, R28, 0x10000, RZ ;  /* 0x000100001c1c7824 */ /* 0x000fe200078e00ff */
[----:B------:R-:W-:Y:S01]  /*5b80*/  LOP3.LUT R13, R13, 0xff00, R14, 0xf8, !PT ;  /* 0x0000ff000d0d7812 */ /* 0x000fe200078ef80e */
[----:B------:R-:W-:Y:S01]  /*5b90*/  IMAD.U32 R12, R15, 0x10000, RZ ;  /* 0x000100000f0c7824 */ /* 0x000fe200078e00ff */
[----:B------:R-:W-:-:S02]  /*5ba0*/  F2FP.F16.E4M3.UNPACK_B R4, R5 ;  /* 0x00000005ff04723e */ /* 0x000fc400020006ff */
[----:B------:R-:W-:Y:S02]  /*5bb0*/  F2FP.F16.E4M3.UNPACK_B R14, R102.H1 ;  /* 0x00000066ff0e723e */ /* 0x000fe400030006ff */
[----:B------:R-:W-:Y:S02]  /*5bc0*/  F2FP.F16.E4M3.UNPACK_B R5, R5.H1 ;  /* 0x00000005ff05723e */ /* 0x000fe400030006ff */
[----:B------:R-:W-:Y:S01]  /*5bd0*/  LOP3.LUT R30, R13, 0xff0000, R28, 0xf8, !PT ;  /* 0x00ff00000d1e7812 */ /* 0x000fe200078ef81c */
[--C-:B------:R-:W-:Y:S01]  /*5be0*/  HADD2.F32 R29, -RZ, R14.reuse.H1_H1 ;  /* 0x3000000eff1d7230 */ /* 0x100fe20000004100 */
[----:B------:R-:W-:Y:S01]  /*5bf0*/  F2FP.F16.E4M3.UNPACK_B R13, R100.H1 ;  /* 0x00000064ff0d723e */ /* 0x000fe200030006ff */
[----:B------:R-:W-:Y:S01]  /*5c00*/  HADD2.F32 R28, -RZ, R14.H0_H0 ;  /* 0x2000000eff1c7230 */ /* 0x000fe20000004100 */
[----:B------:R-:W-:Y:S01]  /*5c10*/  LOP3.LUT R15, R9, 0xff0000, R12, 0xf8, !PT ;  /* 0x00ff0000090f7812 */ /* 0x000fe200078ef80c */
[----:B------:R-:W-:Y:S01]  /*5c20*/  HADD2.F32 R12, -RZ, R5.H1_H1 ;  /* 0x30000005ff0c7230 */ /* 0x000fe20000004100 */
[----:B------:R-:W-:Y:S01]  /*5c30*/  F2FP.F16.E4M3.UNPACK_B R102, R102 ;  /* 0x00000066ff66723e */ /* 0x000fe200020006ff */
[----:B------:R-:W-:Y:S01]  /*5c40*/  HADD2.F32 R14, -RZ, R13.H0_H0 ;  /* 0x2000000dff0e7230 */ /* 0x000fe20000004100 */
[----:B------:R-:W-:Y:S01]  /*5c50*/  F2FP.F16.E4M3.UNPACK_B R100, R100 ;  /* 0x00000064ff64723e */ /* 0x000fe200020006ff */
[----:B------:R-:W-:-:S02]  /*5c60*/  HADD2.F32 R9, -RZ, R4.H1_H1 ;  /* 0x30000004ff097230 */ /* 0x000fc40000004100 */
[-C--:B------:R-:W-:Y:S01]  /*5c70*/  FMUL.FTZ R32, R12, R29.reuse ;  /* 0x0000001d0c207220 */ /* 0x080fe20000410000 */
[----:B------:R-:W-:Y:S02]  /*5c80*/  HADD2.F32 R5, -RZ, R5.H0_H0 ;  /* 0x20000005ff057230 */ /* 0x000fe40000004100 */
[----:B------:R-:W-:Y:S02]  /*5c90*/  HADD2.F32 R13, -RZ, R13.H1_H1 ;  /* 0x3000000dff0d7230 */ /* 0x000fe40000004100 */
[----:B------:R-:W-:Y:S01]  /*5ca0*/  FMUL.FTZ R31, R9, R28 ;  /* 0x0000001c091f7220 */ /* 0x000fe20000410000 */
[----:B------:R-:W-:Y:S02]  /*5cb0*/  HADD2.F32 R4, -RZ, R4.H0_H0 ;  /* 0x20000004ff047230 */ /* 0x000fe40000004100 */
[C---:B------:R-:W-:Y:S01]  /*5cc0*/  FMUL.FTZ R29, R5.reuse, R29 ;  /* 0x0000001d051d7220 */ /* 0x040fe20000410000 */
[-C--:B------:R-:W-:Y:S01]  /*5cd0*/  FFMA.FTZ R34, R5, R13.reuse, -R32 ;  /* 0x0000000d05227223 */ /* 0x080fe20000010820 */
[----:B------:R-:W-:Y:S01]  /*5ce0*/  F2FP.F16.E4M3.UNPACK_B R5, R8.H1 ;  /* 0x00000008ff05723e */ /* 0x000fe200030006ff */
[C---:B------:R-:W-:Y:S01]  /*5cf0*/  FMUL.FTZ R28, R4.reuse, R28 ;  /* 0x0000001c041c7220 */ /* 0x040fe20000410000 */
[----:B------:R-:W-:Y:S01]  /*5d00*/  FFMA.FTZ R4, R4, R14, -R31 ;  /* 0x0000000e04047223 */ /* 0x000fe2000001081f */
[----:B------:R-:W-:Y:S01]  /*5d10*/  FFMA.FTZ R37, R12, R13, R29 ;  /* 0x0000000d0c257223 */ /* 0x000fe2000001001d */
[----:B------:R-:W-:Y:S01]  /*5d20*/  F2FP.F16.E4M3.UNPACK_B R8, R8 ;  /* 0x00000008ff08723e */ /* 0x000fe200020006ff */
[----:B------:R-:W-:Y:S01]  /*5d30*/  FFMA.FTZ R35, R9, R14, R28 ;  /* 0x0000000e09237223 */ /* 0x000fe2000001001c */
[----:B------:R-:W-:-:S02]  /*5d40*/  HADD2.F32 R14, -RZ, R102.H1_H1 ;  /* 0x30000066ff0e7230 */ /* 0x000fc40000004100 */
[--C-:B------:R-:W-:Y:S01]  /*5d50*/  HADD2.F32 R9, -RZ, R5.reuse.H0_H0 ;  /* 0x20000005ff097230 */ /* 0x100fe20000004100 */
[----:B------:R-:W-:Y:S01]  /*5d60*/  F2FP.SATFINITE.E4M3.F32.PACK_AB_MERGE_C R39, R37, R34, RZ ;  /* 0x000000222527723e */ /* 0x000fe200048070ff */
[----:B------:R-:W-:Y:S02]  /*5d70*/  HADD2.F32 R12, -RZ, R5.H1_H1 ;  /* 0x30000005ff0c7230 */ /* 0x000fe40000004100 */
[----:B------:R-:W-:Y:S02]  /*5d80*/  HADD2.F32 R13, -RZ, R100.H1_H1 ;  /* 0x30000064ff0d7230 */ /* 0x000fe40000004100 */
[-C--:B------:R-:W-:Y:S01]  /*5d90*/  FMUL.FTZ R31, R9, R14.reuse ;  /* 0x0000000e091f7220 */ /* 0x080fe20000410000 */
[----:B------:R-:W-:Y:S02]  /*5da0*/  HADD2.F32 R102, -RZ, R102.H0_H0 ;  /* 0x20000066ff667230 */ /* 0x000fe40000004100 */
[----:B------:R-:W-:Y:S01]  /*5db0*/  FMUL.FTZ R28, R12, R14 ;  /* 0x0000000e0c1c7220 */ /* 0x000fe20000410000 */
[----:B------:R-:W-:-:S02]  /*5dc0*/  HADD2.F32 R5, -RZ, R8.H0_H0 ;  /* 0x20000008ff057230 */ /* 0x000fc40000004100 */
[-C--:B------:R-:W-:Y:S01]  /*5dd0*/  FFMA.FTZ R31, R12, R13.reuse, R31 ;  /* 0x0000000d0c1f7223 */ /* 0x080fe2000001001f */
[----:B------:R-:W-:Y:S02]  /*5de0*/  HADD2.F32 R8, -RZ, R8.H1_H1 ;  /* 0x30000008ff087230 */ /* 0x000fe40000004100 */
[----:B------:R-:W-:Y:S01]  /*5df0*/  FFMA.FTZ R28, R9, R13, -R28 ;  /* 0x0000000d091c7223 */ /* 0x000fe2000001081c */
[----:B------:R-:W-:Y:S02]  /*5e00*/  HADD2.F32 R100, -RZ, R100.H0_H0 ;  /* 0x20000064ff647230 */ /* 0x000fe40000004100 */
[-C--:B------:R-:W-:Y:S01]  /*5e10*/  FMUL.FTZ R29, R5, R102.reuse ;  /* 0x00000066051d7220 */ /* 0x080fe20000410000 */
[----:B------:R-:W-:Y:S01]  /*5e20*/  F2FP.F16.E4M3.UNPACK_B R13, R15.H1 ;  /* 0x0000000fff0d723e */ /* 0x000fe200030006ff */
[C---:B------:R-:W-:Y:S01]  /*5e30*/  FMUL.FTZ R14, R8.reuse, R102 ;  /* 0x00000066080e7220 */ /* 0x040fe20000410000 */
[----:B------:R-:W-:Y:S01]  /*5e40*/  F2FP.SATFINITE.E4M3.F32.PACK_AB_MERGE_C R38, R31, R28, RZ ;  /* 0x0000001c1f26723e */ /* 0x000fe200048070ff */
[-C--:B------:R-:W-:Y:S01]  /*5e50*/  FFMA.FTZ R33, R8, R100.reuse, R29 ;  /* 0x0000006408217223 */ /* 0x080fe2000001001d */
[----:B------:R-:W-:Y:S01]  /*5e60*/  F2FP.F16.E4M3.UNPACK_B R8, R7.H1 ;  /* 0x00000007ff08723e */ /* 0x000fe200030006ff */
[----:B------:R-:W-:Y:S01]  /*5e70*/  FFMA.FTZ R32, R5, R100, -R14 ;  /* 0x0000006405207223 */ /* 0x000fe2000001080e */
[----:B------:R-:W-:Y:S01]  /*5e80*/  F2FP.F16.E4M3.UNPACK_B R28, R30.H1 ;  /* 0x0000001eff1c723e */ /* 0x000fe200030006ff */
        /* <DEDUP_REMOVED lines=17> */
[----:B------:R-:W-:Y:S01]  /*5fa0*/  FMUL.FTZ R29, R5, R29 ;  /* 0x0000001d051d7220 */ /* 0x000fe20000410000 */
[----:B------:R-:W-:-:S02]  /*5fb0*/  HADD2.F32 R28, -RZ, R28.H0_H0 ;  /* 0x2000001cff1c7230 */ /* 0x000fc40000004100 */
[-C--:B------:R-:W-:Y:S01]  /*5fc0*/  FFMA.FTZ R34, R5, R9.reuse, -R34 ;  /* 0x0000000905227223 */ /* 0x080fe20000010822 */
[----:B------:R-:W-:Y:S02]  /*5fd0*/  HADD2.F32 R30, -RZ, R30.H0_H0 ;  /* 0x2000001eff1e7230 */ /* 0x000fe40000004100 */
[----:B------:R-:W-:Y:S01]  /*5fe0*/  FFMA.FTZ R29, R8, R9, R29 ;  /* 0x00000009081d7223 */ /* 0x000fe2000001001d */
[--C-:B------:R-:W-:Y:S02]  /*5ff0*/  HADD2.F32 R8, -RZ, R7.reuse.H0_H0 ;  /* 0x20000007ff087230 */ /* 0x100fe40000004100 */
[----:B------:R-:W-:Y:S01]  /*6000*/  FFMA.FTZ R37, R12, R14, R31 ;  /* 0x0000000e0c257223 */ /* 0x000fe2000001001f */
[----:B------:R-:W-:Y:S02]  /*6010*/  HADD2.F32 R7, -RZ, R7.H1_H1 ;  /* 0x30000007ff077230 */ /* 0x000fe40000004100 */
[--C-:B------:R-:W-:Y:S01]  /*6020*/  HADD2.F32 R5, -RZ, R6.reuse.H0_H0 ;  /* 0x20000006ff057230 */ /* 0x100fe20000004100 */
[----:B------:R-:W-:Y:S01]  /*6030*/  F2FP.SATFINITE.E4M3.F32.PACK_AB_MERGE_C R29, R29, R34, RZ ;  /* 0x000000221d1d723e */ /* 0x000fe200048070ff */
[----:B------:R-:W-:-:S02]  /*6040*/  HADD2.F32 R6, -RZ, R6.H1_H1 ;  /* 0x30000006ff067230 */ /* 0x000fc40000004100 */
        /* <DEDUP_REMOVED lines=15> */
.L_x_1631:
[----:B------:R-:W-:Y:S05]  /*6140*/  BSYNC B1 ;  /* 0x0000000000017941 */ /* 0x000fea0003800000 */
.L_x_1630:
[----:B0-----:R0:W-:Y:S01]  /*6150*/  ST.E.128 desc[UR42][R10.64], R4 ;  /* 0x000000040a007985 */ /* 0x0011e2000c101d2a */
[----:B------:R-:W-:Y:S05]  /*6160*/  BRA `(.L_x_1609) ;  /* 0x0000003400ac7947 */ /* 0x000fea0003800000 */
.L_x_1602:
        /* <DEDUP_REMOVED lines=42> */
.L_x_1633:
[----:B------:R-:W-:Y:S05]  /*6410*/  BSYNC B1 ;  /* 0x0000000000017941 */ /* 0x000fea0003800000 */
.L_x_1632:
        /* <DEDUP_REMOVED lines=16> */
.L_x_1634:
[----:B------:R-:W-:Y:S01]  /*6520*/  IMAD R83, R17, 0x8, R16 ;  /* 0x0000000811537824 */ /* 0x000fe200078e0210 */
[----:B------:R-:W-:Y:S01]  /*6530*/  SHF.L.U32 R94, R174, 0x1f, RZ ;  /* 0x0000001fae5e7819 */ /* 0x000fe200000006ff */
[----:B------:R-:W-:Y:S03]  /*6540*/  BSSY B1, `(.L_x_1635) ;  /* 0x0000003000017945 */ /* 0x000fe60003800000 */
[----:B------:R-:W1:Y:S02]  /*6550*/  SYNCS.PHASECHK.TRANS64.TRYWAIT P4, [R83+URZ+0x22890], R94 ;  /* 0x0228905e530075a7 */ /* 0x000e64000808017f */
[----:B-1----:R-:W-:Y:S05]  /*6560*/  @!P4 BRA `(.L_x_1636) ;  /* 0x000002600078c947 */ /* 0x002fea0003800000 */
.L_x_1988:
[----:B------:R-:W-:Y:S05]  /*6570*/  BSYNC B1 ;  /* 0x0000000000017941 */ /* 0x000fea0003800000 */
.L_x_1635:
[----:B------:R-:W-:-:S03]  /*6580*/  UMOV UR4, 0xffffffff ;  /* 0xffffffff00047882 */ /* 0x000fc60000000000 */
[----:B------:R-:W-:Y:S05]  /*6590*/  BRA.DIV UR4, `(.L_x_1637) ;  /* 0x0000026204807947 */ /* 0x000fea000b800000 */
[----:B------:R2:W3:Y:S04]  /*65a0*/  SHFL.IDX PT, R99, R14, RZ, 0x1e1f ;  /* 0x001e1fff0e637589 */ /* 0x0004e800000e0000 */
[----:B------:R2:W4:Y:S02]  /*65b0*/  SHFL.IDX PT, R101, R98, RZ, 0x1e1f ;  /* 0x001e1fff62657589 */ /* 0x00052400000e0000 */
.L_x_1992:
[----:B------:R-:W-:Y:S05]  /*65c0*/  @P2 BRA `(.L_x_1609) ;  /* 0x0000003000942947 */ /* 0x000fea0003800000 */
[----:B--2---:R-:W2:Y:S01]  /*65d0*/  LDC R98, c[0x0][0x2f4] ;  /* 0x0000bd00ff627b82 */ /* 0x004ea20000000800 */
[----:B------:R-:W-:Y:S01]  /*65e0*/  ISETP.NE.AND P2, PT, R54, RZ, PT ;  /* 0x000000ff3600720c */ /* 0x000fe20003f45270 */
[----:B------:R-:W-:Y:S01]  /*65f0*/  BSSY B1, `(.L_x_1638) ;  /* 0x00000f5000017945 */ /* 0x000fe20003800000 */
[----:B--2---:R-:W-:-:S11]  /*6600*/  IMAD.IADD R110, R98, 0x1, -R65 ;  /* 0x00000001626e7824 */ /* 0x004fd600078e0a41 */
[----:B------:R-:W-:Y:S05]  /*6610*/  @!P2 BRA `(.L_x_1639) ;  /* 0x0000000c00c8a947 */ /* 0x000fea0003800000 */
[----:B------:R-:W-:Y:S01]  /*6620*/  SEL R8, R65, R110, !P0 ;  /* 0x0000006e41087207 */ /* 0x000fe20004000000 */
[----:B------:R-:W-:Y:S01]  /*6630*/  BSSY B2, `(.L_x_1640) ;  /* 0x00000ee000027945 */ /* 0x000fe20003800000 */
[C---:B----4-:R-:W-:Y:S02]  /*6640*/  IADD3 R92, P2, R59.reuse, R101, RZ ;  /* 0x000000653b5c7210 */ /* 0x050fe40007f5e0ff */
[----:B------:R-:W-:Y:S02]  /*6650*/  SHF.R.S32.HI R9, RZ, 0x1f, R8 ;  /* 0x0000001fff097819 */ /* 0x000fe40000011408 */
[----:B---3--:R-:W-:Y:S02]  /*6660*/  LEA.HI.X.SX32 R93, R59, R99, 0x1, P2 ;  /* 0x000000633b5d7211 */ /* 0x008fe400010f0eff */
[----:B------:R-:W-:-:S04]  /*6670*/  LEA.HI R9, R9, R8, RZ, 0x5 ;  /* 0x0000000809097211 */ /* 0x000fc800078f28ff */
[----:B------:R-:W-:-:S04]  /*6680*/  SHF.R.S32.HI R8, RZ, 0x5, R9 ;  /* 0x00000005ff087819 */ /* 0x000fc80000011409 */
[----:B------:R-:W-:-:S04]  /*6690*/  LEA.HI.SX32 R8, R77, R8, 0x1c ;  /* 0x000000084d087211 */ /* 0x000fc800078fe2ff */
[----:B0-----:R-:W-:Y:S01]  /*66a0*/  SHF.R.S32.HI R11, RZ, 0x1f, R8 ;  /* 0x0000001fff0b7819 */ /* 0x001fe20000011408 */
[----:B------:R-:W-:-:S03]  /*66b0*/  IMAD.SHL.U32 R9, R8, 0x10, RZ ;  /* 0x0000001008097824 */ /* 0x000fc600078e00ff */
[----:B------:R-:W-:Y:S02]  /*66c0*/  LEA.HI R11, R11, R8, RZ, 0x2 ;  /* 0x000000080b0b7211 */ /* 0x000fe400078f10ff */
[----:B------:R-:W-:Y:S02]  /*66d0*/  ISETP.GE.AND P2, PT, R9, R98, PT ;  /* 0x000000620900720c */ /* 0x000fe40003f46270 */
[----:B------:R-:W-:Y:S01]  /*66e0*/  LOP3.LUT R8, R180, 0x30, R9, 0xf8, !PT ;  /* 0x00000030b4087812 */ /* 0x000fe200078ef809 */
[----:B------:R-:W-:-:S03]  /*66f0*/  IMAD.SHL.U32 R11, R11, 0x800, RZ ;  /* 0x000008000b0b7824 */ /* 0x000fc600078e00ff */
[----:B------:R-:W-:Y:S02]  /*6700*/  LOP3.LUT R8, R8, R181, RZ, 0x3c, !PT ;  /* 0x000000b508087212 */ /* 0x000fe400078e3cff */
[----:B------:R-:W-:-:S04]  /*6710*/  LOP3.LUT R11, R11, 0xffffe000, RZ, 0xc0, !PT ;  /* 0xffffe0000b0b7812 */ /* 0x000fc800078ec0ff */
[----:B------:R-:W-:Y:S02]  /*6720*/  IADD3 R8, R8, R11, R182 ;  /* 0x0000000b08087210 */ /* 0x000fe40007ffe0b6 */
[----:B------:R-:W-:-:S03]  /*6730*/  @!P2 IADD3 R96, P4, R101, R9, RZ ;  /* 0x000000096560a210 */ /* 0x000fc60007f9e0ff */
[----:B------:R-:W-:Y:S01]  /*6740*/  IMAD R11, R17, 0x6000, R8 ;  /* 0x00006000110b7824 */ /* 0x000fe200078e0208 */
[----:B------:R-:W-:Y:S01]  /*6750*/  @!P2 LEA.HI.X.SX32 R97, R9, R99, 0x1, P4 ;  /* 0x000000630961a211 */ /* 0x000fe200020f0eff */
[----:B------:R-:W-:Y:S01]  /*6760*/  IMAD R9, R17, 0x6000, R74 ;  /* 0x0000600011097824 */ /* 0x000fe200078e024a */
[----:B------:R-:W-:Y:S01]  /*6770*/  ISETP.GE.AND P4, PT, R18, R95, PT ;  /* 0x0000005f1200720c */ /* 0x000fe20003f86270 */
[C---:B------:R-:W-:Y:S02]  /*6780*/  IMAD.IADD R12, R16.reuse, 0x1, R11 ;  /* 0x00000001100c7824 */ /* 0x040fe400078e020b */
[----:B------:R-:W-:-:S04]  /*6790*/  IMAD.IADD R9, R16, 0x1, R9 ;  /* 0x0000000110097824 */ /* 0x000fc800078e0209 */
[----:B------:R-:W0:Y:S04]  /*67a0*/  LDS.128 R12, [R12+0x16400] ;  /* 0x016400000c0c7984 */ /* 0x000e280000000c00 */
[----:B------:R-:W2:Y:S02]  /*67b0*/  LDS.128 R8, [R9+0x16400] ;  /* 0x0164000009087984 */ /* 0x000ea40000000c00 */
[----:B------:R-:W-:Y:S05]  /*67c0*/  @P4 BRA `(.L_x_1641) ;  /* 0x0000000c00504947 */ /* 0x000fea0003800000 */
[----:B------:R-:W-:Y:S01]  /*67d0*/  SHF.R.U32.HI R34, RZ, 0x8, R33 ;  /* 0x00000008ff227819 */ /* 0x000fe20000011621 */
[----:B--2---:R-:W-:Y:S01]  /*67e0*/  IMAD.MOV.U32 R44, RZ, RZ, R8 ;  /* 0x000000ffff2c7224 */ /* 0x004fe200078e0008 */
[----:B------:R-:W-:Y:S02]  /*67f0*/  SHF.R.U32.HI R114, RZ, 0x8, R45 ;  /* 0x00000008ff727819 */ /* 0x000fe4000001162d */
[----:B------:R-:W-:Y:S01]  /*6800*/  SHF.R.U32.HI R120, RZ, 0x10, R33 ;  /* 0x00000010ff787819 */ /* 0x000fe20000011621 */
[----:B------:R-:W-:Y:S01]  /*6810*/  IMAD.SHL.U32 R8, R34, 0x100, RZ ;  /* 0x0000010022087824 */ /* 0x000fe200078e00ff */
[----:B------:R-:W-:Y:S01]  /*6820*/  SHF.R.U32.HI R32, RZ, 0x10, R45 ;  /* 0x00000010ff207819 */ /* 0x000fe2000001162d */
[----:B------:R-:W-:Y:S01]  /*6830*/  IMAD.MOV.U32 R34, RZ, RZ, R10 ;  /* 0x000000ffff227224 */ /* 0x000fe200078e000a */
[----:B------:R-:W-:Y:S01]  /*6840*/  LOP3.LUT R119, R45, 0xff0000ff, RZ, 0xc0, !PT ;  /* 0xff0000ff2d777812 */ /* 0x000fe200078ec0ff */
[----:B------:R-:W-:Y:S01]  /*6850*/  IMAD.SHL.U32 R10, R114, 0x100, RZ ;  /* 0x00000100720a7824 */ /* 0x000fe200078e00ff */
[----:B------:R-:W-:Y:S01]  /*6860*/  SHF.R.U32.HI R46, RZ, 0x8, R47 ;  /* 0x00000008ff2e7819 */ /* 0x000fe2000001162f */
[----:B0-----:R-:W-:Y:S01]  /*6870*/  IMAD.MOV.U32 R45, RZ, RZ, R12 ;  /* 0x000000ffff2d7224 */ /* 0x001fe200078e000c */
[----:B------:R-:W-:Y:S01]  /*6880*/  LOP3.LUT R115, R33, 0xff0000ff, RZ, 0xc0, !PT ;  /* 0xff0000ff21737812 */ /* 0x000fe200078ec0ff */
[----:B------:R-:W-:Y:S01]  /*6890*/  IMAD.U32 R12, R120, 0x10000, RZ ;  /* 0x00010000780c7824 */ /* 0x000fe200078e00ff */
[----:B------:R-:W-:-:S02]  /*68a0*/  SHF.R.U32.HI R118, RZ, 0x10, R35 ;  /* 0x00000010ff767819 */ /* 0x000fc40000011623 */
[----:B------:R-:W-:Y:S02]  /*68b0*/  SHF.R.U32.HI R116, RZ, 0x8, R35 ;  /* 0x00000008ff747819 */ /* 0x000fe40000011623 */
[----:B------:R-:W-:Y:S01]  /*68c0*/  LOP3.LUT R117, R35, 0xff0000ff, RZ, 0xc0, !PT ;  /* 0xff0000ff23757812 */ /* 0x000fe200078ec0ff */
[----:B------:R-:W-:Y:S01]  /*68d0*/  IMAD.MOV.U32 R35, RZ, RZ, R14 ;  /* 0x000000ffff237224 */ /* 0x000fe200078e000e */
[----:B------:R-:W-:Y:S01]  /*68e0*/  SHF.R.U32.HI R33, RZ, 0x10, R47 ;  /* 0x00000010ff217819 */ /* 0x000fe2000001162f */
[----:B------:R-:W-:Y:S01]  /*68f0*/  IMAD.SHL.U32 R14, R46, 0x100, RZ ;  /* 0x000001002e0e7824 */ /* 0x000fe200078e00ff */
[----:B------:R-:W-:Y:S02]  /*6900*/  LOP3.LUT R121, R119, 0xff00, R10, 0xf8, !PT ;  /* 0x0000ff0077797812 */ /* 0x000fe400078ef80a */
[----:B------:R-:W-:Y:S01]  /*6910*/  LOP3.LUT R47, R47, 0xff0000ff, RZ, 0xc0, !PT ;  /* 0xff0000ff2f2f7812 */ /* 0x000fe200078ec0ff */
[----:B------:R-:W-:Y:S01]  /*6920*/  IMAD.U32 R33, R33, 0x10000, RZ ;  /* 0x0001000021217824 */ /* 0x000fe200078e00ff */
[----:B------:R-:W-:Y:S01]  /*6930*/  LOP3.LUT R115, R115, 0xff00, R8, 0xf8, !PT ;  /* 0x0000ff0073737812 */ /* 0x000fe200078ef808 */
[----:B------:R-:W-:Y:S01]  /*6940*/  IMAD.SHL.U32 R8, R116, 0x100, RZ ;  /* 0x0000010074087824 */ /* 0x000fe200078e00ff */
[----:B------:R-:W-:-:S02]  /*6950*/  F2FP.F16.E4M3.UNPACK_B R119, R113.H1 ;  /* 0x00000071ff77723e */ /* 0x000fc400030006ff */
[----:B------:R-:W-:Y:S02]  /*6960*/  F2FP.F16.E4M3.UNPACK_B R114, R45.H1 ;  /* 0x0000002dff72723e */ /* 0x000fe400030006ff */
[----:B------:R-:W-:Y:S01]  /*6970*/  F2FP.F16.E4M3.UNPACK_B R46, R44.H1 ;  /* 0x0000002cff2e723e */ /* 0x000fe200030006ff */
[----:B------:R-:W-:Y:S01]  /*6980*/  HADD2.F32 R10, -RZ, R119.H0_H0 ;  /* 0x20000077ff0a7230 */ /* 0x000fe20000004100 */
[----:B------:R-:W-:Y:S01]  /*6990*/  LOP3.LUT R120, R47, 0xff00, R14, 0xf8, !PT ;  /* 0x0000ff002f787812 */ /* 0x000fe200078ef80e */
[----:B------:R-:W-:Y:S01]  /*69a0*/  IMAD.U32 R14, R32, 0x10000, RZ ;  /* 0x00010000200e7824 */ /* 0x000fe200078e00ff */
[----:B------:R-:W-:Y:S01]  /*69b0*/  LOP3.LUT R12, R115, 0xff0000, R12, 0xf8, !PT ;  /* 0x00ff0000730c7812 */ /* 0x000fe200078ef80c */
[----:B------:R-:W-:Y:S01]  /*69c0*/  HADD2.F32 R115, -RZ, R114.H0_H0 ;  /* 0x20000072ff737230 */ /* 0x000fe20000004100 */
[----:B------:R-:W-:Y:S01]  /*69d0*/  F2FP.F16.E4M3.UNPACK_B R116, R112.H1 ;  /* 0x00000070ff74723e */ /* 0x000fe200030006ff */
[----:B------:R-:W-:Y:S01]  /*69e0*/  HADD2.F32 R47, -RZ, R46.H0_H0 ;  /* 0x2000002eff2f7230 */ /* 0x000fe20000004100 */
[----:B------:R-:W-:Y:S01]  /*69f0*/  LOP3.LUT R117, R117, 0xff00, R8, 0xf8, !PT ;  /* 0x0000ff0075757812 */ /* 0x000fe200078ef808 */
[----:B------:R-:W-:-:S02]  /*6a00*/  IMAD.U32 R8, R118, 0x10000, RZ ;  /* 0x0001000076087824 */ /* 0x000fc400078e00ff */
[-C--:B------:R-:W-:Y:S01]  /*6a10*/  FMUL.FTZ R32, R115, R10.reuse ;  /* 0x0000000a73207220 */ /* 0x080fe20000410000 */
[----:B------:R-:W-:Y:S02]  /*6a20*/  HADD2.F32 R118, -RZ, R116.H0_H0 ;  /* 0x20000074ff767230 */ /* 0x000fe40000004100 */
        /* <DEDUP_REMOVED lines=9> */
[----:B------:R-:W-:Y:S01]  /*6ac0*/  F2FP.F16.E4M3.UNPACK_B R116, R112 ;  /* 0x00000070ff74723e */ /* 0x000fe200020006ff */
[----:B------:R-:W-:Y:S01]  /*6ad0*/  HADD2.F32 R115, -RZ, R114.H1_H1 ;  /* 0x30000072ff737230 */ /* 0x000fe20000004100 */
[----:B------:R-:W-:Y:S01]  /*6ae0*/  F2FP.F16.E4M3.UNPACK_B R113, R45 ;  /* 0x0000002dff71723e */ /* 0x000fe200020006ff */
[----:B------:R-:W-:Y:S01]  /*6af0*/  HADD2.F32 R119, -RZ, R118.H0_H0 ;  /* 0x20000076ff777230 */ /* 0x000fe20000004100 */
[----:B------:R-:W-:Y:S01]  /*6b00*/  F2FP.F16.E4M3.UNPACK_B R112, R44 ;  /* 0x0000002cff70723e */ /* 0x000fe200020006ff */
[-C--:B------:R-:W-:Y:S01]  /*6b10*/  FMUL.FTZ R44, R46, R47.reuse ;  /* 0x0000002f2e2c7220 */ /* 0x080fe20000410000 */
[----:B------:R-:W-:Y:S01]  /*6b20*/  FMUL.FTZ R45, R115, R47 ;  /* 0x0000002f732d7220 */ /* 0x000fe20000410000 */
[----:B------:R-:W-:Y:S01]  /*6b30*/  HADD2.F32 R114, -RZ, R113.H0_H0 ;  /* 0x20000071ff727230 */ /* 0x000fe20000004100 */
[----:B------:R-:W-:Y:S01]  /*6b40*/  LOP3.LUT R14, R121, 0xff0000, R14, 0xf8, !PT ;  /* 0x00ff0000790e7812 */ /* 0x000fe200078ef80e */
[----:B------:R-:W-:-:S02]  /*6b50*/  HADD2.F32 R47, -RZ, R112.H0_H0 ;  /* 0x20000070ff2f7230 */ /* 0x000fc40000004100 */
[----:B------:R-:W-:Y:S01]  /*6b60*/  FFMA.FTZ R45, R46, R117, -R45 ;  /* 0x000000752e2d7223 */ /* 0x000fe2000001082d */
[----:B------:R-:W-:Y:S02]  /*6b70*/  HADD2.F32 R46, -RZ, R116.H0_H0 ;  /* 0x20000074ff2e7230 */ /* 0x000fe40000004100 */
[-C--:B------:R-:W-:Y:S01]  /*6b80*/  FMUL.FTZ R120, R114, R119.reuse ;  /* 0x0000007772787220 */ /* 0x080fe20000410000 */
[----:B------:R-:W-:Y:S02]  /*6b90*/  HADD2.F32 R118, -RZ, R118.H1_H1 ;  /* 0x30000076ff767230 */ /* 0x000fe40000004100 */
[----:B------:R-:W-:Y:S01]  /*6ba0*/  FMUL.FTZ R119, R47, R119 ;  /* 0x000000772f777220 */ /* 0x000fe20000410000 */
[----:B------:R-:W-:Y:S02]  /*6bb0*/  HADD2.F32 R113, -RZ, R113.H1_H1 ;  /* 0x30000071ff717230 */ /* 0x000fe40000004100 */
[----:B------:R-:W-:Y:S01]  /*6bc0*/  FFMA.FTZ R44, R115, R117, R44 ;  /* 0x00000075732c7223 */ /* 0x000fe2000001002c */
[----:B------:R-:W-:-:S02]  /*6bd0*/  HADD2.F32 R112, -RZ, R112.H1_H1 ;  /* 0x30000070ff707230 */ /* 0x000fc40000004100 */
[-C--:B------:R-:W-:Y:S01]  /*6be0*/  FFMA.FTZ R47, R47, R46.reuse, -R120 ;  /* 0x0000002e2f2f7223 */ /* 0x080fe20000010878 */
[----:B------:R-:W-:Y:S02]  /*6bf0*/  HADD2.F32 R115, -RZ, R116.H1_H1 ;  /* 0x30000074ff737230 */ /* 0x000fe40000004100 */
[----:B------:R-:W-:Y:S01]  /*6c00*/  FFMA.FTZ R46, R114, R46, R119 ;  /* 0x0000002e722e7223 */ /* 0x000fe20000010077 */
[-C--:B------:R-:W-:Y:S01]  /*6c10*/  FMUL.FTZ R117, R113, R118.reuse ;  /* 0x0000007671757220 */ /* 0x080fe20000410000 */
[----:B------:R-:W-:Y:S01]  /*6c20*/  F2FP.F16.E4M3.UNPACK_B R120, R109.H1 ;  /* 0x0000006dff78723e */ /* 0x000fe200030006ff */
[C---:B------:R-:W-:Y:S01]  /*6c30*/  FMUL.FTZ R118, R112.reuse, R118 ;  /* 0x0000007670767220 */ /* 0x040fe20000410000 */
[----:B------:R-:W-:Y:S01]  /*6c40*/  F2FP.F16.E4M3.UNPACK_B R116, R35.H1 ;  /* 0x00000023ff74723e */ /* 0x000fe200030006ff */
[----:B------:R-:W-:Y:S01]  /*6c50*/  FFMA.FTZ R112, R112, R115, -R117 ;  /* 0x0000007370707223 */ /* 0x000fe20000010875 */
[----:B------:R-:W-:Y:S01]  /*6c60*/  F2FP.F16.E4M3.UNPACK_B R114, R34.H1 ;  /* 0x00000022ff72723e */ /* 0x000fe200030006ff */
[----:B------:R-:W-:Y:S01]  /*6c70*/  HADD2.F32 R122, -RZ, R120.H0_H0 ;  /* 0x20000078ff7a7230 */ /* 0x000fe20000004100 */
[----:B------:R-:W-:Y:S01]  /*6c80*/  F2FP.F16.E4M3.UNPACK_B R119, R111.H1 ;  /* 0x0000006fff77723e */ /* 0x000fe200030006ff */
[----:B------:R-:W-:-:S02]  /*6c90*/  HADD2.F32 R117, -RZ, R116.H0_H0 ;  /* 0x20000074ff757230 */ /* 0x000fc40000004100 */
[----:B------:R-:W-:Y:S01]  /*6ca0*/  FFMA.FTZ R113, R113, R115, R118 ;  /* 0x0000007371717223 */ /* 0x000fe20000010076 */
[----:B------:R-:W-:Y:S01]  /*6cb0*/  HADD2.F32 R115, -RZ, R114.H0_H0 ;  /* 0x20000072ff737230 */ /* 0x000fe20000004100 */
[----:B------:R-:W-:Y:S01]  /*6cc0*/  F2FP.F16.E4M3.UNPACK_B R34, R34 ;  /* 0x00000022ff22723e */ /* 0x000fe200020006ff */
[----:B------:R-:W-:Y:S02]  /*6cd0*/  HADD2.F32 R121, -RZ, R120.H1_H1 ;  /* 0x30000078ff797230 */ /* 0x000fe40000004100 */
[-C--:B------:R-:W-:Y:S01]  /*6ce0*/  FMUL.FTZ R124, R117, R122.reuse ;  /* 0x0000007a757c7220 */ /* 0x080fe20000410000 */
[----:B------:R-:W-:Y:S02]  /*6cf0*/  HADD2.F32 R120, -RZ, R119.H0_H0 ;  /* 0x20000077ff787230 */ /* 0x000fe40000004100 */
[----:B------:R-:W-:Y:S01]  /*6d00*/  FMUL.FTZ R122, R115, R122 ;  /* 0x0000007a737a7220 */ /* 0x000fe20000410000 */
[----:B------:R-:W-:Y:S01]  /*6d10*/  HADD2.F32 R118, -RZ, R116.H1_H1 ;  /* 0x30000074ff767230 */ /* 0x000fe20000004100 */
[----:B------:R-:W-:Y:S01]  /*6d20*/  F2FP.SATFINITE.E4M3.F32.PACK_AB_MERGE_C R32, R45, R32, RZ ;  /* 0x000000202d20723e */ /* 0x000fe200048070ff */
[----:B------:R-:W-:-:S02]  /*6d30*/  HADD2.F32 R116, -RZ, R114.H1_H1 ;  /* 0x30000072ff747230 */ /* 0x000fc40000004100 */
[-C--:B------:R-:W-:Y:S01]  /*6d40*/  FFMA.FTZ R114, R115, R120.reuse, -R124 ;  /* 0x0000007873727223 */ /* 0x080fe2000001087c */
[----:B------:R-:W-:Y:S02]  /*6d50*/  HADD2.F32 R119, -RZ, R119.H1_H1 ;  /* 0x30000077ff777230 */ /* 0x000fe40000004100 */
[----:B------:R-:W-:Y:S01]  /*6d60*/  FFMA.FTZ R115, R117, R120, R122 ;  /* 0x0000007875737223 */ /* 0x000fe2000001007a */
[----:B------:R-:W-:Y:S01]  /*6d70*/  FMUL.FTZ R123, R118, R121 ;  /* 0x00000079767b7220 */ /* 0x000fe20000410000 */
[----:B------:R-:W-:Y:S01]  /*6d80*/  F2FP.F16.E4M3.UNPACK_B R117, R109 ;  /* 0x0000006dff75723e */ /* 0x000fe200020006ff */
[C---:B------:R-:W-:Y:S01]  /*6d90*/  FMUL.FTZ R121, R116.reuse, R121 ;  /* 0x0000007974797220 */ /* 0x040fe20000410000 */
[----:B------:R-:W-:Y:S01]  /*6da0*/  F2FP.F16.E4M3.UNPACK_B R109, R35 ;  /* 0x00000023ff6d723e */ /* 0x000fe200020006ff */
[----:B------:R-:W-:Y:S01]  /*6db0*/  FFMA.FTZ R123, R116, R119, -R123 ;  /* 0x00000077747b7223 */ /* 0x000fe2000001087b */
[----:B------:R-:W-:Y:S01]  /*6dc0*/  F2FP.F16.E4M3.UNPACK_B R116, R111 ;  /* 0x0000006fff74723e */ /* 0x000fe200020006ff */
[----:B------:R-:W-:-:S02]  /*6dd0*/  HADD2.F32 R120, -RZ, R117.H0_H0 ;  /* 0x20000075ff787230 */ /* 0x000fc40000004100 */
[----:B------:R-:W-:Y:S01]  /*6de0*/  FFMA.FTZ R126, R118, R119, R121 ;  /* 0x00000077767e7223 */ /* 0x000fe20000010079 */
[----:B------:R-:W-:Y:S01]  /*6df0*/  HADD2.F32 R111, -RZ, R109.H0_H0 ;  /* 0x2000006dff6f7230 */ /* 0x000fe20000004100 */
[----:B------:R-:W-:Y:S01]  /*6e00*/  F2FP.F16.E4M3.UNPACK_B R45, R9 ;  /* 0x00000009ff2d723e */ /* 0x000fe200020006ff */
[--C-:B------:R-:W-:Y:S02]  /*6e10*/  HADD2.F32 R35, -RZ, R34.reuse.H0_H0 ;  /* 0x20000022ff237230 */ /* 0x100fe40000004100 */
[----:B------:R-:W-:Y:S02]  /*6e20*/  HADD2.F32 R117, -RZ, R117.H1_H1 ;  /* 0x30000075ff757230 */ /* 0x000fe40000004100 */
[-C--:B------:R-:W-:Y:S01]  /*6e30*/  FMUL.FTZ R122, R111, R120.reuse ;  /* 0x000000786f7a7220 */ /* 0x080fe20000410000 */
[----:B------:R-:W-:Y:S02]  /*6e40*/  HADD2.F32 R34, -RZ, R34.H1_H1 ;  /* 0x30000022ff227230 */ /* 0x000fe40000004100 */
[----:B------:R-:W-:Y:S01]  /*6e50*/  FMUL.FTZ R120, R35, R120 ;  /* 0x0000007823787220 */ /* 0x000fe20000410000 */
[----:B------:R-:W-:Y:S01]  /*6e60*/  HADD2.F32 R109, -RZ, R109.H1_H1 ;  /* 0x3000006dff6d7230 */ /* 0x000fe20000004100 */
[----:B------:R-:W-:Y:S01]  /*6e70*/  F2FP.SATFINITE.E4M3.F32.PACK_AB_MERGE_C R126, R126, R115, RZ ;  /* 0x000000737e7e723e */ /* 0x000fe200048070ff */
[----:B------:R-:W-:-:S02]  /*6e80*/  HADD2.F32 R118, -RZ, R116.H0_H0 ;  /* 0x20000074ff767230 */ /* 0x000fc40000004100 */
[CC--:B------:R-:W-:Y:S01]  /*6e90*/  FMUL.FTZ R124, R34.reuse, R117.reuse ;  /* 0x00000075227c7220 */ /* 0x0c0fe20000410000 */
[----:B------:R-:W-:Y:S02]  /*6ea0*/  HADD2.F32 R116, -RZ, R116.H1_H1 ;  /* 0x30000074ff747230 */ /* 0x000fe40000004100 */
[----:B------:R-:W-:Y:S01]  /*6eb0*/  FMUL.FTZ R119, R109, R117 ;  /* 0x000000756d777220 */ /* 0x000fe20000410000 */
[-C--:B------:R-:W-:Y:S01]  /*6ec0*/  FFMA.FTZ R122, R35, R118.reuse, -R122 ;  /* 0x00000076237a7223 */ /* 0x080fe2000001087a */
[----:B------:R-:W-:Y:S02]  /*6ed0*/  FFMA.FTZ R120, R111, R118, R120 ;  /* 0x000000766f787223 */ /* 0x000fe40000010078 */
[-C--:B------:R-:W-:Y:S01]  /*6ee0*/  FFMA.FTZ R119, R34, R116.reuse, -R119 ;  /* 0x0000007422777223 */ /* 0x080fe20000010877 */
[----:B------:R-:W-:Y:S01]  /*6ef0*/  FFMA.FTZ R111, R109, R116, R124 ;  /* 0x000000746d6f7223 */ /* 0x000fe2000001007c */
[----:B------:R-:W-:Y:S02]  /*6f00*/  F2FP.SATFINITE.E4M3.F32.PACK_AB_MERGE_C R35, R112, R47, R32 ;  /* 0x0000002f7023723e */ /* 0x000fe40004807020 */
[----:B------:R-:W-:Y:S01]  /*6f10*/  F2FP.SATFINITE.E4M3.F32.PACK_AB_MERGE_C R34, R44, R33, RZ ;  /* 0x000000212c22723e */ /* 0x000fe200048070ff */
[----:B------:R-:W-:Y:S01]  /*6f20*/  HADD2.F32 R44, -RZ, R45.H0_H0 ;  /* 0x2000002dff2c7230 */ /* 0x000fe20000004100 */
[----:B------:R-:W-:-:S02]  /*6f30*/  F2FP.F16.E4M3.UNPACK_B R109, R13 ;  /* 0x0000000dff6d723e */ /* 0x000fc400020006ff */
[----:B------:R-:W-:Y:S02]  /*6f40*/  F2FP.F16.E4M3.UNPACK_B R47, R14 ;  /* 0x0000000eff2f723e */ /* 0x000fe400020006ff */
[----:B------:R-:W-:Y:S01]  /*6f50*/  F2FP.SATFINITE.E4M3.F32.PACK_AB_MERGE_C R34, R113, R46, R34 ;  /* 0x0000002e7122723e */ /* 0x000fe20004807022 */
[----:B------:R-:W-:Y:S01]  /*6f60*/  HADD2.F32 R46, -RZ, R109.H0_H0 ;  /* 0x2000006dff2e7230 */ /* 0x000fe20000004100 */
[----:B------:R-:W-:Y:S01]  /*6f70*/  F2FP.F16.E4M3.UNPACK_B R112, R12 ;  /* 0x0000000cff70723e */ /* 0x000fe200020006ff */
[--C-:B------:R-:W-:Y:S01]  /*6f80*/  HADD2.F32 R115, -RZ, R47.reuse.H0_H0 ;  /* 0x2000002fff737230 */ /* 0x100fe20000004100 */
[----:B------:R-:W-:Y:S01]  /*6f90*/  F2FP.SATFINITE.E4M3.F32.PACK_AB_MERGE_C R33, R123, R114, RZ ;  /* 0x000000727b21723e */ /* 0x000fe200048070ff */
[----:B------:R-:W-:Y:S01]  /*6fa0*/  HADD2.F32 R114, -RZ, R47.H1_H1 ;  /* 0x3000002fff727230 */ /* 0x000fe20000004100 */
[----:B------:R-:W-:Y:S01]  /*6fb0*/  F2FP.SATFINITE.E4M3.F32.PACK_AB_MERGE_C R32, R111, R120, R126 ;  /* 0x000000786f20723e */ /* 0x000fe2000480707e */
        /* <DEDUP_REMOVED lines=8> */
[-C--:B------:R-:W-:Y:S01]  /*7040*/  FMUL.FTZ R116, R111, R114.reuse ;  /* 0x000000726f747220 */ /* 0x080fe20000410000 */
[----:B------:R-:W-:Y:S01]  /*7050*/  FMUL.FTZ R114, R47, R114 ;  /* 0x000000722f727220 */ /* 0x000fe20000410000 */
[----:B------:R-:W-:Y:S02]  /*7060*/  F2FP.F16.E4M3.UNPACK_B R109, R13.H1 ;  /* 0x0000000dff6d723e */ /* 0x000fe400030006ff */
[----:B------:R-:W-:Y:S01]  /*7070*/  F2FP.F16.E4M3.UNPACK_B R113, R14.H1 ;  /* 0x0000000eff71723e */ /* 0x000fe200030006ff */
[-C--:B------:R-:W-:Y:S01]  /*7080*/  FFMA.FTZ R14, R111, R112.reuse, R114 ;  /* 0x000000706f0e7223 */ /* 0x080fe20000010072 */
[----:B------:R-:W-:Y:S01]  /*7090*/  F2FP.F16.E4M3.UNPACK_B R46, R9.H1 ;  /* 0x00000009ff2e723e */ /* 0x000fe200030006ff */
[----:B------:R-:W-:Y:S01]  /*70a0*/  FFMA.FTZ R9, R47, R112, -R116 ;  /* 0x000000702f097223 */ /* 0x000fe20000010874 */
[----:B------:R-:W-:Y:S01]  /*70b0*/  F2FP.F16.E4M3.UNPACK_B R12, R12.H1 ;  /* 0x0000000cff0c723e */ /* 0x000fe200030006ff */
[----:B------:R-:W-:Y:S01]  /*70c0*/  HADD2.F32 R47, -RZ, R109.H0_H0 ;  /* 0x2000006dff2f7230 */ /* 0x000fe20000004100 */
[----:B------:R-:W-:Y:S01]  /*70d0*/  F2FP.SATFINITE.E4M3.F32.PACK_AB_MERGE_C R33, R119, R122, R33 ;  /* 0x0000007a7721723e */ /* 0x000fe20004807021 */
[----:B------:R-:W-:Y:S01]  /*70e0*/  HADD2.F32 R114, -RZ, R113.H0_H0 ;  /* 0x20000071ff727230 */ /* 0x000fe20000004100 */
[-C--:B------:R-:W-:Y:S01]  /*70f0*/  F2FP.F16.E4M3.UNPACK_B R119, R10.reuse ;  /* 0x0000000aff77723e */ /* 0x080fe200020006ff */
[----:B------:R-:W-:Y:S01]  /*7100*/  HADD2.F32 R13, -RZ, R46.H0_H0 ;  /* 0x2000002eff0d7230 */ /* 0x000fe20000004100 */
[----:B------:R-:W-:Y:S01]  /*7110*/  F2FP.F16.E4M3.UNPACK_B R120, R10.H1 ;  /* 0x0000000aff78723e */ /* 0x000fe200030006ff */
[----:B------:R-:W-:-:S02]  /*7120*/  HADD2.F32 R111, -RZ, R109.H1_H1 ;  /* 0x3000006dff6f7230 */ /* 0x000fc40000004100 */
[-C--:B------:R-:W-:Y:S01]  /*7130*/  FMUL.FTZ R116, R47, R114.reuse ;  /* 0x000000722f747220 */ /* 0x080fe20000410000 */
[----:B------:R-:W-:Y:S02]  /*7140*/  HADD2.F32 R112, -RZ, R12.H0_H0 ;  /* 0x2000000cff707230 */ /* 0x000fe40000004100 */
[C---:B------:R-:W-:Y:S01]  /*7150*/  FMUL.FTZ R114, R13.reuse, R114 ;  /* 0x000000720d727220 */ /* 0x040fe20000410000 */
[----:B------:R-:W-:Y:S01]  /*7160*/  HADD2.F32 R109, -RZ, R113.H1_H1 ;  /* 0x30000071ff6d7230 */ /* 0x000fe20000004100 */
[----:B------:R-:W-:Y:S01]  /*7170*/  F2FP.F16.E4M3.UNPACK_B R117, R8.H1 ;  /* 0x00000008ff75723e */ /* 0x000fe200030006ff */
[----:B------:R-:W-:Y:S02]  /*7180*/  HADD2.F32 R46, -RZ, R46.H1_H1 ;  /* 0x3000002eff2e7230 */ /* 0x000fe40000004100 */
[----:B------:R-:W-:Y:S02]  /*7190*/  HADD2.F32 R113, -RZ, R12.H1_H1 ;  /* 0x3000000cff717230 */ /* 0x000fe40000004100 */
[-C--:B------:R-:W-:Y:S01]  /*71a0*/  FFMA.FTZ R12, R13, R112.reuse, -R116 ;  /* 0x000000700d0c7223 */ /* 0x080fe20000010874 */
[-C--:B------:R-:W-:Y:S01]  /*71b0*/  FMUL.FTZ R115, R111, R109.reuse ;  /* 0x0000006d6f737220 */ /* 0x080fe20000410000 */
[----:B------:R-:W-:Y:S01]  /*71c0*/  FFMA.FTZ R13, R47, R112, R114 ;  /* 0x000000702f0d7223 */ /* 0x000fe20000010072 */
[C---:B------:R-:W-:Y:S01]  /*71d0*/  FMUL.FTZ R114, R46.reuse, R109 ;  /* 0x0000006d2e727220 */ /* 0x040fe20000410000 */
[----:B------:R-:W-:Y:S01]  /*71e0*/  F2FP.F16.E4M3.UNPACK_B R112, R15 ;  /* 0x0000000fff70723e */ /* 0x000fe200020006ff */
[----:B------:R-:W-:Y:S01]  /*71f0*/  FFMA.FTZ R47, R46, R113, -R115 ;  /* 0x000000712e2f7223 */ /* 0x000fe20000010873 */
[----:B------:R-:W-:Y:S01]  /*7200*/  F2FP.F16.E4M3.UNPACK_B R109, R11 ;  /* 0x0000000bff6d723e */ /* 0x000fe200020006ff */
[----:B------:R-:W-:Y:S01]  /*7210*/  FFMA.FTZ R46, R111, R113, R114 ;  /* 0x000000716f2e7223 */ /* 0x000fe20000010072 */
[----:B------:R-:W-:Y:S01]  /*7220*/  F2FP.F16.E4M3.UNPACK_B R113, R15.H1 ;  /* 0x0000000fff71723e */ /* 0x000fe200030006ff */
[----:B------:R-:W-:Y:S01]  /*7230*/  HADD2.F32 R114, -RZ, R112.H0_H0 ;  /* 0x20000070ff727230 */ /* 0x000fe20000004100 */
[----:B------:R-:W-:Y:S01]  /*7240*/  F2FP.F16.E4M3.UNPACK_B R116, R8 ;  /* 0x00000008ff74723e */ /* 0x000fe200020006ff */
        /* <DEDUP_REMOVED lines=8> */
[----:B------:R-:W-:Y:S01]  /*72d0*/  HADD2.F32 R10, -RZ, R116.H0_H0 ;  /* 0x20000074ff0a7230 */ /* 0x000fe20000004100 */
[----:B------:R-:W-:Y:S01]  /*72e0*/  F2FP.SATFINITE.E4M3.F32.PACK_AB_MERGE_C R13, R46, R13, RZ ;  /* 0x0000000d2e0d723e */ /* 0x000fe200048070ff */
[----:B------:R-:W-:Y:S02]  /*72f0*/  HADD2.F32 R111, -RZ, R11.H0_H0 ;  /* 0x2000000bff6f7230 */ /* 0x000fe40000004100 */
[----:B------:R-:W-:Y:S01]  /*7300*/  FMUL.FTZ R126, R115, R122 ;  /* 0x0000007a737e7220 */ /* 0x000fe20000410000 */
[----:B------:R-:W-:Y:S02]  /*7310*/  HADD2.F32 R113, -RZ, R113.H1_H1 ;  /* 0x30000071ff717230 */ /* 0x000fe40000004100 */
[----:B------:R-:W-:Y:S01]  /*7320*/  FFMA.FTZ R8, R15, R10, -R124 ;  /* 0x0000000a0f087223 */ /* 0x000fe2000001087c */
[----:B------:R-:W-:-:S02]  /*7330*/  HADD2.F32 R120, -RZ, R120.H1_H1 ;  /* 0x30000078ff787230 */ /* 0x000fc40000004100 */
[----:B------:R-:W-:Y:S01]  /*7340*/  FMUL.FTZ R122, R111, R122 ;  /* 0x0000007a6f7a7220 */ /* 0x000fe20000410000 */
        /* <DEDUP_REMOVED lines=11> */
[CC--:B------:R-:W-:Y:S01]  /*7400*/  FMUL.FTZ R118, R112.reuse, R119.reuse ;  /* 0x0000007770767220 */ /* 0x0c0fe20000410000 */
[----:B------:R-:W-:Y:S02]  /*7410*/  HADD2.F32 R116, -RZ, R116.H1_H1 ;  /* 0x30000074ff747230 */ /* 0x000fe40000004100 */
[----:B------:R-:W-:Y:S01]  /*7420*/  FMUL.FTZ R119, R109, R119 ;  /* 0x000000776d777220 */ /* 0x000fe20000410000 */
[----:B------:R-:W-:Y:S01]  /*7430*/  F2FP.SATFINITE.E4M3.F32.PACK_AB_MERGE_C R9, R9, R44, R12 ;  /* 0x0000002c0909723e */ /* 0x000fe2000480700c */
[-C--:B------:R-:W-:Y:S01]  /*7440*/  FFMA.FTZ R11, R11, R114.reuse, -R124 ;  /* 0x000000720b0b7223 */ /* 0x080fe2000001087c */
[----:B------:R-:W-:Y:S01]  /*7450*/  FFMA.FTZ R113, R113, R114, R120 ;  /* 0x0000007271717223 */ /* 0x000fe20000010078 */
[-C--:B------:R-:W-:Y:S01]  /*7460*/  FFMA.FTZ R109, R109, R116.reuse, -R118 ;  /* 0x000000746d6d7223 */ /* 0x080fe20000010876 */
[----:B------:R-:W-:Y:S01]  /*7470*/  FFMA.FTZ R119, R112, R116, R119 ;  /* 0x0000007470777223 */ /* 0x000fe20000010077 */
[----:B------:R-:W-:Y:S01]  /*7480*/  F2FP.SATFINITE.E4M3.F32.PACK_AB_MERGE_C R13, R14, R45, R13 ;  /* 0x0000002d0e0d723e */ /* 0x000fe2000480700d */
[----:B------:R-:W-:Y:S01]  /*7490*/  IMAD.MOV.U32 R12, RZ, RZ, R34 ;  /* 0x000000ffff0c7224 */ /* 0x000fe200078e0022 */
[----:B------:R-:W-:-:S02]  /*74a0*/  F2FP.SATFINITE.E4M3.F32.PACK_AB_MERGE_C R11, R11, R126, RZ ;  /* 0x0000007e0b0b723e */ /* 0x000fc400048070ff */
[----:B------:R-:W-:Y:S02]  /*74b0*/  F2FP.SATFINITE.E4M3.F32.PACK_AB_MERGE_C R113, R113, R122, RZ ;  /* 0x0000007a7171723e */ /* 0x000fe400048070ff */
[----:B------:R-:W-:Y:S01]  /*74c0*/  F2FP.SATFINITE.E4M3.F32.PACK_AB_MERGE_C R11, R109, R8, R11 ;  /* 0x000000086d0b723e */ /* 0x000fe2000480700b */
[----:B------:R-:W-:Y:S01]  /*74d0*/  IMAD.MOV.U32 R8, RZ, RZ, R35 ;  /* 0x000000ffff087224 */ /* 0x000fe200078e0023 */
[----:B------:R-:W-:Y:S01]  /*74e0*/  F2FP.SATFINITE.E4M3.F32.PACK_AB_MERGE_C R15, R119, R10, R113 ;  /* 0x0000000a770f723e */ /* 0x000fe20004807071 */
[----:B------:R-:W-:Y:S01]  /*74f0*/  IMAD.MOV.U32 R10, RZ, RZ, R33 ;  /* 0x000000ffff0a7224 */ /* 0x000fe200078e0021 */
[----:B------:R-:W-:-:S07]  /*7500*/  MOV R14, R32 ;  /* 0x00000020000e7202 */ /* 0x000fce0000000f00 */
.L_x_1641:
[----:B------:R-:W-:Y:S05]  /*7510*/  BSYNC B2 ;  /* 0x0000000000027941 */ /* 0x000fea0003800000 */
.L_x_1640:
[----:B--2---:R2:W-:Y:S04]  /*7520*/  ST.E.128 desc[UR42][R92.64], R8 ;  /* 0x000000085c007985 */ /* 0x0045e8000c101d2a */
[----:B0-----:R2:W-:Y:S02]  /*7530*/  @!P2 ST.E.128 desc[UR42][R96.64], R12 ;  /* 0x0000000c6000a985 */ /* 0x0015e4000c101d2a */
.L_x_1639:
[----:B------:R-:W-:Y:S05]  /*7540*/  BSYNC B1 ;  /* 0x0000000000017941 */ /* 0x000fea0003800000 */
.L_x_1638:
[----:B------:R-:W-:Y:S01]  /*7550*/  ISETP.NE.AND P2, PT, R3, RZ, PT ;  /* 0x000000ff0300720c */ /* 0x000fe20003f45270 */
[----:B------:R-:W-:-:S12]  /*7560*/  BSSY B1, `(.L_x_1642) ;  /* 0x00000f4000017945 */ /* 0x000fd80003800000 */
[----:B------:R-:W-:Y:S05]  /*7570*/  @!P2 BRA `(.L_x_1643) ;  /* 0x0000000c00c8a947 */ /* 0x000fea0003800000 */
[----:B------:R-:W-:Y:S01]  /*7580*/  ISETP.NE.AND P4, PT, R84, RZ, PT ;  /* 0x000000ff5400720c */ /* 0x000fe20003f85270 */
[----:B------:R-:W-:Y:S01]  /*7590*/  BSSY B2, `(.L_x_1644) ;  /* 0x00000ee000027945 */ /* 0x000fe20003800000 */
[C---:B----4-:R-:W-:Y:S02]  /*75a0*/  IADD3 R32, P2, R58.reuse, R101, RZ ;  /* 0x000000653a207210 */ /* 0x050fe40007f5e0ff */
[----:B--2---:R-:W-:Y:S02]  /*75b0*/  SEL R8, R65, R110, !P4 ;  /* 0x0000006e41087207 */ /* 0x004fe40006000000 */
[----:B---3--:R-:W-:Y:S02]  /*75c0*/  LEA.HI.X.SX32 R33, R58, R99, 0x1, P2 ;  /* 0x000000633a217211 */ /* 0x008fe400010f0eff */
[----:B------:R-:W-:-:S04]  /*75d0*/  SHF.R.S32.HI R9, RZ, 0x1f, R8 ;  /* 0x0000001fff097819 */ /* 0x000fc80000011408 */
[----:B------:R-:W-:-:S04]  /*75e0*/  LEA.HI R9, R9, R8, RZ, 0x5 ;  /* 0x0000000809097211 */ /* 0x000fc800078f28ff */
[----:B------:R-:W-:-:S04]  /*75f0*/  SHF.R.S32.HI R9, RZ, 0x5, R9 ;  /* 0x00000005ff097819 */ /* 0x000fc80000011409 */
[----:B------:R-:W-:-:S04]  /*7600*/  LEA.HI.SX32 R9, R76, R9, 0x1c ;  /* 0x000000094c097211 */ /* 0x000fc800078fe2ff */
[----:B0-----:R-:W-:Y:S01]  /*7610*/  SHF.R.S32.HI R10, RZ, 0x1f, R9 ;  /* 0x0000001fff0a7819 */ /* 0x001fe20000011409 */
[----:B------:R-:W-:-:S03]  /*7620*/  IMAD.SHL.U32 R8, R9, 0x10, RZ ;  /* 0x0000001009087824 */ /* 0x000fc600078e00ff */
[----:B------:R-:W-:Y:S02]  /*7630*/  LEA.HI R10, R10, R9, RZ, 0x2 ;  /* 0x000000090a0a7211 */ /* 0x000fe400078f10ff */
[----:B------:R-:W-:-:S03]  /*7640*/  ISETP.GE.AND P2, PT, R8, R98, PT ;  /* 0x000000620800720c */ /* 0x000fc60003f46270 */
[----:B------:R-:W-:-:S05]  /*7650*/  IMAD.SHL.U32 R10, R10, 0x800, RZ ;  /* 0x000008000a0a7824 */ /* 0x000fca00078e00ff */
[----:B------:R-:W-:-:S05]  /*7660*/  LOP3.LUT R9, R10, 0xffffe000, RZ, 0xc0, !PT ;  /* 0xffffe0000a097812 */ /* 0x000fca00078ec0ff */
[----:B------:R-:W-:-:S04]  /*7670*/  @!P2 IADD3 R34, P4, R101, R8, RZ ;  /* 0x000000086522a210 */ /* 0x000fc80007f9e0ff */
[----:B------:R-:W-:Y:S02]  /*7680*/  @!P2 LEA.HI.X.SX32 R35, R8, R99, 0x1, P4 ;  /* 0x000000630823a211 */ /* 0x000fe400020f0eff */
[----:B------:R-:W-:Y:S02]  /*7690*/  LOP3.LUT R8, R180, 0x30, R8, 0xf8, !PT ;  /* 0x00000030b4087812 */ /* 0x000fe400078ef808 */
[----:B------:R-:W-:Y:S02]  /*76a0*/  ISETP.GE.AND P4, PT, R81, R95, PT ;  /* 0x0000005f5100720c */ /* 0x000fe40003f86270 */
[----:B------:R-:W-:-:S04]  /*76b0*/  LOP3.LUT R8, R8, R181, RZ, 0x3c, !PT ;  /* 0x000000b508087212 */ /* 0x000fc800078e3cff */
[----:B------:R-:W-:Y:S01]  /*76c0*/  IADD3 R8, R8, R9, R182 ;  /* 0x0000000908087210 */ /* 0x000fe20007ffe0b6 */
[----:B------:R-:W-:-:S04]  /*76d0*/  IMAD R9, R17, 0x6000, R73 ;  /* 0x0000600011097824 */ /* 0x000fc800078e0249 */
[----:B------:R-:W-:Y:S02]  /*76e0*/  IMAD R11, R17, 0x6000, R8 ;  /* 0x00006000110b7824 */ /* 0x000fe400078e0208 */
[C---:B------:R-:W-:Y:S02]  /*76f0*/  IMAD.IADD R9, R16.reuse, 0x1, R9 ;  /* 0x0000000110097824 */ /* 0x040fe400078e0209 */
[----:B------:R-:W-:-:S04]  /*7700*/  IMAD.IADD R12, R16, 0x1, R11 ;  /* 0x00000001100c7824 */ /* 0x000fc800078e020b */
[----:B------:R-:W0:Y:S04]  /*7710*/  LDS.128 R8, [R9+0x16400] ;  /* 0x0164000009087984 */ /* 0x000e280000000c00 */
[----:B------:R-:W2:Y:S01]  /*7720*/  LDS.128 R12, [R12+0x16400] ;  /* 0x016400000c0c7984 */ /* 0x000ea20000000c00 */
[----:B------:R-:W-:Y:S05]  /*7730*/  @P4 BRA `(.L_x_1645) ;  /* 0x0000000c004c4947 */ /* 0x000fea0003800000 */
[----:B------:R-:W-:Y:S01]  /*7740*/  SHF.R.U32.HI R111, RZ, 0x8, R29 ;  /* 0x00000008ff6f7819 */ /* 0x000fe2000001161d */
[----:B0-----:R-:W-:Y:S01]  /*7750*/  IMAD.MOV.U32 R28, RZ, RZ, R9 ;  /* 0x000000ffff1c7224 */ /* 0x001fe200078e0009 */
[----:B------:R-:W-:Y:S01]  /*7760*/  SHF.R.U32.HI R109, RZ, 0x10, R29 ;  /* 0x00000010ff6d7819 */ /* 0x000fe2000001161d */
[----:B------:R-:W-:Y:S01]  /*7770*/  IMAD.MOV.U32 R40, RZ, RZ, R8 ;  /* 0x000000ffff287224 */ /* 0x000fe200078e0008 */
[----:B------:R-:W-:Y:S01]  /*7780*/  SHF.R.U32.HI R97, RZ, 0x8, R31 ;  /* 0x00000008ff617819 */ /* 0x000fe2000001161f */
[----:B------:R-:W-:Y:S01]  /*7790*/  IMAD.SHL.U32 R9, R111, 0x100, RZ ;  /* 0x000001006f097824 */ /* 0x000fe200078e00ff */
[----:B------:R-:W-:Y:S02]  /*77a0*/  SHF.R.U32.HI R92, RZ, 0x8, R41 ;  /* 0x00000008ff5c7819 */ /* 0x000fe40000011629 */
[----:B------:R-:W-:Y:S01]  /*77b0*/  LOP3.LUT R30, R29, 0xff0000ff, RZ, 0xc0, !PT ;  /* 0xff0000ff1d1e7812 */ /* 0x000fe200078ec0ff */
[----:B------:R-:W-:Y:S01]  /*77c0*/  IMAD.MOV.U32 R29, RZ, RZ, R10 ;  /* 0x000000ffff1d7224 */ /* 0x000fe200078e000a */
[----:B------:R-:W-:Y:S01]  /*77d0*/  LOP3.LUT R42, R31, 0xff0000ff, RZ, 0xc0, !PT ;  /* 0xff0000ff1f2a7812 */ /* 0x000fe200078ec0ff */
[----:B------:R-:W-:Y:S01]  /*77e0*/  IMAD.U32 R10, R109, 0x10000, RZ ;  /* 0x000100006d0a7824 */ /* 0x000fe200078e00ff */
[----:B------:R-:W-:Y:S01]  /*77f0*/  SHF.R.U32.HI R96, RZ, 0x10, R31 ;  /* 0x00000010ff607819 */ /* 0x000fe2000001161f */
[----:B------:R-:W-:Y:S01]  /*7800*/  IMAD.SHL.U32 R31, R97, 0x100, RZ ;  /* 0x00000100611f7824 */ /* 0x000fe200078e00ff */
[----:B------:R-:W-:-:S02]  /*7810*/  SHF.R.U32.HI R46, RZ, 0x8, R43 ;  /* 0x00000008ff2e7819 */ /* 0x000fc4000001162b */
[----:B------:R-:W-:Y:S02]  /*7820*/  LOP3.LUT R45, R43, 0xff0000ff, RZ, 0xc0, !PT ;  /* 0xff0000ff2b2d7812 */ /* 0x000fe400078ec0ff */
[----:B------:R-:W-:Y:S01]  /*7830*/  SHF.R.U32.HI R93, RZ, 0x10, R43 ;  /* 0x00000010ff5d7819 */ /* 0x000fe2000001162b */
[----:B------:R-:W-:Y:S01]  /*7840*/  IMAD.SHL.U32 R43, R92, 0x100, RZ ;  /* 0x000001005c2b7824 */ /* 0x000fe200078e00ff */
[----:B------:R-:W-:Y:S02]  /*7850*/  LOP3.LUT R44, R41, 0xff0000ff, RZ, 0xc0, !PT ;  /* 0xff0000ff292c7812 */ /* 0x000fe400078ec0ff */
[----:B------:R-:W-:Y:S01]  /*7860*/  SHF.R.U32.HI R47, RZ, 0x10, R41 ;  /* 0x00000010ff2f7819 */ /* 0x000fe20000011629 */
[----:B--2---:R-:W-:Y:S01]  /*7870*/  IMAD.MOV.U32 R41, RZ, RZ, R12 ;  /* 0x000000ffff297224 */ /* 0x004fe200078e000c */
[----:B------:R-:W-:Y:S01]  /*7880*/  LOP3.LUT R9, R30, 0xff00, R9, 0xf8, !PT ;  /* 0x0000ff001e097812 */ /* 0x000fe200078ef809 */
[----:B------:R-:W-:Y:S01]  /*7890*/  IMAD.SHL.U32 R30, R46, 0x100, RZ ;  /* 0x000001002e1e7824 */ /* 0x000fe200078e00ff */
[----:B------:R-:W-:Y:S01]  /*78a0*/  LOP3.LUT R8, R42, 0xff00, R31, 0xf8, !PT ;  /* 0x0000ff002a087812 */ /* 0x000fe200078ef81f */
[----:B------:R-:W-:Y:S01]  /*78b0*/  IMAD.U32 R93, R93, 0x10000, RZ ;  /* 0x000100005d5d7824 */ /* 0x000fe200078e00ff */
[----:B------:R-:W-:Y:S01]  /*78c0*/  LOP3.LUT R10, R9, 0xff0000, R10, 0xf8, !PT ;  /* 0x00ff0000090a7812 */ /* 0x000fe200078ef80a */
[----:B------:R-:W-:Y:S01]  /*78d0*/  IMAD.U32 R9, R96, 0x10000, RZ ;  /* 0x0001000060097824 */ /* 0x000fe200078e00ff */
[----:B------:R-:W-:Y:S01]  /*78e0*/  LOP3.LUT R12, R44, 0xff00, R43, 0xf8, !PT ;  /* 0x0000ff002c0c7812 */ /* 0x000fe200078ef82b */
[----:B------:R-:W-:Y:S01]  /*78f0*/  IMAD.U32 R47, R47, 0x10000, RZ ;  /* 0x000100002f2f7824 */ /* 0x000fe200078e00ff */
[----:B------:R-:W-:-:S02]  /*7900*/  F2FP.F16.E4M3.UNPACK_B R46, R108.H1 ;  /* 0x0000006cff2e723e */ /* 0x000fc400030006ff */
[----:B------:R-:W-:Y:S02]  /*7910*/  F2FP.F16.E4M3.UNPACK_B R44, R41.H1 ;  /* 0x00000029ff2c723e */ /* 0x000fe400030006ff */
[----:B------:R-:W-:Y:S02]  /*7920*/  F2FP.F16.E4M3.UNPACK_B R42, R40.H1 ;  /* 0x00000028ff2a723e */ /* 0x000fe400030006ff */
[----:B------:R-:W-:Y:S01]  /*7930*/  LOP3.LUT R92, R45, 0xff00, R30, 0xf8, !PT ;  /* 0x0000ff002d5c7812 */ /* 0x000fe200078ef81e */
[----:B------:R-:W-:Y:S01]  /*7940*/  HADD2.F32 R31, -RZ, R44.H0_H0 ;  /* 0x2000002cff1f7230 */ /* 0x000fe20000004100 */
[----:B------:R-:W-:Y:S01]  /*7950*/  LOP3.LUT R8, R8, 0xff0000, R9, 0xf8, !PT ;  /* 0x00ff000008087812 */ /* 0x000fe200078ef809 */
[----:B------:R-:W-:Y:S01]  /*7960*/  HADD2.F32 R9, -RZ, R46.H0_H0 ;  /* 0x2000002eff097230 */ /* 0x000fe20000004100 */
[----:B------:R-:W-:Y:S01]  /*7970*/  F2FP.F16.E4M3.UNPACK_B R43, R106.H1 ;  /* 0x0000006aff2b723e */ /* 0x000fe200030006ff */
[----:B------:R-:W-:Y:S01]  /*7980*/  HADD2.F32 R30, -RZ, R42.H0_H0 ;  /* 0x2000002aff1e7230 */ /* 0x000fe20000004100 */
[----:B------:R-:W-:Y:S01]  /*7990*/  LOP3.LUT R12, R12, 0xff0000, R47, 0xf8, !PT ;  /* 0x00ff00000c0c7812 */ /* 0x000fe200078ef82f */
[----:B------:R-:W-:-:S02]  /*79a0*/  HADD2.F32 R46, -RZ, R46.H1_H1 ;  /* 0x3000002eff2e7230 */ /* 0x000fc40000004100 */
[CC--:B------:R-:W-:Y:S01]  /*79b0*/  FMUL.FTZ R97, R31.reuse, R9.reuse ;  /* 0x000000091f617220 */ /* 0x0c0fe20000410000 */
[--C-:B------:R-:W-:Y:S02]  /*79c0*/  HADD2.F32 R45, -RZ, R43.reuse.H0_H0 ;  /* 0x2000002bff2d7230 */ /* 0x100fe40000004100 */
[----:B------:R-:W-:Y:S01]  /*79d0*/  FMUL.FTZ R96, R30, R9 ;  /* 0x000000091e607220 */ /* 0x000fe20000410000 */
[----:B------:R-:W-:Y:S01]  /*79e0*/  LOP3.LUT R9, R92, 0xff0000, R93, 0xf8, !PT ;  /* 0x00ff00005c097812 */ /* 0x000fe200078ef85d */
[----:B------:R-:W-:Y:S01]  /*79f0*/  HADD2.F32 R92, -RZ, R43.H1_H1 ;  /* 0x3000002bff5c7230 */ /* 0x000fe20000004100 */
[----:B------:R-:W-:Y:S01]  /*7a00*/  F2FP.F16.E4M3.UNPACK_B R108, R108 ;  /* 0x0000006cff6c723e */ /* 0x000fe200020006ff */
[-C--:B------:R-:W-:Y:S01]  /*7a10*/  FFMA.FTZ R30, R30, R45.reuse, -R97 ;  /* 0x0000002d1e1e7223 */ /* 0x080fe20000010861 */
[----:B------:R-:W-:Y:S01]  /*7a20*/  FFMA.FTZ R31, R31, R45, R96 ;  /* 0x0000002d1f1f7223 */ /* 0x000fe20000010060 */
        /* <DEDUP_REMOVED lines=8> */
[----:B------:R-:W-:-:S02]  /*7ab0*/  HADD2.F32 R46, -RZ, R45.H0_H0 ;  /* 0x2000002dff2e7230 */ /* 0x000fc40000004100 */
[----:B------:R-:W-:Y:S02]  /*7ac0*/  HADD2.F32 R42, -RZ, R44.H0_H0 ;  /* 0x2000002cff2a7230 */ /* 0x000fe40000004100 */
[-C--:B------:R-:W-:Y:S01]  /*7ad0*/  FFMA.FTZ R41, R43, R92.reuse, -R40 ;  /* 0x0000005c2b297223 */ /* 0x080fe20000010828 */
[----:B------:R-:W-:Y:S02]  /*7ae0*/  HADD2.F32 R43, -RZ, R106.H0_H0 ;  /* 0x2000006aff2b7230 */ /* 0x000fe40000004100 */
[-C--:B------:R-:W-:Y:S01]  /*7af0*/  FMUL.FTZ R97, R46, R93.reuse ;  /* 0x0000005d2e617220 */ /* 0x080fe20000410000 */
[----:B------:R-:W-:Y:S01]  /*7b00*/  FFMA.FTZ R40, R47, R92, R96 ;  /* 0x0000005c2f287223 */ /* 0x000fe20000010060 */
[C---:B------:R-:W-:Y:S01]  /*7b10*/  FMUL.FTZ R93, R42.reuse, R93 ;  /* 0x0000005d2a5d7220 */ /* 0x040fe20000410000 */
[----:B------:R-:W-:Y:S02]  /*7b20*/  HADD2.F32 R108, -RZ, R108.H1_H1 ;  /* 0x3000006cff6c7230 */ /* 0x000fe40000004100 */
[----:B------:R-:W-:Y:S01]  /*7b30*/  FFMA.FTZ R42, R42, R43, -R97 ;  /* 0x0000002b2a2a7223 */ /* 0x000fe20000010861 */
[----:B------:R-:W-:Y:S01]  /*7b40*/  HADD2.F32 R47, -RZ, R45.H1_H1 ;  /* 0x3000002dff2f7230 */ /* 0x000fe20000004100 */
[----:B------:R-:W-:Y:S01]  /*7b50*/  F2FP.F16.E4M3.UNPACK_B R97, R107.H1 ;  /* 0x0000006bff61723e */ /* 0x000fe200030006ff */
[----:B------:R-:W-:Y:S01]  /*7b60*/  HADD2.F32 R44, -RZ, R44.H1_H1 ;  /* 0x3000002cff2c7230 */ /* 0x000fe20000004100 */
[----:B------:R-:W-:Y:S01]  /*7b70*/  F2FP.F16.E4M3.UNPACK_B R92, R14.H1 ;  /* 0x0000000eff5c723e */ /* 0x000fe200030006ff */
[----:B------:R-:W-:-:S02]  /*7b80*/  HADD2.F32 R106, -RZ, R106.H1_H1 ;  /* 0x3000006aff6a7230 */ /* 0x000fc40000004100 */
[----:B------:R-:W-:Y:S01]  /*7b90*/  FFMA.FTZ R43, R46, R43, R93 ;  /* 0x0000002b2e2b7223 */ /* 0x000fe2000001005d */
        /* <DEDUP_REMOVED lines=16> */
[-C--:B------:R-:W-:Y:S01]  /*7ca0*/  FFMA.FTZ R112, R47, R106.reuse, -R112 ;  /* 0x0000006a2f707223 */ /* 0x080fe20000010870 */
[----:B------:R-:W-:Y:S01]  /*7cb0*/  HADD2.F32 R46, -RZ, R46.H1_H1 ;  /* 0x3000002eff2e7230 */ /* 0x000fe20000004100 */
[----:B------:R-:W-:Y:S01]  /*7cc0*/  F2FP.F16.E4M3.UNPACK_B R105, R105 ;  /* 0x00000069ff69723e */ /* 0x000fe200020006ff */
[----:B------:R-:W-:Y:S02]  /*7cd0*/  HADD2.F32 R47, -RZ, R96.H1_H1 ;  /* 0x30000060ff2f7230 */ /* 0x000fe40000004100 */
[-C--:B------:R-:W-:Y:S01]  /*7ce0*/  FMUL.FTZ R109, R92, R97.reuse ;  /* 0x000000615c6d7220 */ /* 0x080fe20000410000 */
[----:B------:R-:W-:Y:S01]  /*7cf0*/  FFMA.FTZ R108, R93, R106, R108 ;  /* 0x0000006a5d6c7223 */ /* 0x000fe2000001006c */
[----:B------:R-:W-:Y:S01]  /*7d00*/  FMUL.FTZ R97, R46, R97 ;  /* 0x000000612e617220 */ /* 0x000fe20000410000 */
[----:B------:R-:W-:-:S02]  /*7d10*/  HADD2.F32 R93, -RZ, R107.H0_H0 ;  /* 0x2000006bff5d7230 */ /* 0x000fc40000004100 */
[-C--:B------:R-:W-:Y:S01]  /*7d20*/  FFMA.FTZ R109, R46, R47.reuse, -R109 ;  /* 0x0000002f2e6d7223 */ /* 0x080fe2000001086d */
[----:B------:R-:W-:Y:S01]  /*7d30*/  F2FP.F16.E4M3.UNPACK_B R46, R14 ;  /* 0x0000000eff2e723e */ /* 0x000fe200020006ff */
[----:B------:R-:W-:Y:S01]  /*7d40*/  FFMA.FTZ R111, R92, R47, R97 ;  /* 0x0000002f5c6f7223 */ /* 0x000fe20000010061 */
[----:B------:R-:W-:Y:S01]  /*7d50*/  HADD2.F32 R107, -RZ, R107.H1_H1 ;  /* 0x3000006bff6b7230 */ /* 0x000fe20000004100 */
[----:B------:R-:W-:Y:S01]  /*7d60*/  F2FP.SATFINITE.E4M3.F32.PACK_AB_MERGE_C R30, R41, R30, RZ ;  /* 0x0000001e291e723e */ /* 0x000fe200048070ff */
[--C-:B------:R-:W-:Y:S01]  /*7d70*/  HADD2.F32 R14, -RZ, R29.reuse.H0_H0 ;  /* 0x2000001dff0e7230 */ /* 0x100fe20000004100 */
[----:B------:R-:W-:Y:S01]  /*7d80*/  F2FP.SATFINITE.E4M3.F32.PACK_AB_MERGE_C R40, R40, R31, RZ ;  /* 0x0000001f2828723e */ /* 0x000fe200048070ff */
[--C-:B------:R-:W-:Y:S01]  /*7d90*/  HADD2.F32 R47, -RZ, R46.reuse.H0_H0 ;  /* 0x2000002eff2f7230 */ /* 0x100fe20000004100 */
[----:B------:R-:W-:Y:S01]  /*7da0*/  F2FP.SATFINITE.E4M3.F32.PACK_AB_MERGE_C R31, R45, R42, R30 ;  /* 0x0000002a2d1f723e */ /* 0x000fe2000480701e */
[----:B------:R-:W-:Y:S02]  /*7db0*/  HADD2.F32 R46, -RZ, R46.H1_H1 ;  /* 0x3000002eff2e7230 */ /* 0x000fe40000004100 */
[----:B------:R-:W-:Y:S01]  /*7dc0*/  FMUL.FTZ R96, R14, R93 ;  /* 0x0000005d0e607220 */ /* 0x000fe20000410000 */
[----:B------:R-:W-:-:S02]  /*7dd0*/  HADD2.F32 R29, -RZ, R29.H1_H1 ;  /* 0x3000001dff1d7230 */ /* 0x000fc40000004100 */
[----:B------:R-:W-:Y:S01]  /*7de0*/  FMUL.FTZ R97, R47, R93 ;  /* 0x0000005d2f617220 */ /* 0x000fe20000410000 */
[--C-:B------:R-:W-:Y:S02]  /*7df0*/  HADD2.F32 R92, -RZ, R105.reuse.H0_H0 ;  /* 0x20000069ff5c7230 */ /* 0x100fe40000004100 */
[-C--:B------:R-:W-:Y:S01]  /*7e00*/  FMUL.FTZ R106, R46, R107.reuse ;  /* 0x0000006b2e6a7220 */ /* 0x080fe20000410000 */
[----:B------:R-:W-:Y:S02]  /*7e10*/  HADD2.F32 R105, -RZ, R105.H1_H1 ;  /* 0x30000069ff697230 */ /* 0x000fe40000004100 */
[----:B------:R-:W-:Y:S01]  /*7e20*/  FMUL.FTZ R107, R29, R107 ;  /* 0x0000006b1d6b7220 */ /* 0x000fe20000410000 */
[----:B------:R-:W-:Y:S01]  /*7e30*/  F2FP.F16.E4M3.UNPACK_B R42, R12 ;  /* 0x0000000cff2a723e */ /* 0x000fe200020006ff */
[----:B------:R-:W-:Y:S01]  /*7e40*/  FFMA.FTZ R97, R14, R92, -R97 ;  /* 0x0000005c0e617223 */ /* 0x000fe20000010861 */
[----:B------:R-:W-:Y:S01]  /*7e50*/  F2FP.F16.E4M3.UNPACK_B R41, R28 ;  /* 0x0000001cff29723e */ /* 0x000fe200020006ff */
[----:B------:R-:W-:Y:S01]  /*7e60*/  FFMA.FTZ R107, R46, R105, R107 ;  /* 0x000000692e6b7223 */ /* 0x000fe2000001006b */
[----:B------:R-:W-:Y:S01]  /*7e70*/  F2FP.F16.E4M3.UNPACK_B R46, R13 ;  /* 0x0000000dff2e723e */ /* 0x000fe200020006ff */
[----:B------:R-:W-:Y:S01]  /*7e80*/  FFMA.FTZ R14, R47, R92, R96 ;  /* 0x0000005c2f0e7223 */ /* 0x000fe20000010060 */
[----:B------:R-:W-:Y:S01]  /*7e90*/  F2FP.SATFINITE.E4M3.F32.PACK_AB_MERGE_C R30, R44, R43, R40 ;  /* 0x0000002b2c1e723e */ /* 0x000fe20004807028 */
[----:B------:R-:W-:Y:S01]  /*7ea0*/  HADD2.F32 R47, -RZ, R42.H0_H0 ;  /* 0x2000002aff2f7230 */ /* 0x000fe20000004100 */
[----:B------:R-:W-:Y:S01]  /*7eb0*/  F2FP.F16.E4M3.UNPACK_B R44, R10 ;  /* 0x0000000aff2c723e */ /* 0x000fe200020006ff */
[----:B------:R-:W-:Y:S01]  /*7ec0*/  HADD2.F32 R43, -RZ, R46.H0_H0 ;  /* 0x2000002eff2b7230 */ /* 0x000fe20000004100 */
[----:B------:R-:W-:Y:S01]  /*7ed0*/  F2FP.F16.E4M3.UNPACK_B R28, R28.H1 ;  /* 0x0000001cff1c723e */ /* 0x000fe200030006ff */
[----:B------:R-:W-:Y:S01]  /*7ee0*/  HADD2.F32 R40, -RZ, R41.H0_H0 ;  /* 0x20000029ff287230 */ /* 0x000fe20000004100 */
[----:B------:R-:W-:Y:S01]  /*7ef0*/  F2FP.F16.E4M3.UNPACK_B R10, R10.H1 ;  /* 0x0000000aff0a723e */ /* 0x000fe200030006ff */
        /* <DEDUP_REMOVED lines=14> */
[----:B------:R-:W-:Y:S02]  /*7fe0*/  HADD2.F32 R42, -RZ, R28.H0_H0 ;  /* 0x2000001cff2a7230 */ /* 0x000fe40000004100 */
[----:B------:R-:W-:Y:S01]  /*7ff0*/  FFMA.FTZ R12, R46, R43, R93 ;  /* 0x0000002b2e0c7223 */ /* 0x000fe2000001005d */
[----:B------:R-:W-:Y:S02]  /*8000*/  HADD2.F32 R45, -RZ, R44.H0_H0 ;  /* 0x2000002cff2d7230 */ /* 0x000fe40000004100 */
[----:B------:R-:W-:Y:S01]  /*8010*/  FFMA.FTZ R106, R29, R105, -R106 ;  /* 0x000000691d6a7223 */ /* 0x000fe2000001086a */
[----:B------:R-:W-:Y:S01]  /*8020*/  HADD2.F32 R46, -RZ, R47.H0_H0 ;  /* 0x2000002fff2e7230 */ /* 0x000fe20000004100 */
[----:B------:R-:W-:Y:S01]  /*8030*/  F2FP.SATFINITE.E4M3.F32.PACK_AB_MERGE_C R29, R109, R112, RZ ;  /* 0x000000706d1d723e */ /* 0x000fe200048070ff */
[----:B------:R-:W-:Y:S01]  /*8040*/  HADD2.F32 R43, -RZ, R28.H1_H1 ;  /* 0x3000001cff2b7230 */ /* 0x000fe20000004100 */
[----:B------:R-:W-:Y:S01]  /*8050*/  F2FP.SATFINITE.E4M3.F32.PACK_AB_MERGE_C R108, R111, R108, RZ ;  /* 0x0000006c6f6c723e */ /* 0x000fe200048070ff */
[----:B------:R-:W-:-:S02]  /*8060*/  HADD2.F32 R44, -RZ, R44.H1_H1 ;  /* 0x3000002cff2c7230 */ /* 0x000fc40000004100 */
[-C--:B------:R-:W-:Y:S01]  /*8070*/  FMUL.FTZ R93, R45, R46.reuse ;  /* 0x0000002e2d5d7220 */ /* 0x080fe20000410000 */
[----:B------:R-:W-:Y:S02]  /*8080*/  HADD2.F32 R47, -RZ, R47.H1_H1 ;  /* 0x3000002fff2f7230 */ /* 0x000fe40000004100 */
[----:B------:R-:W-:Y:S01]  /*8090*/  FMUL.FTZ R92, R42, R46 ;  /* 0x0000002e2a5c7220 */ /* 0x000fe20000410000 */
[--C-:B------:R-:W-:Y:S01]  /*80a0*/  HADD2.F32 R28, -RZ, R10.reuse.H0_H0 ;  /* 0x2000000aff1c7230 */ /* 0x100fe20000004100 */
[----:B------:R-:W-:Y:S01]  /*80b0*/  F2FP.SATFINITE.E4M3.F32.PACK_AB_MERGE_C R29, R106, R97, R29 ;  /* 0x000000616a1d723e */ /* 0x000fe2000480701d */
[----:B------:R-:W-:Y:S02]  /*80c0*/  HADD2.F32 R46, -RZ, R10.H1_H1 ;  /* 0x3000000aff2e7230 */ /* 0x000fe40000004100 */
[-C--:B------:R-:W-:Y:S01]  /*80d0*/  FMUL.FTZ R96, R44, R47.reuse ;  /* 0x0000002f2c607220 */ /* 0x080fe20000410000 */
[----:B------:R-:W-:Y:S01]  /*80e0*/  FMUL.FTZ R47, R43, R47 ;  /* 0x0000002f2b2f7220 */ /* 0x000fe20000410000 */
[-C--:B------:R-:W-:Y:S01]  /*80f0*/  FFMA.FTZ R10, R42, R28.reuse, -R93 ;  /* 0x0000001c2a0a7223 */ /* 0x080fe2000001085d */
[-C--:B------:R-:W-:Y:S01]  /*8100*/  F2FP.F16.E4M3.UNPACK_B R42, R11.reuse ;  /* 0x0000000bff2a723e */ /* 0x080fe200020006ff */
[----:B------:R-:W-:Y:S01]  /*8110*/  FFMA.FTZ R28, R45, R28, R92 ;  /* 0x0000001c2d1c7223 */ /* 0x000fe2000001005c */
[----:B------:R-:W-:Y:S01]  /*8120*/  F2FP.F16.E4M3.UNPACK_B R11, R11.H1 ;  /* 0x0000000bff0b723e */ /* 0x000fe200030006ff */
[----:B------:R-:W-:Y:S01]  /*8130*/  FFMA.FTZ R109, R44, R46, R47 ;  /* 0x0000002e2c6d7223 */ /* 0x000fe2000001002f */
[----:B------:R-:W-:-:S02]  /*8140*/  F2FP.F16.E4M3.UNPACK_B R97, R9.H1 ;  /* 0x00000009ff61723e */ /* 0x000fc400030006ff */
[----:B------:R-:W-:Y:S01]  /*8150*/  F2FP.SATFINITE.E4M3.F32.PACK_AB_MERGE_C R14, R107, R14, R108 ;  /* 0x0000000e6b0e723e */ /* 0x000fe2000480706c */
[----:B------:R-:W-:Y:S01]  /*8160*/  FFMA.FTZ R107, R43, R46, -R96 ;  /* 0x0000002e2b6b7223 */ /* 0x000fe20000010860 */
[-C--:B------:R-:W-:Y:S01]  /*8170*/  F2FP.F16.E4M3.UNPACK_B R45, R15.reuse ;  /* 0x0000000fff2d723e */ /* 0x080fe200020006ff */
[----:B------:R-:W-:Y:S01]  /*8180*/  HADD2.F32 R43, -RZ, R11.H0_H0 ;  /* 0x2000000bff2b7230 */ /* 0x000fe20000004100 */
[----:B------:R-:W-:Y:S01]  /*8190*/  F2FP.F16.E4M3.UNPACK_B R44, R15.H1 ;  /* 0x0000000fff2c723e */ /* 0x000fe200030006ff */
[----:B------:R-:W-:Y:S01]  /*81a0*/  HADD2.F32 R106, -RZ, R97.H0_H0 ;  /* 0x20000061ff6a7230 */ /* 0x000fe20000004100 */
[----:B------:R-:W-:Y:S01]  /*81b0*/  F2FP.F16.E4M3.UNPACK_B R96, R9 ;  /* 0x00000009ff60723e */ /* 0x000fe200020006ff */
[----:B------:R-:W-:Y:S01]  /*81c0*/  HADD2.F32 R46, -RZ, R45.H0_H0 ;  /* 0x2000002dff2e7230 */ /* 0x000fe20000004100 */
[-C--:B------:R-:W-:Y:S01]  /*81d0*/  F2FP.F16.E4M3.UNPACK_B R47, R8.reuse.H1 ;  /* 0x00000008ff2f723e */ /* 0x080fe200030006ff */
[----:B------:R-:W-:Y:S01]  /*81e0*/  HADD2.F32 R97, -RZ, R97.H1_H1 ;  /* 0x30000061ff617230 */ /* 0x000fe20000004100 */
[----:B------:R-:W-:Y:S01]  /*81f0*/  F2FP.F16.E4M3.UNPACK_B R9, R8 ;  /* 0x00000008ff09723e */ /* 0x000fe200020006ff */
[----:B------:R-:W-:-:S02]  /*8200*/  HADD2.F32 R105, -RZ, R96.H0_H0 ;  /* 0x20000060ff697230 */ /* 0x000fc40000004100 */
[----:B------:R-:W-:Y:S01]  /*8210*/  FMUL.FTZ R111, R43, R106 ;  /* 0x0000006a2b6f7220 */ /* 0x000fe20000410000 */
[--C-:B------:R-:W-:Y:S01]  /*8220*/  HADD2.F32 R8, -RZ, R44.reuse.H0_H0 ;  /* 0x2000002cff087230 */ /* 0x100fe20000004100 */
[----:B------:R-:W-:Y:S01]  /*8230*/  F2FP.SATFINITE.E4M3.F32.PACK_AB_MERGE_C R10, R107, R10, RZ ;  /* 0x0000000a6b0a723e */ /* 0x000fe200048070ff */
[----:B------:R-:W-:Y:S02]  /*8240*/  HADD2.F32 R93, -RZ, R47.H0_H0 ;  /* 0x2000002fff5d7230 */ /* 0x000fe40000004100 */
[----:B------:R-:W-:Y:S01]  /*8250*/  FMUL.FTZ R108, R46, R105 ;  /* 0x000000692e6c7220 */ /* 0x000fe20000410000 */
[----:B------:R-:W-:Y:S02]  /*8260*/  HADD2.F32 R44, -RZ, R44.H1_H1 ;  /* 0x3000002cff2c7230 */ /* 0x000fe40000004100 */
[C---:B------:R-:W-:Y:S01]  /*8270*/  FMUL.FTZ R112, R8.reuse, R106 ;  /* 0x0000006a08707220 */ /* 0x040fe20000410000 */
[----:B------:R-:W-:Y:S02]  /*8280*/  HADD2.F32 R11, -RZ, R11.H1_H1 ;  /* 0x3000000bff0b7230 */ /* 0x000fe40000004100 */
[----:B------:R-:W-:Y:S01]  /*8290*/  FFMA.FTZ R111, R8, R93, R111 ;  /* 0x0000005d086f7223 */ /* 0x000fe2000001006f */
[----:B------:R-:W-:-:S02]  /*82a0*/  HADD2.F32 R15, -RZ, R42.H0_H0 ;  /* 0x2000002aff0f7230 */ /* 0x000fc40000004100 */
[-C--:B------:R-:W-:Y:S01]  /*82b0*/  FMUL.FTZ R8, R44, R97.reuse ;  /* 0x000000612c087220 */ /* 0x080fe20000410000 */
[----:B------:R-:W-:Y:S02]  /*82c0*/  HADD2.F32 R92, -RZ, R9.H0_H0 ;  /* 0x20000009ff5c7230 */ /* 0x000fe40000004100 */
[----:B------:R-:W-:Y:S01]  /*82d0*/  FMUL.FTZ R97, R11, R97 ;  /* 0x000000610b617220 */ /* 0x000fe20000410000 */
[----:B------:R-:W-:Y:S02]  /*82e0*/  HADD2.F32 R45, -RZ, R45.H1_H1 ;  /* 0x3000002dff2d7230 */ /* 0x000fe40000004100 */
[C---:B------:R-:W-:Y:S01]  /*82f0*/  FMUL.FTZ R105, R15.reuse, R105 ;  /* 0x000000690f697220 */ /* 0x040fe20000410000 */
[----:B------:R-:W-:Y:S02]  /*8300*/  HADD2.F32 R96, -RZ, R96.H1_H1 ;  /* 0x30000060ff607230 */ /* 0x000fe40000004100 */
[----:B------:R-:W-:Y:S01]  /*8310*/  FFMA.FTZ R108, R15, R92, -R108 ;  /* 0x0000005c0f6c7223 */ /* 0x000fe2000001086c */
[----:B------:R-:W-:-:S02]  /*8320*/  HADD2.F32 R47, -RZ, R47.H1_H1 ;  /* 0x3000002fff2f7230 */ /* 0x000fc40000004100 */
[----:B------:R-:W-:Y:S01]  /*8330*/  FFMA.FTZ R112, R43, R93, -R112 ;  /* 0x0000005d2b707223 */ /* 0x000fe20000010870 */
[----:B------:R-:W-:Y:S02]  /*8340*/  HADD2.F32 R42, -RZ, R42.H1_H1 ;  /* 0x3000002aff2a7230 */ /* 0x000fe40000004100 */
[-C--:B------:R-:W-:Y:S01]  /*8350*/  FMUL.FTZ R15, R45, R96.reuse ;  /* 0x000000602d0f7220 */ /* 0x080fe20000410000 */
[----:B------:R-:W-:Y:S02]  /*8360*/  HADD2.F32 R9, -RZ, R9.H1_H1 ;  /* 0x30000009ff097230 */ /* 0x000fe40000004100 */
[-C--:B------:R-:W-:Y:S01]  /*8370*/  FFMA.FTZ R11, R11, R47.reuse, -R8 ;  /* 0x0000002f0b0b7223 */ /* 0x080fe20000010808 */
[----:B------:R-:W-:Y:S01]  /*8380*/  FFMA.FTZ R44, R44, R47, R97 ;  /* 0x0000002f2c2c7223 */ /* 0x000fe20000010061 */
[----:B------:R-:W-:Y:S01]  /*8390*/  FMUL.FTZ R96, R42, R96 ;  /* 0x000000602a607220 */ /* 0x000fe20000410000 */
[----:B------:R-:W-:Y:S01]  /*83a0*/  FFMA.FTZ R105, R46, R92, R105 ;  /* 0x0000005c2e697223 */ /* 0x000fe20000010069 */
[-C--:B------:R-:W-:Y:S01]  /*83b0*/  FFMA.FTZ R15, R42, R9.reuse, -R15 ;  /* 0x000000092a0f7223 */ /* 0x080fe2000001080f */
[----:B------:R-:W-:Y:S01]  /*83c0*/  F2FP.SATFINITE.E4M3.F32.PACK_AB_MERGE_C R11, R11, R112, RZ ;  /* 0x000000700b0b723e */ /* 0x000fe200048070ff */
[----:B------:R-:W-:Y:S01]  /*83d0*/  FFMA.FTZ R96, R45, R9, R96 ;  /* 0x000000092d607223 */ /* 0x000fe20000010060 */
[----:B------:R-:W-:Y:S01]  /*83e0*/  F2FP.SATFINITE.E4M3.F32.PACK_AB_MERGE_C R28, R109, R28, RZ ;  /* 0x0000001c6d1c723e */ /* 0x000fe200048070ff */
[----:B------:R-:W-:Y:S01]  /*83f0*/  IMAD.MOV.U32 R8, RZ, RZ, R31 ;  /* 0x000000ffff087224 */ /* 0x000fe200078e001f */
[----:B------:R-:W-:-:S02]  /*8400*/  F2FP.SATFINITE.E4M3.F32.PACK_AB_MERGE_C R44, R44, R111, RZ ;  /* 0x0000006f2c2c723e */ /* 0x000fc400048070ff */
[----:B------:R-:W-:Y:S01]  /*8410*/  F2FP.SATFINITE.E4M3.F32.PACK_AB_MERGE_C R9, R13, R40, R10 ;  /* 0x000000280d09723e */ /* 0x000fe2000480700a */
[----:B------:R-:W-:Y:S01]  /*8420*/  IMAD.MOV.U32 R10, RZ, RZ, R29 ;  /* 0x000000ffff0a7224 */ /* 0x000fe200078e001d */
[----:B------:R-:W-:Y:S02]  /*8430*/  F2FP.SATFINITE.E4M3.F32.PACK_AB_MERGE_C R11, R15, R108, R11 ;  /* 0x0000006c0f0b723e */ /* 0x000fe4000480700b */
[----:B------:R-:W-:Y:S01]  /*8440*/  F2FP.SATFINITE.E4M3.F32.PACK_AB_MERGE_C R13, R12, R41, R28 ;  /* 0x000000290c0d723e */ /* 0x000fe2000480701c */
[----:B------:R-:W-:Y:S01]  /*8450*/  IMAD.MOV.U32 R12, RZ, RZ, R30 ;  /* 0x000000ffff0c7224 */ /* 0x000fe200078e001e */
[----:B------:R-:W-:-:S07]  /*8460*/  F2FP.SATFINITE.E4M3.F32.PACK_AB_MERGE_C R15, R96, R105, R44 ;  /* 0x00000069600f723e */ /* 0x000fce000480702c */
.L_x_1645:
[----:B------:R-:W-:Y:S05]  /*8470*/  BSYNC B2 ;  /* 0x0000000000027941 */ /* 0x000fea0003800000 */
.L_x_1644:
[----:B0-----:R0:W-:Y:S04]  /*8480*/  ST.E.128 desc[UR42][R32.64], R8 ;  /* 0x0000000820007985 */ /* 0x0011e8000c101d2a */
[----:B--2---:R0:W-:Y:S02]  /*8490*/  @!P2 ST.E.128 desc[UR42][R34.64], R12 ;  /* 0x0000000c2200a985 */ /* 0x0041e4000c101d2a */
.L_x_1643:
[----:B------:R-:W-:Y:S05]  /*84a0*/  BSYNC B1 ;  /* 0x0000000000017941 */ /* 0x000fea0003800000 */
.L_x_1642:
[----:B------:R-:W-:-:S13]  /*84b0*/  ISETP.NE.AND P2, PT, R0, RZ, PT ;  /* 0x000000ff0000720c */ /* 0x000fda0003f45270 */
[----:B------:R-:W-:Y:S05]  /*84c0*/  @!P2 BRA `(.L_x_1609) ;  /* 0x0000001000d4a947 */ /* 0x000fea0003800000 */
[----:B------:R-:W-:Y:S01]  /*84d0*/  ISETP.NE.AND P4, PT, R85, RZ, PT ;  /* 0x000000ff5500720c */ /* 0x000fe20003f85270 */
[----:B------:R-:W-:Y:S01]  /*84e0*/  BSSY B1, `(.L_x_1646) ;  /* 0x00000e7000017945 */ /* 0x000fe20003800000 */
[C---:B----4-:R-:W-:Y:S02]  /*84f0*/  IADD3 R28, P2, R56.reuse, R101, RZ ;  /* 0x00000065381c7210 */ /* 0x050fe40007f5e0ff */
[----:B------:R-:W-:Y:S02]  /*8500*/  SEL R110, R65, R110, !P4 ;  /* 0x0000006e416e7207 */ /* 0x000fe40006000000 */
[----:B---3--:R-:W-:Y:S02]  /*8510*/  LEA.HI.X.SX32 R29, R56, R99, 0x1, P2 ;  /* 0x00000063381d7211 */ /* 0x008fe400010f0eff */
[----:B0-2---:R-:W-:Y:S02]  /*8520*/  SHF.R.S32.HI R9, RZ, 0x1f, R110 ;  /* 0x0000001fff097819 */ /* 0x005fe4000001146e */
[----:B------:R-:W-:-:S02]  /*8530*/  ISETP.GE.AND P2, PT, R80, R95, PT ;  /* 0x0000005f5000720c */ /* 0x000fc40003f46270 */
[----:B------:R-:W-:-:S04]  /*8540*/  LEA.HI R9, R9, R110, RZ, 0x5 ;  /* 0x0000006e09097211 */ /* 0x000fc800078f28ff */
[----:B------:R-:W-:-:S04]  /*8550*/  SHF.R.S32.HI R8, RZ, 0x5, R9 ;  /* 0x00000005ff087819 */ /* 0x000fc80000011409 */
[----:B------:R-:W-:-:S04]  /*8560*/  LEA.HI.SX32 R8, R75, R8, 0x1c ;  /* 0x000000084b087211 */ /* 0x000fc800078fe2ff */
[----:B------:R-:W-:Y:S01]  /*8570*/  SHF.R.S32.HI R9, RZ, 0x1f, R8 ;  /* 0x0000001fff097819 */ /* 0x000fe20000011408 */
[----:B------:R-:W-:-:S03]  /*8580*/  IMAD.SHL.U32 R30, R8, 0x10, RZ ;  /* 0x00000010081e7824 */ /* 0x000fc600078e00ff */
[----:B------:R-:W-:Y:S02]  /*8590*/  LEA.HI R9, R9, R8, RZ, 0x2 ;  /* 0x0000000809097211 */ /* 0x000fe400078f10ff */
[----:B------:R-:W-:-:S03]  /*85a0*/  LOP3.LUT R8, R180, 0x30, R30, 0xf8, !PT ;  /* 0x00000030b4087812 */ /* 0x000fc600078ef81e */
[----:B------:R-:W-:Y:S01]  /*85b0*/  IMAD.SHL.U32 R9, R9, 0x800, RZ ;  /* 0x0000080009097824 */ /* 0x000fe200078e00ff */
[----:B------:R-:W-:-:S04]  /*85c0*/  LOP3.LUT R8, R8, R181, RZ, 0x3c, !PT ;  /* 0x000000b508087212 */ /* 0x000fc800078e3cff */
[----:B------:R-:W-:-:S04]  /*85d0*/  LOP3.LUT R9, R9, 0xffffe000, RZ, 0xc0, !PT ;  /* 0xffffe00009097812 */ /* 0x000fc800078ec0ff */
        /* <DEDUP_REMOVED lines=10> */
[----:B------:R-:W-:Y:S02]  /*8680*/  SHF.R.U32.HI R6, RZ, 0x8, R39 ;  /* 0x00000008ff067819 */ /* 0x000fe40000011627 */
[----:B------:R-:W-:Y:S01]  /*8690*/  SHF.R.U32.HI R38, RZ, 0x10, R5 ;  /* 0x00000010ff267819 */ /* 0x000fe20000011605 */
[----:B------:R-:W-:Y:S01]  /*86a0*/  IMAD.SHL.U32 R4, R4, 0x100, RZ ;  /* 0x0000010004047824 */ /* 0x000fe200078e00ff */
[----:B------:R-:W-:Y:S02]  /*86b0*/  LOP3.LUT R5, R5, 0xff0000ff, RZ, 0xc0, !PT ;  /* 0xff0000ff05057812 */ /* 0x000fe400078ec0ff */
[----:B------:R-:W-:Y:S02]  /*86c0*/  SHF.R.U32.HI R36, RZ, 0x8, R7 ;  /* 0x00000008ff247819 */ /* 0x000fe40000011607 */
[----:B------:R-:W-:-:S02]  /*86d0*/  SHF.R.U32.HI R32, RZ, 0x8, R37 ;  /* 0x00000008ff207819 */ /* 0x000fc40000011625 */
[----:B--2---:R-:W-:Y:S01]  /*86e0*/  MOV R34, R12 ;  /* 0x0000000c00227202 */ /* 0x004fe20000000f00 */
[----:B------:R-:W-:Y:S01]  /*86f0*/  IMAD.SHL.U32 R12, R6, 0x100, RZ ;  /* 0x00000100060c7824 */ /* 0x000fe200078e00ff */
[----:B------:R-:W-:Y:S01]  /*8700*/  LOP3.LUT R35, R39, 0xff0000ff, RZ, 0xc0, !PT ;  /* 0xff0000ff27237812 */ /* 0x000fe200078ec0ff */
[----:B------:R-:W-:Y:S01]  /*8710*/  IMAD.SHL.U32 R8, R32, 0x100, RZ ;  /* 0x0000010020087824 */ /* 0x000fe200078e00ff */
[----:B------:R-:W-:Y:S01]  /*8720*/  LOP3.LUT R5, R5, 0xff00, R4, 0xf8, !PT ;  /* 0x0000ff0005057812 */ /* 0x000fe200078ef804 */
[----:B------:R-:W-:Y:S01]  /*8730*/  IMAD.SHL.U32 R4, R36, 0x100, RZ ;  /* 0x0000010024047824 */ /* 0x000fe200078e00ff */
[----:B------:R-:W-:Y:S01]  /*8740*/  SHF.R.U32.HI R42, RZ, 0x10, R7 ;  /* 0x00000010ff2a7819 */ /* 0x000fe20000011607 */
[----:B------:R-:W-:Y:S01]  /*8750*/  IMAD.U32 R6, R38, 0x10000, RZ ;  /* 0x0001000026067824 */ /* 0x000fe200078e00ff */
[----:B------:R-:W-:Y:S02]  /*8760*/  LOP3.LUT R7, R7, 0xff0000ff, RZ, 0xc0, !PT ;  /* 0xff0000ff07077812 */ /* 0x000fe400078ec0ff */
[----:B------:R-:W-:-:S02]  /*8770*/  LOP3.LUT R33, R37, 0xff0000ff, RZ, 0xc0, !PT ;  /* 0xff0000ff25217812 */ /* 0x000fc400078ec0ff */
[----:B------:R-:W-:Y:S02]  /*8780*/  LOP3.LUT R40, R35, 0xff00, R12, 0xf8, !PT ;  /* 0x0000ff0023287812 */ /* 0x000fe400078ef80c */
[----:B------:R-:W-:Y:S02]  /*8790*/  F2FP.F16.E4M3.UNPACK_B R36, R104.H1 ;  /* 0x00000068ff24723e */ /* 0x000fe400030006ff */
[----:B------:R-:W-:Y:S02]  /*87a0*/  F2FP.F16.E4M3.UNPACK_B R35, R34.H1 ;  /* 0x00000022ff23723e */ /* 0x000fe400030006ff */
[----:B------:R-:W-:Y:S02]  /*87b0*/  F2FP.F16.E4M3.UNPACK_B R32, R31.H1 ;  /* 0x0000001fff20723e */ /* 0x000fe400030006ff */
[----:B------:R-:W-:Y:S01]  /*87c0*/  LOP3.LUT R7, R7, 0xff00, R4, 0xf8, !PT ;  /* 0x0000ff0007077812 */ /* 0x000fe200078ef804 */
[----:B------:R-:W-:Y:S01]  /*87d0*/  IMAD.U32 R4, R42, 0x10000, RZ ;  /* 0x000100002a047824 */ /* 0x000fe200078e00ff */
[----:B------:R-:W-:Y:S01]  /*87e0*/  SHF.R.U32.HI R41, RZ, 0x10, R37 ;  /* 0x00000010ff297819 */ /* 0x000fe20000011625 */
[----:B------:R-:W-:Y:S01]  /*87f0*/  HADD2.F32 R12, -RZ, R35.H0_H0 ;  /* 0x20000023ff0c7230 */ /* 0x000fe20000004100 */
[----:B------:R-:W-:-:S02]  /*8800*/  SHF.R.U32.HI R37, RZ, 0x10, R39 ;  /* 0x00000010ff257819 */ /* 0x000fc40000011627 */
[----:B------:R-:W-:Y:S01]  /*8810*/  LOP3.LUT R38, R33, 0xff00, R8, 0xf8, !PT ;  /* 0x0000ff0021267812 */ /* 0x000fe200078ef808 */
[----:B------:R-:W-:Y:S01]  /*8820*/  HADD2.F32 R8, -RZ, R32.H0_H0 ;  /* 0x20000020ff087230 */ /* 0x000fe20000004100 */
[----:B------:R-:W-:Y:S01]  /*8830*/  LOP3.LUT R6, R5, 0xff0000, R6, 0xf8, !PT ;  /* 0x00ff000005067812 */ /* 0x000fe200078ef806 */
[----:B------:R-:W-:Y:S01]  /*8840*/  HADD2.F32 R5, -RZ, R36.H0_H0 ;  /* 0x20000024ff057230 */ /* 0x000fe20000004100 */
[----:B------:R-:W-:Y:S01]  /*8850*/  F2FP.F16.E4M3.UNPACK_B R33, R102.H1 ;  /* 0x00000066ff21723e */ /* 0x000fe200030006ff */
[----:B------:R-:W-:Y:S01]  /*8860*/  IMAD.U32 R39, R37, 0x10000, RZ ;  /* 0x0001000025277824 */ /* 0x000fe200078e00ff */
[----:B------:R-:W-:Y:S01]  /*8870*/  LOP3.LUT R4, R7, 0xff0000, R4, 0xf8, !PT ;  /* 0x00ff000007047812 */ /* 0x000fe200078ef804 */
[----:B------:R-:W-:Y:S02]  /*8880*/  IMAD.U32 R7, R41, 0x10000, RZ ;  /* 0x0001000029077824 */ /* 0x000fe400078e00ff */
[----:B------:R-:W-:Y:S01]  /*8890*/  FMUL.FTZ R41, R12, R5 ;  /* 0x000000050c297220 */ /* 0x000fe20000410000 */
[----:B------:R-:W-:-:S02]  /*88a0*/  HADD2.F32 R37, -RZ, R33.H0_H0 ;  /* 0x20000021ff257230 */ /* 0x000fc40000004100 */
[----:B------:R-:W-:Y:S01]  /*88b0*/  FMUL.FTZ R43, R8, R5 ;  /* 0x00000005082b7220 */ /* 0x000fe20000410000 */
[----:B------:R-:W-:Y:S01]  /*88c0*/  HADD2.F32 R36, -RZ, R36.H1_H1 ;  /* 0x30000024ff247230 */ /* 0x000fe20000004100 */
[----:B------:R-:W-:Y:S01]  /*88d0*/  LOP3.LUT R7, R38, 0xff0000, R7, 0xf8, !PT ;  /* 0x00ff000026077812 */ /* 0x000fe200078ef807 */
[----:B------:R-:W-:Y:S02]  /*88e0*/  HADD2.F32 R38, -RZ, R33.H1_H1 ;  /* 0x30000021ff267230 */ /* 0x000fe40000004100 */
[-C--:B------:R-:W-:Y:S01]  /*88f0*/  FFMA.FTZ R8, R8, R37.reuse, -R41 ;  /* 0x0000002508087223 */ /* 0x080fe20000010829 */
[----:B------:R-:W-:Y:S01]  /*8900*/  FFMA.FTZ R12, R12, R37, R43 ;  /* 0x000000250c0c7223 */ /* 0x000fe2000001002b */
[----:B------:R-:W-:Y:S01]  /*8910*/  HADD2.F32 R33, -RZ, R32.H1_H1 ;  /* 0x30000020ff217230 */ /* 0x000fe20000004100 */
[----:B------:R-:W-:Y:S01]  /*8920*/  F2FP.F16.E4M3.UNPACK_B R104, R104 ;  /* 0x00000068ff68723e */ /* 0x000fe200020006ff */
[----:B------:R-:W-:Y:S01]  /*8930*/  HADD2.F32 R37, -RZ, R35.H1_H1 ;  /* 0x30000023ff257230 */ /* 0x000fe20000004100 */
[----:B------:R-:W-:-:S02]  /*8940*/  F2FP.F16.E4M3.UNPACK_B R35, R34 ;  /* 0x00000022ff23723e */ /* 0x000fc400020006ff */
[----:B------:R-:W-:Y:S01]  /*8950*/  F2FP.F16.E4M3.UNPACK_B R32, R31 ;  /* 0x0000001fff20723e */ /* 0x000fe200020006ff */
[-C--:B------:R-:W-:Y:S01]  /*8960*/  FMUL.FTZ R42, R33, R36.reuse ;  /* 0x00000024212a7220 */ /* 0x080fe20000410000 */
[----:B------:R-:W-:Y:S01]  /*8970*/  LOP3.LUT R5, R40, 0xff0000, R39, 0xf8, !PT ;  /* 0x00ff000028057812 */ /* 0x000fe200078ef827 */
[----:B------:R-:W-:Y:S01]  /*8980*/  FMUL.FTZ R40, R37, R36 ;  /* 0x0000002425287220 */ /* 0x000fe20000410000 */
[----:B------:R-:W-:Y:S01]  /*8990*/  F2FP.F16.E4M3.UNPACK_B R102, R102 ;  /* 0x00000066ff66723e */ /* 0x000fe200020006ff */
[----:B------:R-:W-:Y:S02]  /*89a0*/  HADD2.F32 R39, -RZ, R104.H0_H0 ;  /* 0x20000068ff277230 */ /* 0x000fe40000004100 */
[----:B------:R-:W-:Y:S02]  /*89b0*/  HADD2.F32 R36, -RZ, R35.H0_H0 ;  /* 0x20000023ff247230 */ /* 0x000fe40000004100 */
[----:B------:R-:W-:Y:S01]  /*89c0*/  FFMA.FTZ R31, R33, R38, -R40 ;  /* 0x00000026211f7223 */ /* 0x000fe20000010828 */
[----:B------:R-:W-:-:S02]  /*89d0*/  HADD2.F32 R34, -RZ, R32.H0_H0 ;  /* 0x20000020ff227230 */ /* 0x000fc40000004100 */
[----:B------:R-:W-:Y:S01]  /*89e0*/  FFMA.FTZ R33, R37, R38, R42 ;  /* 0x0000002625217223 */ /* 0x000fe2000001002a */
        /* <DEDUP_REMOVED lines=19> */
[----:B------:R-:W-:Y:S01]  /*8b20*/  HADD2.F32 R41, -RZ, R34.H1_H1 ;  /* 0x30000022ff297230 */ /* 0x000fe20000004100 */
[----:B------:R-:W-:Y:S01]  /*8b30*/  F2FP.F16.E4M3.UNPACK_B R103, R103 ;  /* 0x00000067ff67723e */ /* 0x000fe200020006ff */
[----:B------:R-:W-:Y:S02]  /*8b40*/  HADD2.F32 R34, -RZ, R32.H0_H0 ;  /* 0x20000020ff227230 */ /* 0x000fe40000004100 */
[-C--:B------:R-:W-:Y:S01]  /*8b50*/  FMUL.FTZ R47, R37, R39.reuse ;  /* 0x00000027252f7220 */ /* 0x080fe20000410000 */
[----:B------:R-:W-:Y:S01]  /*8b60*/  HADD2.F32 R35, -RZ, R38.H0_H0 ;  /* 0x20000026ff237230 */ /* 0x000fe20000004100 */
[----:B------:R-:W-:Y:S01]  /*8b70*/  F2FP.F16.E4M3.UNPACK_B R10, R10 ;  /* 0x0000000aff0a723e */ /* 0x000fe200020006ff */
[----:B------:R-:W-:Y:S02]  /*8b80*/  HADD2.F32 R36, -RZ, R36.H1_H1 ;  /* 0x30000024ff247230 */ /* 0x000fe40000004100 */
[----:B------:R-:W-:Y:S01]  /*8b90*/  FMUL.FTZ R46, R34, R39 ;  /* 0x00000027222e7220 */ /* 0x000fe20000410000 */
[----:B------:R-:W-:-:S02]  /*8ba0*/  HADD2.F32 R32, -RZ, R32.H1_H1 ;  /* 0x30000020ff207230 */ /* 0x000fc40000004100 */
[----:B------:R-:W-:Y:S01]  /*8bb0*/  FFMA.FTZ R44, R34, R35, -R47 ;  /* 0x00000023222c7223 */ /* 0x000fe2000001082f */
[----:B------:R-:W-:Y:S02]  /*8bc0*/  HADD2.F32 R39, -RZ, R38.H1_H1 ;  /* 0x30000026ff277230 */ /* 0x000fe40000004100 */
[-C--:B------:R-:W-:Y:S01]  /*8bd0*/  FMUL.FTZ R47, R36, R41.reuse ;  /* 0x00000029242f7220 */ /* 0x080fe20000410000 */
[----:B------:R-:W-:Y:S01]  /*8be0*/  F2FP.F16.E4M3.UNPACK_B R100, R100 ;  /* 0x00000064ff64723e */ /* 0x000fe200020006ff */
[C---:B------:R-:W-:Y:S01]  /*8bf0*/  FMUL.FTZ R41, R32.reuse, R41 ;  /* 0x0000002920297220 */ /* 0x040fe20000410000 */
[----:B------:R-:W-:Y:S01]  /*8c00*/  FFMA.FTZ R46, R37, R35, R46 ;  /* 0x00000023252e7223 */ /* 0x000fe2000001002e */
[-C--:B------:R-:W-:Y:S01]  /*8c10*/  FFMA.FTZ R93, R32, R39.reuse, -R47 ;  /* 0x00000027205d7223 */ /* 0x080fe2000001082f */
[----:B------:R-:W-:Y:S01]  /*8c20*/  F2FP.F16.E4M3.UNPACK_B R32, R14 ;  /* 0x0000000eff20723e */ /* 0x000fe200020006ff */
[----:B------:R-:W-:Y:S01]  /*8c30*/  FFMA.FTZ R95, R36, R39, R41 ;  /* 0x00000027245f7223 */ /* 0x000fe20000010029 */
[--C-:B------:R-:W-:Y:S01]  /*8c40*/  HADD2.F32 R39, -RZ, R103.reuse.H0_H0 ;  /* 0x20000067ff277230 */ /* 0x100fe20000004100 */
[----:B------:R-:W-:Y:S01]  /*8c50*/  F2FP.SATFINITE.E4M3.F32.PACK_AB_MERGE_C R12, R33, R12, RZ ;  /* 0x0000000c210c723e */ /* 0x000fe200048070ff */
[----:B------:R-:W-:Y:S01]  /*8c60*/  HADD2.F32 R103, -RZ, R103.H1_H1 ;  /* 0x30000067ff677230 */ /* 0x000fe20000004100 */
[----:B------:R-:W-:Y:S01]  /*8c70*/  F2FP.SATFINITE.E4M3.F32.PACK_AB_MERGE_C R8, R31, R8, RZ ;  /* 0x000000081f08723e */ /* 0x000fe200048070ff */
[----:B------:R-:W-:Y:S01]  /*8c80*/  HADD2.F32 R34, -RZ, R32.H0_H0 ;  /* 0x20000020ff227230 */ /* 0x000fe20000004100 */
[----:B------:R-:W-:Y:S01]  /*8c90*/  F2FP.F16.E4M3.UNPACK_B R33, R13 ;  /* 0x0000000dff21723e */ /* 0x000fe200020006ff */
[----:B------:R-:W-:Y:S01]  /*8ca0*/  HADD2.F32 R14, -RZ, R10.H0_H0 ;  /* 0x2000000aff0e7230 */ /* 0x000fe20000004100 */
[----:B------:R-:W-:Y:S01]  /*8cb0*/  F2FP.SATFINITE.E4M3.F32.PACK_AB_MERGE_C R8, R43, R40, R8 ;  /* 0x000000282b08723e */ /* 0x000fe20004807008 */
[----:B------:R-:W-:-:S02]  /*8cc0*/  HADD2.F32 R32, -RZ, R32.H1_H1 ;  /* 0x30000020ff207230 */ /* 0x000fc40000004100 */
[-C--:B------:R-:W-:Y:S01]  /*8cd0*/  FMUL.FTZ R41, R34, R39.reuse ;  /* 0x0000002722297220 */ /* 0x080fe20000410000 */
[----:B------:R-:W-:Y:S02]  /*8ce0*/  HADD2.F32 R10, -RZ, R10.H1_H1 ;  /* 0x3000000aff0a7230 */ /* 0x000fe40000004100 */
[----:B------:R-:W-:Y:S01]  /*8cf0*/  FMUL.FTZ R39, R14, R39 ;  /* 0x000000270e277220 */ /* 0x000fe20000410000 */
[--C-:B------:R-:W-:Y:S02]  /*8d00*/  HADD2.F32 R35, -RZ, R100.reuse.H0_H0 ;  /* 0x20000064ff237230 */ /* 0x100fe40000004100 */
[-C--:B------:R-:W-:Y:S01]  /*8d10*/  FMUL.FTZ R47, R32, R103.reuse ;  /* 0x00000067202f7220 */ /* 0x080fe20000410000 */
[----:B------:R-:W-:Y:S02]  /*8d20*/  HADD2.F32 R37, -RZ, R100.H1_H1 ;  /* 0x30000064ff257230 */ /* 0x000fe40000004100 */
[----:B------:R-:W-:Y:S01]  /*8d30*/  FMUL.FTZ R103, R10, R103 ;  /* 0x000000670a677220 */ /* 0x000fe20000410000 */
[----:B------:R-:W-:Y:S01]  /*8d40*/  F2FP.SATFINITE.E4M3.F32.PACK_AB_MERGE_C R12, R45, R42, R12 ;  /* 0x0000002a2d0c723e */ /* 0x000fe2000480700c */
[-C--:B------:R-:W-:Y:S01]  /*8d50*/  FFMA.FTZ R41, R14, R35.reuse, -R41 ;  /* 0x000000230e297223 */ /* 0x080fe20000010829 */
[----:B------:R-:W-:Y:S01]  /*8d60*/  FFMA.FTZ R14, R34, R35, R39 ;  /* 0x00000023220e7223 */ /* 0x000fe20000010027 */
[----:B------:R-:W-:Y:S01]  /*8d70*/  FFMA.FTZ R103, R32, R37, R103 ;  /* 0x0000002520677223 */ /* 0x000fe20000010067 */
[----:B------:R-:W-:Y:S01]  /*8d80*/  F2FP.F16.E4M3.UNPACK_B R34, R7 ;  /* 0x00000007ff22723e */ /* 0x000fe200020006ff */
[----:B------:R-:W-:Y:S01]  /*8d90*/  FFMA.FTZ R10, R10, R37, -R47 ;  /* 0x000000250a0a7223 */ /* 0x000fe2000001082f */
[-C--:B------:R-:W-:Y:S01]  /*8da0*/  F2FP.F16.E4M3.UNPACK_B R32, R9.reuse ;  /* 0x00000009ff20723e */ /* 0x080fe200020006ff */
[--C-:B------:R-:W-:Y:S01]  /*8db0*/  HADD2.F32 R35, -RZ, R33.reuse.H0_H0 ;  /* 0x20000021ff237230 */ /* 0x100fe20000004100 */
[----:B------:R-:W-:Y:S01]  /*8dc0*/  F2FP.F16.E4M3.UNPACK_B R37, R6 ;  /* 0x00000006ff25723e */ /* 0x000fe200020006ff */
[----:B------:R-:W-:Y:S01]  /*8dd0*/  HADD2.F32 R40, -RZ, R34.H0_H0 ;  /* 0x20000022ff287230 */ /* 0x000fe20000004100 */
[----:B------:R-:W-:Y:S01]  /*8de0*/  F2FP.F16.E4M3.UNPACK_B R9, R9.H1 ;  /* 0x00000009ff09723e */ /* 0x000fe200030006ff */
[----:B------:R-:W-:Y:S01]  /*8df0*/  HADD2.F32 R31, -RZ, R32.H0_H0 ;  /* 0x20000020ff1f7230 */ /* 0x000fe20000004100 */
[----:B------:R-:W-:Y:S01]  /*8e00*/  F2FP.SATFINITE.E4M3.F32.PACK_AB_MERGE_C R44, R93, R44, RZ ;  /* 0x0000002c5d2c723e */ /* 0x000fe200048070ff */
[----:B------:R-:W-:-:S02]  /*8e10*/  HADD2.F32 R36, -RZ, R33.H1_H1 ;  /* 0x30000021ff247230 */ /* 0x000fc40000004100 */
[-C--:B------:R-:W-:Y:S01]  /*8e20*/  FMUL.FTZ R42, R35, R40.reuse ;  /* 0x00000028232a7220 */ /* 0x080fe20000410000 */
[--C-:B------:R-:W-:Y:S02]  /*8e30*/  HADD2.F32 R38, -RZ, R37.reuse.H0_H0 ;  /* 0x20000025ff267230 */ /* 0x100fe40000004100 */
[----:B------:R-:W-:Y:S01]  /*8e40*/  FMUL.FTZ R40, R31, R40 ;  /* 0x000000281f287220 */ /* 0x000fe20000410000 */
[----:B------:R-:W-:Y:S01]  /*8e50*/  HADD2.F32 R33, -RZ, R34.H1_H1 ;  /* 0x30000022ff217230 */ /* 0x000fe20000004100 */
[----:B------:R-:W-:Y:S01]  /*8e60*/  F2FP.F16.E4M3.UNPACK_B R6, R6.H1 ;  /* 0x00000006ff06723e */ /* 0x000fe200030006ff */
[----:B------:R-:W-:Y:S02]  /*8e70*/  HADD2.F32 R34, -RZ, R32.H1_H1 ;  /* 0x30000020ff227230 */ /* 0x000fe40000004100 */
[-C--:B------:R-:W-:Y:S01]  /*8e80*/  FFMA.FTZ R32, R35, R38.reuse, R40 ;  /* 0x0000002623207223 */ /* 0x080fe20000010028 */
[----:B------:R-:W-:Y:S01]  /*8e90*/  FFMA.FTZ R31, R31, R38, -R42 ;  /* 0x000000261f1f7223 */ /* 0x000fe2000001082a */
[----:B------:R-:W-:-:S02]  /*8ea0*/  HADD2.F32 R37, -RZ, R37.H1_H1 ;  /* 0x30000025ff257230 */ /* 0x000fc40000004100 */
[-C--:B------:R-:W-:Y:S01]  /*8eb0*/  FMUL.FTZ R35, R36, R33.reuse ;  /* 0x0000002124237220 */ /* 0x080fe20000410000 */
[C---:B------:R-:W-:Y:S01]  /*8ec0*/  FMUL.FTZ R39, R34.reuse, R33 ;  /* 0x0000002122277220 */ /* 0x040fe20000410000 */
[----:B------:R-:W-:Y:S01]  /*8ed0*/  F2FP.F16.E4M3.UNPACK_B R33, R13.H1 ;  /* 0x0000000dff21723e */ /* 0x000fe200030006ff */
[----:B------:R-:W-:Y:S01]  /*8ee0*/  HADD2.F32 R13, -RZ, R9.H0_H0 ;  /* 0x20000009ff0d7230 */ /* 0x000fe20000004100 */
[----:B------:R-:W-:Y:S01]  /*8ef0*/  F2FP.F16.E4M3.UNPACK_B R38, R7.H1 ;  /* 0x00000007ff26723e */ /* 0x000fe200030006ff */
[----:B------:R-:W-:Y:S01]  /*8f00*/  FFMA.FTZ R34, R34, R37, -R35 ;  /* 0x0000002522227223 */ /* 0x000fe20000010823 */
[----:B------:R-:W-:Y:S01]  /*8f10*/  F2FP.SATFINITE.E4M3.F32.PACK_AB_MERGE_C R10, R10, R41, R44 ;  /* 0x000000290a0a723e */ /* 0x000fe2000480702c */
[--C-:B------:R-:W-:Y:S02]  /*8f20*/  HADD2.F32 R35, -RZ, R33.reuse.H0_H0 ;  /* 0x20000021ff237230 */ /* 0x100fe40000004100 */
[----:B------:R-:W-:Y:S01]  /*8f30*/  FFMA.FTZ R7, R36, R37, R39 ;  /* 0x0000002524077223 */ /* 0x000fe20000010027 */
[--C-:B------:R-:W-:Y:S01]  /*8f40*/  HADD2.F32 R40, -RZ, R38.reuse.H0_H0 ;  /* 0x20000026ff287230 */ /* 0x100fe20000004100 */
[----:B------:R-:W-:Y:S01]  /*8f50*/  F2FP.SATFINITE.E4M3.F32.PACK_AB_MERGE_C R46, R95, R46, RZ ;  /* 0x0000002e5f2e723e */ /* 0x000fe200048070ff */
[----:B------:R-:W-:Y:S01]  /*8f60*/  HADD2.F32 R33, -RZ, R33.H1_H1 ;  /* 0x30000021ff217230 */ /* 0x000fe20000004100 */
[----:B------:R-:W-:Y:S01]  /*8f70*/  F2FP.F16.E4M3.UNPACK_B R39, R5 ;  /* 0x00000005ff27723e */ /* 0x000fe200020006ff */
[----:B------:R-:W-:-:S02]  /*8f80*/  HADD2.F32 R42, -RZ, R38.H1_H1 ;  /* 0x30000026ff2a7230 */ /* 0x000fc40000004100 */
[-C--:B------:R-:W-:Y:S01]  /*8f90*/  FMUL.FTZ R44, R35, R40.reuse ;  /* 0x00000028232c7220 */ /* 0x080fe20000410000 */
[--C-:B------:R-:W-:Y:S02]  /*8fa0*/  HADD2.F32 R36, -RZ, R6.reuse.H0_H0 ;  /* 0x20000006ff247230 */ /* 0x100fe40000004100 */
[----:B------:R-:W-:Y:S01]  /*8fb0*/  FMUL.FTZ R40, R13, R40 ;  /* 0x000000280d287220 */ /* 0x000fe20000410000 */
[----:B------:R-:W-:Y:S01]  /*8fc0*/  HADD2.F32 R9, -RZ, R9.H1_H1 ;  /* 0x30000009ff097230 */ /* 0x000fe20000004100 */
[----:B------:R-:W-:Y:S01]  /*8fd0*/  F2FP.SATFINITE.E4M3.F32.PACK_AB_MERGE_C R14, R103, R14, R46 ;  /* 0x0000000e670e723e */ /* 0x000fe2000480702e */
[----:B------:R-:W-:Y:S02]  /*8fe0*/  HADD2.F32 R38, -RZ, R6.H1_H1 ;  /* 0x30000006ff267230 */ /* 0x000fe40000004100 */
[----:B------:R-:W-:Y:S01]  /*8ff0*/  FMUL.FTZ R6, R33, R42 ;  /* 0x0000002a21067220 */ /* 0x000fe20000410000 */
[----:B------:R-:W-:Y:S01]  /*9000*/  FFMA.FTZ R43, R35, R36, R40 ;  /* 0x00000024232b7223 */ /* 0x000fe20000010028 */
[C---:B------:R-:W-:Y:S01]  /*9010*/  FMUL.FTZ R42, R9.reuse, R42 ;  /* 0x0000002a092a7220 */ /* 0x040fe20000410000 */
[----:B------:R-:W-:Y:S01]  /*9020*/  F2FP.F16.E4M3.UNPACK_B R35, R15 ;  /* 0x0000000fff23723e */ /* 0x000fe200020006ff */
[-C--:B------:R-:W-:Y:S01]  /*9030*/  FFMA.FTZ R45, R9, R38.reuse, -R6 ;  /* 0x00000026092d7223 */ /* 0x080fe20000010806 */
[----:B------:R-:W-:Y:S01]  /*9040*/  F2FP.F16.E4M3.UNPACK_B R6, R11 ;  /* 0x0000000bff06723e */ /* 0x000fe200020006ff */
[----:B------:R-:W-:Y:S01]  /*9050*/  FFMA.FTZ R46, R33, R38, R42 ;  /* 0x00000026212e7223 */ /* 0x000fe2000001002a */
[----:B------:R-:W-:Y:S01]  /*9060*/  F2FP.F16.E4M3.UNPACK_B R40, R5.H1 ;  /* 0x00000005ff28723e */ /* 0x000fe200030006ff */
[----:B------:R-:W-:Y:S01]  /*9070*/  HADD2.F32 R33, -RZ, R35.H0_H0 ;  /* 0x20000023ff217230 */ /* 0x000fe20000004100 */
[----:B------:R-:W-:Y:S01]  /*9080*/  F2FP.F16.E4M3.UNPACK_B R15, R15.H1 ;  /* 0x0000000fff0f723e */ /* 0x000fe200030006ff */
[----:B------:R-:W-:Y:S01]  /*9090*/  HADD2.F32 R42, -RZ, R39.H0_H0 ;  /* 0x20000027ff2a7230 */ /* 0x000fe20000004100 */
[----:B------:R-:W-:Y:S01]  /*90a0*/  F2FP.F16.E4M3.UNPACK_B R5, R4 ;  /* 0x00000004ff05723e */ /* 0x000fe200020006ff */
[----:B------:R-:W-:Y:S01]  /*90b0*/  HADD2.F32 R9, -RZ, R6.H0_H0 ;  /* 0x20000006ff097230 */ /* 0x000fe20000004100 */
[----:B------:R-:W-:Y:S01]  /*90c0*/  F2FP.F16.E4M3.UNPACK_B R11, R11.H1 ;  /* 0x0000000bff0b723e */ /* 0x000fe200030006ff */
[----:B------:R-:W-:Y:S01]  /*90d0*/  FFMA.FTZ R44, R13, R36, -R44 ;  /* 0x000000240d2c7223 */ /* 0x000fe2000001082c */
[----:B------:R-:W-:Y:S01]  /*90e0*/  F2FP.F16.E4M3.UNPACK_B R36, R4.H1 ;  /* 0x00000004ff24723e */ /* 0x000fe200030006ff */
[----:B------:R-:W-:-:S02]  /*90f0*/  HADD2.F32 R4, -RZ, R15.H0_H0 ;  /* 0x2000000fff047230 */ /* 0x000fc40000004100 */
[-C--:B------:R-:W-:Y:S01]  /*9100*/  FMUL.FTZ R92, R33, R42.reuse ;  /* 0x0000002a215c7220 */ /* 0x080fe20000410000 */
[--C-:B------:R-:W-:Y:S02]  /*9110*/  HADD2.F32 R41, -RZ, R40.reuse.H0_H0 ;  /* 0x20000028ff297230 */ /* 0x100fe40000004100 */
        /* <DEDUP_REMOVED lines=8> */
[----:B------:R-:W-:Y:S01]  /*91a0*/  FFMA.FTZ R42, R33, R38, R42 ;  /* 0x00000026212a7223 */ /* 0x000fe2000001002a */
[----:B------:R-:W-:Y:S02]  /*91b0*/  HADD2.F32 R11, -RZ, R11.H1_H1 ;  /* 0x3000000bff0b7230 */ /* 0x000fe40000004100 */
        /* <DEDUP_REMOVED lines=12> */
[-C--:B------:R-:W-:Y:S01]  /*9280*/  FFMA.FTZ R11, R11, R36.reuse, -R38 ;  /* 0x000000240b0b7223 */ /* 0x080fe20000010826 */
[----:B------:R-:W-:Y:S01]  /*9290*/  FFMA.FTZ R40, R15, R36, R40 ;  /* 0x000000240f287223 */ /* 0x000fe20000010028 */
[----:B------:R-:W-:Y:S01]  /*92a0*/  FMUL.FTZ R4, R6, R39 ;  /* 0x0000002706047220 */ /* 0x000fe20000410000 */
[----:B------:R-:W-:Y:S01]  /*92b0*/  F2FP.SATFINITE.E4M3.F32.PACK_AB_MERGE_C R31, R34, R31, R44 ;  /* 0x0000001f221f723e */ /* 0x000fe2000480702c */
[-C--:B------:R-:W-:Y:S01]  /*92c0*/  FFMA.FTZ R9, R6, R5.reuse, -R9 ;  /* 0x0000000506097223 */ /* 0x080fe20000010809 */
[----:B------:R-:W-:Y:S01]  /*92d0*/  F2FP.SATFINITE.E4M3.F32.PACK_AB_MERGE_C R11, R11, R96, RZ ;  /* 0x000000600b0b723e */ /* 0x000fe200048070ff */
[----:B------:R-:W-:Y:S01]  /*92e0*/  FFMA.FTZ R5, R35, R5, R4 ;  /* 0x0000000523057223 */ /* 0x000fe20000010004 */
[----:B------:R-:W-:-:S02]  /*92f0*/  F2FP.SATFINITE.E4M3.F32.PACK_AB_MERGE_C R43, R46, R43, RZ ;  /* 0x0000002b2e2b723e */ /* 0x000fc400048070ff */
[----:B------:R-:W-:Y:S02]  /*9300*/  F2FP.SATFINITE.E4M3.F32.PACK_AB_MERGE_C R40, R40, R41, RZ ;  /* 0x000000292828723e */ /* 0x000fe400048070ff */
[----:B------:R-:W-:Y:S01]  /*9310*/  F2FP.SATFINITE.E4M3.F32.PACK_AB_MERGE_C R11, R9, R92, R11 ;  /* 0x0000005c090b723e */ /* 0x000fe2000480700b */
[----:B------:R-:W-:Y:S01]  /*9320*/  IMAD.MOV.U32 R9, RZ, RZ, R31 ;  /* 0x000000ffff097224 */ /* 0x000fe200078e001f */
[----:B------:R-:W-:Y:S02]  /*9330*/  F2FP.SATFINITE.E4M3.F32.PACK_AB_MERGE_C R13, R7, R32, R43 ;  /* 0x00000020070d723e */ /* 0x000fe4000480702b */
[----:B------:R-:W-:-:S07]  /*9340*/  F2FP.SATFINITE.E4M3.F32.PACK_AB_MERGE_C R15, R5, R42, R40 ;  /* 0x0000002a050f723e */ /* 0x000fce0004807028 */
.L_x_1647:
[----:B------:R-:W-:Y:S05]  /*9350*/  BSYNC B1 ;  /* 0x0000000000017941 */ /* 0x000fea0003800000 */
.L_x_1646:
[----:B0-----:R0:W-:Y:S01]  /*9360*/  ST.E.128 desc[UR42][R28.64], R8 ;  /* 0x000000081c007985 */ /* 0x0011e2000c101d2a */
[----:B------:R-:W-:-:S13]  /*9370*/  ISETP.GE.AND P2, PT, R30, R98, PT ;  /* 0x000000621e00720c */ /* 0x000fda0003f46270 */
[----:B------:R-:W-:Y:S05]  /*9380*/  @P2 BRA `(.L_x_1609) ;  /* 0x0000000400242947 */ /* 0x000fea0003800000 */
[----:B------:R-:W-:-:S04]  /*9390*/  IADD3 R4, P2, R101, R30, RZ ;  /* 0x0000001e65047210 */ /* 0x000fc80007f5e0ff */
[----:B------:R-:W-:-:S05]  /*93a0*/  LEA.HI.X.SX32 R5, R30, R99, 0x1, P2 ;  /* 0x000000631e057211 */ /* 0x000fca00010f0eff */
[----:B--2---:R2:W-:Y:S01]  /*93b0*/  ST.E.128 desc[UR42][R4.64], R12 ;  /* 0x0000000c04007985 */ /* 0x0045e2000c101d2a */
[----:B------:R-:W-:Y:S05]  /*93c0*/  BRA `(.L_x_1609) ;  /* 0x0000000400147947 */ /* 0x000fea0003800000 */
.L_x_1601:
[----:B------:R-:W-:-:S06]  /*93d0*/  UISETP.NE.AND UP0, UPT, UR40, 0x3, UPT ;  /* 0x000000032800788c */ /* 0x000fcc000bf05270 */
[----:B------:R-:W-:-:S13]  /*93e0*/  PLOP3.LUT P1, PT, PT, PT, UP0, 0x80, 0x0 ;  /* 0x000000000000781c */ /* 0x000fda0003f2f008 */
[----:B------:R-:W-:Y:S05]  /*93f0*/  @!P1 BRA `(.L_x_1648) ;  /* 0x0000000000049947 */ /* 0x000fea0003800000 */
[----:B------:R-:W-:Y:S01]  /*9400*/  BPT.TRAP 0x1 ;  /* 0x000000040000795c */ /* 0x000fe20000300000 */
.L_x_1648:
[----:B------:R-:W-:Y:S01]  /*9410*/  IMAD R83, R17, 0x8, R16 ;  /* 0x0000000811537824 */ /* 0x000fe200078e0210 */
[----:B------:R-:W-:Y:S01]  /*9420*/  SHF.L.U32 R94, R174, 0x1f, RZ ;  /* 0x0000001fae5e7819 */ /* 0x000fe200000006ff */
[----:B------:R-:W-:Y:S01]  /*9430*/  BSSY B1, `(.L_x_1649) ;  /* 0x0000004000017945 */ /* 0x000fe20003800000 */
[----:B------:R-:W-:Y:S02]  /*9440*/  SHF.R.S32.HI R89, RZ, 0x1f, R87 ;  /* 0x0000001fff597819 */ /* 0x000fe40000011457 */
[----:B------:R-:W0:Y:S02]  /*9450*/  SYNCS.PHASECHK.TRANS64.TRYWAIT P2, [R83+URZ+0x22890], R94 ;  /* 0x0228905e530075a7 */ /* 0x000e24000804017f */
[----:B0-----:R-:W-:Y:S05]  /*9460*/  @!P2 BRA `(.L_x_1650) ;  /* 0x000002340018a947 */ /* 0x001fea0003800000 */
.L_x_1993:
[----:B------:R-:W-:Y:S05]  /*9470*/  BSYNC B1 ;  /* 0x0000000000017941 */ /* 0x000fea0003800000 */
.L_x_1649:
[----:B------:R-:W-:Y:S01]  /*9480*/  ULDC.64 UR4, c[0x0][0x300] ;  /* 0x0000c00000047ab9 */ /* 0x000fe20000000a00 */
[----:B-----5:R-:W-:Y:S01]  /*9490*/  SHF.R.S32.HI R90, RZ, 0x1f, R86 ;  /* 0x0000001fff5a7819 */ /* 0x020fe20000011456 */
[----:B------:R-:W-:Y:S01]  /*94a0*/  IMAD R6, R89, UR4, RZ ;  /* 0x0000000459067c24 */ /* 0x000fe2000f8e02ff */
[----:B------:R-:W-:Y:S01]  /*94b0*/  ULDC.64 UR6, c[0x0][0x2e8] ;  /* 0x0000ba0000067ab9 */ /* 0x000fe20000000a00 */
[----:B------:R-:W-:-:S04]  /*94c0*/  IMAD.WIDE.U32 R4, R87, UR4, RZ ;  /* 0x0000000457047c25 */ /* 0x000fc8000f8e00ff */
        /* <DEDUP_REMOVED lines=14> */
[----:B------:R-:W-:Y:S02]  /*95b0*/  IADD3.X R13, R13, UR7, RZ, P2, !PT ;  /* 0x000000070d0d7c10 */ /* 0x000fe400097fe4ff */
[----:B------:R-:W-:Y:S01]  /*95c0*/  ISETP.GT.AND P2, PT, R91, R175, PT ;  /* 0x000000af5b00720c */ /* 0x000fe20003f44270 */
[----:B------:R-:W-:-:S12]  /*95d0*/  BRA.DIV UR4, `(.L_x_1651) ;  /* 0x0000023204d07947 */ /* 0x000fd8000b800000 */
[----:B------:R1:W2:Y:S04]  /*95e0*/  SHFL.IDX PT, R28, R13, RZ, 0x1e1f ;  /* 0x001e1fff0d1c7589 */ /* 0x0002a800000e0000 */
[----:B------:R1:W3:Y:S02]  /*95f0*/  SHFL.IDX PT, R14, R4, RZ, 0x1e1f ;  /* 0x001e1fff040e7589 */ /* 0x0002e400000e0000 */
.L_x_1997:
[----:B------:R-:W-:Y:S05]  /*9600*/  @!P2 BRA `(.L_x_1609) ;  /* 0x000000000084a947 */ /* 0x000fea0003800000 */
[----:B------:R-:W-:Y:S02]  /*9610*/  ULDC UR4, c[0x0][0x2f4] ;  /* 0x0000bd0000047ab9 */ /* 0x000fe40000000800 */
[----:B------:R-:W-:-:S13]  /*9620*/  ISETP.GE.AND P5, PT, R18, UR4, PT ;  /* 0x0000000412007c0c */ /* 0x000fda000bfa6270 */
[----:B-1----:R-:W1:Y:S01]  /*9630*/  @!P5 LDS.128 R4, [R97+0x16400] ;  /* 0x016400006104d984 */ /* 0x002e620000000c00 */
[----:B---3--:R-:W-:-:S05]  /*9640*/  @!P5 IADD3 R12, P2, R18, R14, RZ ;  /* 0x0000000e120cd210 */ /* 0x008fca0007f5e0ff */
[----:B--2---:R-:W-:Y:S01]  /*9650*/  @!P5 IMAD.X R13, R28, 0x1, R19, P2 ;  /* 0x000000011c0dd824 */ /* 0x004fe200010e0613 */
[----:B------:R-:W-:-:S13]  /*9660*/  ISETP.GE.AND P2, PT, R176, UR4, PT ;  /* 0x00000004b0007c0c */ /* 0x000fda000bf46270 */
[----:B------:R-:W-:-:S05]  /*9670*/  @!P2 IADD3 R10, P4, R176, R14, RZ ;  /* 0x0000000eb00aa210 */ /* 0x000fca0007f9e0ff */
[----:B------:R-:W-:Y:S01]  /*9680*/  @!P2 IMAD.X R11, R28, 0x1, R187, P4 ;  /* 0x000000011c0ba824 */ /* 0x000fe200020e06bb */
[----:B------:R-:W-:-:S13]  /*9690*/  ISETP.GE.AND P4, PT, R184, UR4, PT ;  /* 0x00000004b8007c0c */ /* 0x000fda000bf86270 */
[----:B------:R-:W-:Y:S01]  /*96a0*/  @!P4 IADD3 R8, P6, R184, R14, RZ ;  /* 0x0000000eb808c210 */ /* 0x000fe20007fde0ff */
[----:B-1----:R1:W-:Y:S01]  /*96b0*/  @!P5 ST.E.128 desc[UR42][R12.64], R4 ;  /* 0x000000040c00d985 */ /* 0x0023e2000c101d2a */
[----:B------:R-:W-:-:S03]  /*96c0*/  ISETP.GE.AND P5, PT, R81, UR4, PT ;  /* 0x0000000451007c0c */ /* 0x000fc6000bfa6270 */
[----:B------:R-:W-:-:S10]  /*96d0*/  @!P4 IMAD.X R9, R28, 0x1, R199, P6 ;  /* 0x000000011c09c824 */ /* 0x000fd400030e06c7 */
[----:B------:R-:W2:Y:S01]  /*96e0*/  @!P5 LDS.128 R4, [R96+0x16400] ;  /* 0x016400006004d984 */ /* 0x000ea20000000c00 */
[----:B------:R-:W-:-:S05]  /*96f0*/  @!P5 IMAD.SHL.U32 R15, R178, 0x10, RZ ;  /* 0x00000010b20fd824 */ /* 0x000fca00078e00ff */
[----:B-1----:R-:W-:-:S04]  /*9700*/  @!P5 IADD3 R12, P6, R15, R14, RZ ;  /* 0x0000000e0f0cd210 */ /* 0x002fc80007fde0ff */
[----:B------:R-:W-:-:S05]  /*9710*/  @!P5 LEA.HI.X.SX32 R13, R15, R28, 0x1, P6 ;  /* 0x0000001c0f0dd211 */ /* 0x000fca00030f0eff */
[----:B--2---:R1:W-:Y:S01]  /*9720*/  @!P5 ST.E.128 desc[UR42][R12.64], R4 ;  /* 0x000000040c00d985 */ /* 0x0043e2000c101d2a */
[----:B------:R-:W-:-:S13]  /*9730*/  ISETP.GE.AND P5, PT, R80, UR4, PT ;  /* 0x0000000450007c0c */ /* 0x000fda000bfa6270 */
[----:B------:R-:W2:Y:S01]  /*9740*/  @!P5 LDS.128 R4, [R97+0x18400] ;  /* 0x018400006104d984 */ /* 0x000ea20000000c00 */
[----:B------:R-:W-:-:S05]  /*9750*/  @!P5 IMAD.SHL.U32 R15, R179, 0x10, RZ ;  /* 0x00000010b30fd824 */ /* 0x000fca00078e00ff */
[----:B-1----:R-:W-:-:S04]  /*9760*/  @!P5 IADD3 R12, P6, R15, R14, RZ ;  /* 0x0000000e0f0cd210 */ /* 0x002fc80007fde0ff */
[----:B------:R-:W-:-:S05]  /*9770*/  @!P5 LEA.HI.X.SX32 R13, R15, R28, 0x1, P6 ;  /* 0x0000001c0f0dd211 */ /* 0x000fca00030f0eff */
[----:B--2---:R1:W-:Y:S01]  /*9780*/  @!P5 ST.E.128 desc[UR42][R12.64], R4 ;  /* 0x000000040c00d985 */ /* 0x0043e2000c101d2a */
[----:B------:R-:W-:-:S03]  /*9790*/  ISETP.GE.AND P5, PT, R185, UR4, PT ;  /* 0x00000004b9007c0c */ /* 0x000fc6000bfa6270 */
[----:B------:R-:W2:Y:S10]  /*97a0*/  @!P2 LDS.128 R4, [R96+0x18400] ;  /* 0x018400006004a984 */ /* 0x000eb40000000c00 */
[----:B-1----:R-:W-:-:S05]  /*97b0*/  @!P5 IADD3 R12, P6, R185, R14, RZ ;  /* 0x0000000eb90cd210 */ /* 0x002fca0007fde0ff */
[----:B------:R-:W-:Y:S01]  /*97c0*/  @!P5 IMAD.X R13, R28, 0x1, R198, P6 ;  /* 0x000000011c0dd824 */ /* 0x000fe200030e06c6 */
[----:B--2---:R-:W-:Y:S04]  /*97d0*/  @!P2 ST.E.128 desc[UR42][R10.64], R4 ;  /* 0x000000040a00a985 */ /* 0x004fe8000c101d2a */
[----:B------:R-:W1:Y:S04]  /*97e0*/  @!P4 LDS.128 R4, [R97+0x1a400] ;  /* 0x01a400006104c984 */ /* 0x000e680000000c00 */
[----:B-1----:R-:W-:Y:S04]  /*97f0*/  @!P4 ST.E.128 desc[UR42][R8.64], R4 ;  /* 0x000000040800c985 */ /* 0x002fe8000c101d2a */
[----:B------:R-:W1:Y:S04]  /*9800*/  @!P5 LDS.128 R4, [R96+0x1a400] ;  /* 0x01a400006004d984 */ /* 0x000e680000000c00 */
[----:B-1----:R4:W-:Y:S02]  /*9810*/  @!P5 ST.E.128 desc[UR42][R12.64], R4 ;  /* 0x000000040c00d985 */ /* 0x0029e4000c101d2a */
.L_x_1609:
[----:B------:R-:W-:Y:S05]  /*9820*/  BSYNC B0 ;  /* 0x0000000000007941 */ /* 0x000fea0003800000 */
.L_x_1600:
[----:B012-4-:R-:W0:Y:S01]  /*9830*/  S2R R4, SR_TID.X ;  /* 0x0000000000047919 */ /* 0x017e220000002100 */
[----:B------:R-:W-:Y:S01]  /*9840*/  @!PT LDS RZ, [RZ] ;  /* 0x00000000fffff984 */ /* 0x000fe20000000800 */
[----:B------:R-:W-:Y:S01]  /*9850*/  @!PT LDS RZ, [RZ] ;  /* 0x00000000fffff984 */ /* 0x000fe20000000800 */
[----:B------:R-:W-:Y:S01]  /*9860*/  @!PT LDS RZ, [RZ] ;  /* 0x00000000fffff984 */ /* 0x000fe20000000800 */
[----:B------:R-:W-:Y:S01]  /*9870*/  @!PT LDS RZ, [RZ] ;  /* 0x00000000fffff984 */ /* 0x000fe20000000800 */
[----:B------:R1:W-:Y:S06]  /*9880*/  MEMBAR.ALL.CTA ;  /* 0x0000000000007992 */ /* 0x0003ec0000008000 */
[----:B-1----:R-:W1:Y:S01]  /*9890*/  FENCE.VIEW.ASYNC.S ;  /* 0x00000000000073c6 */ /* 0x002e620000000000 */
[----:B------:R-:W-:Y:S05]  /*98a0*/  WARPSYNC.ALL ;  /* 0x0000000000007948 */ /* 0x000fea0003800000 */
[----:B------:R-:W-:Y:S01]  /*98b0*/  BSSY B0, `(.L_x_1652) ;  /* 0x0000008000007945 */ /* 0x000fe20003800000 */
[----:B-1----:R1:W-:Y:S01]  /*98c0*/  BAR.SYNC.DEFER_BLOCKING R66, 0x80 ;  /* 0x000200420000751d */ /* 0x0023e20000010000 */
[----:B0-----:R-:W-:-:S13]  /*98d0*/  LOP3.LUT P4, RZ, R4, 0x7f, RZ, 0xc0, !PT ;  /* 0x0000007f04ff7812 */ /* 0x001fda000788c0ff */
[----:B------:R-:W-:-:S05]  /*98e0*/  @!P4 VIADD R4, R83, 0x228a0 ;  /* 0x000228a05304c836 */ /* 0x000fca0000000000 */
[----:B------:R-:W-:-:S04]  /*98f0*/  @!P4 PRMT R4, RZ, 0x654, R4 ;  /* 0x00000654ff04c816 */ /* 0x000fc80000000004 */
[----:B------:R1:W-:Y:S01]  /*9900*/  @!P4 SYNCS.ARRIVE.TRANS64.RED.A1T0 RZ, [R4+URZ], RZ ;  /* 0x000000ff04ffc9a7 */ /* 0x0003e2000810043f */
[----:B------:R-:W-:Y:S05]  /*9910*/  @!P1 BRA `(.L_x_1653) ;  /* 0x0000000000049947 */ /* 0x000fea0003800000 */
[----:B------:R-:W-:Y:S01]  /*9920*/  BPT.TRAP 0x1 ;  /* 0x000000040000795c */ /* 0x000fe20000300000 */
.L_x_1653:
[----:B------:R-:W-:Y:S05]  /*9930*/  BSYNC B0 ;  /* 0x0000000000007941 */ /* 0x000fea0003800000 */
.L_x_1652:
[----:B------:R-:W0:Y:S01]  /*9940*/  SYNCS.PHASECHK.TRANS64.TRYWAIT P1, [R83+URZ+0x228b0], R94 ;  /* 0x0228b05e530075a7 */ /* 0x000e22000802017f */
[----:B------:R-:W-:Y:S04]  /*9950*/  BSSY B0, `(.L_x_1654) ;  /* 0x0000002000007945 */ /* 0x000fe80003800000 */
[----:B0-----:R-:W-:Y:S05]  /*9960*/  @!P1 BRA `(.L_x_1655) ;  /* 0x0000023000309947 */ /* 0x001fea0003800000 */
.L_x_1998:
[----:B------:R-:W-:Y:S05]  /*9970*/  BSYNC B0 ;  /* 0x0000000000007941 */ /* 0x000fea0003800000 */
.L_x_1654:
[----:B------:R-:W-:Y:S01]  /*9980*/  ULDC.64 UR4, c[0x0][0x328] ;  /* 0x0000ca0000047ab9 */ /* 0x000fe20000000a00 */
[----:B------:R-:W-:Y:S01]  /*9990*/  ULDC.64 UR6, c[0x0][0x318] ;  /* 0x0000c60000067ab9 */ /* 0x000fe20000000a00 */
[----:B------:R-:W-:Y:S01]  /*99a0*/  IMAD R6, R89, UR4, RZ ;  /* 0x0000000459067c24 */ /* 0x000fe2000f8e02ff */
[----:B------:R-:W-:Y:S01]  /*99b0*/  BSSY B0, `(.L_x_1656) ;  /* 0x0000041000007945 */ /* 0x000fe20003800000 */
[----:B-1----:R-:W-:-:S04]  /*99c0*/  IMAD.WIDE.U32 R4, R87, UR4, RZ ;  /* 0x0000000457047c25 */ /* 0x002fc8000f8e00ff */
        /* <DEDUP_REMOVED lines=8> */
[----:B------:R-:W-:-:S04]  /*9a50*/  IMAD.WIDE.U32 R4, R168, UR4, R4 ;  /* 0x00000004a8047c25 */ /* 0x000fc8000f8e0004 */
[----:B------:R-:W-:Y:S01]  /*9a60*/  IMAD R5, R168, UR5, R5 ;  /* 0x00000005a8057c24 */ /* 0x000fe2000f8e0205 */
[----:B------:R-:W-:-:S04]  /*9a70*/  IADD3 R4, P1, R4, UR6, RZ ;  /* 0x0000000604047c10 */ /* 0x000fc8000ff3e0ff */
[----:B------:R-:W-:Y:S01]  /*9a80*/  IADD3.X R5, R5, UR7, RZ, P1, !PT ;  /* 0x0000000705057c10 */ /* 0x000fe20008ffe4ff */
[----:B------:R1:W2:Y:S01]  /*9a90*/  SHFL.IDX PT, R13, R4, RZ, 0x1e1f ;  /* 0x001e1fff040d7589 */ /* 0x0002a200000e0000 */
[----:B------:R-:W-:-:S03]  /*9aa0*/  ISETP.GT.AND P1, PT, R91, R175, PT ;  /* 0x000000af5b00720c */ /* 0x000fc60003f24270 */
[----:B------:R1:W4:Y:S10]  /*9ab0*/  SHFL.IDX PT, R10, R5, RZ, 0x1e1f ;  /* 0x001e1fff050a7589 */ /* 0x00033400000e0000 */
[----:B-1----:R-:W-:Y:S05]  /*9ac0*/  @!P1 BRA `(.L_x_1657) ;  /* 0x0000000000bc9947 */ /* 0x002fea0003800000 */
[----:B------:R-:W-:Y:S01]  /*9ad0*/  LOP3.LUT P1, RZ, R78, 0x1, RZ, 0xc0, !PT ;  /* 0x000000014eff7812 */ /* 0x000fe2000782c0ff */
[----:B------:R-:W-:Y:S01]  /*9ae0*/  IMAD R11, R17, 0x4000, R203 ;  /* 0x00004000110b7824 */ /* 0x000fe200078e02cb */
[----:B------:R-:W-:Y:S11]  /*9af0*/  BSSY B1, `(.L_x_1658) ;  /* 0x0000011000017945 */ /* 0x000ff60003800000 */
[----:B------:R-:W-:Y:S01]  /*9b00*/  @P1 IMAD.IADD R4, R16, 0x1, R11 ;  /* 0x0000000110041824 */ /* 0x000fe200078e020b */
[----:B--2---:R-:W-:-:S05]  /*9b10*/  @P1 IADD3 R8, P2, R18, R13, RZ ;  /* 0x0000000d12081210 */ /* 0x004fca0007f5e0ff */
[----:B------:R-:W1:Y:S01]  /*9b20*/  @P1 LDS.128 R4, [R4+0x8400] ;  /* 0x0084000004041984 */ /* 0x000e620000000c00 */
[----:B----4-:R-:W-:-:S05]  /*9b30*/  @P1 IMAD.X R9, R10, 0x1, R19, P2 ;  /* 0x000000010a091824 */ /* 0x010fca00010e0613 */
[----:B-1----:R1:W-:Y:S01]  /*9b40*/  @P1 ST.E.128 desc[UR42][R8.64], R4 ;  /* 0x0000000408001985 */ /* 0x0023e2000c101d2a */
[----:B------:R-:W-:-:S13]  /*9b50*/  LOP3.LUT P1, RZ, R55, 0x2, RZ, 0xc0, !PT ;  /* 0x0000000237ff7812 */ /* 0x000fda000782c0ff */
[----:B------:R-:W-:Y:S05]  /*9b60*/  @!P1 BRA `(.L_x_1659) ;  /* 0x0000000000249947 */ /* 0x000fea0003800000 */
[----:B------:R-:W-:Y:S01]  /*9b70*/  LOP3.LUT P1, RZ, R186, 0x2, RZ, 0xc0, !PT ;  /* 0x00000002baff7812 */ /* 0x000fe2000782c0ff */
[----:B-1----:R-:W-:Y:S01]  /*9b80*/  IMAD.SHL.U32 R9, R178, 0x10, RZ ;  /* 0x00000010b2097824 */ /* 0x002fe200078e00ff */
[----:B------:R-:W-:-:S11]  /*9b90*/  IADD3 R5, R11, 0x20, RZ ;  /* 0x000000200b057810 */ /* 0x000fd60007ffe0ff */
[----:B------:R-:W-:Y:S01]  /*9ba0*/  @P1 VIADD R5, R11, 0xffffffe0 ;  /* 0xffffffe00b051836 */ /* 0x000fe20000000000 */
[----:B------:R-:W-:-:S03]  /*9bb0*/  IADD3 R8, P1, R9, R13, RZ ;  /* 0x0000000d09087210 */ /* 0x000fc60007f3e0ff */
[----:B------:R-:W-:Y:S01]  /*9bc0*/  IMAD.IADD R5, R16, 0x1, R5 ;  /* 0x0000000110057824 */ /* 0x000fe200078e0205 */
[----:B------:R-:W-:-:S05]  /*9bd0*/  LEA.HI.X.SX32 R9, R9, R10, 0x1, P1 ;  /* 0x0000000a09097211 */ /* 0x000fca00008f0eff */
[----:B------:R-:W1:Y:S04]  /*9be0*/  LDS.128 R4, [R5+0x8400] ;  /* 0x0084000005047984 */ /* 0x000e680000000c00 */
[----:B-1----:R2:W-:Y:S02]  /*9bf0*/  ST.E.128 desc[UR42][R8.64], R4 ;  /* 0x0000000408007985 */ /* 0x0025e4000c101d2a */
.L_x_1659:
[----:B------:R-:W-:Y:S05]  /*9c00*/  BSYNC B1 ;  /* 0x0000000000017941 */ /* 0x000fea0003800000 */
.L_x_1658:
[----:B------:R-:W-:Y:S01]  /*9c10*/  LOP3.LUT P1, RZ, R55, 0x4, RZ, 0xc0, !PT ;  /* 0x0000000437ff7812 */ /* 0x000fe2000782c0ff */
[----:B------:R-:W-:-:S12]  /*9c20*/  BSSY B1, `(.L_x_1660) ;  /* 0x000000b000017945 */ /* 0x000fd80003800000 */
[----:B------:R-:W-:Y:S05]  /*9c30*/  @!P1 BRA `(.L_x_1661) ;  /* 0x0000000000249947 */ /* 0x000fea0003800000 */
[----:B------:R-:W-:Y:S01]  /*9c40*/  LOP3.LUT P1, RZ, R186, 0x4, RZ, 0xc0, !PT ;  /* 0x00000004baff7812 */ /* 0x000fe2000782c0ff */
[----:B-12---:R-:W-:Y:S02]  /*9c50*/  VIADD R5, R11, 0x40 ;  /* 0x000000400b057836 */ /* 0x006fe40000000000 */
[----:B------:R-:W-:-:S10]  /*9c60*/  IMAD.SHL.U32 R9, R179, 0x10, RZ ;  /* 0x00000010b3097824 */ /* 0x000fd400078e00ff */
[----:B------:R-:W-:Y:S01]  /*9c70*/  @P1 VIADD R5, R11, 0xffffffc0 ;  /* 0xffffffc00b051836 */ /* 0x000fe20000000000 */
[----:B------:R-:W-:-:S03]  /*9c80*/  IADD3 R8, P1, R9, R13, RZ ;  /* 0x0000000d09087210 */ /* 0x000fc60007f3e0ff */
[----:B------:R-:W-:Y:S01]  /*9c90*/  IMAD.IADD R5, R16, 0x1, R5 ;  /* 0x0000000110057824 */ /* 0x000fe200078e0205 */
[----:B------:R-:W-:-:S05]  /*9ca0*/  LEA.HI.X.SX32 R9, R9, R10, 0x1, P1 ;  /* 0x0000000a09097211 */ /* 0x000fca00008f0eff */
[----:B------:R-:W1:Y:S04]  /*9cb0*/  LDS.128 R4, [R5+0x8400] ;  /* 0x0084000005047984 */ /* 0x000e680000000c00 */
[----:B-1----:R4:W-:Y:S02]  /*9cc0*/  ST.E.128 desc[UR42][R8.64], R4 ;  /* 0x0000000408007985 */ /* 0x0029e4000c101d2a */
.L_x_1661:
[----:B------:R-:W-:Y:S05]  /*9cd0*/  BSYNC B1 ;  /* 0x0000000000017941 */ /* 0x000fea0003800000 */
.L_x_1660:
[----:B------:R-:W-:-:S13]  /*9ce0*/  LOP3.LUT P1, RZ, R55, 0x8, RZ, 0xc0, !PT ;  /* 0x0000000837ff7812 */ /* 0x000fda000782c0ff */
[----:B------:R-:W-:Y:S05]  /*9cf0*/  @!P1 BRA `(.L_x_1657) ;  /* 0x0000000000309947 */ /* 0x000fea0003800000 */
[----:B------:R-:W-:Y:S01]  /*9d00*/  R2P PR, R186, 0x6 ;  /* 0x00000006ba007804 */ /* 0x000fe20000000000 */
[----:B-12-4-:R-:W-:Y:S02]  /*9d10*/  IMAD.MOV.U32 R4, RZ, RZ, -0x40 ;  /* 0xffffffc0ff047424 */ /* 0x016fe400078e00ff */
[----:B------:R-:W-:Y:S02]  /*9d20*/  IMAD.MOV.U32 R6, RZ, RZ, 0x40 ;  /* 0x00000040ff067424 */ /* 0x000fe400078e00ff */
[----:B------:R-:W-:Y:S01]  /*9d30*/  IMAD.MOV.U32 R5, RZ, RZ, 0x60 ;  /* 0x00000060ff057424 */ /* 0x000fe200078e00ff */
[----:B------:R-:W-:-:S07]  /*9d40*/  SEL R4, R4, 0x40, P2 ;  /* 0x0000004004047807 */ /* 0x000fce0001000000 */
[----:B------:R-:W-:Y:S01]  /*9d50*/  @P2 IADD3 R5, -R6, 0x20, RZ ;  /* 0x0000002006052810 */ /* 0x000fe20007ffe1ff */
[----:B------:R-:W-:Y:S01]  /*9d60*/  @P1 VIADD R5, R4, 0xffffffe0 ;  /* 0xffffffe004051836 */ /* 0x000fe20000000000 */
[----:B------:R-:W-:-:S04]  /*9d70*/  IADD3 R8, P1, R176, R13, RZ ;  /* 0x0000000db0087210 */ /* 0x000fc80007f3e0ff */
[----:B------:R-:W-:Y:S01]  /*9d80*/  IADD3 R5, R16, R11, R5 ;  /* 0x0000000b10057210 */ /* 0x000fe20007ffe005 */
[----:B------:R-:W-:-:S05]  /*9d90*/  IMAD.X R9, R10, 0x1, R187, P1 ;  /* 0x000000010a097824 */ /* 0x000fca00008e06bb */
[----:B------:R-:W1:Y:S04]  /*9da0*/  LDS.128 R4, [R5+0x8400] ;  /* 0x0084000005047984 */ /* 0x000e680000000c00 */
[----:B-1----:R1:W-:Y:S02]  /*9db0*/  ST.E.128 desc[UR42][R8.64], R4 ;  /* 0x0000000408007985 */ /* 0x0023e4000c101d2a */
.L_x_1657:
[----:B------:R-:W-:Y:S05]  /*9dc0*/  BSYNC B0 ;  /* 0x0000000000007941 */ /* 0x000fea0003800000 */
.L_x_1656:
[----:B------:R-:W-:Y:S01]  /*9dd0*/  @!PT LDS RZ, [RZ] ;  /* 0x00000000fffff984 */ /* 0x000fe20000000800 */
[----:B------:R-:W-:Y:S01]  /*9de0*/  @!PT LDS RZ, [RZ] ;  /* 0x00000000fffff984 */ /* 0x000fe20000000800 */
[----:B------:R-:W-:Y:S01]  /*9df0*/  @!PT LDS RZ, [RZ] ;  /* 0x00000000fffff984 */ /* 0x000fe20000000800 */
[----:B------:R-:W-:Y:S01]  /*9e00*/  @!PT LDS RZ, [RZ] ;  /* 0x00000000fffff984 */ /* 0x000fe20000000800 */
[----:B------:R5:W-:Y:S06]  /*9e10*/  MEMBAR.ALL.CTA ;  /* 0x0000000000007992 */ /* 0x000bec0000008000 */
[----:B-----5:R-:W5:Y:S01]  /*9e20*/  FENCE.VIEW.ASYNC.S ;  /* 0x00000000000073c6 */ /* 0x020f620000000000 */
[----:B------:R-:W-:Y:S02]  /*9e30*/  VIADD R17, R17, 0x1 ;  /* 0x0000000111117836 */ /* 0x000fe40000000000 */
[----:B0-----:R-:W-:Y:S01]  /*9e40*/  @!P4 VIADD R83, R83, 0x228c0 ;  /* 0x000228c05353c836 */ /* 0x001fe20000000000 */
[----:B-----5:R0:W-:Y:S02]  /*9e50*/  BAR.SYNC.DEFER_BLOCKING R66, 0x80 ;  /* 0x000200420000751d */ /* 0x0201e40000010000 */
[----:B------:R-:W-:-:S02]  /*9e60*/  ISETP.NE.AND P1, PT, R17, 0x2, PT ;  /* 0x000000021100780c */ /* 0x000fc40003f25270 */
[----:B------:R-:W-:Y:S02]  /*9e70*/  @!P4 PRMT R83, RZ, 0x654, R83 ;  /* 0x00000654ff53c816 */ /* 0x000fe40000000053 */
[----:B-12-4-:R-:W-:Y:S02]  /*9e80*/  SEL R5, RZ, 0x1, P1 ;  /* 0x00000001ff057807 */ /* 0x016fe40000800000 */
[----:B------:R-:W-:Y:S02]  /*9e90*/  SEL R17, R17, RZ, P1 ;  /* 0x000000ff11117207 */ /* 0x000fe40000800000 */
[----:B------:R-:W-:Y:S01]  /*9ea0*/  LOP3.LUT R174, R174, R5, RZ, 0x3c, !PT ;  /* 0x00000005aeae7212 */ /* 0x000fe200078e3cff */
[----:B------:R0:W-:Y:S01]  /*9eb0*/  @!P4 SYNCS.ARRIVE.TRANS64.RED.A1T0 RZ, [R83+URZ], RZ ;  /* 0x000000ff53ffc9a7 */ /* 0x0001e2000810043f */
[----:B------:R-:W-:Y:S05]  /*9ec0*/  @P3 BRA `(.L_x_1662) ;  /* 0xffffff8c008c3947 */ /* 0x000fea000383ffff */
[----:B------:R-:W1:Y:S01]  /*9ed0*/  S2R R4, SR_TID.X ;  /* 0x0000000000047919 */ /* 0x000e620000002100 */
[----:B------:R-:W-:Y:S02]  /*9ee0*/  PLOP3.LUT P0, PT, PT, PT, PT, 0x8, 0x0 ;  /* 0x000000000000781c */ /* 0x000fe40003f0e170 */
[----:B-1----:R-:W-:-:S04]  /*9ef0*/  SHF.R.U32.HI R4, RZ, 0x7, R4 ;  /* 0x00000007ff047819 */ /* 0x002fc80000011604 */
[----:B------:R-:W-:-:S13]  /*9f00*/  ISETP.NE.AND P2, PT, R4, 0x1, PT ;  /* 0x000000010400780c */ /* 0x000fda0003f45270 */
[----:B------:R-:W-:Y:S06]  /*9f10*/  @!P2 BAR.ARV 0x9, 0x100 ;  /* 0x024400000000ab1d */ /* 0x000fec0000002000 */
.L_x_1595:
[----:B------:R-:W1:Y:S01]  /*9f20*/  LDC R0, c[0x0][0x448] ;  /* 0x00011200ff007b82 */ /* 0x000e620000000800 */
[----:B------:R-:W-:-:S07]  /*9f30*/  IADD3 R7, R171, 0x1, -R169 ;  /* 0x00000001ab077810 */ /* 0x000fce0007ffe8a9 */
[----:B------:R-:W2:Y:S01]  /*9f40*/  LDC.64 R2, c[0x0][0x9e0] ;  /* 0x00027800ff027b82 */ /* 0x000ea20000000a00 */
[----:B-1----:R-:W-:Y:S01]  /*9f50*/  ISETP.NE.AND P1, PT, R0, 0x1, PT ;  /* 0x000000010000780c */ /* 0x002fe20003f25270 */
[----:B------:R-:W-:Y:S01]  /*9f60*/  VIADD R0, R177, 0x7f ;  /* 0x0000007fb1007836 */ /* 0x000fe20000000000 */
[----:B--2---:R-:W-:-:S11]  /*9f70*/  ISETP.GE.AND P2, PT, R3, 0x1, PT ;  /* 0x000000010300780c */ /* 0x004fd60003f46270 */
[----:B------:R-:W1:Y:S08]  /*9f80*/  @P1 LDC R5, c[0x0][0x44c] ;  /* 0x00011300ff051b82 */ /* 0x000e700000000800 */
[----:B------:R-:W2:Y:S01]  /*9f90*/  @P1 LDC R4, c[0x0][0x450] ;  /* 0x00011400ff041b82 */ /* 0x000ea20000000800 */
[----:B-1----:R-:W-:-:S05]  /*9fa0*/  @P1 IMAD.HI.U32 R5, R0, R5, RZ ;  /* 0x0000000500051227 */ /* 0x002fca00078e00ff */
[----:B--2---:R-:W-:-:S05]  /*9fb0*/  @P1 SHF.R.U32.HI R0, RZ, R4, R5 ;  /* 0x00000004ff001219 */ /* 0x004fca0000011605 */
[----:B------:R-:W-:Y:S01]  /*9fc0*/  IMAD.IADD R5, R7, 0x1, R0 ;  /* 0x0000000107057824 */ /* 0x000fe200078e0200 */
[----:B------:R-:W-:Y:S06]  /*9fd0*/  @P0 BRA `(.L_x_1663) ;  /* 0x00000000000c0947 */ /* 0x000fec0003800000 */
[----:B------:R-:W1:Y:S01]  /*9fe0*/  FENCE.VIEW.ASYNC.G ;  /* 0x00000000000073c6 */ /* 0x000e620000000100 */
[----:B------:R-:W-:Y:S05]  /*9ff0*/  WARPSYNC.ALL ;  /* 0x0000000000007948 */ /* 0x000fea0003800000 */
[----:B-1----:R-:W-:Y:S06]  /*a000*/  BAR.ARV 0xc, 0x180 ;  /* 0x0306000000007b1d */ /* 0x002fec0000002000 */
.L_x_1663:
[----:B------:R-:W-:Y:S01]  /*a010*/  IMAD.IADD R2, R5, 0x1, R2 ;  /* 0x0000000105027824 */ /* 0x000fe200078e0202 */
[----:B------:R-:W-:Y:S06]  /*a020*/  @!P2 BRA `(.L_x_1664) ;  /* 0x000000000048a947 */ /* 0x000fec0003800000 */
[C---:B------:R-:W-:Y:S01]  /*a030*/  ISETP.GT.AND P0, PT, R5.reuse, RZ, PT ;  /* 0x000000ff0500720c */ /* 0x040fe20003f04270 */
[----:B------:R-:W-:Y:S01]  /*a040*/  BSSY B0, `(.L_x_1665) ;  /* 0x000000e000007945 */ /* 0x000fe20003800000 */
[----:B------:R-:W-:-:S11]  /*a050*/  VIADD R0, R5, 0xffffffff ;  /* 0xffffffff05007836 */ /* 0x000fd60000000000 */
        /* <DEDUP_REMOVED lines=8> */
.L_x_1666:
[----:B------:R-:W-:-:S13]  /*a0e0*/  ISETP.NE.AND P0, PT, R3, 0x1, PT ;  /* 0x000000010300780c */ /* 0x000fda0003f05270 */
[----:B------:R-:W1:Y:S02]  /*a0f0*/  @P0 LDC.64 R4, c[0x0][0x9e8] ;  /* 0x00027a00ff040b82 */ /* 0x000e640000000a00 */
[----:B-1----:R-:W-:-:S05]  /*a100*/  @P0 IMAD.HI.U32 R4, R0, R4, RZ ;  /* 0x0000000400040227 */ /* 0x002fca00078e00ff */
[----:B------:R-:W-:-:S07]  /*a110*/  @P0 SHF.R.U32.HI R0, RZ, R5, R4 ;  /* 0x00000005ff000219 */ /* 0x000fce0000011604 */
.L_x_1667:
[----:B------:R-:W-:Y:S05]  /*a120*/  BSYNC B0 ;  /* 0x0000000000007941 */ /* 0x000fea0003800000 */
.L_x_1665:
[----:B------:R-:W-:-:S05]  /*a130*/  IMAD R5, R0, R3, R3 ;  /* 0x0000000300057224 */ /* 0x000fca00078e0203 */
[----:B------:R-:W-:-:S07]  /*a140*/  VIMNMX R2, R2, R5, PT ;  /* 0x0000000502027248 */ /* 0x000fce0003fe0100 */
.L_x_1664:
[----:B------:R-:W1:Y:S01]  /*a150*/  @P1 LDC R0, c[0x0][0x44c] ;  /* 0x00011300ff001b82 */ /* 0x000e620000000800 */
[----:B------:R-:W-:Y:S01]  /*a160*/  VIADD R2, R2, 0x7f ;  /* 0x0000007f02027836 */ /* 0x000fe20000000000 */
[----:B------:R-:W-:Y:S01]  /*a170*/  ULDC UR4, c[0x0][0x9dc] ;  /* 0x0002770000047ab9 */ /* 0x000fe20000000800 */
[----:B------:R-:W-:-:S03]  /*a180*/  IMAD.MOV.U32 R7, RZ, RZ, R177 ;  /* 0x000000ffff077224 */ /* 0x000fc600078e00b1 */
[----:B------:R-:W-:Y:S02]  /*a190*/  SHF.R.S32.HI R5, RZ, 0x1f, R2 ;  /* 0x0000001fff057819 */ /* 0x000fe40000011402 */
[----:B------:R-:W2:Y:S02]  /*a1a0*/  @P1 LDC R9, c[0x0][0x450] ;  /* 0x00011400ff091b82 */ /* 0x000ea40000000800 */
[----:B------:R-:W-:Y:S01]  /*a1b0*/  LEA.HI R5, R5, R2, RZ, 0x7 ;  /* 0x0000000205057211 */ /* 0x000fe200078f38ff */
[----:B-1----:R-:W-:-:S05]  /*a1c0*/  @P1 IMAD.HI.U32 R0, R177, R0, RZ ;  /* 0x00000000b1001227 */ /* 0x002fca00078e00ff */
[----:B--2---:R-:W-:Y:S02]  /*a1d0*/  @P1 SHF.R.U32.HI R7, RZ, R9, R0 ;  /* 0x00000009ff071219 */ /* 0x004fe40000011600 */
        /* <DEDUP_REMOVED lines=10> */
[----:B------:R-:W1:Y:S02]  /*a280*/  @P0 LDC.64 R6, c[0x0][0x9e8] ;  /* 0x00027a00ff060b82 */ /* 0x000e640000000a00 */
[----:B-1----:R-:W-:-:S05]  /*a290*/  @P0 IMAD.HI.U32 R2, R5, R6, RZ ;  /* 0x0000000605020227 */ /* 0x002fca00078e00ff */
[----:B------:R-:W-:-:S04]  /*a2a0*/  @P0 SHF.R.U32.HI R5, RZ, R7, R2 ;  /* 0x00000007ff050219 */ /* 0x000fc80000011602 */
[----:B------:R-:W-:Y:S01]  /*a2b0*/  LOP3.LUT R2, RZ, R5, RZ, 0x33, !PT ;  /* 0x00000005ff027212 */ /* 0x000fe200078e33ff */
[----:B------:R-:W-:Y:S06]  /*a2c0*/  BRA `(.L_x_1671) ;  /* 0x0000000000107947 */ /* 0x000fec0003800000 */
.L_x_1670:
[----:B------:R-:W-:-:S13]  /*a2d0*/  ISETP.NE.AND P0, PT, R3, 0x1, PT ;  /* 0x000000010300780c */ /* 0x000fda0003f05270 */
[----:B------:R-:W1:Y:S02]  /*a2e0*/  @P0 LDC.64 R4, c[0x0][0x9e8] ;  /* 0x00027a00ff040b82 */ /* 0x000e640000000a00 */
[----:B-1----:R-:W-:-:S05]  /*a2f0*/  @P0 IMAD.HI.U32 R4, R2, R4, RZ ;  /* 0x0000000402040227 */ /* 0x002fca00078e00ff */
[----:B------:R-:W-:-:S07]  /*a300*/  @P0 SHF.R.U32.HI R2, RZ, R5, R4 ;  /* 0x00000005ff020219 */ /* 0x000fce0000011604 */
.L_x_1671:
[----:B------:R-:W-:Y:S05]  /*a310*/  BSYNC B0 ;  /* 0x0000000000007941 */ /* 0x000fea0003800000 */
.L_x_1669:
[----:B------:R-:W-:-:S05]  /*a320*/  IMAD R3, R2, R3, RZ ;  /* 0x0000000302037224 */ /* 0x000fca00078e02ff */
[----:B------:R-:W-:-:S07]  /*a330*/  VIMNMX R0, R0, R3, !PT ;  /* 0x0000000300007248 */ /* 0x000fce0007fe0100 */
.L_x_1668:
[----:B------:R-:W-:Y:S01]  /*a340*/  SHF.R.S32.HI R3, RZ, 0x1f, R0 ;  /* 0x0000001fff037819 */ /* 0x000fe20000011400 */
[----:B------:R-:W-:Y:S01]  /*a350*/  BSSY B0, `(.L_x_1672) ;  /* 0x0000026000007945 */ /* 0x000fe20003800000 */
[----:B------:R-:W-:Y:S02]  /*a360*/  IMAD.MOV.U32 R89, RZ, RZ, RZ ;  /* 0x000000ffff597224 */ /* 0x000fe400078e00ff */
[----:B------:R-:W-:-:S04]  /*a370*/  LEA.HI R3, R3, R0, RZ, 0x7 ;  /* 0x0000000003037211 */ /* 0x000fc800078f38ff */
[----:B------:R-:W-:-:S04]  /*a380*/  SHF.R.S32.HI R3, RZ, 0x7, R3 ;  /* 0x00000007ff037819 */ /* 0x000fc80000011403 */
[----:B------:R-:W-:-:S04]  /*a390*/  VIMNMX R188, RZ, R3, !PT ;  /* 0x00000003ffbc7248 */ /* 0x000fc80007fe0100 */
[----:B------:R-:W-:-:S13]  /*a3a0*/  ISETP.GT.AND P0, PT, R27, R188, PT ;  /* 0x000000bc1b00720c */ /* 0x000fda0003f04270 */
[----:B------:R-:W-:Y:S05]  /*a3b0*/  @!P0 BRA `(.L_x_1673) ;  /* 0x00000000007c8947 */ /* 0x000fea0003800000 */
[----:B------:R-:W-:Y:S01]  /*a3c0*/  ISETP.NE.AND P0, PT, R206, RZ, PT ;  /* 0x000000ffce00720c */ /* 0x000fe20003f05270 */
[----:B------:R-:W-:-:S03]  /*a3d0*/  ULDC UR4, c[0x0][0x9f0] ;  /* 0x00027c0000047ab9 */ /* 0x000fc60000000800 */
[----:B------:R-:W-:-:S04]  /*a3e0*/  SEL R6, R206, UR4, P0 ;  /* 0x00000004ce067c07 */ /* 0x000fc80008000000 */
[-C--:B------:R-:W-:Y:S02]  /*a3f0*/  IABS R5, R6.reuse ;  /* 0x0000000600057213 */ /* 0x080fe40000000000 */
[----:B------:R-:W-:Y:S02]  /*a400*/  IADD3 R0, R6, -0x1, R27 ;  /* 0xffffffff06007810 */ /* 0x000fe40007ffe01b */
[----:B------:R-:W1:Y:S01]  /*a410*/  I2F.RP R4, R5 ;  /* 0x0000000500047306 */ /* 0x000e620000209400 */
[----:B------:R-:W-:Y:S02]  /*a420*/  IABS R9, R6 ;  /* 0x0000000600097213 */ /* 0x000fe40000000000 */
[----:B------:R-:W-:-:S05]  /*a430*/  IMAD.IADD R0, R0, 0x1, -R188 ;  /* 0x0000000100007824 */ /* 0x000fca00078e0abc */
[----:B-1----:R-:W1:Y:S02]  /*a440*/  MUFU.RCP R4, R4 ;  /* 0x0000000400047308 */ /* 0x002e640000001000 */
[----:B-1----:R-:W-:Y:S01]  /*a450*/  IADD3 R2, R4, 0xffffffe, RZ ;  /* 0x0ffffffe04027810 */ /* 0x002fe20007ffe0ff */
[----:B------:R-:W-:-:S05]  /*a460*/  IMAD.MOV R4, RZ, RZ, -R9 ;  /* 0x000000ffff047224 */ /* 0x000fca00078e0a09 */
[----:B------:R1:W2:Y:S02]  /*a470*/  F2I.FTZ.U32.TRUNC.NTZ R3, R2 ;  /* 0x0000000200037305 */ /* 0x0002a4000021f000 */
[----:B-1----:R-:W-:Y:S02]  /*a480*/  IMAD.MOV.U32 R2, RZ, RZ, RZ ;  /* 0x000000ffff027224 */ /* 0x002fe400078e00ff */
[----:B--2---:R-:W-:-:S04]  /*a490*/  IMAD.MOV R8, RZ, RZ, -R3 ;  /* 0x000000ffff087224 */ /* 0x004fc800078e0a03 */
[----:B------:R-:W-:Y:S01]  /*a4a0*/  IMAD R7, R8, R5, RZ ;  /* 0x0000000508077224 */ /* 0x000fe200078e02ff */
[----:B------:R-:W-:Y:S02]  /*a4b0*/  IABS R8, R0 ;  /* 0x0000000000087213 */ /* 0x000fe40000000000 */
[----:B------:R-:W-:Y:S01]  /*a4c0*/  LOP3.LUT R0, R0, R6, RZ, 0x3c, !PT ;  /* 0x0000000600007212 */ /* 0x000fe200078e3cff */
[----:B------:R-:W-:-:S03]  /*a4d0*/  IMAD.HI.U32 R3, R3, R7, R2 ;  /* 0x0000000703037227 */ /* 0x000fc600078e0002 */
[----:B------:R-:W-:Y:S01]  /*a4e0*/  ISETP.GE.AND P2, PT, R0, RZ, PT ;  /* 0x000000ff0000720c */ /* 0x000fe20003f46270 */
        /* <DEDUP_REMOVED lines=12> */
.L_x_1673:
[----:B------:R-:W-:Y:S05]  /*a5b0*/  BSYNC B0 ;  /* 0x0000000000007941 */ /* 0x000fea0003800000 */
.L_x_1672:
[-C--:B------:R-:W-:Y:S01]  /*a5c0*/  IMAD R188, R208, R89.reuse, R188 ;  /* 0x00000059d0bc7224 */ /* 0x080fe200078e02bc */
[----:B------:R-:W-:Y:S01]  /*a5d0*/  PLOP3.LUT P0, PT, PT, PT, PT, 0x80, 0x0 ;  /* 0x000000000000781c */ /* 0x000fe20003f0f070 */
[----:B------:R-:W-:Y:S01]  /*a5e0*/  IMAD.MOV.U32 R7, RZ, RZ, RZ ;  /* 0x000000ffff077224 */ /* 0x000fe200078e00ff */
[----:B------:R-:W-:Y:S01]  /*a5f0*/  CS2R R74, SRZ ;  /* 0x00000000004a7805 */ /* 0x000fe2000001ff00 */
[----:B------:R-:W-:Y:S01]  /*a600*/  IMAD.MOV.U32 R0, RZ, RZ, RZ ;  /* 0x000000ffff007224 */ /* 0x000fe200078e00ff */
[----:B------:R-:W-:Y:S01]  /*a610*/  VIADDMNMX R89, R188, R89, R27, PT ;  /* 0x00000059bc597246 */ /* 0x000fe2000380011b */
[----:B------:R-:W-:Y:S01]  /*a620*/  IMAD.MOV.U32 R94, RZ, RZ, RZ ;  /* 0x000000ffff5e7224 */ /* 0x000fe200078e00ff */
[----:B------:R-:W-:Y:S01]  /*a630*/  CS2R R40, SRZ ;  /* 0x0000000000287805 */ /* 0x000fe2000001ff00 */
[----:B------:R-:W-:Y:S01]  /*a640*/  IMAD.MOV.U32 R2, RZ, RZ, RZ ;  /* 0x000000ffff027224 */ /* 0x000fe200078e00ff */
[----:B------:R-:W-:Y:S01]  /*a650*/  ISETP.GT.AND P1, PT, R89, R188, PT ;  /* 0x000000bc5900720c */ /* 0x000fe20003f24270 */
[----:B------:R-:W-:Y:S01]  /*a660*/  IMAD.MOV.U32 R9, RZ, RZ, RZ ;  /* 0x000000ffff097224 */ /* 0x000fe200078e00ff */
[----:B------:R-:W-:Y:S01]  /*a670*/  CS2R R42, SRZ ;  /* 0x00000000002a7805 */ /* 0x000fe2000001ff00 */
[----:B------:R-:W-:Y:S01]  /*a680*/  IMAD.MOV.U32 R91, RZ, RZ, RZ ;  /* 0x000000ffff5b7224 */ /* 0x000fe200078e00ff */
[----:B------:R-:W-:Y:S01]  /*a690*/  CS2R R96, SRZ ;  /* 0x0000000000607805 */ /* 0x000fe2000001ff00 */
[----:B------:R-:W-:Y:S01]  /*a6a0*/  IMAD.MOV.U32 R49, RZ, RZ, RZ ;  /* 0x000000ffff317224 */ /* 0x000fe200078e00ff */
[----:B---3--:R-:W-:Y:S01]  /*a6b0*/  CS2R R98, SRZ ;  /* 0x0000000000627805 */ /* 0x008fe2000001ff00 */
        /* <DEDUP_REMOVED lines=13> */
[----:B------:R-:W-:-:S02]  /*a790*/  MOV R124, RZ ;  /* 0x000000ff007c7202 */ /* 0x000fc40000000f00 */
[----:B------:R-:W-:Y:S01]  /*a7a0*/  CS2R R120, SRZ ;  /* 0x0000000000787805 */ /* 0x000fe2000001ff00 */
[----:B------:R-:W-:Y:S01]  /*a7b0*/  IMAD.MOV.U32 R126, RZ, RZ, RZ ;  /* 0x000000ffff7e7224 */ /* 0x000fe200078e00ff */
[----:B------:R-:W-:Y:S02]  /*a7c0*/  CS2R R30, SRZ ;  /* 0x00000000001e7805 */ /* 0x000fe4000001ff00 */
[----:B------:R-:W-:Y:S01]  /*a7d0*/  CS2R R34, SRZ ;  /* 0x0000000000227805 */ /* 0x000fe2000001ff00 */
[----:B------:R-:W-:Y:S01]  /*a7e0*/  IMAD.MOV.U32 R123, RZ, RZ, RZ ;  /* 0x000000ffff7b7224 */ /* 0x000fe200078e00ff */
[----:B------:R-:W-:Y:S01]  /*a7f0*/  CS2R R128, SRZ ;  /* 0x0000000000807805 */ /* 0x000fe2000001ff00 */
[----:B------:R-:W-:Y:S01]  /*a800*/  IMAD.MOV.U32 R132, RZ, RZ, RZ ;  /* 0x000000ffff847224 */ /* 0x000fe200078e00ff */
[----:B------:R-:W-:Y:S01]  /*a810*/  CS2R R38, SRZ ;  /* 0x0000000000267805 */ /* 0x000fe2000001ff00 */
[----:B------:R-:W-:Y:S01]  /*a820*/  IMAD.MOV.U32 R134, RZ, RZ, RZ ;  /* 0x000000ffff867224 */ /* 0x000fe200078e00ff */
[----:B------:R-:W-:Y:S01]  /*a830*/  CS2R R146, SRZ ;  /* 0x0000000000927805 */ /* 0x000fe2000001ff00 */
[----:B------:R-:W-:-:S02]  /*a840*/  IMAD.MOV.U32 R54, RZ, RZ, RZ ;  /* 0x000000ffff367224 */ /* 0x000fc400078e00ff */
[----:B------:R-:W-:Y:S02]  /*a850*/  IMAD.MOV.U32 R59, RZ, RZ, RZ ;  /* 0x000000ffff3b7224 */ /* 0x000fe400078e00ff */
[----:B------:R-:W-:Y:S02]  /*a860*/  IMAD.MOV.U32 R131, RZ, RZ, RZ ;  /* 0x000000ffff837224 */ /* 0x000fe400078e00ff */
[----:B------:R-:W-:Y:S02]  /*a870*/  IMAD.MOV.U32 R140, RZ, RZ, RZ ;  /* 0x000000ffff8c7224 */ /* 0x000fe400078e00ff */
[----:B------:R-:W-:Y:S02]  /*a880*/  IMAD.MOV.U32 R142, RZ, RZ, RZ ;  /* 0x000000ffff8e7224 */ /* 0x000fe400078e00ff */
[----:B------:R-:W-:Y:S02]  /*a890*/  IMAD.MOV.U32 R62, RZ, RZ, RZ ;  /* 0x000000ffff3e7224 */ /* 0x000fe400078e00ff */
[----:B------:R-:W-:-:S02]  /*a8a0*/  IMAD.MOV.U32 R137, RZ, RZ, RZ ;  /* 0x000000ffff897224 */ /* 0x000fc400078e00ff */
[----:B------:R-:W-:Y:S02]  /*a8b0*/  IMAD.MOV.U32 R68, RZ, RZ, RZ ;  /* 0x000000ffff447224 */ /* 0x000fe400078e00ff */
[----:B------:R-:W-:Y:S02]  /*a8c0*/  IMAD.MOV.U32 R139, RZ, RZ, RZ ;  /* 0x000000ffff8b7224 */ /* 0x000fe400078e00ff */
[----:B------:R-:W-:Y:S02]  /*a8d0*/  IMAD.MOV.U32 R148, RZ, RZ, RZ ;  /* 0x000000ffff947224 */ /* 0x000fe400078e00ff */
[----:B------:R-:W-:Y:S02]  /*a8e0*/  IMAD.MOV.U32 R150, RZ, RZ, RZ ;  /* 0x000000ffff967224 */ /* 0x000fe400078e00ff */
[----:B------:R-:W-:Y:S02]  /*a8f0*/  IMAD.MOV.U32 R145, RZ, RZ, RZ ;  /* 0x000000ffff917224 */ /* 0x000fe400078e00ff */
[----:B------:R-:W-:Y:S01]  /*a900*/  IMAD.MOV.U32 R64, RZ, RZ, RZ ;  /* 0x000000ffff407224 */ /* 0x000fe200078e00ff */
[----:B------:R-:W-:Y:S06]  /*a910*/  @!P1 BRA `(.L_x_1674) ;  /* 0x0000015400889947 */ /* 0x000fec0003800000 */
[----:B------:R-:W-:-:S03]  /*a920*/  UMOV UR4, 0xffffffff ;  /* 0xffffffff00047882 */ /* 0x000fc60000000000 */
[----:B------:R-:W-:Y:S05]  /*a930*/  BRA.DIV UR4, `(.L_x_1675) ;  /* 0x0000022204507947 */ /* 0x000fea000b800000 */
[----:B------:R-:W1:Y:S02]  /*a940*/  S2R R0, SR_TID.X ;  /* 0x0000000000007919 */ /* 0x000e640000002100 */
[----:B-1----:R-:W-:-:S05]  /*a950*/  VIADD R2, R0, 0xffffff80 ;  /* 0xffffff8000027836 */ /* 0x002fca0000000000 */
[----:B------:R-:W-:-:S04]  /*a960*/  SHF.R.S32.HI R0, RZ, 0x1f, R2 ;  /* 0x0000001fff007819 */ /* 0x000fc80000011402 */
[----:B------:R-:W-:-:S04]  /*a970*/  LEA.HI R0, R0, R2, RZ, 0x7 ;  /* 0x0000000200007211 */ /* 0x000fc800078f38ff */
[----:B------:R-:W-:-:S05]  /*a980*/  SHF.R.S32.HI R0, RZ, 0x7, R0 ;  /* 0x00000007ff007819 */ /* 0x000fca0000011400 */
[----:B------:R1:W2:Y:S02]  /*a990*/  SHFL.IDX PT, R183, R0, RZ, 0x1f ;  /* 0x00001fff00b77589 */ /* 0x0002a400000e0000 */
.L_x_2001:
[----:B-12---:R-:W-:Y:S01]  /*a9a0*/  LEA.HI R0, R183, R183, RZ, 0x1 ;  /* 0x000000b7b7007211 */ /* 0x006fe200078f08ff */
        /* <DEDUP_REMOVED lines=12> */
[----:B------:R1:W2:Y:S01]  /*aa70*/  LDC.64 R2, c[0x4][R0] ;  /* 0x0100000000027b82 */ /* 0x0002a20000000a00 */
[----:B------:R-:W-:Y:S01]  /*aa80*/  IMAD.U32 R5, RZ, RZ, UR5 ;  /* 0x00000005ff057e24 */ /* 0x000fe2000f8e00ff */
[----:B------:R-:W-:Y:S01]  /*aa90*/  ULDC.64 UR4, c[0x4][0x68] ;  /* 0x01001a0000047ab9 */ /* 0x000fe20000000a00 */
[----:B------:R-:W-:Y:S01]  /*aaa0*/  IMAD.U32 R6, RZ, RZ, UR6 ;  /* 0x00000006ff067e24 */ /* 0x000fe2000f8e00ff */
[----:B------:R-:W-:Y:S01]  /*aab0*/  MOV R11, UR5 ;  /* 0x00000005000b7c02 */ /* 0x000fe20008000f00 */
[----:B------:R-:W-:Y:S02]  /*aac0*/  IMAD.U32 R7, RZ, RZ, UR7 ;  /* 0x00000007ff077e24 */ /* 0x000fe4000f8e00ff */
[----:B------:R-:W-:-:S02]  /*aad0*/  IMAD.U32 R10, RZ, RZ, UR4 ;  /* 0x00000004ff0a7e24 */ /* 0x000fc4000f8e00ff */
[----:B------:R-:W-:Y:S02]  /*aae0*/  IMAD.MOV.U32 R8, RZ, RZ, 0x70 ;  /* 0x00000070ff087424 */ /* 0x000fe400078e00ff */
[----:B------:R-:W-:Y:S02]  /*aaf0*/  IMAD.MOV.U32 R12, RZ, RZ, 0x1 ;  /* 0x00000001ff0c7424 */ /* 0x000fe400078e00ff */
[----:B-1----:R-:W-:-:S07]  /*ab00*/  IMAD.MOV.U32 R13, RZ, RZ, RZ ;  /* 0x000000ffff0d7224 */ /* 0x002fce00078e00ff */
[----:B------:R-:W-:-:S07]  /*ab10*/  LEPC R20, `(.L_x_1676) ;  /* 0x000000001014794e */ /* 0x000fce0000000000 */
[----:B0-2--5:R-:W-:Y:S05]  /*ab20*/  CALL.ABS.NOINC R2 ;  /* 0x0000000002007343 */ /* 0x025fea0003c00000 */
.L_x_1676:
[----:B------:R-:W-:Y:S01]  /*ab30*/  ULDC.64 UR6, c[0x0][0x998] ;  /* 0x0002660000067ab9 */ /* 0x000fe20000000a00 */
[----:B------:R-:W-:Y:S01]  /*ab40*/  ULDC.64 UR4, c[0x0][0x990] ;  /* 0x0002640000047ab9 */ /* 0x000fe20000000a00 */
[----:B------:R-:W-:Y:S02]  /*ab50*/  ISETP.NE.U32.AND P1, PT, RZ, UR6, PT ;  /* 0x00000006ff007c0c */ /* 0x000fe4000bf25070 */
[----:B------:R-:W-:Y:S02]  /*ab60*/  ISETP.NE.U32.AND P0, PT, RZ, UR4, PT ;  /* 0x00000004ff007c0c */ /* 0x000fe4000bf05070 */
[----:B------:R-:W-:Y:S02]  /*ab70*/  ISETP.NE.AND.EX P1, PT, RZ, UR7, PT, P1 ;  /* 0x00000007ff007c0c */ /* 0x000fe4000bf25310 */
[----:B------:R-:W-:-:S11]  /*ab80*/  ISETP.NE.AND.EX P0, PT, RZ, UR5, PT, P0 ;  /* 0x00000005ff007c0c */ /* 0x000fd6000bf05300 */
[----:B------:R-:W1:Y:S01]  /*ab90*/  @P1 LDC.64 R8, c[0x0][0x9b8] ;  /* 0x00026e00ff081b82 */ /* 0x000e620000000a00 */
[--C-:B------:R-:W-:Y:S02]  /*aba0*/  @P1 SHF.R.S32.HI R5, RZ, 0x1f, R191.reuse ;  /* 0x0000001fff051819 */ /* 0x100fe400000114bf */
[----:B------:R-:W-:-:S05]  /*abb0*/  @P0 SHF.R.S32.HI R3, RZ, 0x1f, R191 ;  /* 0x0000001fff030819 */ /* 0x000fca00000114bf */
[----:B------:R-:W2:Y:S08]  /*abc0*/  @P0 LDC.64 R6, c[0x0][0x9a8] ;  /* 0x00026a00ff060b82 */ /* 0x000eb00000000a00 */
[----:B------:R-:W3:Y:S08]  /*abd0*/  @P0 LDC.64 R10, c[0x0][0x9b0] ;  /* 0x00026c00ff0a0b82 */ /* 0x000ef00000000a00 */
[----:B------:R-:W4:Y:S01]  /*abe0*/  @P1 LDC.64 R12, c[0x0][0x9c0] ;  /* 0x00027000ff0c1b82 */ /* 0x000f220000000a00 */
[----:B-1----:R-:W-:-:S02]  /*abf0*/  @P1 IMAD R2, R5, R8, RZ ;  /* 0x0000000805021224 */ /* 0x002fc400078e02ff */
[----:B------:R-:W-:-:S04]  /*ac00*/  @P1 IMAD.WIDE.U32 R4, R191, R8, RZ ;  /* 0x00000008bf041225 */ /* 0x000fc800078e00ff */
[----:B------:R-:W-:Y:S02]  /*ac10*/  @P1 IMAD R9, R191, R9, R2 ;  /* 0x00000009bf091224 */ /* 0x000fe400078e0202 */
[-C--:B--2---:R-:W-:Y:S02]  /*ac20*/  @P0 IMAD R0, R3, R6.reuse, RZ ;  /* 0x0000000603000224 */ /* 0x084fe400078e02ff */
[----:B------:R-:W-:-:S04]  /*ac30*/  @P0 IMAD.WIDE.U32 R2, R191, R6, RZ ;  /* 0x00000006bf020225 */ /* 0x000fc800078e00ff */
[----:B------:R-:W-:Y:S02]  /*ac40*/  @P0 IMAD R7, R191, R7, R0 ;  /* 0x00000007bf070224 */ /* 0x000fe400078e0200 */
[----:B------:R-:W-:Y:S02]  /*ac50*/  @P1 IMAD.IADD R5, R5, 0x1, R9 ;  /* 0x0000000105051824 */ /* 0x000fe400078e0209 */
[----:B------:R-:W-:Y:S02]  /*ac60*/  @P0 IMAD.IADD R3, R3, 0x1, R7 ;  /* 0x0000000103030824 */ /* 0x000fe400078e0207 */
[----:B------:R-:W-:Y:S02]  /*ac70*/  IMAD.MOV.U32 R0, RZ, RZ, 0x3f800000 ;  /* 0x3f800000ff007424 */ /* 0x000fe400078e00ff */
[----:B---3--:R-:W-:-:S04]  /*ac80*/  @P0 IMAD.WIDE.U32 R2, R168, R10, R2 ;  /* 0x0000000aa8020225 */ /* 0x008fc800078e0002 */
[----:B----4-:R-:W-:Y:S01]  /*ac90*/  @P1 IMAD.WIDE.U32 R6, R168, R12, R4 ;  /* 0x0000000ca8061225 */ /* 0x010fe200078e0004 */
[----:B------:R-:W-:Y:S01]  /*aca0*/  @P0 LEA R4, P2, R2, UR4, 0x2 ;  /* 0x0000000402040c11 */ /* 0x000fe2000f8410ff */
[----:B------:R-:W-:Y:S02]  /*acb0*/  ULDC UR4, c[0x0][0x3f4] ;  /* 0x0000fd0000047ab9 */ /* 0x000fe40000000800 */
[----:B------:R-:W-:Y:S01]  /*acc0*/  @P0 IMAD R5, R168, R11, R3 ;  /* 0x0000000ba8050224 */ /* 0x000fe200078e0203 */
        /* <DEDUP_REMOVED lines=17> */
[----:B------:R1:W2:Y:S03]  /*ade0*/  SYNCS.PHASECHK.TRANS64.TRYWAIT P0, [R16+URZ+0x22800], R3 ;  /* 0x02280003100075a7 */ /* 0x0002a6000800017f */
[----:B--2---:R-:W-:Y:S05]  /*adf0*/  @!P0 NANOSLEEP.SYNCS 0x989680 ;  /* 0x009896800000895d */ /* 0x004fea0003900000 */
[----:B------:R-:W2:Y:S01]  /*ae00*/  @!P0 SYNCS.PHASECHK.TRANS64 P0, [R16+URZ+0x22800], R3 ;  /* 0x02280003100085a7 */ /* 0x000ea2000800007f */
[----:B------:R-:W-:Y:S04]  /*ae10*/  BSSY B0, `(.L_x_1678) ;  /* 0x0000006000007945 */ /* 0x000fe80003800000 */
[----:B--2---:R-:W-:Y:S05]  /*ae20*/  @P0 BRA `(.L_x_1679) ;  /* 0x0000000000100947 */ /* 0x004fea0003800000 */
.L_x_1680:
[----:B--2---:R2:W3:Y:S02]  /*ae30*/  SYNCS.PHASECHK.TRANS64.TRYWAIT P0, [R16+URZ+0x22800], R3 ;  /* 0x02280003100075a7 */ /* 0x0044e4000800017f */
[----:B---3--:R-:W-:Y:S05]  /*ae40*/  @!P0 NANOSLEEP.SYNCS 0x989680 ;  /* 0x009896800000895d */ /* 0x008fea0003900000 */
[----:B------:R-:W3:Y:S02]  /*ae50*/  @!P0 SYNCS.PHASECHK.TRANS64 P0, [R16+URZ+0x22800], R3 ;  /* 0x02280003100085a7 */ /* 0x000ee4000800007f */
[----:B---3--:R-:W-:Y:S05]  /*ae60*/  @!P0 BRA `(.L_x_1680) ;  /* 0xfffffffc00f08947 */ /* 0x008fea000383ffff */
.L_x_1679:
[----:B------:R-:W-:Y:S05]  /*ae70*/  BSYNC B0 ;  /* 0x0000000000007941 */ /* 0x000fea0003800000 */
.L_x_1678:
[----:B------:R-:W-:Y:S05]  /*ae80*/  BRA `(.L_x_1681) ;  /* 0x0000006c00bc7947 */ /* 0x000fea0003800000 */
.L_x_1677:
[----:B------:R-:W-:Y:S01]  /*ae90*/  ULOP3.LUT UP0, URZ, UR39, 0x1bf, URZ, 0xc0, !UPT ;  /* 0x000001bf273f7892 */ /* 0x000fe2000f80c03f */
[----:B-----5:R-:W-:Y:S01]  /*aea0*/  SHF.R.S32.HI R0, RZ, 0x1f, R24 ;  /* 0x0000001fff007819 */ /* 0x020fe20000011418 */
[----:B------:R-:W-:Y:S01]  /*aeb0*/  ULDC.64 UR4, c[0x0][0x3f8] ;  /* 0x0000fe0000047ab9 */ /* 0x000fe20000000a00 */
[----:B------:R-:W-:Y:S01]  /*aec0*/  ULDC.64 UR6, c[0x0][0x408] ;  /* 0x0001020000067ab9 */ /* 0x000fe20000000a00 */
[----:B------:R-:W-:Y:S02]  /*aed0*/  IMAD.WIDE.U32 R26, R24, UR4, RZ ;  /* 0x00000004181a7c25 */ /* 0x000fe4000f8e00ff */
[----:B------:R-:W-:Y:S02]  /*aee0*/  PLOP3.LUT P0, PT, PT, PT, UP0, 0x80, 0x0 ;  /* 0x000000000000781c */ /* 0x000fe40003f0f008 */
[C---:B------:R-:W-:Y:S02]  /*aef0*/  IMAD R3, R0.reuse, UR4, RZ ;  /* 0x0000000400037c24 */ /* 0x040fe4000f8e02ff */
[----:B------:R-:W-:-:S02]  /*af00*/  IMAD R5, R0, UR6, RZ ;  /* 0x0000000600057c24 */ /* 0x000fc4000f8e02ff */
[C---:B------:R-:W-:Y:S02]  /*af10*/  IMAD R3, R24.reuse, UR5, R3 ;  /* 0x0000000518037c24 */ /* 0x040fe4000f8e0203 */
[C---:B------:R-:W-:Y:S02]  /*af20*/  IMAD R5, R24.reuse, UR7, R5 ;  /* 0x0000000718057c24 */ /* 0x040fe4000f8e0205 */
[----:B------:R-:W-:-:S04]  /*af30*/  IMAD.WIDE.U32 R24, R24, UR6, RZ ;  /* 0x0000000618187c25 */ /* 0x000fc8000f8e00ff */
[----:B------:R-:W-:Y:S02]  /*af40*/  IMAD.IADD R29, R3, 0x1, R27 ;  /* 0x00000001031d7824 */ /* 0x000fe400078e021b */
[----:B------:R-:W-:Y:S01]  /*af50*/  IMAD.IADD R31, R5, 0x1, R25 ;  /* 0x00000001051f7824 */ /* 0x000fe200078e0219 */
        /* <DEDUP_REMOVED lines=14> */
[----:B-1----:R-:W-:-:S07]  /*b040*/  IMAD.MOV.U32 R13, RZ, RZ, RZ ;  /* 0x000000ffff0d7224 */ /* 0x002fce00078e00ff */
[----:B------:R-:W-:-:S07]  /*b050*/  LEPC R20, `(.L_x_1682) ;  /* 0x000000001014794e */ /* 0x000fce0000000000 */
[----:B0-2---:R-:W-:Y:S05]  /*b060*/  CALL.ABS.NOINC R14 ;  /* 0x000000000e007343 */ /* 0x005fea0003c00000 */
.L_x_1682:
[----:B------:R-:W-:Y:S01]  /*b070*/  ULDC.U8 UR4, c[0x0][0x410] ;  /* 0x0001040000047ab9 */ /* 0x000fe20000000000 */
[----:B------:R-:W-:Y:S01]  /*b080*/  BSSY B0, `(.L_x_1683) ;  /* 0x00006c7000007945 */ /* 0x000fe20003800000 */
[----:B------:R-:W-:Y:S01]  /*b090*/  ISETP.NE.AND P0, PT, RZ, UR4, PT ;  /* 0x00000004ff007c0c */ /* 0x000fe2000bf05270 */
[----:B------:R-:W-:-:S12]  /*b0a0*/  IMAD.IADD R10, R175, 0x1, R177 ;  /* 0x00000001af0a7824 */ /* 0x000fd800078e02b1 */
[----:B------:R-:W-:Y:S05]  /*b0b0*/  @!P0 BRA `(.L_x_1684) ;  /* 0x00000034008c8947 */ /* 0x000fea0003800000 */
[----:B------:R-:W1:Y:S01]  /*b0c0*/  LDC R20, c[0x0][0x448] ;  /* 0x00011200ff147b82 */ /* 0x000e620000000800 */
[----:B------:R-:W-:Y:S01]  /*b0d0*/  IMAD.MOV.U32 R11, RZ, RZ, R10 ;  /* 0x000000ffff0b7224 */ /* 0x000fe200078e000a */
[----:B------:R-:W-:Y:S01]  /*b0e0*/  MOV R9, R31 ;  /* 0x0000001f00097202 */ /* 0x000fe20000000f00 */
[----:B------:R-:W-:Y:S01]  /*b0f0*/  IMAD.MOV.U32 R8, RZ, RZ, R24 ;  /* 0x000000ffff087224 */ /* 0x000fe200078e0018 */
[----:B------:R-:W-:Y:S01]  /*b100*/  ULDC.64 UR4, c[0x0][0x3f8] ;  /* 0x0000fe0000047ab9 */ /* 0x000fe20000000a00 */
[----:B------:R-:W-:Y:S01]  /*b110*/  IMAD.MOV.U32 R6, RZ, RZ, R26 ;  /* 0x000000ffff067224 */ /* 0x000fe200078e001a */
[----:B------:R-:W-:Y:S01]  /*b120*/  ULDC.64 UR6, c[0x0][0x408] ;  /* 0x0001020000067ab9 */ /* 0x000fe20000000a00 */
[----:B------:R-:W-:Y:S01]  /*b130*/  IMAD.MOV.U32 R7, RZ, RZ, R29 ;  /* 0x000000ffff077224 */ /* 0x000fe200078e001d */
[----:B------:R-:W-:Y:S01]  /*b140*/  ULDC.64 UR8, c[0x0][0x400] ;  /* 0x0001000000087ab9 */ /* 0x000fe20000000a00 */
[----:B-1----:R-:W-:-:S13]  /*b150*/  ISETP.NE.AND P0, PT, R20, 0x1, PT ;  /* 0x000000011400780c */ /* 0x002fda0003f05270 */
[----:B------:R-:W1:Y:S08]  /*b160*/  @P0 LDC R3, c[0x0][0x44c] ;  /* 0x00011300ff030b82 */ /* 0x000e700000000800 */
[----:B------:R-:W2:Y:S01]  /*b170*/  @P0 LDC R5, c[0x0][0x450] ;  /* 0x00011400ff050b82 */ /* 0x000ea20000000800 */
[----:B-1----:R-:W-:-:S05]  /*b180*/  @P0 IMAD.HI.U32 R0, R10, R3, RZ ;  /* 0x000000030a000227 */ /* 0x002fca00078e00ff */
[----:B--2---:R-:W-:-:S04]  /*b190*/  @P0 SHF.R.U32.HI R11, RZ, R5, R0 ;  /* 0x00000005ff0b0219 */ /* 0x004fc80000011600 */
[----:B------:R-:W-:Y:S01]  /*b1a0*/  SHF.R.S32.HI R0, RZ, 0x1f, R11 ;  /* 0x0000001fff007819 */ /* 0x000fe2000001140b */
[----:B------:R-:W-:-:S04]  /*b1b0*/  IMAD.WIDE.U32 R8, R11, UR6, R8 ;  /* 0x000000060b087c25 */ /* 0x000fc8000f8e0008 */
[----:B------:R-:W-:Y:S01]  /*b1c0*/  IMAD R4, R0, UR4, RZ ;  /* 0x0000000400047c24 */ /* 0x000fe2000f8e02ff */
[----:B------:R-:W-:Y:S01]  /*b1d0*/  IADD3 R5, P1, R8, UR8, RZ ;  /* 0x0000000808057c10 */ /* 0x000fe2000ff3e0ff */
[----:B------:R-:W-:-:S04]  /*b1e0*/  IMAD.WIDE.U32 R6, R11, UR4, R6 ;  /* 0x000000040b067c25 */ /* 0x000fc8000f8e0006 */
[----:B------:R-:W-:Y:S02]  /*b1f0*/  IMAD R0, R0, UR6, RZ ;  /* 0x0000000600007c24 */ /* 0x000fe4000f8e02ff */
[C---:B------:R-:W-:Y:S01]  /*b200*/  IMAD R13, R11.reuse, UR5, R4 ;  /* 0x000000050b0d7c24 */ /* 0x040fe2000f8e0204 */
[----:B------:R-:W-:Y:S01]  /*b210*/  ULDC.64 UR4, c[0x0][0x3e8] ;  /* 0x0000fa0000047ab9 */ /* 0x000fe20000000a00 */
[----:B------:R-:W-:Y:S01]  /*b220*/  IMAD R8, R11, UR7, R0 ;  /* 0x000000070b087c24 */ /* 0x000fe2000f8e0200 */
[----:B------:R-:W-:Y:S01]  /*b230*/  IADD3 R3, P0, R6, UR4, RZ ;  /* 0x0000000406037c10 */ /* 0x000fe2000ff1e0ff */
[----:B------:R-:W-:-:S03]  /*b240*/  UMOV UR4, 0xffffffff ;  /* 0xffffffff00047882 */ /* 0x000fc60000000000 */
[----:B------:R-:W-:Y:S02]  /*b250*/  IADD3.X R13, R7, UR5, R13, P0, !PT ;  /* 0x00000005070d7c10 */ /* 0x000fe400087fe40d */
[----:B------:R-:W-:Y:S01]  /*b260*/  IADD3.X R4, R9, UR9, R8, P1, !PT ;  /* 0x0000000909047c10 */ /* 0x000fe20008ffe408 */
[----:B------:R-:W-:Y:S06]  /*b270*/  BRA.DIV UR4, `(.L_x_1685) ;  /* 0x0000021a04407947 */ /* 0x000fec000b800000 */
[----:B------:R1:W2:Y:S04]  /*b280*/  SHFL.IDX PT, R0, R13, RZ, 0x1e1f ;  /* 0x001e1fff0d007589 */ /* 0x0002a800000e0000 */
[----:B------:R-:W3:Y:S04]  /*b290*/  SHFL.IDX PT, R3, R3, RZ, 0x1e1f ;  /* 0x001e1fff03037589 */ /* 0x000ee800000e0000 */
[----:B------:R-:W4:Y:S04]  /*b2a0*/  SHFL.IDX PT, R4, R4, RZ, 0x1e1f ;  /* 0x001e1fff04047589 */ /* 0x000f2800000e0000 */
[----:B-1----:R-:W0:Y:S02]  /*b2b0*/  SHFL.IDX PT, R5, R5, RZ, 0x1e1f ;  /* 0x001e1fff05057589 */ /* 0x002e2400000e0000 */
.L_x_2007:
[----:B------:R-:W-:Y:S01]  /*b2c0*/  IMAD R45, R169, R20, RZ ;  /* 0x00000014a92d7224 */ /* 0x000fe200078e02ff */
[----:B------:R-:W-:Y:S01]  /*b2d0*/  BSSY B1, `(.L_x_1686) ;  /* 0x000004c000017945 */ /* 0x000fe20003800000 */
[----:B------:R-:W-:Y:S02]  /*b2e0*/  CS2R R8, SRZ ;  /* 0x0000000000087805 */ /* 0x000fe4000001ff00 */
[----:B------:R-:W-:Y:S02]  /*b2f0*/  CS2R R12, SRZ ;  /* 0x00000000000c7805 */ /* 0x000fe4000001ff00 */
[----:B------:R-:W-:Y:S02]  /*b300*/  CS2R R20, SRZ ;  /* 0x0000000000147805 */ /* 0x000fe4000001ff00 */
[----:B------:R-:W-:Y:S02]  /*b310*/  ISETP.GE.AND P0, PT, R10, R45, PT ;  /* 0x0000002d0a00720c */ /* 0x000fe40003f06270 */
        /* <DEDUP_REMOVED lines=10> */
[----:B------:R-:W4:Y:S01]  /*b3c0*/  LDL R41, [R1+0x3c] ;  /* 0x00003c0001297983 */ /* 0x000f220000100800 */
[----:B------:R-:W-:-:S03]  /*b3d0*/  ULDC UR4, c[0x0][0x3f4] ;  /* 0x0000fd0000047ab9 */ /* 0x000fc60000000800 */
[----:B------:R-:W4:Y:S04]  /*b3e0*/  LDL R40, [R1+0x38] ;  /* 0x0000380001287983 */ /* 0x000f280000100800 */
[----:B------:R-:W4:Y:S04]  /*b3f0*/  LDL R51, [R1+0x34] ;  /* 0x0000340001337983 */ /* 0x000f280000100800 */
[----:B------:R-:W4:Y:S01]  /*b400*/  LDL R50, [R1+0x2c] ;  /* 0x00002c0001327983 */ /* 0x000f220000100800 */
[----:B------:R-:W-:Y:S02]  /*b410*/  ISETP.GE.AND P5, PT, R192, UR4, PT ;  /* 0x00000004c0007c0c */ /* 0x000fe4000bfa6270 */
[----:B------:R-:W-:-:S02]  /*b420*/  CS2R R30, SRZ ;  /* 0x00000000001e7805 */ /* 0x000fc4000001ff00 */
[----:B------:R-:W-:Y:S02]  /*b430*/  ISETP.GE.AND P2, PT, R172, UR4, PT ;  /* 0x00000004ac007c0c */ /* 0x000fe4000bf46270 */
[----:B------:R-:W-:Y:S02]  /*b440*/  CS2R R32, SRZ ;  /* 0x0000000000207805 */ /* 0x000fe4000001ff00 */
[----:B------:R-:W-:Y:S02]  /*b450*/  ISETP.GE.AND P3, PT, R193, UR4, PT ;  /* 0x00000004c1007c0c */ /* 0x000fe4000bf66270 */
[----:B------:R-:W-:Y:S02]  /*b460*/  CS2R R34, SRZ ;  /* 0x0000000000227805 */ /* 0x000fe4000001ff00 */
[----:B------:R-:W-:Y:S02]  /*b470*/  SHF.R.S32.HI R7, RZ, 0x1f, R192 ;  /* 0x0000001fff077819 */ /* 0x000fe400000114c0 */
[----:B---3--:R-:W-:-:S02]  /*b480*/  @!P5 IADD3 R10, P1, R192, R3, RZ ;  /* 0x00000003c00ad210 */ /* 0x008fc40007f3e0ff */
[----:B0-----:R-:W-:Y:S02]  /*b490*/  @!P5 IADD3 R12, P4, R192, R5, RZ ;  /* 0x00000005c00cd210 */ /* 0x001fe40007f9e0ff */
[----:B------:R-:W-:Y:S01]  /*b4a0*/  @!P2 SHF.R.S32.HI R9, RZ, 0x1f, R172 ;  /* 0x0000001fff09a819 */ /* 0x000fe200000114ac */
[--C-:B--2---:R-:W-:Y:S01]  /*b4b0*/  @!P5 IMAD.X R11, R0, 0x1, R7.reuse, P1 ;  /* 0x00000001000bd824 */ /* 0x104fe200008e0607 */
[----:B------:R-:W-:Y:S01]  /*b4c0*/  @!P2 IADD3 R6, P0, R172, R3, RZ ;  /* 0x00000003ac06a210 */ /* 0x000fe20007f1e0ff */
[----:B----4-:R-:W-:Y:S01]  /*b4d0*/  @!P5 IMAD.X R13, R4, 0x1, R7, P4 ;  /* 0x00000001040dd824 */ /* 0x010fe200020e0607 */
[----:B------:R-:W-:Y:S02]  /*b4e0*/  ISETP.GE.AND P1, PT, R195, UR4, PT ;  /* 0x00000004c3007c0c */ /* 0x000fe4000bf26270 */
[----:B------:R-:W5:Y:S01]  /*b4f0*/  @!P5 LD.E.64 R30, desc[UR42][R10.64] ;  /* 0x0000002a0a1ed980 */ /* 0x000f62000c101b00 */
[----:B------:R-:W-:Y:S01]  /*b500*/  @!P2 IMAD.X R7, R0, 0x1, R9, P0 ;  /* 0x000000010007a824 */ /* 0x000fe200000e0609 */
[----:B------:R-:W-:-:S02]  /*b510*/  @!P2 IADD3 R8, P0, R172, R5, RZ ;  /* 0x00000005ac08a210 */ /* 0x000fc40007f1e0ff */
[----:B------:R0:W5:Y:S01]  /*b520*/  @!P5 LD.E.64 R32, desc[UR42][R12.64] ;  /* 0x0000002a0c20d980 */ /* 0x000162000c101b00 */
[C---:B------:R-:W-:Y:S02]  /*b530*/  @!P3 IADD3 R14, P4, R193.reuse, R3, RZ ;  /* 0x00000003c10eb210 */ /* 0x040fe40007f9e0ff */
[----:B------:R-:W-:Y:S02]  /*b540*/  @!P3 IADD3 R38, P5, R193, R5, RZ ;  /* 0x00000005c126b210 */ /* 0x000fe40007fbe0ff */
[----:B------:R-:W-:Y:S01]  /*b550*/  CS2R R36, SRZ ;  /* 0x0000000000247805 */ /* 0x000fe2000001ff00 */
[----:B------:R-:W-:Y:S01]  /*b560*/  @!P2 IMAD.X R9, R4, 0x1, R9, P0 ;  /* 0x000000010409a824 */ /* 0x000fe200000e0609 */
[----:B------:R-:W-:Y:S02]  /*b570*/  CS2R R26, SRZ ;  /* 0x00000000001a7805 */ /* 0x000fe4000001ff00 */
[----:B------:R-:W-:Y:S01]  /*b580*/  CS2R R28, SRZ ;  /* 0x00000000001c7805 */ /* 0x000fe2000001ff00 */
[----:B------:R-:W5:Y:S01]  /*b590*/  @!P2 LD.E.64 R34, desc[UR42][R6.64] ;  /* 0x0000002a0622a980 */ /* 0x000f62000c101b00 */
[----:B------:R-:W-:-:S03]  /*b5a0*/  ISETP.GE.AND P0, PT, R194, UR4, PT ;  /* 0x00000004c2007c0c */ /* 0x000fc6000bf06270 */
[----:B------:R1:W5:Y:S01]  /*b5b0*/  @!P2 LD.E.64 R36, desc[UR42][R8.64] ;  /* 0x0000002a0824a980 */ /* 0x000362000c101b00 */
[----:B------:R-:W-:Y:S02]  /*b5c0*/  ISETP.GE.AND P2, PT, R196, UR4, PT ;  /* 0x00000004c4007c0c */ /* 0x000fe4000bf46270 */
[----:B------:R-:W-:Y:S02]  /*b5d0*/  CS2R R20, SRZ ;  /* 0x0000000000147805 */ /* 0x000fe4000001ff00 */
[----:B------:R-:W-:Y:S02]  /*b5e0*/  CS2R R24, SRZ ;  /* 0x0000000000187805 */ /* 0x000fe4000001ff00 */
[----:B0-----:R-:W-:Y:S02]  /*b5f0*/  CS2R R12, SRZ ;  /* 0x00000000000c7805 */ /* 0x001fe4000001ff00 */
[----:B------:R-:W-:Y:S02]  /*b600*/  CS2R R10, SRZ ;  /* 0x00000000000a7805 */ /* 0x000fe4000001ff00 */
[----:B-1----:R-:W-:Y:S01]  /*b610*/  CS2R R8, SRZ ;  /* 0x0000000000087805 */ /* 0x002fe2000001ff00 */
[----:B------:R-:W-:-:S02]  /*b620*/  @!P3 IMAD.X R15, R0, 0x1, R41, P4 ;  /* 0x00000001000fb824 */ /* 0x000fc400020e0629 */
[C---:B------:R-:W-:Y:S01]  /*b630*/  @!P3 IMAD.X R39, R4.reuse, 0x1, R41, P5 ;  /* 0x000000010427b824 */ /* 0x040fe200028e0629 */
[C---:B------:R-:W-:Y:S02]  /*b640*/  @!P1 IADD3 R46, P4, R195.reuse, R5, RZ ;  /* 0x00000005c32e9210 */ /* 0x040fe40007f9e0ff */
[----:B------:R-:W5:Y:S04]  /*b650*/  @!P3 LD.E.64 R26, desc[UR42][R14.64] ;  /* 0x0000002a0e1ab980 */ /* 0x000f68000c101b00 */
[----:B------:R0:W5:Y:S01]  /*b660*/  @!P3 LD.E.64 R28, desc[UR42][R38.64] ;  /* 0x0000002a261cb980 */ /* 0x000162000c101b00 */
[----:B------:R-:W-:Y:S01]  /*b670*/  @!P1 IADD3 R42, P3, R195, R3, RZ ;  /* 0x00000003c32a9210 */ /* 0x000fe20007f7e0ff */
[----:B------:R-:W-:-:S04]  /*b680*/  @!P1 IMAD.X R47, R4, 0x1, R40, P4 ;  /* 0x00000001042f9824 */ /* 0x000fc800020e0628 */
[----:B------:R-:W-:Y:S01]  /*b690*/  @!P1 IMAD.X R43, R0, 0x1, R40, P3 ;  /* 0x00000001002b9824 */ /* 0x000fe200018e0628 */
[----:B------:R1:W5:Y:S01]  /*b6a0*/  @!P1 LD.E.64 R24, desc[UR42][R46.64] ;  /* 0x0000002a2e189980 */ /* 0x000362000c101b00 */
[-C--:B------:R-:W-:Y:S02]  /*b6b0*/  @!P0 IADD3 R48, P5, R194, R3.reuse, RZ ;  /* 0x00000003c2308210 */ /* 0x080fe40007fbe0ff */
[----:B0-----:R-:W-:Y:S01]  /*b6c0*/  @!P2 IADD3 R38, P3, R196, R3, RZ ;  /* 0x00000003c426a210 */ /* 0x001fe20007f7e0ff */
[----:B------:R1:W5:Y:S01]  /*b6d0*/  @!P1 LD.E.64 R20, desc[UR42][R42.64] ;  /* 0x0000002a2a149980 */ /* 0x000362000c101b00 */
[-C--:B------:R-:W-:Y:S02]  /*b6e0*/  @!P0 IADD3 R6, P1, R194, R5.reuse, RZ ;  /* 0x00000005c2068210 */ /* 0x080fe40007f3e0ff */
[----:B------:R-:W-:Y:S02]  /*b6f0*/  @!P2 IADD3 R40, P4, R196, R5, RZ ;  /* 0x00000005c428a210 */ /* 0x000fe40007f9e0ff */
[----:B------:R-:W-:Y:S01]  /*b700*/  CS2R R14, SRZ ;  /* 0x00000000000e7805 */ /* 0x000fe2000001ff00 */
[----:B------:R-:W-:-:S02]  /*b710*/  @!P0 IMAD.X R49, R0, 0x1, R51, P5 ;  /* 0x0000000100318824 */ /* 0x000fc400028e0633 */
[----:B------:R-:W-:Y:S02]  /*b720*/  @!P0 IMAD.X R7, R4, 0x1, R51, P1 ;  /* 0x0000000104078824 */ /* 0x000fe400008e0633 */
[--C-:B------:R-:W-:Y:S01]  /*b730*/  @!P2 IMAD.X R39, R0, 0x1, R50.reuse, P3 ;  /* 0x000000010027a824 */ /* 0x100fe200018e0632 */
[----:B------:R1:W5:Y:S01]  /*b740*/  @!P0 LD.E.64 R12, desc[UR42][R48.64] ;  /* 0x0000002a300c8980 */ /* 0x000362000c101b00 */
[----:B------:R-:W-:-:S03]  /*b750*/  @!P2 IMAD.X R41, R4, 0x1, R50, P4 ;  /* 0x000000010429a824 */ /* 0x000fc600020e0632 */
[----:B------:R1:W5:Y:S04]  /*b760*/  @!P0 LD.E.64 R14, desc[UR42][R6.64] ;  /* 0x0000002a060e8980 */ /* 0x000368000c101b00 */
[----:B------:R1:W5:Y:S04]  /*b770*/  @!P2 LD.E.64 R8, desc[UR42][R38.64] ;  /* 0x0000002a2608a980 */ /* 0x000368000c101b00 */
[----:B------:R1:W5:Y:S02]  /*b780*/  @!P2 LD.E.64 R10, desc[UR42][R40.64] ;  /* 0x0000002a280aa980 */ /* 0x000364000c101b00 */
.L_x_1687:
[----:B------:R-:W-:Y:S05]  /*b790*/  BSYNC B1 ;  /* 0x0000000000017941 */ /* 0x000fea0003800000 */
.L_x_1686:
[----:B------:R-:W-:Y:S01]  /*b7a0*/  ULEA.HI UR4, UR37, UR37, URZ, 0x1 ;  /* 0x0000002525047291 */ /* 0x000fe2000f8f083f */
[----:B--2---:R-:W-:Y:S01]  /*b7b0*/  VIADDMNMX R0, R45, -R177, 0x80, PT ;  /* 0x000000802d007446 */ /* 0x004fe200038009b1 */
[----:B------:R-:W-:Y:S02]  /*b7c0*/  BSSY B1, `(.L_x_1688) ;  /* 0x0000008000017945 */ /* 0x000fe40003800000 */
[----:B------:R-:W-:Y:S01]  /*b7d0*/  ULOP3.LUT UR4, UR4, 0xfffffffe, URZ, 0xc0, !UPT ;  /* 0xfffffffe04047892 */ /* 0x000fe2000f8ec03f */
[----:B------:R-:W-:-:S03]  /*b7e0*/  ISETP.GE.AND P1, PT, R175, R0, PT ;  /* 0x00000000af00720c */ /* 0x000fc60003f26270 */
[----:B------:R-:W-:-:S06]  /*b7f0*/  UIADD3 UR4, UR37, -UR4, URZ ;  /* 0x8000000425047290 */ /* 0x000fcc000fffe03f */
[----:B---3--:R-:W-:-:S05]  /*b800*/  IMAD.U32 R3, RZ, RZ, UR4 ;  /* 0x00000004ff037e24 */ /* 0x008fca000f8e00ff */
[----:B------:R-:W-:-:S04]  /*b810*/  SHF.L.U32 R3, R3, 0x1f, RZ ;  /* 0x0000001f03037819 */ /* 0x000fc800000006ff */
[----:B------:R-:W2:Y:S02]  /*b820*/  SYNCS.PHASECHK.TRANS64.TRYWAIT P0, [R16+URZ+0x22800], R3 ;  /* 0x02280003100075a7 */ /* 0x000ea4000800017f */
[----:B--2---:R-:W-:Y:S05]  /*b830*/  @!P0 BRA `(.L_x_1689) ;  /* 0x0000021400408947 */ /* 0x004fea0003800000 */
.L_x_2008:
[----:B------:R-:W-:Y:S05]  /*b840*/  BSYNC B1 ;  /* 0x0000000000017941 */ /* 0x000fea0003800000 */
.L_x_1688:
[----:B------:R-:W-:Y:S05]  /*b850*/  @P1 BRA `(.L_x_1690) ;  /* 0x0000006400241947 */ /* 0x000fea0003800000 */
[----:B--2---:R-:W2:Y:S01]  /*b860*/  LDC R3, c[0x0][0x3f4] ;  /* 0x0000fd00ff037b82 */ /* 0x004ea20000000800 */
[----:B------:R-:W-:Y:S01]  /*b870*/  BSSY B1, `(.L_x_1691) ;  /* 0x000007f000017945 */ /* 0x000fe20003800000 */
[----:B------:R-:W-:Y:S01]  /*b880*/  IMAD.IADD R0, R16, 0x1, R201 ;  /* 0x0000000110007824 */ /* 0x000fe200078e02c9 */
[-C--:B--2---:R-:W-:Y:S02]  /*b890*/  ISETP.GE.AND P0, PT, R172, R3.reuse, PT ;  /* 0x00000003ac00720c */ /* 0x084fe40003f06270 */
[-C--:B------:R-:W-:Y:S02]  /*b8a0*/  ISETP.GE.AND P1, PT, R192, R3.reuse, PT ;  /* 0x00000003c000720c */ /* 0x080fe40003f26270 */
[-C--:B------:R-:W-:Y:S02]  /*b8b0*/  ISETP.GE.AND P2, PT, R193, R3.reuse, PT ;  /* 0x00000003c100720c */ /* 0x080fe40003f46270 */
[-C--:B------:R-:W-:Y:S02]  /*b8c0*/  ISETP.GE.AND P3, PT, R195, R3.reuse, PT ;  /* 0x00000003c300720c */ /* 0x080fe40003f66270 */
[----:B------:R-:W-:-:S02]  /*b8d0*/  ISETP.GE.AND P4, PT, R194, R3, PT ;  /* 0x00000003c200720c */ /* 0x000fc40003f86270 */
[----:B------:R-:W-:-:S03]  /*b8e0*/  ISETP.GE.AND P5, PT, R196, R3, PT ;  /* 0x00000003c400720c */ /* 0x000fc60003fa6270 */
[----:B------:R-:W-:Y:S10]  /*b8f0*/  @P0 BRA `(.L_x_1692) ;  /* 0x0000000400d80947 */ /* 0x000ff40003800000 */
[----:B01--4-:R-:W0:Y:S01]  /*b900*/  LDS.128 R4, [R0+0x10400] ;  /* 0x0104000000047984 */ /* 0x013e220000000c00 */
[----:B-----5:R-:W-:Y:S02]  /*b910*/  SHF.R.U32.HI R38, RZ, 0x8, R34 ;  /* 0x00000008ff267819 */ /* 0x020fe40000011622 */
[----:B------:R-:W-:Y:S02]  /*b920*/  LOP3.LUT R3, R34, 0xff, RZ, 0xc0, !PT ;  /* 0x000000ff22037812 */ /* 0x000fe400078ec0ff */
        /* <DEDUP_REMOVED lines=24> */
[----:B------:R-:W-:Y:S02]  /*bab0*/  F2FP.F16.E4M3.UNPACK_B R42, R45 ;  /* 0x0000002dff2a723e */ /* 0x000fe400020006ff */
[----:B------:R-:W-:Y:S01]  /*bac0*/  F2FP.F16.E4M3.UNPACK_B R38, R41 ;  /* 0x00000029ff26723e */ /* 0x000fe200020006ff */
[--C-:B------:R-:W-:Y:S01]  /*bad0*/  HADD2.F32 R35, -RZ, R3.reuse.H0_H0 ;  /* 0x20000003ff237230 */ /* 0x100fe20000004100 */
[----:B------:R-:W-:Y:S01]  /*bae0*/  LOP3.LUT R39, R39, 0xff000000, R34, 0xf8, !PT ;  /* 0xff00000027277812 */ /* 0x000fe200078ef822 */
[----:B------:R-:W-:Y:S01]  /*baf0*/  HADD2.F32 R34, -RZ, R3.H1_H1 ;  /* 0x30000003ff227230 */ /* 0x000fe20000004100 */
[--C-:B------:R-:W-:Y:S01]  /*bb00*/  LOP3.LUT R43, R43, 0xff0000, R36.reuse, 0xf8, !PT ;  /* 0x00ff00002b2b7812 */ /* 0x100fe200078ef824 */
[----:B------:R-:W-:Y:S01]  /*bb10*/  HADD2.F32 R46, -RZ, R42.H1_H1 ;  /* 0x3000002aff2e7230 */ /* 0x000fe20000004100 */
[----:B------:R-:W-:Y:S01]  /*bb20*/  F2FP.F16.E4M3.UNPACK_B R6, R6 ;  /* 0x00000006ff06723e */ /* 0x000fe200020006ff */
[----:B------:R-:W-:Y:S01]  /*bb30*/  HADD2.F32 R40, -RZ, R38.H1_H1 ;  /* 0x30000026ff287230 */ /* 0x000fe20000004100 */
[----:B------:R-:W-:Y:S01]  /*bb40*/  LOP3.LUT R43, R43, 0xff000000, R36, 0xf8, !PT ;  /* 0xff0000002b2b7812 */ /* 0x000fe200078ef824 */
[----:B------:R-:W-:Y:S01]  /*bb50*/  HADD2.F32 R42, -RZ, R42.H0_H0 ;  /* 0x2000002aff2a7230 */ /* 0x000fe20000004100 */
[-C--:B------:R-:W-:Y:S01]  /*bb60*/  F2FP.F16.E4M3.UNPACK_B R36, R7.reuse ;  /* 0x00000007ff24723e */ /* 0x080fe200020006ff */
[C---:B------:R-:W-:Y:S01]  /*bb70*/  FMUL.FTZ R48, R34.reuse, R46 ;  /* 0x0000002e22307220 */ /* 0x040fe20000410000 */
[----:B------:R-:W-:Y:S01]  /*bb80*/  F2FP.F16.E4M3.UNPACK_B R37, R7.H1 ;  /* 0x00000007ff25723e */ /* 0x000fe200030006ff */
        /* <DEDUP_REMOVED lines=56> */
[----:B------:R-:W-:Y:S02]  /*bf10*/  HADD2.F32 R3, -RZ, R7.H1_H1 ;  /* 0x30000007ff037230 */ /* 0x000fe40000004100 */
[C---:B------:R-:W-:Y:S01]  /*bf20*/  FMUL.FTZ R42, R4.reuse, R5 ;  /* 0x00000005042a7220 */ /* 0x040fe20000410000 */
[----:B------:R-:W-:Y:S02]  /*bf30*/  HADD2.F32 R6, -RZ, R39.H0_H0 ;  /* 0x20000027ff067230 */ /* 0x000fe40000004100 */
[----:B------:R-:W-:Y:S01]  /*bf40*/  FMUL.FTZ R39, R4, R35 ;  /* 0x0000002304277220 */ /* 0x000fe20000410000 */
        /* <DEDUP_REMOVED lines=17> */
.L_x_1692:
[----:B------:R-:W-:Y:S05]  /*c060*/  BSYNC B1 ;  /* 0x0000000000017941 */ /* 0x000fea0003800000 */
.L_x_1691:
[----:B------:R-:W-:Y:S04]  /*c070*/  BSSY B1, `(.L_x_1693) ;  /* 0x000007c000017945 */ /* 0x000fe80003800000 */
[----:B------:R-:W-:Y:S05]  /*c080*/  @P1 BRA `(.L_x_1694) ;  /* 0x0000000400e81947 */ /* 0x000fea0003800000 */
[----:B012-4-:R-:W0:Y:S01]  /*c090*/  LDS.128 R4, [R224] ;  /* 0x00000000e0047984 */ /* 0x017e220000000c00 */
[----:B-----5:R-:W-:Y:S02]  /*c0a0*/  SHF.R.U32.HI R35, RZ, 0x8, R31 ;  /* 0x00000008ff237819 */ /* 0x020fe4000001161f */
[----:B------:R-:W-:Y:S02]  /*c0b0*/  SHF.R.U32.HI R40, RZ, 0x8, R33 ;  /* 0x00000008ff287819 */ /* 0x000fe40000011621 */
[----:B------:R-:W-:Y:S02]  /*c0c0*/  SHF.R.U32.HI R37, RZ, 0x8, R32 ;  /* 0x00000008ff257819 */ /* 0x000fe40000011620 */
[----:B------:R-:W-:Y:S02]  /*c0d0*/  LOP3.LUT R36, R31, 0xff, RZ, 0xc0, !PT ;  /* 0x000000ff1f247812 */ /* 0x000fe400078ec0ff */
[----:B------:R-:W-:Y:S02]  /*c0e0*/  LOP3.LUT R41, R33, 0xff, RZ, 0xc0, !PT ;  /* 0x000000ff21297812 */ /* 0x000fe400078ec0ff */
[----:B------:R-:W-:-:S02]  /*c0f0*/  LOP3.LUT R35, R35, 0xff, RZ, 0xc0, !PT ;  /* 0x000000ff23237812 */ /* 0x000fc400078ec0ff */
[----:B------:R-:W-:Y:S02]  /*c100*/  LOP3.LUT R40, R40, 0xff, RZ, 0xc0, !PT ;  /* 0x000000ff28287812 */ /* 0x000fe400078ec0ff */
[----:B------:R-:W-:Y:S02]  /*c110*/  SHF.R.U32.HI R3, RZ, 0x8, R30 ;  /* 0x00000008ff037819 */ /* 0x000fe4000001161e */
[----:B------:R-:W-:Y:S02]  /*c120*/  LOP3.LUT R38, R37, 0xff, RZ, 0xc0, !PT ;  /* 0x000000ff25267812 */ /* 0x000fe400078ec0ff */
        /* <DEDUP_REMOVED lines=11> */
[----:B------:R-:W-:Y:S02]  /*c1e0*/  SHF.R.U32.HI R35, RZ, 0x10, R32 ;  /* 0x00000010ff237819 */ /* 0x000fe40000011620 */
[----:B------:R-:W-:Y:S02]  /*c1f0*/  PRMT R37, R36, 0x7054, R37 ;  /* 0x0000705424257816 */ /* 0x000fe40000000025 */
        /* <DEDUP_REMOVED lines=8> */
[-C--:B0-----:R-:W-:Y:S02]  /*c280*/  F2FP.F16.E4M3.UNPACK_B R3, R6.reuse.H1 ;  /* 0x00000006ff03723e */ /* 0x081fe400030006ff */
[----:B------:R-:W-:Y:S02]  /*c290*/  F2FP.F16.E4M3.UNPACK_B R38, R41 ;  /* 0x00000029ff26723e */ /* 0x000fe400020006ff */
[----:B------:R-:W-:Y:S01]  /*c2a0*/  F2FP.F16.E4M3.UNPACK_B R34, R37 ;  /* 0x00000025ff22723e */ /* 0x000fe200020006ff */
[--C-:B------:R-:W-:Y:S01]  /*c2b0*/  HADD2.F32 R31, -RZ, R3.reuse.H0_H0 ;  /* 0x20000003ff1f7230 */ /* 0x100fe20000004100 */
[----:B------:R-:W-:Y:S01]  /*c2c0*/  LOP3.LUT R35, R35, 0xff000000, R30, 0xf8, !PT ;  /* 0xff00000023237812 */ /* 0x000fe200078ef81e */
[----:B------:R-:W-:Y:S01]  /*c2d0*/  HADD2.F32 R30, -RZ, R3.H1_H1 ;  /* 0x30000003ff1e7230 */ /* 0x000fe20000004100 */
        /* <DEDUP_REMOVED lines=84> */
[----:B------:R3:W-:Y:S02]  /*c820*/  STS.128 [R224], R4 ;  /* 0x00000004e0007388 */ /* 0x0007e40000000c00 */
.L_x_1694:
[----:B------:R-:W-:Y:S05]  /*c830*/  BSYNC B1 ;  /* 0x0000000000017941 */ /* 0x000fea0003800000 */
.L_x_1693:
[----:B------:R-:W-:Y:S04]  /*c840*/  BSSY B1, `(.L_x_1695) ;  /* 0x0000078000017945 */ /* 0x000fe80003800000 */
[----:B------:R-:W-:Y:S05]  /*c850*/  @P2 BRA `(.L_x_1696) ;  /* 0x0000000400d82947 */ /* 0x000fea0003800000 */
[----:B01234-:R-:W0:Y:S01]  /*c860*/  LDS.128 R4, [R0+0x12400] ;  /* 0x0124000000047984 */ /* 0x01fe220000000c00 */
        /* <DEDUP_REMOVED lines=117> */
.L_x_1696:
[----:B------:R-:W-:Y:S05]  /*cfc0*/  BSYNC B1 ;  /* 0x0000000000017941 */ /* 0x000fea0003800000 */
.L_x_1695:
[----:B------:R-:W-:Y:S04]  /*cfd0*/  BSSY B1, `(.L_x_1697) ;  /* 0x000007c000017945 */ /* 0x000fe80003800000 */
[----:B------:R-:W-:Y:S05]  /*cfe0*/  @P3 BRA `(.L_x_1698) ;  /* 0x0000000400e83947 */ /* 0x000fea0003800000 */
[----:B01234-:R-:W0:Y:S01]  /*cff0*/  LDS.128 R4, [R224+0x2000] ;  /* 0x00200000e0047984 */ /* 0x01fe220000000c00 */
        /* <DEDUP_REMOVED lines=121> */
.L_x_1698:
[----:B------:R-:W-:Y:S05]  /*d790*/  BSYNC B1 ;  /* 0x0000000000017941 */ /* 0x000fea0003800000 */
.L_x_1697:
        /* <DEDUP_REMOVED lines=120> */
.L_x_1700:
[----:B------:R-:W-:Y:S05]  /*df20*/  BSYNC B1 ;  /* 0x0000000000017941 */ /* 0x000fea0003800000 */
.L_x_1699:
[----:B------:R-:W-:Y:S05]  /*df30*/  @P5 BRA `(.L_x_1690) ;  /* 0x0000003c006c5947 */ /* 0x000fea0003800000 */
[----:B01234-:R-:W0:Y:S01]  /*df40*/  LDS.128 R4, [R224+0x4000] ;  /* 0x00400000e0047984 */ /* 0x01fe220000000c00 */
[----:B-----5:R-:W-:Y:S02]  /*df50*/  SHF.R.U32.HI R12, RZ, 0x8, R9 ;  /* 0x00000008ff0c7819 */ /* 0x020fe40000011609 */
[----:B------:R-:W-:Y:S02]  /*df60*/  SHF.R.U32.HI R20, RZ, 0x8, R11 ;  /* 0x00000008ff147819 */ /* 0x000fe4000001160b */
[----:B------:R-:W-:Y:S02]  /*df70*/  LOP3.LUT R13, R9, 0xff, RZ, 0xc0, !PT ;  /* 0x000000ff090d7812 */ /* 0x000fe400078ec0ff */
[----:B------:R-:W-:Y:S02]  /*df80*/  LOP3.LUT R21, R11, 0xff, RZ, 0xc0, !PT ;  /* 0x000000ff0b157812 */ /* 0x000fe400078ec0ff */
[----:B------:R-:W-:Y:S02]  /*df90*/  LOP3.LUT R12, R12, 0xff, RZ, 0xc0, !PT ;  /* 0x000000ff0c0c7812 */ /* 0x000fe400078ec0ff */
[----:B------:R-:W-:-:S02]  /*dfa0*/  LOP3.LUT R20, R20, 0xff, RZ, 0xc0, !PT ;  /* 0x000000ff14147812 */ /* 0x000fc400078ec0ff */
[----:B------:R-:W-:Y:S02]  /*dfb0*/  SHF.R.U32.HI R0, RZ, 0x8, R8 ;  /* 0x00000008ff007819 */ /* 0x000fe40000011608 */
[----:B------:R-:W-:Y:S02]  /*dfc0*/  SHF.R.U32.HI R14, RZ, 0x8, R10 ;  /* 0x00000008ff0e7819 */ /* 0x000fe4000001160a */
[----:B------:R-:W-:Y:S02]  /*dfd0*/  PRMT R13, R12, 0x7604, R13 ;  /* 0x000076040c0d7816 */ /* 0x000fe4000000000d */
[----:B------:R-:W-:Y:S02]  /*dfe0*/  PRMT R21, R20, 0x7604, R21 ;  /* 0x0000760414157816 */ /* 0x000fe40000000015 */
[----:B------:R-:W-:Y:S02]  /*dff0*/  SHF.R.U32.HI R12, RZ, 0x10, R9 ;  /* 0x00000010ff0c7819 */ /* 0x000fe40000011609 */
[----:B------:R-:W-:-:S02]  /*e000*/  SHF.R.U32.HI R20, RZ, 0x10, R11 ;  /* 0x00000010ff147819 */ /* 0x000fc4000001160b */
[----:B------:R-:W-:Y:S02]  /*e010*/  LOP3.LUT R3, R8, 0xff, RZ, 0xc0, !PT ;  /* 0x000000ff08037812 */ /* 0x000fe400078ec0ff */
        /* <DEDUP_REMOVED lines=20> */
[----:B------:R-:W-:Y:S01]  /*e160*/  HADD2.F32 R9, -RZ, R0.H1_H1 ;  /* 0x30000000ff097230 */ /* 0x000fe20000004100 */
[----:B------:R-:W-:Y:S01]  /*e170*/  LOP3.LUT R12, R3, 0xff000000, R8, 0xf8, !PT ;  /* 0xff000000030c7812 */ /* 0x000fe200078ef808 */
[----:B------:R-:W-:Y:S01]  /*e180*/  HADD2.F32 R25, -RZ, R24.H1_H1 ;  /* 0x30000018ff197230 */ /* 0x000fe20000004100 */
[----:B------:R-:W-:Y:S01]  /*e190*/  LOP3.LUT R20, R15, 0xff000000, R10, 0xf8, !PT ;  /* 0xff0000000f147812 */ /* 0x000fe200078ef80a */
[----:B------:R-:W-:Y:S01]  /*e1a0*/  HADD2.F32 R15, -RZ, R14.H1_H1 ;  /* 0x3000000eff0f7230 */ /* 0x000fe20000004100 */
[----:B------:R-:W-:Y:S01]  /*e1b0*/  F2FP.F16.E4M3.UNPACK_B R3, R6 ;  /* 0x00000006ff03723e */ /* 0x000fe200020006ff */
[----:B------:R-:W-:Y:S01]  /*e1c0*/  HADD2.F32 R8, -RZ, R0.H0_H0 ;  /* 0x20000000ff087230 */ /* 0x000fe20000004100 */
[----:B------:R-:W-:Y:S01]  /*e1d0*/  F2FP.F16.E4M3.UNPACK_B R10, R7 ;  /* 0x00000007ff0a723e */ /* 0x000fe200020006ff */
[C---:B------:R-:W-:Y:S01]  /*e1e0*/  FMUL.FTZ R27, R9.reuse, R25 ;  /* 0x00000019091b7220 */ /* 0x040fe20000410000 */
[----:B------:R-:W-:Y:S01]  /*e1f0*/  F2FP.F16.E4M3.UNPACK_B R11, R7.H1 ;  /* 0x00000007ff0b723e */ /* 0x000fe200030006ff */
[----:B------:R-:W-:Y:S01]  /*e200*/  FMUL.FTZ R26, R9, R15 ;  /* 0x0000000f091a7220 */ /* 0x000fe20000410000 */
[-C--:B------:R-:W-:Y:S01]  /*e210*/  F2FP.F16.E4M3.UNPACK_B R6, R5.reuse ;  /* 0x00000005ff06723e */ /* 0x080fe200020006ff */
[----:B------:R-:W-:Y:S01]  /*e220*/  HADD2.F32 R24, -RZ, R24.H0_H0 ;  /* 0x20000018ff187230 */ /* 0x000fe20000004100 */
[----:B------:R-:W-:Y:S01]  /*e230*/  F2FP.F16.E4M3.UNPACK_B R7, R5.H1 ;  /* 0x00000005ff07723e */ /* 0x000fe200030006ff */
[----:B------:R-:W-:Y:S01]  /*e240*/  HADD2.F32 R5, -RZ, R3.H1_H1 ;  /* 0x30000003ff057230 */ /* 0x000fe20000004100 */
[----:B------:R-:W-:Y:S01]  /*e250*/  F2FP.F16.E4M3.UNPACK_B R21, R21.H1 ;  /* 0x00000015ff15723e */ /* 0x000fe200030006ff */
[----:B------:R-:W-:-:S02]  /*e260*/  HADD2.F32 R14, -RZ, R14.H0_H0 ;  /* 0x2000000eff0e7230 */ /* 0x000fc40000004100 */
[C---:B------:R-:W-:Y:S01]  /*e270*/  FFMA.FTZ R27, R8.reuse, R15, -R27 ;  /* 0x0000000f081b7223 */ /* 0x040fe2000001081b */
[----:B------:R-:W-:Y:S01]  /*e280*/  FFMA.FTZ R26, R8, R25, R26 ;  /* 0x00000019081a7223 */ /* 0x000fe2000001001a */
[----:B------:R-:W-:Y:S01]  /*e290*/  HADD2.F32 R3, -RZ, R3.H0_H0 ;  /* 0x20000003ff037230 */ /* 0x000fe20000004100 */
[----:B------:R-:W-:Y:S01]  /*e2a0*/  F2FP.F16.E4M3.UNPACK_B R13, R13.H1 ;  /* 0x0000000dff0d723e */ /* 0x000fe200030006ff */
[C---:B------:R-:W-:Y:S01]  /*e2b0*/  FMUL.FTZ R8, R5.reuse, R24 ;  /* 0x0000001805087220 */ /* 0x040fe20000410000 */
[----:B------:R-:W-:Y:S01]  /*e2c0*/  FMUL.FTZ R15, R5, R14 ;  /* 0x0000000e050f7220 */ /* 0x000fe20000410000 */
[--C-:B------:R-:W-:Y:S01]  /*e2d0*/  HADD2.F32 R5, -RZ, R10.reuse.H1_H1 ;  /* 0x3000000aff057230 */ /* 0x100fe20000004100 */
[----:B------:R-:W-:Y:S01]  /*e2e0*/  F2FP.F16.E4M3.UNPACK_B R0, R4 ;  /* 0x00000004ff00723e */ /* 0x000fe200020006ff */
[----:B------:R-:W-:Y:S02]  /*e2f0*/  HADD2.F32 R9, -RZ, R21.H0_H0 ;  /* 0x20000015ff097230 */ /* 0x000fe40000004100 */
[C---:B------:R-:W-:Y:S01]  /*e300*/  FFMA.FTZ R25, R3.reuse, R14, -R8 ;  /* 0x0000000e03197223 */ /* 0x040fe20000010808 */
[----:B------:R-:W-:Y:S01]  /*e310*/  FFMA.FTZ R24, R3, R24, R15 ;  /* 0x0000001803187223 */ /* 0x000fe2000001000f */
[----:B------:R-:W-:Y:S01]  /*e320*/  HADD2.F32 R8, -RZ, R13.H0_H0 ;  /* 0x2000000dff087230 */ /* 0x000fe20000004100 */
[----:B------:R-:W-:Y:S01]  /*e330*/  F2FP.F16.E4M3.UNPACK_B R4, R4.H1 ;  /* 0x00000004ff04723e */ /* 0x000fe200030006ff */
        /* <DEDUP_REMOVED lines=59> */
.L_x_1684:
        /* <DEDUP_REMOVED lines=32> */
.L_x_2014:
        /* <DEDUP_REMOVED lines=16> */
[C---:B------:R-:W-:Y:S01]  /*e9f0*/  VIADD R4, R18.reuse, 0x20 ;  /* 0x0000002012047836 */ /* 0x040fe20000000000 */
        /* <DEDUP_REMOVED lines=10> */
[----:B------:R-:W-:Y:S02]  /*eaa0*/  @!P2 SHF.R.S32.HI R5, RZ, 0x1f, R18 ;  /* 0x0000001fff05a819 */ /* 0x000fe40000011412 */
[----:B---3--:R-:W-:Y:S01]  /*eab0*/  @!P2 IADD3 R42, P3, R18, R3, RZ ;  /* 0x00000003122aa210 */ /* 0x008fe20007f7e0ff */
[----:B------:R-:W-:Y:S01]  /*eac0*/  @!P1 IMAD.SHL.U32 R36, R178, 0x10, RZ ;  /* 0x00000010b2249824 */ /* 0x000fe200078e00ff */
[----:B0-----:R-:W-:Y:S01]  /*ead0*/  @!P2 IADD3 R46, P4, R18, R21, RZ ;  /* 0x00000015122ea210 */ /* 0x001fe20007f9e0ff */
[----:B------:R-:W-:-:S02]  /*eae0*/  @!P0 IMAD.SHL.U32 R40, R179, 0x10, RZ ;  /* 0x00000010b3288824 */ /* 0x000fc400078e00ff */
[--C-:B--2---:R-:W-:Y:S01]  /*eaf0*/  @!P2 IMAD.X R43, R0, 0x1, R5.reuse, P3 ;  /* 0x00000001002ba824 */ /* 0x104fe200018e0605 */
[----:B------:R-:W-:Y:S01]  /*eb00*/  @!P1 IADD3 R48, P5, R36, R3, RZ ;  /* 0x0000000324309210 */ /* 0x000fe20007fbe0ff */
[----:B----4-:R-:W-:Y:S01]  /*eb10*/  @!P2 IMAD.X R47, R20, 0x1, R5, P4 ;  /* 0x00000001142fa824 */ /* 0x010fe200020e0605 */
[----:B------:R-:W-:Y:S02]  /*eb20*/  @!P1 SHF.R.S32.HI R5, RZ, 0x1f, R36 ;  /* 0x0000001fff059819 */ /* 0x000fe40000011424 */
[----:B------:R-:W-:Y:S02]  /*eb30*/  @!P1 IADD3 R36, P4, R36, R21, RZ ;  /* 0x0000001524249210 */ /* 0x000fe40007f9e0ff */
[----:B------:R-:W-:Y:S02]  /*eb40*/  CS2R R8, SRZ ;  /* 0x0000000000087805 */ /* 0x000fe4000001ff00 */
[----:B------:R-:W-:Y:S01]  /*eb50*/  @!P0 IADD3 R38, P3, R40, R3, RZ ;  /* 0x0000000328268210 */ /* 0x000fe20007f7e0ff */
[--C-:B------:R-:W-:Y:S01]  /*eb60*/  @!P1 IMAD.X R49, R0, 0x1, R5.reuse, P5 ;  /* 0x0000000100319824 */ /* 0x100fe200028e0605 */
[----:B------:R-:W-:Y:S01]  /*eb70*/  @!P0 SHF.R.S32.HI R3, RZ, 0x1f, R40 ;  /* 0x0000001fff038819 */ /* 0x000fe20000011428 */
[----:B------:R-:W-:Y:S01]  /*eb80*/  @!P1 IMAD.X R37, R20, 0x1, R5, P4 ;  /* 0x0000000114259824 */ /* 0x000fe200020e0605 */
[----:B------:R-:W-:-:S02]  /*eb90*/  @!P0 IADD3 R40, P5, R40, R21, RZ ;  /* 0x0000001528288210 */ /* 0x000fc40007fbe0ff */
[----:B------:R-:W-:Y:S02]  /*eba0*/  CS2R R4, SRZ ;  /* 0x0000000000047805 */ /* 0x000fe4000001ff00 */
[----:B------:R-:W-:Y:S02]  /*ebb0*/  CS2R R10, SRZ ;  /* 0x00000000000a7805 */ /* 0x000fe4000001ff00 */
[----:B------:R-:W-:Y:S02]  /*ebc0*/  CS2R R32, SRZ ;  /* 0x0000000000207805 */ /* 0x000fe4000001ff00 */
[----:B------:R-:W-:Y:S02]  /*ebd0*/  CS2R R34, SRZ ;  /* 0x0000000000227805 */ /* 0x000fe4000001ff00 */
[----:B------:R-:W-:Y:S02]  /*ebe0*/  CS2R R12, SRZ ;  /* 0x00000000000c7805 */ /* 0x000fe4000001ff00 */
[----:B------:R-:W-:Y:S01]  /*ebf0*/  CS2R R14, SRZ ;  /* 0x00000000000e7805 */ /* 0x000fe2000001ff00 */
[--C-:B------:R-:W-:Y:S01]  /*ec00*/  @!P0 IMAD.X R39, R0, 0x1, R3.reuse, P3 ;  /* 0x0000000100278824 */ /* 0x100fe200018e0603 */
[----:B------:R1:W5:Y:S01]  /*ec10*/  @!P2 LD.E.128 R24, desc[UR42][R42.64] ;  /* 0x0000002a2a18a980 */ /* 0x000362000c101d00 */
[----:B------:R-:W-:-:S03]  /*ec20*/  @!P0 IMAD.X R41, R20, 0x1, R3, P5 ;  /* 0x0000000114298824 */ /* 0x000fc600028e0603 */
[----:B------:R1:W5:Y:S04]  /*ec30*/  @!P2 LD.E.128 R4, desc[UR42][R46.64] ;  /* 0x0000002a2e04a980 */ /* 0x000368000c101d00 */
[----:B------:R1:W5:Y:S04]  /*ec40*/  @!P1 LD.E.128 R28, desc[UR42][R48.64] ;  /* 0x0000002a301c9980 */ /* 0x000368000c101d00 */
[----:B------:R1:W5:Y:S04]  /*ec50*/  @!P1 LD.E.128 R8, desc[UR42][R36.64] ;  /* 0x0000002a24089980 */ /* 0x000368000c101d00 */
[----:B------:R1:W5:Y:S04]  /*ec60*/  @!P0 LD.E.128 R32, desc[UR42][R38.64] ;  /* 0x0000002a26208980 */ /* 0x000368000c101d00 */
[----:B------:R1:W5:Y:S02]  /*ec70*/  @!P0 LD.E.128 R12, desc[UR42][R40.64] ;  /* 0x0000002a280c8980 */ /* 0x000364000c101d00 */
.L_x_1703:
[----:B------:R-:W-:Y:S05]  /*ec80*/  BSYNC B1 ;  /* 0x0000000000017941 */ /* 0x000fea0003800000 */
.L_x_1702:
        /* <DEDUP_REMOVED lines=10> */
.L_x_2015:
[----:B------:R-:W-:Y:S05]  /*ed30*/  BSYNC B1 ;  /* 0x0000000000017941 */ /* 0x000fea0003800000 */
.L_x_1704:
[----:B------:R-:W-:Y:S05]  /*ed40*/  @P1 BRA `(.L_x_1690) ;  /* 0x0000002c00e81947 */ /* 0x000fea0003800000 */
[----:B--2---:R-:W2:Y:S01]  /*ed50*/  LDC R3, c[0x0][0x3f4] ;  /* 0x0000fd00ff037b82 */ /* 0x004ea20000000800 */
[C---:B------:R-:W-:Y:S01]  /*ed60*/  VIADD R0, R18.reuse, 0x20 ;  /* 0x0000002012007836 */ /* 0x040fe20000000000 */
[----:B------:R-:W-:Y:S01]  /*ed70*/  BSSY B1, `(.L_x_1706) ;  /* 0x00000fd000017945 */ /* 0x000fe20003800000 */
[C---:B----4-:R-:W-:Y:S01]  /*ed80*/  VIADD R20, R18.reuse, 0x40 ;  /* 0x0000004012147836 */ /* 0x050fe20000000000 */
[-C--:B--2---:R-:W-:Y:S02]  /*ed90*/  ISETP.GE.AND P0, PT, R18, R3.reuse, PT ;  /* 0x000000031200720c */ /* 0x084fe40003f06270 */
[-C--:B------:R-:W-:Y:S02]  /*eda0*/  ISETP.GE.AND P1, PT, R0, R3.reuse, PT ;  /* 0x000000030000720c */ /* 0x080fe40003f26270 */
[----:B------:R-:W-:-:S09]  /*edb0*/  ISETP.GE.AND P2, PT, R20, R3, PT ;  /* 0x000000031400720c */ /* 0x000fd20003f46270 */
[----:B------:R-:W-:Y:S05]  /*edc0*/  @P0 BRA `(.L_x_1707) ;  /* 0x0000000c00dc0947 */ /* 0x000fea0003800000 */
[----:B------:R-:W2:Y:S01]  /*edd0*/  LDL R68, [R1+0x48] ;  /* 0x0000480001447983 */ /* 0x000ea20000100800 */
[----:B-----5:R-:W-:Y:S02]  /*ede0*/  SHF.R.U32.HI R0, RZ, 0x8, R24 ;  /* 0x00000008ff007819 */ /* 0x020fe40000011618 */
[----:B------:R-:W-:Y:S02]  /*edf0*/  LOP3.LUT R20, R24, 0xff, RZ, 0xc0, !PT ;  /* 0x000000ff18147812 */ /* 0x000fe400078ec0ff */
[----:B0-----:R-:W-:Y:S02]  /*ee00*/  LOP3.LUT R21, R0, 0xff, RZ, 0xc0, !PT ;  /* 0x000000ff00157812 */ /* 0x001fe400078ec0ff */
[----:B------:R-:W-:Y:S02]  /*ee10*/  LEA.HI R0, R3, R226, RZ, 0x1c ;  /* 0x000000e203007211 */ /* 0x000fe400078fe0ff */
[----:B------:R-:W-:Y:S02]  /*ee20*/  PRMT R45, R21, 0x7604, R20 ;  /* 0x00007604152d7816 */ /* 0x000fe40000000014 */
[----:B------:R-:W-:-:S02]  /*ee30*/  SHF.R.S32.HI R21, RZ, 0x1f, R0 ;  /* 0x0000001fff157819 */ /* 0x000fc40000011400 */
[----:B-1----:R-:W-:Y:S02]  /*ee40*/  SHF.R.U32.HI R37, RZ, 0x8, R25 ;  /* 0x00000008ff257819 */ /* 0x002fe40000011619 */
[----:B------:R-:W-:Y:S01]  /*ee50*/  LEA.HI R20, R21, R0, RZ, 0x2 ;  /* 0x0000000015147211 */ /* 0x000fe200078f10ff */
[----:B------:R-:W-:Y:S01]  /*ee60*/  IMAD.SHL.U32 R21, R0, 0x10, RZ ;  /* 0x0000001000157824 */ /* 0x000fe200078e00ff */
[----:B------:R-:W-:Y:S02]  /*ee70*/  SHF.R.U32.HI R39, RZ, 0x8, R26 ;  /* 0x00000008ff277819 */ /* 0x000fe4000001161a */
[----:B------:R-:W-:Y:S01]  /*ee80*/  LOP3.LUT R36, R25, 0xff, RZ, 0xc0, !PT ;  /* 0x000000ff19247812 */ /* 0x000fe200078ec0ff */
[----:B------:R-:W-:Y:S01]  /*ee90*/  IMAD.SHL.U32 R20, R20, 0x800, RZ ;  /* 0x0000080014147824 */ /* 0x000fe200078e00ff */
[----:B------:R-:W-:Y:S02]  /*eea0*/  LOP3.LUT R0, R180, 0x30, R21, 0xf8, !PT ;  /* 0x00000030b4007812 */ /* 0x000fe400078ef815 */
[----:B------:R-:W-:-:S02]  /*eeb0*/  LOP3.LUT R38, R26, 0xff, RZ, 0xc0, !PT ;  /* 0x000000ff1a267812 */ /* 0x000fc400078ec0ff */
[----:B------:R-:W-:Y:S02]  /*eec0*/  LOP3.LUT R0, R0, R181, RZ, 0x3c, !PT ;  /* 0x000000b500007212 */ /* 0x000fe400078e3cff */
[----:B------:R-:W-:Y:S02]  /*eed0*/  LOP3.LUT R21, R20, 0xffffe000, RZ, 0xc0, !PT ;  /* 0xffffe00014157812 */ /* 0x000fe400078ec0ff */
[----:B------:R-:W-:Y:S02]  /*eee0*/  LOP3.LUT R37, R37, 0xff, RZ, 0xc0, !PT ;  /* 0x000000ff25257812 */ /* 0x000fe400078ec0ff */
[----:B------:R-:W-:Y:S02]  /*eef0*/  LOP3.LUT R39, R39, 0xff, RZ, 0xc0, !PT ;  /* 0x000000ff27277812 */ /* 0x000fe400078ec0ff */
[----:B------:R-:W-:Y:S02]  /*ef00*/  IADD3 R21, R0, R182, R21 ;  /* 0x000000b600157210 */ /* 0x000fe40007ffe015 */
[----:B------:R-:W-:-:S02]  /*ef10*/  PRMT R46, R37, 0x7604, R36 ;  /* 0x00007604252e7816 */ /* 0x000fc40000000024 */
[----:B------:R-:W-:Y:S01]  /*ef20*/  PRMT R49, R39, 0x7604, R38 ;  /* 0x0000760427317816 */ /* 0x000fe20000000026 */
[----:B------:R-:W-:Y:S01]  /*ef30*/  IMAD.IADD R0, R16, 0x1, R21 ;  /* 0x0000000110007824 */ /* 0x000fe200078e0215 */
[----:B------:R-:W-:Y:S02]  /*ef40*/  SHF.R.U32.HI R37, RZ, 0x8, R27 ;  /* 0x00000008ff257819 */ /* 0x000fe4000001161b */
[----:B------:R-:W-:Y:S02]  /*ef50*/  SHF.R.U32.HI R39, RZ, 0x8, R4 ;  /* 0x00000008ff277819 */ /* 0x000fe40000011604 */
[----:B------:R-:W-:Y:S01]  /*ef60*/  LOP3.LUT R36, R27, 0xff, RZ, 0xc0, !PT ;  /* 0x000000ff1b247812 */ /* 0x000fe200078ec0ff */
[----:B------:R-:W0:Y:S01]  /*ef70*/  LDS.128 R40, [R0+0x10400] ;  /* 0x0104000000287984 */ /* 0x000e220000000c00 */
[----:B------:R-:W-:Y:S02]  /*ef80*/  LOP3.LUT R38, R4, 0xff, RZ, 0xc0, !PT ;  /* 0x000000ff04267812 */ /* 0x000fe400078ec0ff */
[----:B------:R-:W-:-:S02]  /*ef90*/  LOP3.LUT R37, R37, 0xff, RZ, 0xc0, !PT ;  /* 0x000000ff25257812 */ /* 0x000fc400078ec0ff */
[----:B------:R-:W-:Y:S02]  /*efa0*/  LOP3.LUT R39, R39, 0xff, RZ, 0xc0, !PT ;  /* 0x000000ff27277812 */ /* 0x000fe400078ec0ff */
[----:B------:R-:W-:Y:S02]  /*efb0*/  PRMT R20, R37, 0x7604, R36 ;  /* 0x0000760425147816 */ /* 0x000fe40000000024 */
[----:B------:R-:W-:Y:S02]  /*efc0*/  PRMT R53, R39, 0x7604, R38 ;  /* 0x0000760427357816 */ /* 0x000fe40000000026 */
[----:B------:R-:W-:Y:S02]  /*efd0*/  SHF.R.U32.HI R48, RZ, 0x8, R5 ;  /* 0x00000008ff307819 */ /* 0x000fe40000011605 */
[----:B------:R-:W-:Y:S02]  /*efe0*/  SHF.R.U32.HI R52, RZ, 0x8, R7 ;  /* 0x00000008ff347819 */ /* 0x000fe40000011607 */
[----:B------:R-:W-:-:S02]  /*eff0*/  LOP3.LUT R47, R5, 0xff, RZ, 0xc0, !PT ;  /* 0x000000ff052f7812 */ /* 0x000fc400078ec0ff */
[----:B------:R-:W-:Y:S02]  /*f000*/  LOP3.LUT R48, R48, 0xff, RZ, 0xc0, !PT ;  /* 0x000000ff30307812 */ /* 0x000fe400078ec0ff */
[----:B------:R-:W-:Y:S02]  /*f010*/  SHF.R.U32.HI R50, RZ, 0x8, R6 ;  /* 0x00000008ff327819 */ /* 0x000fe40000011606 */
[----:B------:R-:W-:Y:S02]  /*f020*/  LOP3.LUT R51, R7, 0xff, RZ, 0xc0, !PT ;  /* 0x000000ff07337812 */ /* 0x000fe400078ec0ff */
[----:B------:R-:W-:Y:S02]  /*f030*/  LOP3.LUT R52, R52, 0xff, RZ, 0xc0, !PT ;  /* 0x000000ff34347812 */ /* 0x000fe400078ec0ff */
[----:B------:R-:W-:Y:S02]  /*f040*/  PRMT R48, R48, 0x7604, R47 ;  /* 0x0000760430307816 */ /* 0x000fe4000000002f */
[----:B------:R-:W-:-:S02]  /*f050*/  SHF.R.U32.HI R55, RZ, 0x10, R5 ;  /* 0x00000010ff377819 */ /* 0x000fc40000011605 */
[----:B------:R-:W-:Y:S02]  /*f060*/  LOP3.LUT R21, R6, 0xff, RZ, 0xc0, !PT ;  /* 0x000000ff06157812 */ /* 0x000fe400078ec0ff */
[----:B------:R-:W-:Y:S01]  /*f070*/  LOP3.LUT R50, R50, 0xff, RZ, 0xc0, !PT ;  /* 0x000000ff32327812 */ /* 0x000fe200078ec0ff */
[----:B------:R-:W-:Y:S01]  /*f080*/  IMAD.U32 R55, R55, 0x10000, RZ ;  /* 0x0001000037377824 */ /* 0x000fe200078e00ff */
[----:B------:R-:W-:Y:S02]  /*f090*/  SHF.R.U32.HI R47, RZ, 0x10, R25 ;  /* 0x00000010ff2f7819 */ /* 0x000fe40000011619 */
[----:B------:R-:W-:Y:S02]  /*f0a0*/  PRMT R52, R52, 0x7604, R51 ;  /* 0x0000760434347816 */ /* 0x000fe40000000033 */
[----:B------:R-:W-:Y:S02]  /*f0b0*/  SHF.R.U32.HI R51, RZ, 0x10, R27 ;  /* 0x00000010ff337819 */ /* 0x000fe4000001161b */
[----:B------:R-:W-:Y:S01]  /*f0c0*/  PRMT R57, R50, 0x7604, R21 ;  /* 0x0000760432397816 */ /* 0x000fe20000000015 */
[----:B------:R-:W-:Y:S01]  /*f0d0*/  IMAD.U32 R21, R47, 0x10000, RZ ;  /* 0x000100002f157824 */ /* 0x000fe200078e00ff */
[----:B------:R-:W-:Y:S01]  /*f0e0*/  LOP3.LUT R55, R48, 0xff0000, R55, 0xf8, !PT ;  /* 0x00ff000030377812 */ /* 0x000fe200078ef837 */
[----:B------:R-:W-:Y:S01]  /*f0f0*/  IMAD.U32 R51, R51, 0x10000, RZ ;  /* 0x0001000033337824 */ /* 0x000fe200078e00ff */
[----:B------:R-:W-:-:S02]  /*f100*/  LOP3.LUT R49, R49, 0xff0000, R26, 0xf8, !PT ;  /* 0x00ff000031317812 */ /* 0x000fc400078ef81a */
[----:B------:R-:W-:Y:S02]  /*f110*/  LOP3.LUT R47, R46, 0xff0000, R21, 0xf8, !PT ;  /* 0x00ff00002e2f7812 */ /* 0x000fe400078ef815 */
[----:B------:R-:W-:Y:S02]  /*f120*/  LOP3.LUT R21, R45, 0xff0000, R24, 0xf8, !PT ;  /* 0x00ff00002d157812 */ /* 0x000fe400078ef818 */
[----:B------:R-:W-:Y:S02]  /*f130*/  LOP3.LUT R45, R53, 0xff0000, R4, 0xf8, !PT ;  /* 0x00ff0000352d7812 */ /* 0x000fe400078ef804 */
[----:B------:R-:W-:Y:S02]  /*f140*/  LOP3.LUT R51, R20, 0xff0000, R51, 0xf8, !PT ;  /* 0x00ff000014337812 */ /* 0x000fe400078ef833 */
[----:B------:R-:W-:Y:S02]  /*f150*/  LOP3.LUT R53, R55, 0xff000000, R5, 0xf8, !PT ;  /* 0xff00000037357812 */ /* 0x000fe400078ef805 */
[----:B------:R-:W-:-:S02]  /*f160*/  SHF.R.U32.HI R59, RZ, 0x10, R7 ;  /* 0x00000010ff3b7819 */ /* 0x000fc40000011607 */
[----:B------:R-:W-:Y:S02]  /*f170*/  LOP3.LUT R47, R47, 0xff000000, R25, 0xf8, !PT ;  /* 0xff0000002f2f7812 */ /* 0x000fe400078ef819 */
[----:B------:R-:W-:Y:S01]  /*f180*/  LOP3.LUT R20, R49, 0xff000000, R26, 0xf8, !PT ;  /* 0xff00000031147812 */ /* 0x000fe200078ef81a */
[----:B------:R-:W-:Y:S01]  /*f190*/  IMAD.U32 R59, R59, 0x10000, RZ ;  /* 0x000100003b3b7824 */ /* 0x000fe200078e00ff */
[----:B------:R-:W-:Y:S02]  /*f1a0*/  LOP3.LUT R57, R57, 0xff0000, R6, 0xf8, !PT ;  /* 0x00ff000039397812 */ /* 0x000fe400078ef806 */
[----:B------:R-:W-:Y:S02]  /*f1b0*/  LOP3.LUT R51, R51, 0xff000000, R27, 0xf8, !PT ;  /* 0xff00000033337812 */ /* 0x000fe400078ef81b */
[----:B------:R-:W-:Y:S02]  /*f1c0*/  F2FP.F16.E4M3.UNPACK_B R56, R53 ;  /* 0x00000035ff38723e */ /* 0x000fe400020006ff */
[----:B0-----:R-:W-:-:S02]  /*f1d0*/  F2FP.F16.E4M3.UNPACK_B R26, R41 ;  /* 0x00000029ff1a723e */ /* 0x001fc400020006ff */
[----:B------:R-:W-:Y:S02]  /*f1e0*/  F2FP.F16.E4M3.UNPACK_B R27, R47 ;  /* 0x0000002fff1b723e */ /* 0x000fe400020006ff */
[----:B------:R-:W-:Y:S02]  /*f1f0*/  LOP3.LUT R21, R21, 0xff000000, R24, 0xf8, !PT ;  /* 0xff00000015157812 */ /* 0x000fe400078ef818 */
[----:B------:R-:W-:Y:S01]  /*f200*/  LOP3.LUT R5, R57, 0xff000000, R6, 0xf8, !PT ;  /* 0xff00000039057812 */ /* 0x000fe200078ef806 */
[----:B------:R-:W-:Y:S01]  /*f210*/  HADD2.F32 R57, -RZ, R56.H0_H0 ;  /* 0x20000038ff397230 */ /* 0x000fe20000004100 */
[----:B------:R-:W-:Y:S01]  /*f220*/  LOP3.LUT R59, R52, 0xff0000, R59, 0xf8, !PT ;  /* 0x00ff0000343b7812 */ /* 0x000fe200078ef83b */
[--C-:B------:R-:W-:Y:S01]  /*f230*/  HADD2.F32 R6, -RZ, R26.reuse.H0_H0 ;  /* 0x2000001aff067230 */ /* 0x100fe20000004100 */
[----:B------:R-:W-:Y:S01]  /*f240*/  F2FP.F16.E4M3.UNPACK_B R54, R40.H1 ;  /* 0x00000028ff36723e */ /* 0x000fe200030006ff */
[----:B------:R-:W-:Y:S01]  /*f250*/  HADD2.F32 R26, -RZ, R26.H1_H1 ;  /* 0x3000001aff1a7230 */ /* 0x000fe20000004100 */
[----:B------:R-:W-:-:S02]  /*f260*/  F2FP.F16.E4M3.UNPACK_B R41, R41.H1 ;  /* 0x00000029ff29723e */ /* 0x000fc400030006ff */
[----:B------:R-:W-:Y:S02]  /*f270*/  F2FP.F16.E4M3.UNPACK_B R53, R53.H1 ;  /* 0x00000035ff35723e */ /* 0x000fe400030006ff */
[----:B------:R-:W-:Y:S02]  /*f280*/  F2FP.F16.E4M3.UNPACK_B R47, R47.H1 ;  /* 0x0000002fff2f723e */ /* 0x000fe400030006ff */
[-C--:B------:R-:W-:Y:S02]  /*f290*/  F2FP.F16.E4M3.UNPACK_B R50, R43.reuse ;  /* 0x0000002bff32723e */ /* 0x080fe400020006ff */
[----:B------:R-:W-:Y:S01]  /*f2a0*/  F2FP.F16.E4M3.UNPACK_B R55, R43.H1 ;  /* 0x0000002bff37723e */ /* 0x000fe200030006ff */
[----:B------:R-:W-:Y:S01]  /*f2b0*/  HADD2.F32 R43, -RZ, R27.H1_H1 ;  /* 0x3000001bff2b7230 */ /* 0x000fe20000004100 */
[----:B------:R-:W-:Y:S02]  /*f2c0*/  LOP3.LUT R59, R59, 0xff000000, R7, 0xf8, !PT ;  /* 0xff0000003b3b7812 */ /* 0x000fe400078ef807 */
[----:B------:R-:W-:-:S02]  /*f2d0*/  LOP3.LUT R45, R45, 0xff000000, R4, 0xf8, !PT ;  /* 0xff0000002d2d7812 */ /* 0x000fc400078ef804 */
[-C--:B------:R-:W-:Y:S02]  /*f2e0*/  F2FP.F16.E4M3.UNPACK_B R7, R42.reuse ;  /* 0x0000002aff07723e */ /* 0x080fe400020006ff */
[----:B------:R-:W-:Y:S01]  /*f2f0*/  F2FP.F16.E4M3.UNPACK_B R42, R42.H1 ;  /* 0x0000002aff2a723e */ /* 0x000fe200030006ff */
[----:B--2---:R-:W0:Y:S02]  /*f300*/  LDS.128 R36, [R68+0x10400] ;  /* 0x0104000044247984 */ /* 0x004e240000000c00 */
[-C--:B0-----:R-:W-:Y:S02]  /*f310*/  F2FP.F16.E4M3.UNPACK_B R24, R37.reuse ;  /* 0x00000025ff18723e */ /* 0x081fe400020006ff */
[----:B------:R-:W-:Y:S02]  /*f320*/  F2FP.F16.E4M3.UNPACK_B R46, R37.H1 ;  /* 0x00000025ff2e723e */ /* 0x000fe400030006ff */
[-C--:B------:R-:W-:Y:S01]  /*f330*/  F2FP.F16.E4M3.UNPACK_B R37, R36.reuse ;  /* 0x00000024ff25723e */ /* 0x080fe200020006ff */
[--C-:B------:R-:W-:Y:S01]  /*f340*/  HADD2.F32 R25, -RZ, R24.reuse.H0_H0 ;  /* 0x20000018ff197230 */ /* 0x100fe20000004100 */
[----:B------:R-:W-:Y:S01]  /*f350*/  F2FP.F16.E4M3.UNPACK_B R48, R36.H1 ;  /* 0x00000024ff30723e */ /* 0x000fe200030006ff */
[----:B------:R-:W-:Y:S01]  /*f360*/  HADD2.F32 R36, -RZ, R27.H0_H0 ;  /* 0x2000001bff247230 */ /* 0x000fe20000004100 */
[-C--:B------:R-:W-:Y:S01]  /*f370*/  F2FP.F16.E4M3.UNPACK_B R49, R39.reuse ;  /* 0x00000027ff31723e */ /* 0x080fe200020006ff */
[--C-:B------:R-:W-:Y:S01]  /*f380*/  HADD2.F32 R27, -RZ, R41.reuse.H0_H0 ;  /* 0x20000029ff1b7230 */ /* 0x100fe20000004100 */
[----:B------:R-:W-:Y:S01]  /*f390*/  F2FP.F16.E4M3.UNPACK_B R52, R39.H1 ;  /* 0x00000027ff34723e */ /* 0x000fe200030006ff */
[----:B------:R-:W-:Y:S01]  /*f3a0*/  HADD2.F32 R24, -RZ, R24.H1_H1 ;  /* 0x30000018ff187230 */ /* 0x000fe20000004100 */
[----:B------:R-:W-:Y:S01]  /*f3b0*/  F2FP.F16.E4M3.UNPACK_B R39, R40 ;  /* 0x00000028ff27723e */ /* 0x000fe200020006ff */
[CC--:B------:R-:W-:Y:S01]  /*f3c0*/  FMUL.FTZ R40, R6.reuse, R57.reuse ;  /* 0x0000003906287220 */ /* 0x0c0fe20000410000 */
[----:B------:R-:W-:Y:S01]  /*f3d0*/  FMUL.FTZ R58, R6, R36 ;  /* 0x00000024063a7220 */ /* 0x000fe20000410000 */
[----:B------:R-:W-:Y:S01]  /*f3e0*/  HADD2.F32 R41, -RZ, R41.H1_H1 ;  /* 0x30000029ff297230 */ /* 0x000fe20000004100 */
[----:B------:R-:W-:Y:S01]  /*f3f0*/  F2FP.F16.E4M3.UNPACK_B R4, R38 ;  /* 0x00000026ff04723e */ /* 0x000fe200020006ff */
[C---:B------:R-:W-:Y:S01]  /*f400*/  FFMA.FTZ R6, R25.reuse, R36, -R40 ;  /* 0x0000002419067223 */ /* 0x040fe20000010828 */
[----:B------:R-:W-:Y:S01]  /*f410*/  FFMA.FTZ R25, R25, R57, R58 ;  /* 0x0000003919197223 */ /* 0x000fe2000001003a */
[----:B------:R-:W-:Y:S01]  /*f420*/  HADD2.F32 R57, -RZ, R56.H1_H1 ;  /* 0x30000038ff397230 */ /* 0x000fe20000004100 */
[----:B------:R-:W-:Y:S01]  /*f430*/  F2FP.F16.E4M3.UNPACK_B R58, R59 ;  /* 0x0000003bff3a723e */ /* 0x000fe200020006ff */
[----:B------:R-:W-:Y:S01]  /*f440*/  HADD2.F32 R56, -RZ, R53.H0_H0 ;  /* 0x20000035ff387230 */ /* 0x000fe20000004100 */
[----:B------:R-:W-:Y:S01]  /*f450*/  F2FP.F16.E4M3.UNPACK_B R38, R38.H1 ;  /* 0x00000026ff26723e */ /* 0x000fe200030006ff */
[----:B------:R-:W-:-:S02]  /*f460*/  HADD2.F32 R40, -RZ, R47.H0_H0 ;  /* 0x2000002fff287230 */ /* 0x000fc40000004100 */
[C---:B------:R-:W-:Y:S01]  /*f470*/  FMUL.FTZ R61, R26.reuse, R57 ;  /* 0x000000391a3d7220 */ /* 0x040fe20000410000 */
[-C--:B------:R-:W-:Y:S01]  /*f480*/  FMUL.FTZ R26, R26, R43.reuse ;  /* 0x0000002b1a1a7220 */ /* 0x080fe20000410000 */
[C---:B------:R-:W-:Y:S01]  /*f490*/  FMUL.FTZ R63, R27.reuse, R56 ;  /* 0x000000381b3f7220 */ /* 0x040fe20000410000 */
[----:B------:R-:W-:Y:S02]  /*f4a0*/  HADD2.F32 R36, -RZ, R46.H0_H0 ;  /* 0x2000002eff247230 */ /* 0x000fe40000004100 */
[----:B------:R-:W-:Y:S01]  /*f4b0*/  FMUL.FTZ R65, R27, R40 ;  /* 0x000000281b417220 */ /* 0x000fe20000410000 */
[C---:B------:R-:W-:Y:S01]  /*f4c0*/  FFMA.FTZ R27, R24.reuse, R43, -R61 ;  /* 0x0000002b181b7223 */ /* 0x040fe2000001083d */
[----:B------:R-:W-:Y:S01]  /*f4d0*/  FFMA.FTZ R24, R24, R57, R26 ;  /* 0x0000003918187223 */ /* 0x000fe2000001001a */
[----:B------:R-:W-:Y:S01]  /*f4e0*/  HADD2.F32 R57, -RZ, R53.H1_H1 ;  /* 0x30000035ff397230 */ /* 0x000fe20000004100 */
[----:B------:R-:W-:Y:S01]  /*f4f0*/  F2FP.F16.E4M3.UNPACK_B R53, R51 ;  /* 0x00000033ff35723e */ /* 0x000fe200020006ff */
[----:B------:R-:W-:-:S02]  /*f500*/  HADD2.F32 R60, -RZ, R58.H0_H0 ;  /* 0x2000003aff3c7230 */ /* 0x000fc40000004100 */
[C---:B------:R-:W-:Y:S01]  /*f510*/  FFMA.FTZ R26, R36.reuse, R40, -R63 ;  /* 0x00000028241a7223 */ /* 0x040fe2000001083f */
[----:B------:R-:W-:Y:S02]  /*f520*/  HADD2.F32 R43, -RZ, R50.H0_H0 ;  /* 0x20000032ff2b7230 */ /* 0x000fe40000004100 */
[----:B------:R-:W-:Y:S01]  /*f530*/  FFMA.FTZ R36, R36, R56, R65 ;  /* 0x0000003824247223 */ /* 0x000fe20000010041 */
[----:B------:R-:W-:Y:S02]  /*f540*/  HADD2.F32 R47, -RZ, R47.H1_H1 ;  /* 0x3000002fff2f7230 */ /* 0x000fe40000004100 */
[----:B------:R-:W-:Y:S01]  /*f550*/  FMUL.FTZ R61, R41, R57 ;  /* 0x00000039293d7220 */ /* 0x000fe20000410000 */
[----:B------:R-:W-:Y:S02]  /*f560*/  HADD2.F32 R46, -RZ, R46.H1_H1 ;  /* 0x3000002eff2e7230 */ /* 0x000fe40000004100 */
[----:B------:R-:W-:Y:S01]  /*f570*/  FMUL.FTZ R63, R43, R60 ;  /* 0x0000003c2b3f7220 */ /* 0x000fe20000410000 */
[----:B------:R-:W-:-:S02]  /*f580*/  HADD2.F32 R56, -RZ, R53.H0_H0 ;  /* 0x20000035ff387230 */ /* 0x000fc40000004100 */
[-C--:B------:R-:W-:Y:S01]  /*f590*/  FMUL.FTZ R62, R41, R47.reuse ;  /* 0x0000002f293e7220 */ /* 0x080fe20000410000 */
[----:B------:R-:W-:Y:S02]  /*f5a0*/  HADD2.F32 R40, -RZ, R49.H0_H0 ;  /* 0x20000031ff287230 */ /* 0x000fe40000004100 */
[C---:B------:R-:W-:Y:S01]  /*f5b0*/  FFMA.FTZ R41, R46.reuse, R47, -R61 ;  /* 0x0000002f2e297223 */ /* 0x040fe2000001083d */
[----:B------:R-:W-:Y:S01]  /*f5c0*/  F2FP.F16.E4M3.UNPACK_B R61, R59.H1 ;  /* 0x0000003bff3d723e */ /* 0x000fe200030006ff */
[-C--:B------:R-:W-:Y:S01]  /*f5d0*/  FMUL.FTZ R65, R43, R56.reuse ;  /* 0x000000382b417220 */ /* 0x080fe20000410000 */
[----:B------:R-:W-:Y:S01]  /*f5e0*/  FFMA.FTZ R47, R46, R57, R62 ;  /* 0x000000392e2f7223 */ /* 0x000fe2000001003e */
[----:B------:R-:W-:Y:S01]  /*f5f0*/  FFMA.FTZ R43, R40, R56, -R63 ;  /* 0x00000038282b7223 */ /* 0x000fe2000001083f */
[----:B------:R-:W-:Y:S01]  /*f600*/  HADD2.F32 R56, -RZ, R53.H1_H1 ;  /* 0x30000035ff387230 */ /* 0x000fe20000004100 */
[----:B------:R-:W-:Y:S01]  /*f610*/  F2FP.F16.E4M3.UNPACK_B R53, R51.H1 ;  /* 0x00000033ff35723e */ /* 0x000fe200030006ff */
[----:B------:R-:W-:-:S02]  /*f620*/  HADD2.F32 R58, -RZ, R58.H1_H1 ;  /* 0x3000003aff3a7230 */ /* 0x000fc40000004100 */
[----:B------:R-:W-:Y:S01]  /*f630*/  FFMA.FTZ R40, R40, R60, R65 ;  /* 0x0000003c28287223 */ /* 0x000fe20000010041 */
[----:B------:R-:W-:Y:S01]  /*f640*/  HADD2.F32 R50, -RZ, R50.H1_H1 ;  /* 0x30000032ff327230 */ /* 0x000fe20000004100 */
[----:B------:R-:W-:Y:S01]  /*f650*/  F2FP.SATFINITE.E4M3.F32.PACK_AB_MERGE_C R36, R47, R36, RZ ;  /* 0x000000242f24723e */ /* 0x000fe200048070ff */
        /* <DEDUP_REMOVED lines=9> */
[----:B------:R-:W-:Y:S01]  /*f6f0*/  F2FP.SATFINITE.E4M3.F32.PACK_AB_MERGE_C R25, R24, R25, R36 ;  /* 0x000000191819723e */ /* 0x000fe20004807024 */
[----:B------:R-:W-:Y:S01]  /*f700*/  FFMA.FTZ R46, R49, R56, -R60 ;  /* 0x00000038312e7223 */ /* 0x000fe2000001083c */
[----:B------:R-:W-:Y:S01]  /*f710*/  F2FP.F16.E4M3.UNPACK_B R60, R45.H1 ;  /* 0x0000002dff3c723e */ /* 0x000fe200030006ff */
[C---:B------:R-:W-:Y:S01]  /*f720*/  FFMA.FTZ R50, R51.reuse, R57, -R50 ;  /* 0x0000003933327223 */ /* 0x040fe20000010832 */
[----:B------:R-:W-:Y:S01]  /*f730*/  F2FP.F16.E4M3.UNPACK_B R57, R21.H1 ;  /* 0x00000015ff39723e */ /* 0x000fe200030006ff */
[----:B------:R-:W-:Y:S01]  /*f740*/  FFMA.FTZ R51, R51, R59, R62 ;  /* 0x0000003b33337223 */ /* 0x000fe2000001003e */
[----:B------:R-:W-:Y:S01]  /*f750*/  FFMA.FTZ R49, R49, R58, R63 ;  /* 0x0000003a31317223 */ /* 0x000fe2000001003f */
        /* <DEDUP_REMOVED lines=11> */
[-C--:B------:R-:W-:Y:S01]  /*f810*/  FMUL.FTZ R56, R55, R58.reuse ;  /* 0x0000003a37387220 */ /* 0x080fe20000410000 */
[----:B------:R-:W-:Y:S02]  /*f820*/  HADD2.F32 R55, -RZ, R60.H1_H1 ;  /* 0x3000003cff377230 */ /* 0x000fe40000004100 */
[----:B------:R-:W-:Y:S01]  /*f830*/  FFMA.FTZ R67, R53, R59, -R64 ;  /* 0x0000003b35437223 */ /* 0x000fe20000010840 */
[----:B------:R-:W-:Y:S02]  /*f840*/  HADD2.F32 R54, -RZ, R54.H1_H1 ;  /* 0x30000036ff367230 */ /* 0x000fe40000004100 */
[----:B------:R-:W-:Y:S01]  /*f850*/  FFMA.FTZ R63, R52, R58, -R63 ;  /* 0x0000003a343f7223 */ /* 0x000fe2000001083f */
[----:B------:R-:W-:-:S02]  /*f860*/  HADD2.F32 R57, -RZ, R57.H1_H1 ;  /* 0x30000039ff397230 */ /* 0x000fc40000004100 */
[----:B------:R-:W-:Y:S01]  /*f870*/  FFMA.FTZ R61, R52, R61, R56 ;  /* 0x0000003d343d7223 */ /* 0x000fe20000010038 */
[----:B------:R-:W-:Y:S01]  /*f880*/  FFMA.FTZ R66, R53, R62, R65 ;  /* 0x0000003e35427223 */ /* 0x000fe20000010041 */
[----:B------:R-:W-:Y:S01]  /*f890*/  HADD2.F32 R48, -RZ, R48.H1_H1 ;  /* 0x30000030ff307230 */ /* 0x000fe20000004100 */
[----:B------:R-:W-:Y:S01]  /*f8a0*/  F2FP.F16.E4M3.UNPACK_B R52, R21 ;  /* 0x00000015ff34723e */ /* 0x000fe200020006ff */
[C---:B------:R-:W-:Y:S01]  /*f8b0*/  FMUL.FTZ R21, R54.reuse, R55 ;  /* 0x0000003736157220 */ /* 0x040fe20000410000 */
[----:B------:R-:W-:Y:S01]  /*f8c0*/  F2FP.F16.E4M3.UNPACK_B R53, R45 ;  /* 0x0000002dff35723e */ /* 0x000fe200020006ff */
[-C--:B------:R-:W-:Y:S01]  /*f8d0*/  FMUL.FTZ R56, R54, R57.reuse ;  /* 0x0000003936387220 */ /* 0x080fe20000410000 */
[----:B------:R-:W-:Y:S02]  /*f8e0*/  HADD2.F32 R45, -RZ, R39.H0_H0 ;  /* 0x20000027ff2d7230 */ /* 0x000fe40000004100 */
[----:B------:R-:W-:Y:S01]  /*f8f0*/  FFMA.FTZ R62, R48, R57, -R21 ;  /* 0x00000039303e7223 */ /* 0x000fe20000010815 */
[----:B------:R-:W-:-:S02]  /*f900*/  HADD2.F32 R21, -RZ, R37.H0_H0 ;  /* 0x20000025ff157230 */ /* 0x000fc40000004100 */
[----:B------:R-:W-:Y:S01]  /*f910*/  FFMA.FTZ R64, R48, R55, R56 ;  /* 0x0000003730407223 */ /* 0x000fe20000010038 */
[--C-:B------:R-:W-:Y:S01]  /*f920*/  HADD2.F32 R54, -RZ, R53.reuse.H0_H0 ;  /* 0x20000035ff367230 */ /* 0x100fe20000004100 */
[----:B------:R-:W-:Y:S01]  /*f930*/  F2FP.SATFINITE.E4M3.F32.PACK_AB_MERGE_C R51, R66, R51, RZ ;  /* 0x000000334233723e */ /* 0x000fe200048070ff */
[--C-:B------:R-:W-:Y:S02]  /*f940*/  HADD2.F32 R48, -RZ, R52.reuse.H0_H0 ;  /* 0x20000034ff307230 */ /* 0x100fe40000004100 */
[----:B------:R-:W-:Y:S02]  /*f950*/  HADD2.F32 R56, -RZ, R53.H1_H1 ;  /* 0x30000035ff387230 */ /* 0x000fe40000004100 */
[C---:B------:R-:W-:Y:S01]  /*f960*/  FMUL.FTZ R58, R45.reuse, R54 ;  /* 0x000000362d3a7220 */ /* 0x040fe20000410000 */
[----:B------:R-:W-:Y:S02]  /*f970*/  HADD2.F32 R39, -RZ, R39.H1_H1 ;  /* 0x30000027ff277230 */ /* 0x000fe40000004100 */
[----:B------:R-:W-:Y:S01]  /*f980*/  FMUL.FTZ R60, R45, R48 ;  /* 0x000000302d3c7220 */ /* 0x000fe20000410000 */
[----:B------:R-:W-:-:S02]  /*f990*/  HADD2.F32 R52, -RZ, R52.H1_H1 ;  /* 0x30000034ff347230 */ /* 0x000fc40000004100 */
[C---:B------:R-:W-:Y:S01]  /*f9a0*/  FFMA.FTZ R58, R21.reuse, R48, -R58 ;  /* 0x00000030153a7223 */ /* 0x040fe2000001083a */
[----:B------:R-:W-:Y:S02]  /*f9b0*/  HADD2.F32 R37, -RZ, R37.H1_H1 ;  /* 0x30000025ff257230 */ /* 0x000fe40000004100 */
[----:B------:R-:W-:Y:S01]  /*f9c0*/  FFMA.FTZ R60, R21, R54, R60 ;  /* 0x00000036153c7223 */ /* 0x000fe2000001003c */
[----:B------:R-:W-:Y:S01]  /*f9d0*/  F2FP.F16.E4M3.UNPACK_B R45, R5.H1 ;  /* 0x00000005ff2d723e */ /* 0x000fe200030006ff */
[C---:B------:R-:W-:Y:S01]  /*f9e0*/  FMUL.FTZ R48, R39.reuse, R56 ;  /* 0x0000003827307220 */ /* 0x040fe20000410000 */
[----:B------:R-:W-:Y:S01]  /*f9f0*/  F2FP.F16.E4M3.UNPACK_B R21, R20.H1 ;  /* 0x00000014ff15723e */ /* 0x000fe200030006ff */
[-C--:B------:R-:W-:Y:S01]  /*fa00*/  FMUL.FTZ R55, R39, R52.reuse ;  /* 0x0000003427377220 */ /* 0x080fe20000410000 */
[----:B------:R-:W-:Y:S02]  /*fa10*/  HADD2.F32 R39, -RZ, R42.H0_H0 ;  /* 0x2000002aff277230 */ /* 0x000fe40000004100 */
[----:B------:R-:W-:Y:S01]  /*fa20*/  FFMA.FTZ R53, R37, R52, -R48 ;  /* 0x0000003425357223 */ /* 0x000fe20000010830 */
[----:B------:R-:W-:-:S02]  /*fa30*/  HADD2.F32 R52, -RZ, R45.H0_H0 ;  /* 0x2000002dff347230 */ /* 0x000fc40000004100 */
[----:B------:R-:W-:Y:S01]  /*fa40*/  FFMA.FTZ R55, R37, R56, R55 ;  /* 0x0000003825377223 */ /* 0x000fe20000010037 */
[----:B------:R-:W-:Y:S01]  /*fa50*/  HADD2.F32 R48, -RZ, R21.H0_H0 ;  /* 0x20000015ff307230 */ /* 0x000fe20000004100 */
[----:B------:R-:W-:Y:S01]  /*fa60*/  F2FP.F16.E4M3.UNPACK_B R20, R20 ;  /* 0x00000014ff14723e */ /* 0x000fe200020006ff */
[----:B------:R-:W-:Y:S02]  /*fa70*/  HADD2.F32 R45, -RZ, R45.H1_H1 ;  /* 0x3000002dff2d7230 */ /* 0x000fe40000004100 */
[C---:B------:R-:W-:Y:S01]  /*fa80*/  FMUL.FTZ R54, R39.reuse, R52 ;  /* 0x0000003427367220 */ /* 0x040fe20000410000 */
[----:B------:R-:W-:Y:S02]  /*fa90*/  HADD2.F32 R42, -RZ, R42.H1_H1 ;  /* 0x3000002aff2a7230 */ /* 0x000fe40000004100 */
[----:B------:R-:W-:Y:S01]  /*faa0*/  FMUL.FTZ R56, R39, R48 ;  /* 0x0000003027387220 */ /* 0x000fe20000410000 */
[----:B------:R-:W-:Y:S01]  /*fab0*/  HADD2.F32 R37, -RZ, R21.H1_H1 ;  /* 0x30000015ff257230 */ /* 0x000fe20000004100 */
[----:B------:R-:W-:Y:S01]  /*fac0*/  F2FP.F16.E4M3.UNPACK_B R5, R5 ;  /* 0x00000005ff05723e */ /* 0x000fe200020006ff */
[----:B------:R-:W-:-:S02]  /*fad0*/  HADD2.F32 R21, -RZ, R38.H0_H0 ;  /* 0x20000026ff157230 */ /* 0x000fc40000004100 */
[C---:B------:R-:W-:Y:S01]  /*fae0*/  FMUL.FTZ R39, R42.reuse, R45 ;  /* 0x0000002d2a277220 */ /* 0x040fe20000410000 */
[----:B------:R-:W-:Y:S02]  /*faf0*/  HADD2.F32 R38, -RZ, R38.H1_H1 ;  /* 0x30000026ff267230 */ /* 0x000fe40000004100 */
[----:B------:R-:W-:Y:S01]  /*fb00*/  FMUL.FTZ R42, R42, R37 ;  /* 0x000000252a2a7220 */ /* 0x000fe20000410000 */
[----:B------:R-:W-:Y:S01]  /*fb10*/  F2FP.SATFINITE.E4M3.F32.PACK_AB_MERGE_C R61, R64, R61, RZ ;  /* 0x0000003d403d723e */ /* 0x000fe200048070ff */
[C---:B------:R-:W-:Y:S01]  /*fb20*/  FFMA.FTZ R54, R21.reuse, R48, -R54 ;  /* 0x0000003015367223 */ /* 0x040fe20000010836 */
[----:B------:R-:W-:Y:S01]  /*fb30*/  FFMA.FTZ R56, R21, R52, R56 ;  /* 0x0000003415387223 */ /* 0x000fe20000010038 */
[C---:B------:R-:W-:Y:S01]  /*fb40*/  FFMA.FTZ R59, R38.reuse, R37, -R39 ;  /* 0x00000025263b7223 */ /* 0x040fe20000010827 */
[----:B------:R-:W-:Y:S01]  /*fb50*/  FFMA.FTZ R65, R38, R45, R42 ;  /* 0x0000002d26417223 */ /* 0x000fe2000001002a */
[--C-:B------:R-:W-:Y:S01]  /*fb60*/  HADD2.F32 R21, -RZ, R20.reuse.H0_H0 ;  /* 0x20000014ff157230 */ /* 0x100fe20000004100 */
[----:B------:R-:W-:Y:S01]  /*fb70*/  F2FP.SATFINITE.E4M3.F32.PACK_AB_MERGE_C R24, R55, R60, R61 ;  /* 0x0000003c3718723e */ /* 0x000fe2000480703d */
[----:B------:R-:W-:Y:S01]  /*fb80*/  HADD2.F32 R37, -RZ, R20.H1_H1 ;  /* 0x30000014ff257230 */ /* 0x000fe20000004100 */
[----:B------:R-:W-:Y:S01]  /*fb90*/  F2FP.SATFINITE.E4M3.F32.PACK_AB_MERGE_C R54, R59, R54, RZ ;  /* 0x000000363b36723e */ /* 0x000fe200048070ff */
[----:B------:R-:W-:-:S02]  /*fba0*/  HADD2.F32 R38, -RZ, R5.H0_H0 ;  /* 0x20000005ff267230 */ /* 0x000fc40000004100 */
[----:B------:R-:W-:Y:S02]  /*fbb0*/  HADD2.F32 R20, -RZ, R7.H0_H0 ;  /* 0x20000007ff147230 */ /* 0x000fe40000004100 */
[----:B------:R-:W-:Y:S02]  /*fbc0*/  HADD2.F32 R39, -RZ, R5.H1_H1 ;  /* 0x30000005ff277230 */ /* 0x000fe40000004100 */
[----:B------:R-:W-:Y:S02]  /*fbd0*/  HADD2.F32 R7, -RZ, R7.H1_H1 ;  /* 0x30000007ff077230 */ /* 0x000fe40000004100 */
[C---:B------:R-:W-:Y:S01]  /*fbe0*/  FMUL.FTZ R42, R20.reuse, R38 ;  /* 0x00000026142a7220 */ /* 0x040fe20000410000 */
[--C-:B------:R-:W-:Y:S02]  /*fbf0*/  HADD2.F32 R5, -RZ, R4.reuse.H0_H0 ;  /* 0x20000004ff057230 */ /* 0x100fe40000004100 */
[----:B------:R-:W-:Y:S01]  /*fc00*/  FMUL.FTZ R45, R20, R21 ;  /* 0x00000015142d7220 */ /* 0x000fe20000410000 */
[----:B------:R-:W-:-:S02]  /*fc10*/  HADD2.F32 R4, -RZ, R4.H1_H1 ;  /* 0x30000004ff047230 */ /* 0x000fc40000004100 */
[C---:B------:R-:W-:Y:S01]  /*fc20*/  FMUL.FTZ R57, R7.reuse, R39 ;  /* 0x0000002707397220 */ /* 0x040fe20000410000 */
[----:B------:R-:W-:Y:S01]  /*fc30*/  FMUL.FTZ R20, R7, R37 ;  /* 0x0000002507147220 */ /* 0x000fe20000410000 */
[C---:B------:R-:W-:Y:S01]  /*fc40*/  FFMA.FTZ R42, R5.reuse, R21, -R42 ;  /* 0x00000015052a7223 */ /* 0x040fe2000001082a */
[----:B------:R-:W-:Y:S01]  /*fc50*/  FFMA.FTZ R45, R5, R38, R45 ;  /* 0x00000026052d7223 */ /* 0x000fe2000001002d */
[C---:B------:R-:W-:Y:S01]  /*fc60*/  FFMA.FTZ R57, R4.reuse, R37, -R57 ;  /* 0x0000002504397223 */ /* 0x040fe20000010839 */
[----:B------:R-:W-:Y:S01]  /*fc70*/  FFMA.FTZ R20, R4, R39, R20 ;  /* 0x0000002704147223 */ /* 0x000fe20000010014 */
[----:B------:R-:W-:Y:S02]  /*fc80*/  F2FP.SATFINITE.E4M3.F32.PACK_AB_MERGE_C R5, R41, R26, RZ ;  /* 0x0000001a2905723e */ /* 0x000fe400048070ff */
[----:B------:R-:W-:Y:S02]  /*fc90*/  F2FP.SATFINITE.E4M3.F32.PACK_AB_MERGE_C R7, R67, R50, RZ ;  /* 0x000000324307723e */ /* 0x000fe400048070ff */
[----:B------:R-:W-:-:S02]  /*fca0*/  F2FP.SATFINITE.E4M3.F32.PACK_AB_MERGE_C R4, R62, R63, RZ ;  /* 0x0000003f3e04723e */ /* 0x000fc400048070ff */
[----:B------:R-:W-:Y:S02]  /*fcb0*/  F2FP.SATFINITE.E4M3.F32.PACK_AB_MERGE_C R26, R65, R56, RZ ;  /* 0x00000038411a723e */ /* 0x000fe400048070ff */
[----:B------:R-:W-:Y:S02]  /*fcc0*/  F2FP.SATFINITE.E4M3.F32.PACK_AB_MERGE_C R5, R27, R6, R5 ;  /* 0x000000061b05723e */ /* 0x000fe40004807005 */
[----:B------:R-:W-:Y:S02]  /*fcd0*/  F2FP.SATFINITE.E4M3.F32.PACK_AB_MERGE_C R7, R46, R43, R7 ;  /* 0x0000002b2e07723e */ /* 0x000fe40004807007 */
[----:B------:R-:W-:Y:S02]  /*fce0*/  F2FP.SATFINITE.E4M3.F32.PACK_AB_MERGE_C R4, R53, R58, R4 ;  /* 0x0000003a3504723e */ /* 0x000fe40004807004 */
[----:B------:R-:W-:Y:S02]  /*fcf0*/  F2FP.SATFINITE.E4M3.F32.PACK_AB_MERGE_C R6, R57, R42, R54 ;  /* 0x0000002a3906723e */ /* 0x000fe40004807036 */
[----:B------:R-:W-:-:S02]  /*fd00*/  F2FP.SATFINITE.E4M3.F32.PACK_AB_MERGE_C R27, R49, R40, R51 ;  /* 0x00000028311b723e */ /* 0x000fc40004807033 */
[----:B------:R-:W-:Y:S01]  /*fd10*/  F2FP.SATFINITE.E4M3.F32.PACK_AB_MERGE_C R26, R20, R45, R26 ;  /* 0x0000002d141a723e */ /* 0x000fe2000480701a */
[----:B------:R2:W-:Y:S04]  /*fd20*/  STS.128 [R68+0x10400], R4 ;  /* 0x0104000444007388 */ /* 0x0005e80000000c00 */
[----:B------:R2:W-:Y:S02]  /*fd30*/  STS.128 [R0+0x10400], R24 ;  /* 0x0104001800007388 */ /* 0x0005e40000000c00 */
.L_x_1707:
[----:B------:R-:W-:Y:S05]  /*fd40*/  BSYNC B1 ;  /* 0x0000000000017941 */ /* 0x000fea0003800000 */
.L_x_1706:
[----:B------:R-:W-:Y:S04]  /*fd50*/  BSSY B1, `(.L_x_1708) ;  /* 0x0000101000017945 */ /* 0x000fe80003800000 */
[----:B------:R-:W-:Y:S05]  /*fd60*/  @P1 BRA `(.L_x_1709) ;  /* 0x0000000c00fc1947 */ /* 0x000fea0003800000 */
[----:B------:R-:W3:Y:S01]  /*fd70*/  LDL R60, [R1+0x44] ;  /* 0x00004400013c7983 */ /* 0x000ee20000100800 */
[----:B--2--5:R-:W-:Y:S02]  /*fd80*/  SHF.R.U32.HI R0, RZ, 0x8, R28 ;  /* 0x00000008ff007819 */ /* 0x024fe4000001161c */
[----:B------:R-:W-:Y:S02]  /*fd90*/  LOP3.LUT R5, R28, 0xff, RZ, 0xc0, !PT ;  /* 0x000000ff1c057812 */ /* 0x000fe400078ec0ff */
[----:B------:R-:W-:Y:S02]  /*fda0*/  LOP3.LUT R4, R0, 0xff, RZ, 0xc0, !PT ;  /* 0x000000ff00047812 */ /* 0x000fe400078ec0ff */
[----:B------:R-:W-:Y:S02]  /*fdb0*/  LEA.HI R0, R3, R178, RZ, 0x1c ;  /* 0x000000b203007211 */ /* 0x000fe400078fe0ff */
[----:B-1----:R-:W-:Y:S02]  /*fdc0*/  PRMT R37, R4, 0x7604, R5 ;  /* 0x0000760404257816 */ /* 0x002fe40000000005 */
[----:B------:R-:W-:-:S02]  /*fdd0*/  SHF.R.S32.HI R5, RZ, 0x1f, R0 ;  /* 0x0000001fff057819 */ /* 0x000fc40000011400 */
[----:B------:R-:W-:Y:S02]  /*fde0*/  SHF.R.U32.HI R20, RZ, 0x8, R31 ;  /* 0x00000008ff147819 */ /* 0x000fe4000001161f */
[----:B------:R-:W-:Y:S01]  /*fdf0*/  LEA.HI R4, R5, R0, RZ, 0x2 ;  /* 0x0000000005047211 */ /* 0x000fe200078f10ff */
[----:B------:R-:W-:Y:S01]  /*fe00*/  IMAD.SHL.U32 R5, R0, 0x10, RZ ;  /* 0x0000001000057824 */ /* 0x000fe200078e00ff */
[----:B0-----:R-:W-:Y:S02]  /*fe10*/  LOP3.LUT R21, R31, 0xff, RZ, 0xc0, !PT ;  /* 0x000000ff1f157812 */ /* 0x001fe400078ec0ff */
[----:B------:R-:W-:Y:S01]  /*fe20*/  LOP3.LUT R20, R20, 0xff, RZ, 0xc0, !PT ;  /* 0x000000ff14147812 */ /* 0x000fe200078ec0ff */
[----:B------:R-:W-:Y:S01]  /*fe30*/  IMAD.SHL.U32 R4, R4, 0x800, RZ ;  /* 0x0000080004047824 */ /* 0x000fe200078e00ff */
[----:B------:R-:W-:Y:S02]  /*fe40*/  LOP3.LUT R0, R180, 0x30, R5, 0xf8, !PT ;  /* 0x00000030b4007812 */ /* 0x000fe400078ef805 */
[----:B------:R-:W-:-:S02]  /*fe50*/  SHF.R.U32.HI R24, RZ, 0x8, R8 ;  /* 0x00000008ff187819 */ /* 0x000fc40000011608 */
[----:B------:R-:W-:Y:S02]  /*fe60*/  LOP3.LUT R0, R0, R181, RZ, 0x3c, !PT ;  /* 0x000000b500007212 */ /* 0x000fe400078e3cff */
[----:B------:R-:W-:Y:S02]  /*fe70*/  LOP3.LUT R5, R4, 0xffffe000, RZ, 0xc0, !PT ;  /* 0xffffe00004057812 */ /* 0x000fe400078ec0ff */
[----:B------:R-:W-:Y:S02]  /*fe80*/  PRMT R43, R20, 0x7604, R21 ;  /* 0x00007604142b7816 */ /* 0x000fe40000000015 */
[----:B------:R-:W-:Y:S02]  /*fe90*/  SHF.R.U32.HI R6, RZ, 0x8, R29 ;  /* 0x00000008ff067819 */ /* 0x000fe4000001161d */
[----:B------:R-:W-:Y:S02]  /*fea0*/  LOP3.LUT R25, R8, 0xff, RZ, 0xc0, !PT ;  /* 0x000000ff08197812 */ /* 0x000fe400078ec0ff */
[----:B------:R-:W-:-:S02]  /*feb0*/  LOP3.LUT R24, R24, 0xff, RZ, 0xc0, !PT ;  /* 0x000000ff18187812 */ /* 0x000fc400078ec0ff */
[----:B------:R-:W-:Y:S02]  /*fec0*/  IADD3 R21, R0, R182, R5 ;  /* 0x000000b600157210 */ /* 0x000fe40007ffe005 */
[----:B------:R-:W-:Y:S02]  /*fed0*/  SHF.R.U32.HI R0, RZ, 0x8, R9 ;  /* 0x00000008ff007819 */ /* 0x000fe40000011609 */
[----:B------:R-:W-:Y:S02]  /*fee0*/  LOP3.LUT R7, R29, 0xff, RZ, 0xc0, !PT ;  /* 0x000000ff1d077812 */ /* 0x000fe400078ec0ff */
[----:B------:R-:W-:Y:S02]  /*fef0*/  LOP3.LUT R6, R6, 0xff, RZ, 0xc0, !PT ;  /* 0x000000ff06067812 */ /* 0x000fe400078ec0ff */
[----:B------:R-:W-:Y:S02]  /*ff00*/  PRMT R45, R24, 0x7604, R25 ;  /* 0x00007604182d7816 */ /* 0x000fe40000000019 */
        /* <DEDUP_REMOVED lines=8> */
[----:B------:R-:W-:Y:S01]  /*ff90*/  PRMT R47, R0, 0x7604, R25 ;  /* 0x00007604002f7816 */ /* 0x000fe20000000019 */
[----:B------:R-:W-:Y:S01]  /*ffa0*/  IMAD.IADD R0, R16, 0x1, R21 ;  /* 0x0000000110007824 */ /* 0x000fe200078e0215 */
[----:B------:R-:W-:Y:S02]  /*ffb0*/  LOP3.LUT R20, R20, 0xff, RZ, 0xc0, !PT ;  /* 0x000000ff14147812 */ /* 0x000fe400078ec0ff */
[----:B------:R-:W-:Y:S02]  /*ffc0*/  LOP3.LUT R51, R11, 0xff, RZ, 0xc0, !PT ;  /* 0x000000ff0b337812 */ /* 0x000fe400078ec0ff */
[----:B------:R-:W-:Y:S02]  /*ffd0*/  LOP3.LUT R7, R30, 0xff, RZ, 0xc0, !PT ;  /* 0x000000ff1e077812 */ /* 0x000fe400078ec0ff */
[----:B------:R-:W-:-:S02]  /*ffe0*/  LOP3.LUT R6, R6, 0xff, RZ, 0xc0, !PT ;  /* 0x000000ff06067812 */ /* 0x000fc400078ec0ff */
[----:B------:R-:W-:Y:S02]  /*fff0*/  PRMT R49, R20, 0x7604, R27 ;  /* 0x0000760414317816 */ /* 0x000fe4000000001b */
[----:B------:R-:W-:Y:S02]  /*10000*/  PRMT R51, R24, 0x7604, R51 ;  /* 0x0000760418337816 */ /* 0x000fe40000000033 */
[----:B------:R-:W0:Y:S01]  /*10010*/  LDS.128 R24, [R0+0x10400] ;  /* 0x0104000000187984 */ /* 0x000e220000000c00 */
[----:B------:R-:W-:Y:S02]  /*10020*/  PRMT R41, R6, 0x7604, R7 ;  /* 0x0000760406297816 */ /* 0x000fe40000000007 */
[----:B------:R-:W-:Y:S02]  /*10030*/  SHF.R.U32.HI R20, RZ, 0x10, R28 ;  /* 0x00000010ff147819 */ /* 0x000fe4000001161c */
[----:B------:R-:W-:Y:S02]  /*10040*/  SHF.R.U32.HI R36, RZ, 0x10, R29 ;  /* 0x00000010ff247819 */ /* 0x000fe4000001161d */
[----:B------:R-:W-:-:S02]  /*10050*/  SHF.R.U32.HI R21, RZ, 0x10, R30 ;  /* 0x00000010ff157819 */ /* 0x000fc4000001161e */
[----:B------:R-:W-:Y:S02]  /*10060*/  SHF.R.U32.HI R40, RZ, 0x10, R31 ;  /* 0x00000010ff287819 */ /* 0x000fe4000001161f */
[----:B------:R-:W-:Y:S02]  /*10070*/  LOP3.LUT R20, R20, 0xff, RZ, 0xc0, !PT ;  /* 0x000000ff14147812 */ /* 0x000fe400078ec0ff */
[----:B------:R-:W-:Y:S02]  /*10080*/  LOP3.LUT R36, R36, 0xff, RZ, 0xc0, !PT ;  /* 0x000000ff24247812 */ /* 0x000fe400078ec0ff */
[----:B------:R-:W-:Y:S02]  /*10090*/  LOP3.LUT R38, R21, 0xff, RZ, 0xc0, !PT ;  /* 0x000000ff15267812 */ /* 0x000fe400078ec0ff */
[----:B------:R-:W-:Y:S02]  /*100a0*/  LOP3.LUT R40, R40, 0xff, RZ, 0xc0, !PT ;  /* 0x000000ff28287812 */ /* 0x000fe400078ec0ff */
[----:B------:R-:W-:-:S02]  /*100b0*/  PRMT R21, R20, 0x7054, R37 ;  /* 0x0000705414157816 */ /* 0x000fc40000000025 */
[----:B------:R-:W-:Y:S02]  /*100c0*/  PRMT R39, R36, 0x7054, R39 ;  /* 0x0000705424277816 */ /* 0x000fe40000000027 */
[----:B------:R-:W-:Y:S02]  /*100d0*/  SHF.R.U32.HI R20, RZ, 0x10, R8 ;  /* 0x00000010ff147819 */ /* 0x000fe40000011608 */
[----:B------:R-:W-:Y:S02]  /*100e0*/  SHF.R.U32.HI R36, RZ, 0x10, R9 ;  /* 0x00000010ff247819 */ /* 0x000fe40000011609 */
[----:B------:R-:W-:Y:S02]  /*100f0*/  PRMT R43, R40, 0x7054, R43 ;  /* 0x00007054282b7816 */ /* 0x000fe4000000002b */
[----:B------:R-:W-:Y:S02]  /*10100*/  SHF.R.U32.HI R37, RZ, 0x10, R10 ;  /* 0x00000010ff257819 */ /* 0x000fe4000001160a */
[----:B------:R-:W-:-:S02]  /*10110*/  SHF.R.U32.HI R40, RZ, 0x10, R11 ;  /* 0x00000010ff287819 */ /* 0x000fc4000001160b */
[----:B------:R-:W-:Y:S02]  /*10120*/  LOP3.LUT R20, R20, 0xff, RZ, 0xc0, !PT ;  /* 0x000000ff14147812 */ /* 0x000fe400078ec0ff */
[----:B------:R-:W-:Y:S02]  /*10130*/  LOP3.LUT R36, R36, 0xff, RZ, 0xc0, !PT ;  /* 0x000000ff24247812 */ /* 0x000fe400078ec0ff */
[----:B------:R-:W-:Y:S02]  /*10140*/  PRMT R41, R38, 0x7054, R41 ;  /* 0x0000705426297816 */ /* 0x000fe40000000029 */
[----:B------:R-:W-:Y:S02]  /*10150*/  LOP3.LUT R38, R37, 0xff, RZ, 0xc0, !PT ;  /* 0x000000ff25267812 */ /* 0x000fe400078ec0ff */
[----:B------:R-:W-:Y:S02]  /*10160*/  LOP3.LUT R40, R40, 0xff, RZ, 0xc0, !PT ;  /* 0x000000ff28287812 */ /* 0x000fe400078ec0ff */
[----:B------:R-:W-:-:S02]  /*10170*/  PRMT R37, R20, 0x7054, R45 ;  /* 0x0000705414257816 */ /* 0x000fc4000000002d */
[----:B------:R-:W-:Y:S02]  /*10180*/  PRMT R45, R36, 0x7054, R47 ;  /* 0x00007054242d7816 */ /* 0x000fe4000000002f */
[----:B------:R-:W-:Y:S02]  /*10190*/  PRMT R49, R38, 0x7054, R49 ;  /* 0x0000705426317816 */ /* 0x000fe40000000031 */
[----:B------:R-:W-:Y:S02]  /*101a0*/  PRMT R51, R40, 0x7054, R51 ;  /* 0x0000705428337816 */ /* 0x000fe40000000033 */
[----:B------:R-:W-:Y:S02]  /*101b0*/  LOP3.LUT R48, R45, 0xff000000, R9, 0xf8, !PT ;  /* 0xff0000002d307812 */ /* 0x000fe400078ef809 */
[----:B------:R-:W-:Y:S02]  /*101c0*/  LOP3.LUT R37, R37, 0xff000000, R8, 0xf8, !PT ;  /* 0xff00000025257812 */ /* 0x000fe400078ef808 */
[----:B------:R-:W-:-:S02]  /*101d0*/  LOP3.LUT R40, R39, 0xff000000, R29, 0xf8, !PT ;  /* 0xff00000027287812 */ /* 0x000fc400078ef81d */
[----:B------:R-:W-:Y:S02]  /*101e0*/  LOP3.LUT R8, R49, 0xff000000, R10, 0xf8, !PT ;  /* 0xff00000031087812 */ /* 0x000fe400078ef80a */
[----:B------:R-:W-:Y:S02]  /*101f0*/  LOP3.LUT R51, R51, 0xff000000, R11, 0xf8, !PT ;  /* 0xff00000033337812 */ /* 0x000fe400078ef80b */
[----:B------:R-:W-:Y:S02]  /*10200*/  F2FP.F16.E4M3.UNPACK_B R49, R48 ;  /* 0x00000030ff31723e */ /* 0x000fe400020006ff */
[----:B0-----:R-:W-:Y:S02]  /*10210*/  F2FP.F16.E4M3.UNPACK_B R11, R25 ;  /* 0x00000019ff0b723e */ /* 0x001fe400020006ff */
[----:B------:R-:W-:Y:S01]  /*10220*/  LOP3.LUT R20, R41, 0xff000000, R30, 0xf8, !PT ;  /* 0xff00000029147812 */ /* 0x000fe200078ef81e */
[--C-:B------:R-:W-:Y:S01]  /*10230*/  HADD2.F32 R50, -RZ, R49.reuse.H0_H0 ;  /* 0x20000031ff327230 */ /* 0x100fe20000004100 */
[----:B------:R-:W-:Y:S01]  /*10240*/  LOP3.LUT R21, R21, 0xff000000, R28, 0xf8, !PT ;  /* 0xff00000015157812 */ /* 0x000fe200078ef81c */
[----:B------:R-:W-:Y:S01]  /*10250*/  HADD2.F32 R49, -RZ, R49.H1_H1 ;  /* 0x30000031ff317230 */ /* 0x000fe20000004100 */
[----:B------:R-:W-:-:S02]  /*10260*/  F2FP.F16.E4M3.UNPACK_B R30, R40 ;  /* 0x00000028ff1e723e */ /* 0x000fc400020006ff */
[----:B------:R-:W-:Y:S02]  /*10270*/  LOP3.LUT R47, R43, 0xff000000, R31, 0xf8, !PT ;  /* 0xff0000002b2f7812 */ /* 0x000fe400078ef81f */
[-C--:B------:R-:W-:Y:S01]  /*10280*/  F2FP.F16.E4M3.UNPACK_B R36, R24.reuse ;  /* 0x00000018ff24723e */ /* 0x080fe200020006ff */
[--C-:B------:R-:W-:Y:S01]  /*10290*/  HADD2.F32 R46, -RZ, R30.reuse.H0_H0 ;  /* 0x2000001eff2e7230 */ /* 0x100fe20000004100 */
[----:B------:R-:W-:Y:S01]  /*102a0*/  F2FP.F16.E4M3.UNPACK_B R43, R24.H1 ;  /* 0x00000018ff2b723e */ /* 0x000fe200030006ff */
[----:B------:R-:W-:Y:S01]  /*102b0*/  HADD2.F32 R30, -RZ, R30.H1_H1 ;  /* 0x3000001eff1e7230 */ /* 0x000fe20000004100 */
[----:B------:R-:W-:Y:S02]  /*102c0*/  F2FP.F16.E4M3.UNPACK_B R29, R25.H1 ;  /* 0x00000019ff1d723e */ /* 0x000fe400030006ff */
[----:B------:R-:W-:Y:S02]  /*102d0*/  F2FP.F16.E4M3.UNPACK_B R48, R48.H1 ;  /* 0x00000030ff30723e */ /* 0x000fe400030006ff */
[----:B------:R-:W-:-:S02]  /*102e0*/  F2FP.F16.E4M3.UNPACK_B R40, R40.H1 ;  /* 0x00000028ff28723e */ /* 0x000fc400030006ff */
[-C--:B------:R-:W-:Y:S02]  /*102f0*/  F2FP.F16.E4M3.UNPACK_B R42, R27.reuse ;  /* 0x0000001bff2a723e */ /* 0x080fe400020006ff */
[----:B------:R-:W-:Y:S01]  /*10300*/  F2FP.F16.E4M3.UNPACK_B R45, R27.H1 ;  /* 0x0000001bff2d723e */ /* 0x000fe200030006ff */
[--C-:B------:R-:W-:Y:S02]  /*10310*/  HADD2.F32 R27, -RZ, R40.reuse.H0_H0 ;  /* 0x20000028ff1b7230 */ /* 0x100fe40000004100 */
[----:B------:R-:W-:Y:S01]  /*10320*/  HADD2.F32 R40, -RZ, R40.H1_H1 ;  /* 0x30000028ff287230 */ /* 0x000fe20000004100 */
        /* <DEDUP_REMOVED lines=9> */
[----:B------:R-:W-:Y:S01]  /*103c0*/  FMUL.FTZ R25, R5, R46 ;  /* 0x0000002e05197220 */ /* 0x000fe20000410000 */
[----:B------:R-:W-:Y:S02]  /*103d0*/  F2FP.F16.E4M3.UNPACK_B R39, R4.H1 ;  /* 0x00000004ff27723e */ /* 0x000fe400030006ff */
[C---:B------:R-:W-:Y:S01]  /*103e0*/  FFMA.FTZ R5, R9.reuse, R46, -R24 ;  /* 0x0000002e09057223 */ /* 0x040fe20000010818 */
[----:B------:R-:W-:Y:S02]  /*103f0*/  HADD2.F32 R24, -RZ, R10.H1_H1 ;  /* 0x3000000aff187230 */ /* 0x000fe40000004100 */
[----:B------:R-:W-:Y:S01]  /*10400*/  FFMA.FTZ R9, R9, R50, R25 ;  /* 0x0000003209097223 */ /* 0x000fe20000010019 */
[----:B------:R-:W-:Y:S02]  /*10410*/  HADD2.F32 R46, -RZ, R48.H0_H0 ;  /* 0x20000030ff2e7230 */ /* 0x000fe40000004100 */
[----:B------:R-:W-:Y:S01]  /*10420*/  FMUL.FTZ R53, R11, R49 ;  /* 0x000000310b357220 */ /* 0x000fe20000410000 */
[----:B------:R-:W-:-:S02]  /*10430*/  HADD2.F32 R10, -RZ, R29.H0_H0 ;  /* 0x2000001dff0a7230 */ /* 0x000fc40000004100 */
[----:B------:R-:W-:Y:S01]  /*10440*/  FMUL.FTZ R50, R11, R30 ;  /* 0x0000001e0b327220 */ /* 0x000fe20000410000 */
[--C-:B------:R-:W-:Y:S01]  /*10450*/  HADD2.F32 R25, -RZ, R28.reuse.H0_H0 ;  /* 0x2000001cff197230 */ /* 0x100fe20000004100 */
[----:B------:R-:W-:Y:S01]  /*10460*/  F2FP.F16.E4M3.UNPACK_B R31, R4 ;  /* 0x00000004ff1f723e */ /* 0x000fe200020006ff */
[----:B------:R-:W-:Y:S02]  /*10470*/  HADD2.F32 R29, -RZ, R29.H1_H1 ;  /* 0x3000001dff1d7230 */ /* 0x000fe40000004100 */
[C---:B------:R-:W-:Y:S01]  /*10480*/  FMUL.FTZ R52, R10.reuse, R46 ;  /* 0x0000002e0a347220 */ /* 0x040fe20000410000 */
[----:B------:R-:W-:Y:S01]  /*10490*/  FMUL.FTZ R55, R10, R27 ;  /* 0x0000001b0a377220 */ /* 0x000fe20000410000 */
[C---:B------:R-:W-:Y:S01]  /*104a0*/  FFMA.FTZ R10, R24.reuse, R30, -R53 ;  /* 0x0000001e180a7223 */ /* 0x040fe20000010835 */
[----:B------:R-:W-:Y:S01]  /*104b0*/  FFMA.FTZ R24, R24, R49, R50 ;  /* 0x0000003118187223 */ /* 0x000fe20000010032 */
[----:B------:R-:W-:Y:S01]  /*104c0*/  F2FP.F16.E4M3.UNPACK_B R50, R51 ;  /* 0x00000033ff32723e */ /* 0x000fe200020006ff */
[C---:B------:R-:W-:Y:S01]  /*104d0*/  FFMA.FTZ R11, R25.reuse, R27, -R52 ;  /* 0x0000001b190b7223 */ /* 0x040fe20000010834 */
[----:B------:R-:W-:Y:S01]  /*104e0*/  FFMA.FTZ R25, R25, R46, R55 ;  /* 0x0000002e19197223 */ /* 0x000fe20000010037 */
[----:B------:R-:W-:Y:S01]  /*104f0*/  F2FP.F16.E4M3.UNPACK_B R46, R47 ;  /* 0x0000002fff2e723e */ /* 0x000fe200020006ff */
[----:B------:R-:W-:-:S02]  /*10500*/  HADD2.F32 R30, -RZ, R28.H1_H1 ;  /* 0x3000001cff1e7230 */ /* 0x000fc40000004100 */
[C---:B------:R-:W-:Y:S01]  /*10510*/  FMUL.FTZ R54, R29.reuse, R40 ;  /* 0x000000281d367220 */ /* 0x040fe20000410000 */
[----:B------:R-:W-:Y:S01]  /*10520*/  HADD2.F32 R49, -RZ, R48.H1_H1 ;  /* 0x30000030ff317230 */ /* 0x000fe20000004100 */
[----:B------:R-:W-:Y:S01]  /*10530*/  F2FP.F16.E4M3.UNPACK_B R47, R47.H1 ;  /* 0x0000002fff2f723e */ /* 0x000fe200030006ff */
[----:B------:R-:W-:Y:S01]  /*10540*/  HADD2.F32 R52, -RZ, R50.H0_H0 ;  /* 0x20000032ff347230 */ /* 0x000fe20000004100 */
[-C--:B------:R-:W-:Y:S01]  /*10550*/  F2FP.F16.E4M3.UNPACK_B R4, R6.reuse ;  /* 0x00000006ff04723e */ /* 0x080fe200020006ff */
[----:B------:R-:W-:Y:S02]  /*10560*/  HADD2.F32 R28, -RZ, R42.H0_H0 ;  /* 0x2000002aff1c7230 */ /* 0x000fe40000004100 */
[----:B------:R-:W-:Y:S01]  /*10570*/  FMUL.FTZ R53, R29, R49 ;  /* 0x000000311d357220 */ /* 0x000fe20000410000 */
[----:B------:R-:W-:Y:S01]  /*10580*/  HADD2.F32 R48, -RZ, R46.H0_H0 ;  /* 0x2000002eff307230 */ /* 0x000fe20000004100 */
[----:B------:R-:W-:Y:S01]  /*10590*/  F2FP.F16.E4M3.UNPACK_B R7, R6.H1 ;  /* 0x00000006ff07723e */ /* 0x000fe200030006ff */
[----:B------:R-:W-:-:S02]  /*105a0*/  HADD2.F32 R27, -RZ, R38.H0_H0 ;  /* 0x20000026ff1b7230 */ /* 0x000fc40000004100 */
[C---:B------:R-:W-:Y:S01]  /*105b0*/  FMUL.FTZ R56, R28.reuse, R52 ;  /* 0x000000341c387220 */ /* 0x040fe20000410000 */
[----:B------:R-:W-:Y:S01]  /*105c0*/  F2FP.F16.E4M3.UNPACK_B R6, R26 ;  /* 0x0000001aff06723e */ /* 0x000fe200020006ff */
[----:B------:R-:W-:Y:S01]  /*105d0*/  FMUL.FTZ R55, R28, R48 ;  /* 0x000000301c377220 */ /* 0x000fe20000410000 */
[C---:B------:R-:W-:Y:S01]  /*105e0*/  FFMA.FTZ R28, R30.reuse, R40, -R53 ;  /* 0x000000281e1c7223 */ /* 0x040fe20000010835 */
[C---:B------:R-:W-:Y:S01]  /*105f0*/  FFMA.FTZ R29, R27.reuse, R48, -R56 ;  /* 0x000000301b1d7223 */ /* 0x040fe20000010838 */
[----:B------:R-:W-:Y:S01]  /*10600*/  F2FP.F16.E4M3.UNPACK_B R48, R51.H1 ;  /* 0x00000033ff30723e */ /* 0x000fe200030006ff */
[----:B------:R-:W-:Y:S02]  /*10610*/  HADD2.F32 R40, -RZ, R38.H1_H1 ;  /* 0x30000026ff287230 */ /* 0x000fe40000004100 */
[----:B------:R-:W-:Y:S01]  /*10620*/  FFMA.FTZ R30, R30, R49, R54 ;  /* 0x000000311e1e7223 */ /* 0x000fe20000010036 */
[----:B------:R-:W-:Y:S02]  /*10630*/  HADD2.F32 R53, -RZ, R50.H1_H1 ;  /* 0x30000032ff357230 */ /* 0x000fe40000004100 */
[----:B------:R-:W-:Y:S01]  /*10640*/  FFMA.FTZ R27, R27, R52, R55 ;  /* 0x000000341b1b7223 */ /* 0x000fe20000010037 */
[----:B------:R-:W-:Y:S01]  /*10650*/  HADD2.F32 R38, -RZ, R42.H1_H1 ;  /* 0x3000002aff267230 */ /* 0x000fe20000004100 */
[----:B------:R-:W-:Y:S01]  /*10660*/  F2FP.F16.E4M3.UNPACK_B R26, R26.H1 ;  /* 0x0000001aff1a723e */ /* 0x000fe200030006ff */
[----:B------:R-:W-:Y:S01]  /*10670*/  HADD2.F32 R49, -RZ, R46.H1_H1 ;  /* 0x3000002eff317230 */ /* 0x000fe20000004100 */
[----:B------:R-:W-:Y:S01]  /*10680*/  F2FP.SATFINITE.E4M3.F32.PACK_AB_MERGE_C R11, R28, R11, RZ ;  /* 0x0000000b1c0b723e */ /* 0x000fe200048070ff */
[----:B------:R-:W-:-:S02]  /*10690*/  HADD2.F32 R55, -RZ, R48.H0_H0 ;  /* 0x20000030ff377230 */ /* 0x000fc40000004100 */
[C---:B------:R-:W-:Y:S01]  /*106a0*/  FMUL.FTZ R57, R38.reuse, R53 ;  /* 0x0000003526397220 */ /* 0x040fe20000410000 */
[----:B------:R-:W-:Y:S02]  /*106b0*/  HADD2.F32 R46, -RZ, R45.H0_H0 ;  /* 0x2000002dff2e7230 */ /* 0x000fe40000004100 */
[-C--:B------:R-:W-:Y:S01]  /*106c0*/  FMUL.FTZ R50, R38, R49.reuse ;  /* 0x0000003126327220 */ /* 0x080fe20000410000 */
[----:B------:R-:W-:Y:S02]  /*106d0*/  HADD2.F32 R51, -RZ, R47.H0_H0 ;  /* 0x2000002fff337230 */ /* 0x000fe40000004100 */
[----:B------:R-:W-:Y:S01]  /*106e0*/  FFMA.FTZ R38, R40, R49, -R57 ;  /* 0x0000003128267223 */ /* 0x000fe20000010839 */
[----:B------:R-:W-:Y:S02]  /*106f0*/  HADD2.F32 R42, -RZ, R41.H0_H0 ;  /* 0x20000029ff2a7230 */ /* 0x000fe40000004100 */
[----:B------:R-:W-:Y:S01]  /*10700*/  FMUL.FTZ R59, R46, R55 ;  /* 0x000000372e3b7220 */ /* 0x000fe20000410000 */
[----:B------:R-:W-:Y:S01]  /*10710*/  FFMA.FTZ R40, R40, R53, R50 ;  /* 0x0000003528287223 */ /* 0x000fe20000010032 */
[----:B------:R-:W-:Y:S01]  /*10720*/  FMUL.FTZ R46, R46, R51 ;  /* 0x000000332e2e7220 */ /* 0x000fe20000410000 */
[----:B------:R-:W-:Y:S01]  /*10730*/  HADD2.F32 R49, -RZ, R47.H1_H1 ;  /* 0x3000002fff317230 */ /* 0x000fe20000004100 */
[----:B------:R-:W-:Y:S01]  /*10740*/  F2FP.F16.E4M3.UNPACK_B R50, R37.H1 ;  /* 0x00000025ff32723e */ /* 0x000fe200030006ff */
[C---:B------:R-:W-:Y:S01]  /*10750*/  FFMA.FTZ R59, R42.reuse, R51, -R59 ;  /* 0x000000332a3b7223 */ /* 0x040fe2000001083b */
[----:B------:R-:W-:Y:S01]  /*10760*/  F2FP.F16.E4M3.UNPACK_B R47, R21.H1 ;  /* 0x00000015ff2f723e */ /* 0x000fe200030006ff */
[----:B------:R-:W-:Y:S01]  /*10770*/  FFMA.FTZ R55, R42, R55, R46 ;  /* 0x000000372a377223 */ /* 0x000fe2000001002e */
[----:B------:R-:W-:Y:S01]  /*10780*/  HADD2.F32 R51, -RZ, R48.H1_H1 ;  /* 0x30000030ff337230 */ /* 0x000fe20000004100 */
[----:B------:R-:W-:Y:S01]  /*10790*/  F2FP.SATFINITE.E4M3.F32.PACK_AB_MERGE_C R25, R30, R25, RZ ;  /* 0x000000191e19723e */ /* 0x000fe200048070ff */
[----:B------:R-:W-:Y:S01]  /*107a0*/  HADD2.F32 R46, -RZ, R45.H1_H1 ;  /* 0x3000002dff2e7230 */ /* 0x000fe20000004100 */
[----:B------:R-:W-:Y:S01]  /*107b0*/  F2FP.SATFINITE.E4M3.F32.PACK_AB_MERGE_C R5, R10, R5, R11 ;  /* 0x000000050a05723e */ /* 0x000fe2000480700b */
[----:B------:R-:W-:Y:S01]  /*107c0*/  HADD2.F32 R52, -RZ, R50.H0_H0 ;  /* 0x20000032ff347230 */ /* 0x000fe20000004100 */
[----:B------:R-:W-:Y:S01]  /*107d0*/  F2FP.SATFINITE.E4M3.F32.PACK_AB_MERGE_C R9, R24, R9, R25 ;  /* 0x000000091809723e */ /* 0x000fe20004807019 */
[----:B------:R-:W-:-:S02]  /*107e0*/  HADD2.F32 R45, -RZ, R43.H0_H0 ;  /* 0x2000002bff2d7230 */ /* 0x000fc40000004100 */
[C---:B------:R-:W-:Y:S01]  /*107f0*/  FMUL.FTZ R53, R46.reuse, R51 ;  /* 0x000000332e357220 */ /* 0x040fe20000410000 */
[----:B------:R-:W-:Y:S02]  /*10800*/  HADD2.F32 R48, -RZ, R47.H0_H0 ;  /* 0x2000002fff307230 */ /* 0x000fe40000004100 */
[----:B------:R-:W-:Y:S01]  /*10810*/  FMUL.FTZ R54, R46, R49 ;  /* 0x000000312e367220 */ /* 0x000fe20000410000 */
[----:B------:R-:W-:Y:S02]  /*10820*/  HADD2.F32 R42, -RZ, R41.H1_H1 ;  /* 0x30000029ff2a7230 */ /* 0x000fe40000004100 */
[C---:B------:R-:W-:Y:S01]  /*10830*/  FMUL.FTZ R46, R45.reuse, R52 ;  /* 0x000000342d2e7220 */ /* 0x040fe20000410000 */
[----:B------:R-:W-:Y:S02]  /*10840*/  HADD2.F32 R41, -RZ, R39.H0_H0 ;  /* 0x20000027ff297230 */ /* 0x000fe40000004100 */
[----:B------:R-:W-:Y:S01]  /*10850*/  FMUL.FTZ R45, R45, R48 ;  /* 0x000000302d2d7220 */ /* 0x000fe20000410000 */
[----:B------:R-:W-:-:S02]  /*10860*/  HADD2.F32 R50, -RZ, R50.H1_H1 ;  /* 0x30000032ff327230 */ /* 0x000fc40000004100 */
[C---:B------:R-:W-:Y:S01]  /*10870*/  FFMA.FTZ R56, R42.reuse, R49, -R53 ;  /* 0x000000312a387223 */ /* 0x040fe20000010835 */
[----:B------:R-:W-:Y:S02]  /*10880*/  HADD2.F32 R43, -RZ, R43.H1_H1 ;  /* 0x3000002bff2b7230 */ /* 0x000fe40000004100 */
[----:B------:R-:W-:Y:S01]  /*10890*/  FFMA.FTZ R58, R42, R51, R54 ;  /* 0x000000332a3a7223 */ /* 0x000fe20000010036 */
[C---:B------:R-:W-:Y:S01]  /*108a0*/  FFMA.FTZ R52, R41.reuse, R52, R45 ;  /* 0x0000003429347223 */ /* 0x040fe2000001002d */
[----:B------:R-:W-:Y:S01]  /*108b0*/  FFMA.FTZ R49, R41, R48, -R46 ;  /* 0x0000003029317223 */ /* 0x000fe2000001082e */
[----:B------:R-:W-:Y:S01]  /*108c0*/  HADD2.F32 R42, -RZ, R47.H1_H1 ;  /* 0x3000002fff2a7230 */ /* 0x000fe20000004100 */
[----:B------:R-:W-:Y:S01]  /*108d0*/  F2FP.F16.E4M3.UNPACK_B R45, R37 ;  /* 0x00000025ff2d723e */ /* 0x000fe200020006ff */
[----:B------:R-:W-:Y:S01]  /*108e0*/  HADD2.F32 R39, -RZ, R39.H1_H1 ;  /* 0x30000027ff277230 */ /* 0x000fe20000004100 */
[----:B------:R-:W-:Y:S01]  /*108f0*/  F2FP.F16.E4M3.UNPACK_B R41, R21 ;  /* 0x00000015ff29723e */ /* 0x000fe200020006ff */
[C---:B------:R-:W-:Y:S01]  /*10900*/  FMUL.FTZ R48, R43.reuse, R50 ;  /* 0x000000322b307220 */ /* 0x040fe20000410000 */
[----:B------:R-:W-:Y:S01]  /*10910*/  FMUL.FTZ R43, R43, R42 ;  /* 0x0000002a2b2b7220 */ /* 0x000fe20000410000 */
[----:B------:R-:W-:Y:S01]  /*10920*/  HADD2.F32 R46, -RZ, R45.H0_H0 ;  /* 0x2000002dff2e7230 */ /* 0x000fe20000004100 */
[----:B------:R-:W-:Y:S01]  /*10930*/  F2FP.SATFINITE.E4M3.F32.PACK_AB_MERGE_C R55, R58, R55, RZ ;  /* 0x000000373a37723e */ /* 0x000fe200048070ff */
        /* <DEDUP_REMOVED lines=10> */
[----:B------:R-:W-:Y:S01]  /*109e0*/  HADD2.F32 R41, -RZ, R41.H1_H1 ;  /* 0x30000029ff297230 */ /* 0x000fe20000004100 */
[----:B------:R-:W-:Y:S01]  /*109f0*/  F2FP.F16.E4M3.UNPACK_B R39, R8.H1 ;  /* 0x00000008ff27723e */ /* 0x000fe200030006ff */
[----:B------:R-:W-:Y:S02]  /*10a00*/  HADD2.F32 R31, -RZ, R31.H1_H1 ;  /* 0x3000001fff1f7230 */ /* 0x000fe40000004100 */
[C---:B------:R-:W-:Y:S01]  /*10a10*/  FMUL.FTZ R42, R36.reuse, R45 ;  /* 0x0000002d242a7220 */ /* 0x040fe20000410000 */
[----:B------:R-:W-:Y:S01]  /*10a20*/  FFMA.FTZ R50, R21, R46, R50 ;  /* 0x0000002e15327223 */ /* 0x000fe20000010032 */
[-C--:B------:R-:W-:Y:S01]  /*10a30*/  F2FP.F16.E4M3.UNPACK_B R21, R20.reuse.H1 ;  /* 0x00000014ff15723e */ /* 0x080fe200030006ff */
[-C--:B------:R-:W-:Y:S01]  /*10a40*/  FMUL.FTZ R46, R36, R41.reuse ;  /* 0x00000029242e7220 */ /* 0x080fe20000410000 */
[----:B------:R-:W-:Y:S01]  /*10a50*/  FFMA.FTZ R43, R31, R41, -R42 ;  /* 0x000000291f2b7223 */ /* 0x000fe2000001082a */
[----:B------:R-:W-:Y:S01]  /*10a60*/  HADD2.F32 R41, -RZ, R39.H0_H0 ;  /* 0x20000027ff297230 */ /* 0x000fe20000004100 */
[----:B------:R-:W-:Y:S01]  /*10a70*/  F2FP.F16.E4M3.UNPACK_B R20, R20 ;  /* 0x00000014ff14723e */ /* 0x000fe200020006ff */
        /* <DEDUP_REMOVED lines=9> */
[----:B------:R-:W-:Y:S01]  /*10b10*/  F2FP.SATFINITE.E4M3.F32.PACK_AB_MERGE_C R11, R40, R27, R55 ;  /* 0x0000001b280b723e */ /* 0x000fe20004807037 */
[----:B------:R-:W-:-:S02]  /*10b20*/  HADD2.F32 R21, -RZ, R7.H0_H0 ;  /* 0x20000007ff157230 */ /* 0x000fc40000004100 */
[C---:B------:R-:W-:Y:S01]  /*10b30*/  FMUL.FTZ R46, R26.reuse, R39 ;  /* 0x000000271a2e7220 */ /* 0x040fe20000410000 */
[----:B------:R-:W-:Y:S02]  /*10b40*/  HADD2.F32 R7, -RZ, R7.H1_H1 ;  /* 0x30000007ff077230 */ /* 0x000fe40000004100 */
[----:B------:R-:W-:Y:S01]  /*10b50*/  FMUL.FTZ R26, R26, R37 ;  /* 0x000000251a1a7220 */ /* 0x000fe20000410000 */
[C---:B------:R-:W-:Y:S01]  /*10b60*/  FFMA.FTZ R42, R21.reuse, R31, -R42 ;  /* 0x0000001f152a7223 */ /* 0x040fe2000001082a */
[----:B------:R-:W-:Y:S01]  /*10b70*/  FFMA.FTZ R36, R21, R41, R36 ;  /* 0x0000002915247223 */ /* 0x000fe20000010024 */
[C---:B------:R-:W-:Y:S01]  /*10b80*/  FFMA.FTZ R51, R7.reuse, R37, -R46 ;  /* 0x0000002507337223 */ /* 0x040fe2000001082e */
[----:B------:R-:W-:Y:S01]  /*10b90*/  FFMA.FTZ R53, R7, R39, R26 ;  /* 0x0000002707357223 */ /* 0x000fe2000001001a */
[--C-:B------:R-:W-:Y:S02]  /*10ba0*/  HADD2.F32 R21, -RZ, R20.reuse.H0_H0 ;  /* 0x20000014ff157230 */ /* 0x100fe40000004100 */
[----:B------:R-:W-:Y:S01]  /*10bb0*/  HADD2.F32 R31, -RZ, R20.H1_H1 ;  /* 0x30000014ff1f7230 */ /* 0x000fe20000004100 */
[----:B------:R-:W-:Y:S01]  /*10bc0*/  F2FP.SATFINITE.E4M3.F32.PACK_AB_MERGE_C R42, R51, R42, RZ ;  /* 0x0000002a332a723e */ /* 0x000fe200048070ff */
[----:B------:R-:W-:Y:S01]  /*10bd0*/  HADD2.F32 R20, -RZ, R8.H0_H0 ;  /* 0x20000008ff147230 */ /* 0x000fe20000004100 */
[----:B------:R-:W-:Y:S01]  /*10be0*/  F2FP.SATFINITE.E4M3.F32.PACK_AB_MERGE_C R36, R53, R36, RZ ;  /* 0x000000243524723e */ /* 0x000fe200048070ff */
[----:B------:R-:W-:-:S02]  /*10bf0*/  HADD2.F32 R7, -RZ, R6.H0_H0 ;  /* 0x20000006ff077230 */ /* 0x000fc40000004100 */
[----:B------:R-:W-:Y:S02]  /*10c00*/  HADD2.F32 R37, -RZ, R8.H1_H1 ;  /* 0x30000008ff257230 */ /* 0x000fe40000004100 */
[----:B------:R-:W-:Y:S02]  /*10c10*/  HADD2.F32 R8, -RZ, R6.H1_H1 ;  /* 0x30000006ff087230 */ /* 0x000fe40000004100 */
[CC--:B------:R-:W-:Y:S01]  /*10c20*/  FMUL.FTZ R39, R7.reuse, R20.reuse ;  /* 0x0000001407277220 */ /* 0x0c0fe20000410000 */
[--C-:B------:R-:W-:Y:S02]  /*10c30*/  HADD2.F32 R6, -RZ, R4.reuse.H0_H0 ;  /* 0x20000004ff067230 */ /* 0x100fe40000004100 */
[----:B------:R-:W-:Y:S01]  /*10c40*/  FMUL.FTZ R7, R7, R21 ;  /* 0x0000001507077220 */ /* 0x000fe20000410000 */
[----:B------:R-:W-:Y:S02]  /*10c50*/  HADD2.F32 R4, -RZ, R4.H1_H1 ;  /* 0x30000004ff047230 */ /* 0x000fe40000004100 */
[C---:B------:R-:W-:Y:S01]  /*10c60*/  FMUL.FTZ R41, R8.reuse, R37 ;  /* 0x0000002508297220 */ /* 0x040fe20000410000 */
[----:B------:R-:W-:Y:S01]  /*10c70*/  FMUL.FTZ R8, R8, R31 ;  /* 0x0000001f08087220 */ /* 0x000fe20000410000 */
        /* <DEDUP_REMOVED lines=14> */
.L_x_1709:
[----:B------:R-:W-:Y:S05]  /*10d60*/  BSYNC B1 ;  /* 0x0000000000017941 */ /* 0x000fea0003800000 */
.L_x_1708:
[----:B------:R-:W-:Y:S05]  /*10d70*/  @P2 BRA `(.L_x_1690) ;  /* 0x0000000c00dc2947 */ /* 0x000fea0003800000 */
[----:B-1----:R-:W4:Y:S01]  /*10d80*/  LDL R49, [R1+0x40] ;  /* 0x0000400001317983 */ /* 0x002f220000100800 */
[----:B--23-5:R-:W-:Y:S02]  /*10d90*/  SHF.R.U32.HI R4, RZ, 0x8, R32 ;  /* 0x00000008ff047819 */ /* 0x02cfe40000011620 */
[----:B------:R-:W-:Y:S02]  /*10da0*/  LOP3.LUT R0, R32, 0xff, RZ, 0xc0, !PT ;  /* 0x000000ff20007812 */ /* 0x000fe400078ec0ff */
[----:B------:R-:W-:Y:S02]  /*10db0*/  SHF.R.U32.HI R8, RZ, 0x8, R34 ;  /* 0x00000008ff087819 */ /* 0x000fe40000011622 */
[----:B------:R-:W-:Y:S02]  /*10dc0*/  LOP3.LUT R5, R4, 0xff, RZ, 0xc0, !PT ;  /* 0x000000ff04057812 */ /* 0x000fe400078ec0ff */
[----:B------:R-:W-:Y:S02]  /*10dd0*/  LEA.HI R3, R3, R179, RZ, 0x1c ;  /* 0x000000b303037211 */ /* 0x000fe400078fe0ff */
[----:B------:R-:W-:-:S02]  /*10de0*/  LOP3.LUT R4, R34, 0xff, RZ, 0xc0, !PT ;  /* 0x000000ff22047812 */ /* 0x000fc400078ec0ff */
[----:B------:R-:W-:Y:S02]  /*10df0*/  LOP3.LUT R9, R8, 0xff, RZ, 0xc0, !PT ;  /* 0x000000ff08097812 */ /* 0x000fe400078ec0ff */
[----:B0-----:R-:W-:Y:S02]  /*10e00*/  PRMT R21, R5, 0x7604, R0 ;  /* 0x0000760405157816 */ /* 0x001fe40000000000 */
[----:B------:R-:W-:Y:S02]  /*10e10*/  SHF.R.S32.HI R0, RZ, 0x1f, R3 ;  /* 0x0000001fff007819 */ /* 0x000fe40000011403 */
[----:B------:R-:W-:Y:S02]  /*10e20*/  PRMT R25, R9, 0x7604, R4 ;  /* 0x0000760409197816 */ /* 0x000fe40000000004 */
[----:B------:R-:W-:Y:S01]  /*10e30*/  LEA.HI R4, R0, R3, RZ, 0x2 ;  /* 0x0000000300047211 */ /* 0x000fe200078f10ff */
[----:B------:R-:W-:Y:S01]  /*10e40*/  IMAD.SHL.U32 R3, R3, 0x10, RZ ;  /* 0x0000001003037824 */ /* 0x000fe200078e00ff */
[----:B------:R-:W-:-:S02]  /*10e50*/  SHF.R.U32.HI R7, RZ, 0x8, R33 ;  /* 0x00000008ff077819 */ /* 0x000fc40000011621 */
[----:B------:R-:W-:Y:S02]  /*10e60*/  SHF.L.U32 R4, R4, 0xb, RZ ;  /* 0x0000000b04047819 */ /* 0x000fe400000006ff */
[----:B------:R-:W-:Y:S02]  /*10e70*/  LOP3.LUT R0, R180, 0x30, R3, 0xf8, !PT ;  /* 0x00000030b4007812 */ /* 0x000fe400078ef803 */
[----:B------:R-:W-:Y:S02]  /*10e80*/  LOP3.LUT R6, R33, 0xff, RZ, 0xc0, !PT ;  /* 0x000000ff21067812 */ /* 0x000fe400078ec0ff */
[----:B------:R-:W-:Y:S02]  /*10e90*/  LOP3.LUT R7, R7, 0xff, RZ, 0xc0, !PT ;  /* 0x000000ff07077812 */ /* 0x000fe400078ec0ff */
[----:B------:R-:W-:Y:S02]  /*10ea0*/  SHF.R.U32.HI R8, RZ, 0x8, R12 ;  /* 0x00000008ff087819 */ /* 0x000fe4000001160c */
[----:B------:R-:W-:-:S02]  /*10eb0*/  LOP3.LUT R0, R0, R181, RZ, 0x3c, !PT ;  /* 0x000000b500007212 */ /* 0x000fc400078e3cff */
[----:B------:R-:W-:Y:S02]  /*10ec0*/  LOP3.LUT R3, R4, 0xffffe000, RZ, 0xc0, !PT ;  /* 0xffffe00004037812 */ /* 0x000fe400078ec0ff */
[----:B------:R-:W-:Y:S02]  /*10ed0*/  PRMT R20, R7, 0x7604, R6 ;  /* 0x0000760407147816 */ /* 0x000fe40000000006 */
[----:B------:R-:W-:Y:S02]  /*10ee0*/  LOP3.LUT R7, R12, 0xff, RZ, 0xc0, !PT ;  /* 0x000000ff0c077812 */ /* 0x000fe400078ec0ff */
[----:B------:R-:W-:Y:S02]  /*10ef0*/  LOP3.LUT R8, R8, 0xff, RZ, 0xc0, !PT ;  /* 0x000000ff08087812 */ /* 0x000fe400078ec0ff */
[----:B------:R-:W-:Y:S02]  /*10f00*/  IADD3 R3, R0, R182, R3 ;  /* 0x000000b600037210 */ /* 0x000fe40007ffe003 */
[----:B------:R-:W-:-:S02]  /*10f10*/  PRMT R29, R8, 0x7604, R7 ;  /* 0x00007604081d7816 */ /* 0x000fc40000000007 */
[----:B------:R-:W-:Y:S01]  /*10f20*/  SHF.R.U32.HI R6, RZ, 0x8, R35 ;  /* 0x00000008ff067819 */ /* 0x000fe20000011623 */
[----:B------:R-:W-:Y:S01]  /*10f30*/  IMAD.IADD R0, R16, 0x1, R3 ;  /* 0x0000000110007824 */ /* 0x000fe200078e0203 */
[----:B------:R-:W-:Y:S02]  /*10f40*/  SHF.R.U32.HI R8, RZ, 0x8, R13 ;  /* 0x00000008ff087819 */ /* 0x000fe4000001160d */
[----:B------:R-:W-:Y:S02]  /*10f50*/  LOP3.LUT R5, R35, 0xff, RZ, 0xc0, !PT ;  /* 0x000000ff23057812 */ /* 0x000fe400078ec0ff */
[----:B------:R-:W-:Y:S02]  /*10f60*/  LOP3.LUT R6, R6, 0xff, RZ, 0xc0, !PT ;  /* 0x000000ff06067812 */ /* 0x000fe400078ec0ff */
[----:B------:R-:W-:Y:S02]  /*10f70*/  LOP3.LUT R3, R8, 0xff, RZ, 0xc0, !PT ;  /* 0x000000ff08037812 */ /* 0x000fe400078ec0ff */
[----:B------:R-:W0:Y:S01]  /*10f80*/  LDS.128 R8, [R0+0x10400] ;  /* 0x0104000000087984 */ /* 0x000e220000000c00 */
[----:B------:R-:W-:-:S02]  /*10f90*/  PRMT R24, R6, 0x7604, R5 ;  /* 0x0000760406187816 */ /* 0x000fc40000000005 */
[----:B------:R-:W-:Y:S02]  /*10fa0*/  SHF.R.U32.HI R31, RZ, 0x8, R15 ;  /* 0x00000008ff1f7819 */ /* 0x000fe4000001160f */
[----:B------:R-:W-:Y:S02]  /*10fb0*/  LOP3.LUT R30, R15, 0xff, RZ, 0xc0, !PT ;  /* 0x000000ff0f1e7812 */ /* 0x000fe400078ec0ff */
[----:B------:R-:W-:Y:S02]  /*10fc0*/  LOP3.LUT R31, R31, 0xff, RZ, 0xc0, !PT ;  /* 0x000000ff1f1f7812 */ /* 0x000fe400078ec0ff */
[----:B------:R-:W-:Y:S02]  /*10fd0*/  LOP3.LUT R26, R13, 0xff, RZ, 0xc0, !PT ;  /* 0x000000ff0d1a7812 */ /* 0x000fe400078ec0ff */
[----:B------:R-:W-:Y:S02]  /*10fe0*/  SHF.R.U32.HI R28, RZ, 0x8, R14 ;  /* 0x00000008ff1c7819 */ /* 0x000fe4000001160e */
[----:B------:R-:W-:-:S02]  /*10ff0*/  PRMT R30, R31, 0x7604, R30 ;  /* 0x000076041f1e7816 */ /* 0x000fc4000000001e */
[----:B------:R-:W-:Y:S02]  /*11000*/  PRMT R26, R3, 0x7604, R26 ;  /* 0x00007604031a7816 */ /* 0x000fe4000000001a */
[----:B------:R-:W-:Y:S02]  /*11010*/  SHF.R.U32.HI R31, RZ, 0x10, R13 ;  /* 0x00000010ff1f7819 */ /* 0x000fe4000001160d */
[----:B------:R-:W-:Y:S02]  /*11020*/  SHF.R.U32.HI R3, RZ, 0x10, R33 ;  /* 0x00000010ff037819 */ /* 0x000fe40000011621 */
[----:B------:R-:W-:Y:S01]  /*11030*/  LOP3.LUT R27, R14, 0xff, RZ, 0xc0, !PT ;  /* 0x000000ff0e1b7812 */ /* 0x000fe200078ec0ff */
[----:B------:R-:W-:Y:S01]  /*11040*/  IMAD.U32 R31, R31, 0x10000, RZ ;  /* 0x000100001f1f7824 */ /* 0x000fe200078e00ff */
[----:B------:R-:W-:Y:S01]  /*11050*/  LOP3.LUT R28, R28, 0xff, RZ, 0xc0, !PT ;  /* 0x000000ff1c1c7812 */ /* 0x000fe200078ec0ff */
[----:B------:R-:W-:Y:S01]  /*11060*/  IMAD.U32 R3, R3, 0x10000, RZ ;  /* 0x0001000003037824 */ /* 0x000fe200078e00ff */
[----:B------:R-:W-:-:S02]  /*11070*/  SHF.R.U32.HI R39, RZ, 0x10, R15 ;  /* 0x00000010ff277819 */ /* 0x000fc4000001160f */
[----:B------:R-:W-:Y:S02]  /*11080*/  PRMT R37, R28, 0x7604, R27 ;  /* 0x000076041c257816 */ /* 0x000fe4000000001b */
[----:B------:R-:W-:Y:S01]  /*11090*/  SHF.R.U32.HI R27, RZ, 0x10, R35 ;  /* 0x00000010ff1b7819 */ /* 0x000fe20000011623 */
[----:B------:R-:W-:Y:S01]  /*110a0*/  IMAD.U32 R39, R39, 0x10000, RZ ;  /* 0x0001000027277824 */ /* 0x000fe200078e00ff */
[----:B------:R-:W-:Y:S02]  /*110b0*/  LOP3.LUT R31, R26, 0xff0000, R31, 0xf8, !PT ;  /* 0x00ff00001a1f7812 */ /* 0x000fe400078ef81f */
[----:B------:R-:W-:Y:S01]  /*110c0*/  LOP3.LUT R3, R20, 0xff0000, R3, 0xf8, !PT ;  /* 0x00ff000014037812 */ /* 0x000fe200078ef803 */
[----:B------:R-:W-:Y:S01]  /*110d0*/  IMAD.U32 R27, R27, 0x10000, RZ ;  /* 0x000100001b1b7824 */ /* 0x000fe200078e00ff */
        /* <DEDUP_REMOVED lines=8> */
[----:B------:R-:W-:Y:S02]  /*11160*/  F2FP.F16.E4M3.UNPACK_B R34, R36 ;  /* 0x00000024ff22723e */ /* 0x000fe400020006ff */
[----:B------:R-:W-:Y:S01]  /*11170*/  LOP3.LUT R42, R41, 0xff000000, R15, 0xf8, !PT ;  /* 0xff000000292a7812 */ /* 0x000fe200078ef80f */
[--C-:B------:R-:W-:Y:S01]  /*11180*/  HADD2.F32 R41, -RZ, R40.reuse.H0_H0 ;  /* 0x20000028ff297230 */ /* 0x100fe20000004100 */
[----:B------:R-:W-:Y:S01]  /*11190*/  LOP3.LUT R33, R37, 0xff0000, R14, 0xf8, !PT ;  /* 0x00ff000025217812 */ /* 0x000fe200078ef80e */
[----:B------:R-:W-:Y:S01]  /*111a0*/  HADD2.F32 R40, -RZ, R40.H1_H1 ;  /* 0x30000028ff287230 */ /* 0x000fe20000004100 */
[--C-:B------:R-:W-:Y:S02]  /*111b0*/  LOP3.LUT R21, R21, 0xff0000, R32.reuse, 0xf8, !PT ;  /* 0x00ff000015157812 */ /* 0x100fe400078ef820 */
[----:B------:R-:W-:Y:S01]  /*111c0*/  LOP3.LUT R37, R27, 0xff000000, R35, 0xf8, !PT ;  /* 0xff0000001b257812 */ /* 0x000fe200078ef823 */
[--C-:B------:R-:W-:Y:S01]  /*111d0*/  HADD2.F32 R35, -RZ, R34.reuse.H0_H0 ;  /* 0x20000022ff237230 */ /* 0x100fe20000004100 */
[----:B------:R-:W-:Y:S01]  /*111e0*/  LOP3.LUT R21, R21, 0xff000000, R32, 0xf8, !PT ;  /* 0xff00000015157812 */ /* 0x000fe200078ef820 */
[----:B------:R-:W-:Y:S01]  /*111f0*/  HADD2.F32 R34, -RZ, R34.H1_H1 ;  /* 0x30000022ff227230 */ /* 0x000fe20000004100 */
[----:B------:R-:W-:-:S02]  /*11200*/  LOP3.LUT R29, R29, 0xff0000, R12, 0xf8, !PT ;  /* 0x00ff00001d1d7812 */ /* 0x000fc400078ef80c */
[----:B------:R-:W-:Y:S02]  /*11210*/  F2FP.F16.E4M3.UNPACK_B R26, R9.H1 ;  /* 0x00000009ff1a723e */ /* 0x000fe400030006ff */
[-C--:B------:R-:W-:Y:S02]  /*11220*/  F2FP.F16.E4M3.UNPACK_B R31, R8.reuse ;  /* 0x00000008ff1f723e */ /* 0x080fe400020006ff */
[----:B------:R-:W-:Y:S02]  /*11230*/  F2FP.F16.E4M3.UNPACK_B R32, R8.H1 ;  /* 0x00000008ff20723e */ /* 0x000fe400030006ff */
[----:B------:R-:W-:Y:S02]  /*11240*/  F2FP.F16.E4M3.UNPACK_B R39, R39.H1 ;  /* 0x00000027ff27723e */ /* 0x000fe400030006ff */
[----:B------:R-:W-:Y:S02]  /*11250*/  F2FP.F16.E4M3.UNPACK_B R36, R36.H1 ;  /* 0x00000024ff24723e */ /* 0x000fe400030006ff */
[----:B------:R-:W-:-:S02]  /*11260*/  LOP3.LUT R38, R29, 0xff000000, R12, 0xf8, !PT ;  /* 0xff0000001d267812 */ /* 0x000fc400078ef80c */
[----:B------:R-:W-:Y:S02]  /*11270*/  LOP3.LUT R12, R33, 0xff000000, R14, 0xf8, !PT ;  /* 0xff000000210c7812 */ /* 0x000fe400078ef80e */
[-C--:B------:R-:W-:Y:S02]  /*11280*/  F2FP.F16.E4M3.UNPACK_B R30, R11.reuse ;  /* 0x0000000bff1e723e */ /* 0x080fe400020006ff */
[----:B------:R-:W-:Y:S01]  /*11290*/  F2FP.F16.E4M3.UNPACK_B R33, R11.H1 ;  /* 0x0000000bff21723e */ /* 0x000fe200030006ff */
[--C-:B------:R-:W-:Y:S01]  /*112a0*/  HADD2.F32 R11, -RZ, R36.reuse.H0_H0 ;  /* 0x20000024ff0b7230 */ /* 0x100fe20000004100 */
[----:B------:R-:W-:Y:S01]  /*112b0*/  F2FP.F16.E4M3.UNPACK_B R14, R10.H1 ;  /* 0x0000000aff0e723e */ /* 0x000fe200030006ff */
[----:B------:R-:W-:Y:S01]  /*112c0*/  HADD2.F32 R36, -RZ, R36.H1_H1 ;  /* 0x30000024ff247230 */ /* 0x000fe20000004100 */
[----:B----4-:R-:W0:Y:S02]  /*112d0*/  LDS.128 R4, [R49+0x10400] ;  /* 0x0104000031047984 */ /* 0x010e240000000c00 */
[----:B0-----:R-:W-:-:S02]  /*112e0*/  F2FP.F16.E4M3.UNPACK_B R13, R5 ;  /* 0x00000005ff0d723e */ /* 0x001fc400020006ff */
[----:B------:R-:W-:Y:S01]  /*112f0*/  F2FP.F16.E4M3.UNPACK_B R15, R5.H1 ;  /* 0x00000005ff0f723e */ /* 0x000fe200030006ff */
[--C-:B------:R-:W-:Y:S01]  /*11300*/  HADD2.F32 R5, -RZ, R24.reuse.H0_H0 ;  /* 0x20000018ff057230 */ /* 0x100fe20000004100 */
[-C--:B------:R-:W-:Y:S01]  /*11310*/  F2FP.F16.E4M3.UNPACK_B R28, R7.reuse ;  /* 0x00000007ff1c723e */ /* 0x080fe200020006ff */
[--C-:B------:R-:W-:Y:S01]  /*11320*/  HADD2.F32 R20, -RZ, R13.reuse.H0_H0 ;  /* 0x2000000dff147230 */ /* 0x100fe20000004100 */
[----:B------:R-:W-:Y:S01]  /*11330*/  F2FP.F16.E4M3.UNPACK_B R29, R7.H1 ;  /* 0x00000007ff1d723e */ /* 0x000fe200030006ff */
[----:B------:R-:W-:Y:S02]  /*11340*/  HADD2.F32 R24, -RZ, R24.H1_H1 ;  /* 0x30000018ff187230 */ /* 0x000fe40000004100 */
[C---:B------:R-:W-:Y:S01]  /*11350*/  FMUL.FTZ R9, R5.reuse, R41 ;  /* 0x0000002905097220 */ /* 0x040fe20000410000 */
[----:B------:R-:W-:Y:S01]  /*11360*/  FMUL.FTZ R8, R5, R35 ;  /* 0x0000002305087220 */ /* 0x000fe20000410000 */
[----:B------:R-:W-:Y:S01]  /*11370*/  F2FP.F16.E4M3.UNPACK_B R25, R4 ;  /* 0x00000004ff19723e */ /* 0x000fe200020006ff */
[----:B------:R-:W-:-:S02]  /*11380*/  HADD2.F32 R13, -RZ, R13.H1_H1 ;  /* 0x3000000dff0d7230 */ /* 0x000fc40000004100 */
[C---:B------:R-:W-:Y:S01]  /*11390*/  FFMA.FTZ R5, R20.reuse, R35, -R9 ;  /* 0x0000002314057223 */ /* 0x040fe20000010809 */
[----:B------:R-:W-:Y:S01]  /*113a0*/  F2FP.F16.E4M3.UNPACK_B R27, R4.H1 ;  /* 0x00000004ff1b723e */ /* 0x000fe200030006ff */
[----:B------:R-:W-:Y:S01]  /*113b0*/  FFMA.FTZ R9, R20, R41, R8 ;  /* 0x0000002914097223 */ /* 0x000fe20000010008 */
[-C--:B------:R-:W-:Y:S01]  /*113c0*/  F2FP.F16.E4M3.UNPACK_B R4, R6.reuse ;  /* 0x00000006ff04723e */ /* 0x080fe200020006ff */
[----:B------:R-:W-:Y:S01]  /*113d0*/  HADD2.F32 R35, -RZ, R39.H0_H0 ;  /* 0x20000027ff237230 */ /* 0x000fe20000004100 */
[----:B------:R-:W-:Y:S01]  /*113e0*/  F2FP.F16.E4M3.UNPACK_B R7, R6.H1 ;  /* 0x00000006ff07723e */ /* 0x000fe200030006ff */
[----:B------:R-:W-:Y:S01]  /*113f0*/  HADD2.F32 R8, -RZ, R26.H0_H0 ;  /* 0x2000001aff087230 */ /* 0x000fe20000004100 */
[----:B------:R-:W-:Y:S01]  /*11400*/  F2FP.F16.E4M3.UNPACK_B R6, R10 ;  /* 0x0000000aff06723e */ /* 0x000fe200020006ff */
[C---:B------:R-:W-:Y:S01]  /*11410*/  FMUL.FTZ R10, R24.reuse, R40 ;  /* 0x00000028180a7220 */ /* 0x040fe20000410000 */
[----:B------:R-:W-:Y:S01]  /*11420*/  FMUL.FTZ R41, R24, R34 ;  /* 0x0000002218297220 */ /* 0x000fe20000410000 */
[----:B------:R-:W-:-:S02]  /*11430*/  HADD2.F32 R20, -RZ, R15.H0_H0 ;  /* 0x2000000fff147230 */ /* 0x000fc40000004100 */
[C---:B------:R-:W-:Y:S01]  /*11440*/  FMUL.FTZ R43, R8.reuse, R35 ;  /* 0x00000023082b7220 */ /* 0x040fe20000410000 */
[-C--:B------:R-:W-:Y:S01]  /*11450*/  FMUL.FTZ R24, R8, R11.reuse ;  /* 0x0000000b08187220 */ /* 0x080fe20000410000 */
[C---:B------:R-:W-:Y:S01]  /*11460*/  FFMA.FTZ R8, R13.reuse, R34, -R10 ;  /* 0x000000220d087223 */ /* 0x040fe2000001080a */
[----:B------:R-:W-:Y:S01]  /*11470*/  FFMA.FTZ R10, R13, R40, R41 ;  /* 0x000000280d0a7223 */ /* 0x000fe20000010029 */
[-C--:B------:R-:W-:Y:S01]  /*11480*/  F2FP.F16.E4M3.UNPACK_B R40, R42.reuse ;  /* 0x0000002aff28723e */ /* 0x080fe200020006ff */
[C---:B------:R-:W-:Y:S01]  /*11490*/  FFMA.FTZ R11, R20.reuse, R11, -R43 ;  /* 0x0000000b140b7223 */ /* 0x040fe2000001082b */
[----:B------:R-:W-:Y:S01]  /*114a0*/  F2FP.F16.E4M3.UNPACK_B R34, R37 ;  /* 0x00000025ff22723e */ /* 0x000fe200020006ff */
[----:B------:R-:W-:Y:S01]  /*114b0*/  FFMA.FTZ R13, R20, R35, R24 ;  /* 0x00000023140d7223 */ /* 0x000fe20000010018 */
[----:B------:R-:W-:Y:S01]  /*114c0*/  HADD2.F32 R39, -RZ, R39.H1_H1 ;  /* 0x30000027ff277230 */ /* 0x000fe20000004100 */
[----:B------:R-:W-:Y:S01]  /*114d0*/  F2FP.F16.E4M3.UNPACK_B R42, R42.H1 ;  /* 0x0000002aff2a723e */ /* 0x000fe200030006ff */
[----:B------:R-:W-:Y:S01]  /*114e0*/  HADD2.F32 R20, -RZ, R26.H1_H1 ;  /* 0x3000001aff147230 */ /* 0x000fe20000004100 */
[----:B------:R-:W-:Y:S01]  /*114f0*/  F2FP.F16.E4M3.UNPACK_B R37, R37.H1 ;  /* 0x00000025ff25723e */ /* 0x000fe200030006ff */
[----:B------:R-:W-:-:S02]  /*11500*/  HADD2.F32 R41, -RZ, R40.H0_H0 ;  /* 0x20000028ff297230 */ /* 0x000fc40000004100 */
[----:B------:R-:W-:Y:S02]  /*11510*/  HADD2.F32 R24, -RZ, R30.H0_H0 ;  /* 0x2000001eff187230 */ /* 0x000fe40000004100 */
[C---:B------:R-:W-:Y:S01]  /*11520*/  FMUL.FTZ R46, R20.reuse, R39 ;  /* 0x00000027142e7220 */ /* 0x040fe20000410000 */
[----:B------:R-:W-:Y:S02]  /*11530*/  HADD2.F32 R35, -RZ, R34.H0_H0 ;  /* 0x20000022ff237230 */ /* 0x000fe40000004100 */
[----:B------:R-:W-:Y:S01]  /*11540*/  FMUL.FTZ R48, R20, R36 ;  /* 0x0000002414307220 */ /* 0x000fe20000410000 */
[----:B------:R-:W-:Y:S02]  /*11550*/  HADD2.F32 R15, -RZ, R15.H1_H1 ;  /* 0x3000000fff0f7230 */ /* 0x000fe40000004100 */
[C---:B------:R-:W-:Y:S01]  /*11560*/  FMUL.FTZ R43, R24.reuse, R41 ;  /* 0x00000029182b7220 */ /* 0x040fe20000410000 */
[--C-:B------:R-:W-:Y:S02]  /*11570*/  HADD2.F32 R26, -RZ, R28.reuse.H0_H0 ;  /* 0x2000001cff1a7230 */ /* 0x100fe40000004100 */
[----:B------:R-:W-:Y:S01]  /*11580*/  FMUL.FTZ R50, R24, R35 ;  /* 0x0000002318327220 */ /* 0x000fe20000410000 */
[----:B------:R-:W-:-:S02]  /*11590*/  HADD2.F32 R28, -RZ, R28.H1_H1 ;  /* 0x3000001cff1c7230 */ /* 0x000fc40000004100 */
[C---:B------:R-:W-:Y:S01]  /*115a0*/  FFMA.FTZ R20, R15.reuse, R36, -R46 ;  /* 0x000000240f147223 */ /* 0x040fe2000001082e */
[----:B------:R-:W-:Y:S01]  /*115b0*/  FFMA.FTZ R24, R15, R39, R48 ;  /* 0x000000270f187223 */ /* 0x000fe20000010030 */
[C---:B------:R-:W-:Y:S01]  /*115c0*/  FFMA.FTZ R15, R26.reuse, R35, -R43 ;  /* 0x000000231a0f7223 */ /* 0x040fe2000001082b */
[----:B------:R-:W-:Y:S01]  /*115d0*/  FFMA.FTZ R26, R26, R41, R50 ;  /* 0x000000291a1a7223 */ /* 0x000fe20000010032 */
[----:B------:R-:W-:Y:S01]  /*115e0*/  HADD2.F32 R41, -RZ, R40.H1_H1 ;  /* 0x30000028ff297230 */ /* 0x000fe20000004100 */
[----:B------:R-:W-:Y:S01]  /*115f0*/  F2FP.SATFINITE.E4M3.F32.PACK_AB_MERGE_C R11, R20, R11, RZ ;  /* 0x0000000b140b723e */ /* 0x000fe200048070ff */
[----:B------:R-:W-:Y:S01]  /*11600*/  HADD2.F32 R39, -RZ, R34.H1_H1 ;  /* 0x30000022ff277230 */ /* 0x000fe20000004100 */
[----:B------:R-:W-:Y:S01]  /*11610*/  F2FP.SATFINITE.E4M3.F32.PACK_AB_MERGE_C R13, R24, R13, RZ ;  /* 0x0000000d180d723e */ /* 0x000fe200048070ff */
[----:B------:R-:W-:Y:S01]  /*11620*/  HADD2.F32 R40, -RZ, R42.H0_H0 ;  /* 0x2000002aff287230 */ /* 0x000fe20000004100 */
[----:B------:R-:W-:Y:S01]  /*11630*/  F2FP.SATFINITE.E4M3.F32.PACK_AB_MERGE_C R5, R8, R5, R11 ;  /* 0x000000050805723e */ /* 0x000fe2000480700b */
[----:B------:R-:W-:Y:S01]  /*11640*/  HADD2.F32 R35, -RZ, R33.H0_H0 ;  /* 0x20000021ff237230 */ /* 0x000fe20000004100 */
[----:B------:R-:W-:Y:S01]  /*11650*/  F2FP.SATFINITE.E4M3.F32.PACK_AB_MERGE_C R9, R10, R9, R13 ;  /* 0x000000090a09723e */ /* 0x000fe2000480700d */
[----:B------:R-:W-:-:S02]  /*11660*/  HADD2.F32 R34, -RZ, R30.H1_H1 ;  /* 0x3000001eff227230 */ /* 0x000fc40000004100 */
[----:B------:R-:W-:Y:S02]  /*11670*/  HADD2.F32 R36, -RZ, R37.H0_H0 ;  /* 0x20000025ff247230 */ /* 0x000fe40000004100 */
[C---:B------:R-:W-:Y:S01]  /*11680*/  FMUL.FTZ R45, R35.reuse, R40 ;  /* 0x00000028232d7220 */ /* 0x040fe20000410000 */
[----:B------:R-:W-:Y:S02]  /*11690*/  HADD2.F32 R30, -RZ, R29.H0_H0 ;  /* 0x2000001dff1e7230 */ /* 0x000fe40000004100 */
[C---:B------:R-:W-:Y:S01]  /*116a0*/  FMUL.FTZ R43, R34.reuse, R41 ;  /* 0x00000029222b7220 */ /* 0x040fe20000410000 */
[----:B------:R-:W-:Y:S01]  /*116b0*/  FMUL.FTZ R34, R34, R39 ;  /* 0x0000002722227220 */ /* 0x000fe20000410000 */
[-C--:B------:R-:W-:Y:S01]  /*116c0*/  FMUL.FTZ R35, R35, R36.reuse ;  /* 0x0000002423237220 */ /* 0x080fe20000410000 */
[----:B------:R-:W-:Y:S02]  /*116d0*/  HADD2.F32 R42, -RZ, R42.H1_H1 ;  /* 0x3000002aff2a7230 */ /* 0x000fe40000004100 */
[----:B------:R-:W-:Y:S01]  /*116e0*/  FFMA.FTZ R45, R30, R36, -R45 ;  /* 0x000000241e2d7223 */ /* 0x000fe2000001082d */
[----:B------:R-:W-:-:S02]  /*116f0*/  HADD2.F32 R36, -RZ, R37.H1_H1 ;  /* 0x30000025ff247230 */ /* 0x000fc40000004100 */
[C---:B------:R-:W-:Y:S01]  /*11700*/  FFMA.FTZ R41, R28.reuse, R41, R34 ;  /* 0x000000291c297223 */ /* 0x040fe20000010022 */
[----:B------:R-:W-:Y:S01]  /*11710*/  F2FP.F16.E4M3.UNPACK_B R37, R38.H1 ;  /* 0x00000026ff25723e */ /* 0x000fe200030006ff */
[----:B------:R-:W-:Y:S01]  /*11720*/  HADD2.F32 R33, -RZ, R33.H1_H1 ;  /* 0x30000021ff217230 */ /* 0x000fe20000004100 */
[----:B------:R-:W-:Y:S01]  /*11730*/  F2FP.F16.E4M3.UNPACK_B R34, R21.H1 ;  /* 0x00000015ff22723e */ /* 0x000fe200030006ff */
[----:B------:R-:W-:Y:S01]  /*11740*/  FFMA.FTZ R48, R28, R39, -R43 ;  /* 0x000000271c307223 */ /* 0x000fe2000001082b */
[----:B------:R-:W-:Y:S01]  /*11750*/  FFMA.FTZ R43, R30, R40, R35 ;  /* 0x000000281e2b7223 */ /* 0x000fe20000010023 */
[----:B------:R-:W-:Y:S02]  /*11760*/  HADD2.F32 R29, -RZ, R29.H1_H1 ;  /* 0x3000001dff1d7230 */ /* 0x000fe40000004100 */
[C---:B------:R-:W-:Y:S01]  /*11770*/  FMUL.FTZ R40, R33.reuse, R42 ;  /* 0x0000002a21287220 */ /* 0x040fe20000410000 */
[----:B------:R-:W-:Y:S02]  /*11780*/  HADD2.F32 R39, -RZ, R37.H0_H0 ;  /* 0x20000025ff277230 */ /* 0x000fe40000004100 */
[----:B------:R-:W-:Y:S01]  /*11790*/  FMUL.FTZ R47, R33, R36 ;  /* 0x00000024212f7220 */ /* 0x000fe20000410000 */
[----:B------:R-:W-:-:S02]  /*117a0*/  HADD2.F32 R30, -RZ, R32.H0_H0 ;  /* 0x20000020ff1e7230 */ /* 0x000fc40000004100 */
[C---:B------:R-:W-:Y:S01]  /*117b0*/  FFMA.FTZ R50, R29.reuse, R36, -R40 ;  /* 0x000000241d327223 */ /* 0x040fe20000010828 */
[----:B------:R-:W-:Y:S02]  /*117c0*/  HADD2.F32 R35, -RZ, R34.H0_H0 ;  /* 0x20000022ff237230 */ /* 0x000fe40000004100 */
[----:B------:R-:W-:Y:S01]  /*117d0*/  FFMA.FTZ R52, R29, R42, R47 ;  /* 0x0000002a1d347223 */ /* 0x000fe2000001002f */
        /* <DEDUP_REMOVED lines=8> */
[----:B------:R-:W-:Y:S01]  /*11860*/  HADD2.F32 R27, -RZ, R27.H1_H1 ;  /* 0x3000001bff1b7230 */ /* 0x000fe20000004100 */
[----:B------:R-:W-:Y:S01]  /*11870*/  F2FP.F16.E4M3.UNPACK_B R29, R21 ;  /* 0x00000015ff1d723e */ /* 0x000fe200020006ff */
[-C--:B------:R-:W-:Y:S01]  /*11880*/  FMUL.FTZ R32, R32, R34.reuse ;  /* 0x0000002220207220 */ /* 0x080fe20000410000 */
[C---:B------:R-:W-:Y:S01]  /*11890*/  FFMA.FTZ R35, R28.reuse, R35, -R33 ;  /* 0x000000231c237223 */ /* 0x040fe20000010821 */
[----:B------:R-:W-:Y:S01]  /*118a0*/  FFMA.FTZ R39, R28, R39, R30 ;  /* 0x000000271c277223 */ /* 0x000fe2000001001e */
[C---:B------:R-:W-:Y:S01]  /*118b0*/  FFMA.FTZ R40, R27.reuse, R34, -R36 ;  /* 0x000000221b287223 */ /* 0x040fe20000010824 */
[----:B------:R-:W-:Y:S01]  /*118c0*/  FFMA.FTZ R42, R27, R37, R32 ;  /* 0x000000251b2a7223 */ /* 0x000fe20000010020 */
[----:B------:R-:W-:Y:S01]  /*118d0*/  HADD2.F32 R30, -RZ, R38.H0_H0 ;  /* 0x20000026ff1e7230 */ /* 0x000fe20000004100 */
[----:B------:R-:W-:Y:S01]  /*118e0*/  F2FP.SATFINITE.E4M3.F32.PACK_AB_MERGE_C R43, R52, R43, RZ ;  /* 0x0000002b342b723e */ /* 0x000fe200048070ff */
[----:B------:R-:W-:-:S02]  /*118f0*/  HADD2.F32 R28, -RZ, R31.H0_H0 ;  /* 0x2000001fff1c7230 */ /* 0x000fc40000004100 */
[----:B------:R-:W-:Y:S01]  /*11900*/  HADD2.F32 R27, -RZ, R29.H0_H0 ;  /* 0x2000001dff1b7230 */ /* 0x000fe20000004100 */
[----:B------:R-:W-:Y:S01]  /*11910*/  F2FP.SATFINITE.E4M3.F32.PACK_AB_MERGE_C R39, R42, R39, RZ ;  /* 0x000000272a27723e */ /* 0x000fe200048070ff */
[----:B------:R-:W-:Y:S02]  /*11920*/  HADD2.F32 R21, -RZ, R25.H0_H0 ;  /* 0x20000019ff157230 */ /* 0x000fe40000004100 */
[C---:B------:R-:W-:Y:S01]  /*11930*/  FMUL.FTZ R32, R28.reuse, R30 ;  /* 0x0000001e1c207220 */ /* 0x040fe20000410000 */
[----:B------:R-:W-:Y:S02]  /*11940*/  HADD2.F32 R38, -RZ, R38.H1_H1 ;  /* 0x30000026ff267230 */ /* 0x000fe40000004100 */
[-C--:B------:R-:W-:Y:S01]  /*11950*/  FMUL.FTZ R34, R28, R27.reuse ;  /* 0x0000001b1c227220 */ /* 0x080fe20000410000 */
[----:B------:R-:W-:Y:S02]  /*11960*/  HADD2.F32 R31, -RZ, R31.H1_H1 ;  /* 0x3000001fff1f7230 */ /* 0x000fe40000004100 */
[----:B------:R-:W-:Y:S01]  /*11970*/  FFMA.FTZ R32, R21, R27, -R32 ;  /* 0x0000001b15207223 */ /* 0x000fe20000010820 */
[----:B------:R-:W-:Y:S01]  /*11980*/  HADD2.F32 R28, -RZ, R29.H1_H1 ;  /* 0x3000001dff1c7230 */ /* 0x000fe20000004100 */
[----:B------:R-:W-:Y:S01]  /*11990*/  F2FP.F16.E4M3.UNPACK_B R29, R12.H1 ;  /* 0x0000000cff1d723e */ /* 0x000fe200030006ff */
[----:B------:R-:W-:-:S02]  /*119a0*/  HADD2.F32 R25, -RZ, R25.H1_H1 ;  /* 0x30000019ff197230 */ /* 0x000fc40000004100 */
[----:B------:R-:W-:Y:S01]  /*119b0*/  FFMA.FTZ R34, R21, R30, R34 ;  /* 0x0000001e15227223 */ /* 0x000fe20000010022 */
[C---:B------:R-:W-:Y:S01]  /*119c0*/  FMUL.FTZ R36, R31.reuse, R38 ;  /* 0x000000261f247220 */ /* 0x040fe20000410000 */
[-C--:B------:R-:W-:Y:S01]  /*119d0*/  F2FP.F16.E4M3.UNPACK_B R21, R3.reuse.H1 ;  /* 0x00000003ff15723e */ /* 0x080fe200030006ff */
[-C--:B------:R-:W-:Y:S01]  /*119e0*/  FMUL.FTZ R33, R31, R28.reuse ;  /* 0x0000001c1f217220 */ /* 0x080fe20000410000 */
[----:B------:R-:W-:Y:S02]  /*119f0*/  HADD2.F32 R30, -RZ, R29.H0_H0 ;  /* 0x2000001dff1e7230 */ /* 0x000fe40000004100 */
[C---:B------:R-:W-:Y:S01]  /*11a00*/  FFMA.FTZ R31, R25.reuse, R28, -R36 ;  /* 0x0000001c191f7223 */ /* 0x040fe20000010824 */
[----:B------:R-:W-:Y:S02]  /*11a10*/  HADD2.F32 R27, -RZ, R14.H0_H0 ;  /* 0x2000000eff1b7230 */ /* 0x000fe40000004100 */
[----:B------:R-:W-:Y:S01]  /*11a20*/  FFMA.FTZ R33, R25, R38, R33 ;  /* 0x0000002619217223 */ /* 0x000fe20000010021 */
[--C-:B------:R-:W-:Y:S01]  /*11a30*/  HADD2.F32 R28, -RZ, R21.reuse.H0_H0 ;  /* 0x20000015ff1c7230 */ /* 0x100fe20000004100 */
[----:B------:R-:W-:Y:S01]  /*11a40*/  F2FP.F16.E4M3.UNPACK_B R3, R3 ;  /* 0x00000003ff03723e */ /* 0x000fe200020006ff */
[----:B------:R-:W-:-:S02]  /*11a50*/  HADD2.F32 R25, -RZ, R21.H1_H1 ;  /* 0x30000015ff197230 */ /* 0x000fc40000004100 */
[C---:B------:R-:W-:Y:S01]  /*11a60*/  FMUL.FTZ R36, R27.reuse, R30 ;  /* 0x0000001e1b247220 */ /* 0x040fe20000410000 */
[----:B------:R-:W-:Y:S02]  /*11a70*/  HADD2.F32 R21, -RZ, R7.H0_H0 ;  /* 0x20000007ff157230 */ /* 0x000fe40000004100 */
[----:B------:R-:W-:Y:S01]  /*11a80*/  FMUL.FTZ R38, R27, R28 ;  /* 0x0000001c1b267220 */ /* 0x000fe20000410000 */
[----:B------:R-:W-:Y:S01]  /*11a90*/  HADD2.F32 R29, -RZ, R29.H1_H1 ;  /* 0x3000001dff1d7230 */ /* 0x000fe20000004100 */
[----:B------:R-:W-:Y:S01]  /*11aa0*/  F2FP.SATFINITE.E4M3.F32.PACK_AB_MERGE_C R11, R41, R26, R43 ;  /* 0x0000001a290b723e */ /* 0x000fe2000480702b */
[----:B------:R-:W-:Y:S02]  /*11ab0*/  HADD2.F32 R14, -RZ, R14.H1_H1 ;  /* 0x3000000eff0e7230 */ /* 0x000fe40000004100 */
[C---:B------:R-:W-:Y:S01]  /*11ac0*/  FFMA.FTZ R36, R21.reuse, R28, -R36 ;  /* 0x0000001c15247223 */ /* 0x040fe20000010824 */
[----:B------:R-:W-:Y:S02]  /*11ad0*/  HADD2.F32 R7, -RZ, R7.H1_H1 ;  /* 0x30000007ff077230 */ /* 0x000fe40000004100 */
[----:B------:R-:W-:Y:S01]  /*11ae0*/  FFMA.FTZ R38, R21, R30, R38 ;  /* 0x0000001e15267223 */ /* 0x000fe20000010026 */
[----:B------:R-:W-:-:S02]  /*11af0*/  HADD2.F32 R21, -RZ, R3.H1_H1 ;  /* 0x30000003ff157230 */ /* 0x000fc40000004100 */
[C---:B------:R-:W-:Y:S01]  /*11b00*/  FMUL.FTZ R28, R14.reuse, R29 ;  /* 0x0000001d0e1c7220 */ /* 0x040fe20000410000 */
[-C--:B------:R-:W-:Y:S01]  /*11b10*/  FMUL.FTZ R46, R14, R25.reuse ;  /* 0x000000190e2e7220 */ /* 0x080fe20000410000 */
[----:B------:R-:W-:Y:S01]  /*11b20*/  F2FP.F16.E4M3.UNPACK_B R14, R12 ;  /* 0x0000000cff0e723e */ /* 0x000fe200020006ff */
[----:B------:R-:W-:Y:S02]  /*11b30*/  HADD2.F32 R12, -RZ, R3.H0_H0 ;  /* 0x20000003ff0c7230 */ /* 0x000fe40000004100 */
[C---:B------:R-:W-:Y:S01]  /*11b40*/  FFMA.FTZ R37, R7.reuse, R25, -R28 ;  /* 0x0000001907257223 */ /* 0x040fe2000001081c */
[----:B------:R-:W-:Y:S01]  /*11b50*/  FFMA.FTZ R29, R7, R29, R46 ;  /* 0x0000001d071d7223 */ /* 0x000fe2000001002e */
[----:B------:R-:W-:Y:S01]  /*11b60*/  HADD2.F32 R7, -RZ, R6.H0_H0 ;  /* 0x20000006ff077230 */ /* 0x000fe20000004100 */
[----:B------:R-:W-:Y:S01]  /*11b70*/  F2FP.SATFINITE.E4M3.F32.PACK_AB_MERGE_C R8, R33, R34, R39 ;  /* 0x000000222108723e */ /* 0x000fe20004807027 */
[--C-:B------:R-:W-:Y:S01]  /*11b80*/  HADD2.F32 R28, -RZ, R14.reuse.H0_H0 ;  /* 0x2000000eff1c7230 */ /* 0x100fe20000004100 */
[----:B------:R-:W-:Y:S01]  /*11b90*/  F2FP.SATFINITE.E4M3.F32.PACK_AB_MERGE_C R36, R37, R36, RZ ;  /* 0x000000242524723e */ /* 0x000fe200048070ff */
[----:B------:R-:W-:Y:S01]  /*11ba0*/  HADD2.F32 R25, -RZ, R14.H1_H1 ;  /* 0x3000000eff197230 */ /* 0x000fe20000004100 */
[----:B------:R-:W-:Y:S01]  /*11bb0*/  F2FP.SATFINITE.E4M3.F32.PACK_AB_MERGE_C R29, R29, R38, RZ ;  /* 0x000000261d1d723e */ /* 0x000fe200048070ff */
[----:B------:R-:W-:-:S02]  /*11bc0*/  HADD2.F32 R6, -RZ, R6.H1_H1 ;  /* 0x30000006ff067230 */ /* 0x000fc40000004100 */
[C---:B------:R-:W-:Y:S01]  /*11bd0*/  FMUL.FTZ R14, R7.reuse, R28 ;  /* 0x0000001c070e7220 */ /* 0x040fe20000410000 */
[--C-:B------:R-:W-:Y:S02]  /*11be0*/  HADD2.F32 R3, -RZ, R4.reuse.H0_H0 ;  /* 0x20000004ff037230 */ /* 0x100fe40000004100 */
        /* <DEDUP_REMOVED lines=10> */
[----:B------:R-:W-:Y:S02]  /*11c90*/  F2FP.SATFINITE.E4M3.F32.PACK_AB_MERGE_C R7, R48, R15, R7 ;  /* 0x0000000f3007723e */ /* 0x000fe40004807007 */
[----:B------:R-:W-:Y:S02]  /*11ca0*/  F2FP.SATFINITE.E4M3.F32.PACK_AB_MERGE_C R4, R31, R32, R4 ;  /* 0x000000201f04723e */ /* 0x000fe40004807004 */
[----:B------:R-:W-:Y:S02]  /*11cb0*/  F2FP.SATFINITE.E4M3.F32.PACK_AB_MERGE_C R6, R27, R6, R36 ;  /* 0x000000061b06723e */ /* 0x000fe40004807024 */
[----:B------:R-:W-:-:S03]  /*11cc0*/  F2FP.SATFINITE.E4M3.F32.PACK_AB_MERGE_C R10, R30, R3, R29 ;  /* 0x000000031e0a723e */ /* 0x000fc6000480701d */
[----:B------:R0:W-:Y:S04]  /*11cd0*/  STS.128 [R49+0x10400], R4 ;  /* 0x0104000431007388 */ /* 0x0001e80000000c00 */
[----:B------:R0:W-:Y:S02]  /*11ce0*/  STS.128 [R0+0x10400], R8 ;  /* 0x0104000800007388 */ /* 0x0001e40000000c00 */
.L_x_1690:
[----:B------:R-:W-:Y:S05]  /*11cf0*/  BSYNC B0 ;  /* 0x0000000000007941 */ /* 0x000fea0003800000 */
.L_x_1683:
        /* <DEDUP_REMOVED lines=8> */
.L_x_1681:
[----:B0-23--:R-:W-:-:S05]  /*11d80*/  IMAD.U32 R0, RZ, RZ, UR40 ;  /* 0x00000028ff007e24 */ /* 0x00dfca000f8e00ff */
[----:B------:R-:W-:-:S13]  /*11d90*/  ISETP.NE.AND P0, PT, R0, 0x3, PT ;  /* 0x000000030000780c */ /* 0x000fda0003f05270 */
[----:B------:R-:W-:Y:S05]  /*11da0*/  @!P0 BRA `(.L_x_1710) ;  /* 0x0000000000048947 */ /* 0x000fea0003800000 */
[----:B------:R-:W-:Y:S01]  /*11db0*/  BPT.TRAP 0x1 ;  /* 0x000000040000795c */ /* 0x000fe20000300000 */
.L_x_1710:
[----:B-----5:R-:W-:Y:S01]  /*11dc0*/  IMAD R12, R22, 0x8, R16 ;  /* 0x00000008160c7824 */ /* 0x020fe200078e0210 */
[----:B-1----:R-:W-:-:S04]  /*11dd0*/  SHF.L.U32 R3, R23, 0x1f, RZ ;  /* 0x0000001f17037819 */ /* 0x002fc800000006ff */
[----:B------:R0:W1:Y:S01]  /*11de0*/  SYNCS.PHASECHK.TRANS64.TRYWAIT P1, [R12+URZ+0x22830], R3 ;  /* 0x022830030c0075a7 */ /* 0x000062000802017f */
[----:B------:R-:W-:Y:S05]  /*11df0*/  @!P0 BRA `(.L_x_1711) ;  /* 0x0000000000048947 */ /* 0x000fea0003800000 */
[----:B------:R-:W-:Y:S01]  /*11e00*/  BPT.TRAP 0x1 ;  /* 0x000000040000795c */ /* 0x000fe20000300000 */
.L_x_1711:
[----:B-1----:R-:W-:Y:S05]  /*11e10*/  @P1 BRA `(.L_x_1712) ;  /* 0x0000000000081947 */ /* 0x002fea0003800000 */
[----:B------:R-:W1:Y:S02]  /*11e20*/  SYNCS.PHASECHK.TRANS64.TRYWAIT P1, [R12+URZ+0x22830], R3 ;  /* 0x022830030c0075a7 */ /* 0x000e64000802017f */
[----:B-1----:R-:W-:Y:S05]  /*11e30*/  @!P1 BRA `(.L_x_1713) ;  /* 0x000001b000589947 */ /* 0x002fea0003800000 */
.L_x_1712:
[----:B------:R-:W-:Y:S05]  /*11e40*/  WARPSYNC.ALL ;  /* 0x0000000000007948 */ /* 0x000fea0003800000 */
[----:B------:R-:W-:Y:S01]  /*11e50*/  VIADD R0, R16, 0x16400 ;  /* 0x0001640010007836 */ /* 0x000fe20000000000 */
[----:B------:R-:W-:Y:S01]  /*11e60*/  R2UR UR24, R44 ;  /* 0x000000002c1872ca */ /* 0x000fe200000e0000 */
[----:B------:R-:W-:Y:S01]  /*11e70*/  IMAD.MOV.U32 R7, RZ, RZ, -0x7fffffe0 ;  /* 0x80000020ff077424 */ /* 0x000fe200078e00ff */
[----:B------:R-:W-:Y:S01]  /*11e80*/  WARPGROUP.ARRIVE ;  /* 0x00000000000079c5 */ /* 0x000fe20000000000 */
[----:B------:R-:W-:Y:S01]  /*11e90*/  UMOV UR25, 0x80000020 ;  /* 0x8000002000197882 */ /* 0x000fe20000000000 */
[----:B------:R-:W-:Y:S01]  /*11ea0*/  SHF.R.U32.HI R0, RZ, 0x4, R0 ;  /* 0x00000004ff007819 */ /* 0x000fe20000011600 */
[----:B------:R-:W-:Y:S01]  /*11eb0*/  IMAD.MOV.U32 R9, RZ, RZ, -0x7fffffe0 ;  /* 0x80000020ff097424 */ /* 0x000fe200078e00ff */
[----:B------:R-:W-:Y:S01]  /*11ec0*/  R2UR UR27, R7 ;  /* 0x00000000071b72ca */ /* 0x000fe200000e0000 */
[----:B------:R-:W-:Y:S01]  /*11ed0*/  UMOV UR5, 0x80000020 ;  /* 0x8000002000057882 */ /* 0x000fe20000000000 */
[----:B------:R-:W-:Y:S01]  /*11ee0*/  LOP3.LUT R0, R0, 0x3fff, RZ, 0xc0, !PT ;  /* 0x00003fff00007812 */ /* 0x000fe200078ec0ff */
[----:B------:R-:W-:Y:S01]  /*11ef0*/  UMOV UR9, 0x80000020 ;  /* 0x8000002000097882 */ /* 0x000fe20000000000 */
[----:B------:R-:W-:Y:S01]  /*11f00*/  R2UR UR7, R9 ;  /* 0x00000000090772ca */ /* 0x000fe200000e0000 */
[----:B------:R-:W-:Y:S01]  /*11f10*/  IMAD.MOV.U32 R9, RZ, RZ, -0x7fffffe0 ;  /* 0x80000020ff097424 */ /* 0x000fe200078e00ff */
[----:B------:R-:W-:Y:S01]  /*11f20*/  LOP3.LUT R5, R0, 0x10000, RZ, 0xfc, !PT ;  /* 0x0001000000057812 */ /* 0x000fe200078efcff */
[----:B------:R-:W-:Y:S01]  /*11f30*/  ULOP3.LUT UR24, UR24, 0x10000, URZ, 0xfc, !UPT ;  /* 0x0001000018187892 */ /* 0x000fe2000f8efc3f */
[----:B------:R-:W-:Y:S01]  /*11f40*/  IMAD.MOV.U32 R7, RZ, RZ, -0x7fffffe0 ;  /* 0x80000020ff077424 */ /* 0x000fe200078e00ff */
[----:B------:R-:W-:Y:S01]  /*11f50*/  UMOV UR13, 0x80000020 ;  /* 0x80000020000d7882 */ /* 0x000fe20000000000 */
[----:B------:R-:W-:Y:S01]  /*11f60*/  R2UR UR11, R9 ;  /* 0x00000000090b72ca */ /* 0x000fe200000e0000 */
[----:B------:R-:W-:Y:S01]  /*11f70*/  IMAD R6, R22, 0x600, R5 ;  /* 0x0000060016067824 */ /* 0x000fe200078e0205 */
[----:B------:R-:W-:Y:S01]  /*11f80*/  UIADD3 UR4, UR24, 0x2, URZ ;  /* 0x0000000218047890 */ /* 0x000fe2000fffe03f */
[----:B------:R-:W-:Y:S01]  /*11f90*/  IMAD.MOV.U32 R9, RZ, RZ, -0x7fffffe0 ;  /* 0x80000020ff097424 */ /* 0x000fe200078e00ff */
[----:B------:R-:W-:Y:S01]  /*11fa0*/  UIADD3 UR8, UR24, 0x200, URZ ;  /* 0x0000020018087890 */ /* 0x000fe2000fffe03f */
[C---:B------:R-:W-:Y:S01]  /*11fb0*/  VIADD R8, R6.reuse, 0x2 ;  /* 0x0000000206087836 */ /* 0x040fe20000000000 */
[----:B------:R-:W-:Y:S01]  /*11fc0*/  R2UR UR26, R6 ;  /* 0x00000000061a72ca */ /* 0x000fe200000e0000 */
[----:B------:R-:W-:Y:S01]  /*11fd0*/  UIADD3 UR12, UR24, 0x202, URZ ;  /* 0x00000202180c7890 */ /* 0x000fe2000fffe03f */
[----:B------:R-:W-:Y:S01]  /*11fe0*/  R2UR UR15, R9 ;  /* 0x00000000090f72ca */ /* 0x000fe200000e0000 */
[----:B------:R-:W-:Y:S01]  /*11ff0*/  IMAD.MOV.U32 R9, RZ, RZ, -0x7fffffe0 ;  /* 0x80000020ff097424 */ /* 0x000fe200078e00ff */
[----:B------:R-:W-:Y:S01]  /*12000*/  R2UR UR6, R8 ;  /* 0x00000000080672ca */ /* 0x000fe200000e0000 */
[----:B------:R-:W-:Y:S01]  /*12010*/  VIADD R8, R6, 0x200 ;  /* 0x0000020006087836 */ /* 0x000fe20000000000 */
[----:B------:R-:W-:Y:S01]  /*12020*/  UIADD3 UR16, UR24, 0x400, URZ ;  /* 0x0000040018107890 */ /* 0x000fe2000fffe03f */
[----:B------:R-:W-:Y:S01]  /*12030*/  R2UR UR23, R7 ;  /* 0x00000000071772ca */ /* 0x000fe200000e0000 */
[----:B------:R-:W-:Y:S01]  /*12040*/  UMOV UR17, 0x80000020 ;  /* 0x8000002000117882 */ /* 0x000fe20000000000 */
[----:B------:R-:W-:Y:S01]  /*12050*/  R2UR UR19, R9 ;  /* 0x00000000091372ca */ /* 0x000fe200000e0000 */
[----:B------:R-:W-:Y:S01]  /*12060*/  UIADD3 UR20, UR24, 0x402, URZ ;  /* 0x0000040218147890 */ /* 0x000fe2000fffe03f */
[----:B------:R-:W-:Y:S01]  /*12070*/  R2UR UR10, R8 ;  /* 0x00000000080a72ca */ /* 0x000fe200000e0000 */
[----:B------:R-:W-:Y:S01]  /*12080*/  VIADD R8, R6, 0x202 ;  /* 0x0000020206087836 */ /* 0x000fe20000000000 */
[----:B------:R-:W-:Y:S01]  /*12090*/  QGMMA.64x128x32.F32.E4M3.E4M3 R24, gdesc[UR24], RZ, !UPT, gsb0 ;  /* 0x01e00000181879f3 */ /* 0x000fe2000c0008ff */
[----:B------:R-:W-:-:S03]  /*120a0*/  UMOV UR21, 0x80000020 ;  /* 0x8000002000157882 */ /* 0x000fc60000000000 */
[----:B------:R-:W-:Y:S01]  /*120b0*/  R2UR UR14, R8 ;  /* 0x00000000080e72ca */ /* 0x000fe200000e0000 */
[C---:B------:R-:W-:Y:S02]  /*120c0*/  VIADD R8, R6.reuse, 0x400 ;  /* 0x0000040006087836 */ /* 0x040fe40000000000 */
[----:B------:R-:W-:-:S03]  /*120d0*/  VIADD R6, R6, 0x402 ;  /* 0x0000040206067836 */ /* 0x000fc60000000000 */
[----:B------:R-:W-:Y:S02]  /*120e0*/  R2UR UR18, R8 ;  /* 0x00000000081272ca */ /* 0x000fe400000e0000 */
[----:B------:R-:W-:Y:S01]  /*120f0*/  R2UR UR22, R6 ;  /* 0x00000000061672ca */ /* 0x000fe200000e0000 */
        /* <DEDUP_REMOVED lines=18> */
.L_x_1714:
[----:B------:R-:W2:Y:S01]  /*12220*/  LDC R6, c[0x0][0x448] ;  /* 0x00011200ff067b82 */ /* 0x000ea20000000800 */
[C---:B------:R-:W-:Y:S01]  /*12230*/  FMUL.FTZ R15, R2.reuse, R38 ;  /* 0x00000026020f7220 */ /* 0x040fe20000410000 */
[C---:B------:R-:W-:Y:S01]  /*12240*/  FMUL.FTZ R38, R2.reuse, R41 ;  /* 0x0000002902267220 */ /* 0x040fe20000410000 */
[C---:B------:R-:W-:Y:S01]  /*12250*/  FMUL.FTZ R41, R2.reuse, R45 ;  /* 0x0000002d02297220 */ /* 0x040fe20000410000 */
[C---:B------:R-:W-:Y:S01]  /*12260*/  FMUL.FTZ R45, R2.reuse, R67 ;  /* 0x00000043022d7220 */ /* 0x040fe20000410000 */
[----:B------:R-:W-:Y:S02]  /*12270*/  IMAD.IADD R67, R197, 0x1, R177 ;  /* 0x00000001c5437824 */ /* 0x000fe400078e02b1 */
[C---:B01----:R-:W-:Y:S01]  /*12280*/  FMUL.FTZ R3, R2.reuse, R27 ;  /* 0x0000001b02037220 */ /* 0x043fe20000410000 */
[C---:B------:R-:W-:Y:S01]  /*12290*/  FMUL.FTZ R27, R2.reuse, R50 ;  /* 0x00000032021b7220 */ /* 0x040fe20000410000 */
[C---:B------:R-:W-:Y:S01]  /*122a0*/  FMUL.FTZ R10, R2.reuse, R30 ;  /* 0x0000001e020a7220 */ /* 0x040fe20000410000 */
[C---:B------:R-:W-:Y:S01]  /*122b0*/  FMUL.FTZ R50, R2.reuse, R78 ;  /* 0x0000004e02327220 */ /* 0x040fe20000410000 */
[----:B------:R-:W-:Y:S01]  /*122c0*/  FMUL.FTZ R30, R2, R54 ;  /* 0x00000036021e7220 */ /* 0x000fe20000410000 */
[----:B------:R-:W-:-:S02]  /*122d0*/  VIADD R12, R12, 0x22840 ;  /* 0x000228400c0c7836 */ /* 0x000fc40000000000 */
[C---:B------:R-:W-:Y:S01]  /*122e0*/  FMUL.FTZ R11, R2.reuse, R31 ;  /* 0x0000001f020b7220 */ /* 0x040fe20000410000 */
[C---:B------:R-:W-:Y:S01]  /*122f0*/  FMUL.FTZ R13, R2.reuse, R34 ;  /* 0x00000022020d7220 */ /* 0x040fe20000410000 */
[----:B------:R-:W-:Y:S02]  /*12300*/  IMAD.MOV.U32 R54, RZ, RZ, -0x80 ;  /* 0xffffff80ff367424 */ /* 0x000fe400078e00ff */
[C---:B----4-:R-:W-:Y:S01]  /*12310*/  FMUL.FTZ R4, R2.reuse, R24 ;  /* 0x0000001802047220 */ /* 0x050fe20000410000 */
        /* <DEDUP_REMOVED lines=8> */
[----:B--2---:R-:W-:Y:S01]  /*123a0*/  ISETP.NE.AND P1, PT, R6, 0x1, PT ;  /* 0x000000010600780c */ /* 0x004fe20003f25270 */
[C---:B------:R-:W-:Y:S01]  /*123b0*/  FMUL.FTZ R93, R2.reuse, R49 ;  /* 0x00000031025d7220 */ /* 0x040fe20000410000 */
[----:B------:R-:W0:Y:S01]  /*123c0*/  LDC.64 R6, c[0x0][0x9e0] ;  /* 0x00027800ff067b82 */ /* 0x000e220000000a00 */
        /* <DEDUP_REMOVED lines=17> */
[C---:B------:R-:W-:Y:S01]  /*124e0*/  FMUL.FTZ R29, R2.reuse, R51 ;  /* 0x00000033021d7220 */ /* 0x040fe20000410000 */
[----:B------:R-:W2:Y:S01]  /*124f0*/  @P1 LDC R9, c[0x0][0x450] ;  /* 0x00011400ff091b82 */ /* 0x000ea20000000800 */
        /* <DEDUP_REMOVED lines=14> */
[----:B------:R-:W-:Y:S01]  /*125e0*/  FMUL.FTZ R62, R2, R73 ;  /* 0x00000049023e7220 */ /* 0x000fe20000410000 */
[----:B-1----:R-:W-:-:S04]  /*125f0*/  @P1 IMAD.HI.U32 R8, R67, R8, RZ ;  /* 0x0000000843081227 */ /* 0x002fc800078e00ff */
[C---:B------:R-:W-:Y:S01]  /*12600*/  FMUL.FTZ R48, R2.reuse, R74 ;  /* 0x0000004a02307220 */ /* 0x040fe20000410000 */
[C---:B------:R-:W-:Y:S01]  /*12610*/  FMUL.FTZ R66, R2.reuse, R76 ;  /* 0x0000004c02427220 */ /* 0x040fe20000410000 */
[C---:B------:R-:W-:Y:S01]  /*12620*/  FMUL.FTZ R65, R2.reuse, R77 ;  /* 0x0000004d02417220 */ /* 0x040fe20000410000 */
[C---:B------:R-:W-:Y:S01]  /*12630*/  FMUL.FTZ R51, R2.reuse, R79 ;  /* 0x0000004f02337220 */ /* 0x040fe20000410000 */
[C---:B------:R-:W-:Y:S01]  /*12640*/  FMUL.FTZ R69, R2.reuse, R80 ;  /* 0x0000005002457220 */ /* 0x040fe20000410000 */
[C---:B------:R-:W-:Y:S01]  /*12650*/  FMUL.FTZ R68, R2.reuse, R81 ;  /* 0x0000005102447220 */ /* 0x040fe20000410000 */
[C---:B------:R-:W-:Y:S01]  /*12660*/  FMUL.FTZ R53, R2.reuse, R82 ;  /* 0x0000005202357220 */ /* 0x040fe20000410000 */
[----:B--2---:R-:W-:Y:S01]  /*12670*/  @P1 SHF.R.U32.HI R67, RZ, R9, R8 ;  /* 0x00000009ff431219 */ /* 0x004fe20000011608 */
[----:B------:R-:W-:Y:S02]  /*12680*/  IMAD.U32 R9, RZ, RZ, UR38 ;  /* 0x00000026ff097e24 */ /* 0x000fe4000f8e00ff */
[C---:B------:R-:W-:Y:S01]  /*12690*/  FMUL.FTZ R52, R2.reuse, R83 ;  /* 0x0000005302347220 */ /* 0x040fe20000410000 */
[C---:B------:R-:W-:Y:S01]  /*126a0*/  FMUL.FTZ R72, R2.reuse, R84 ;  /* 0x0000005402487220 */ /* 0x040fe20000410000 */
[C---:B------:R-:W-:Y:S01]  /*126b0*/  FMUL.FTZ R71, R2.reuse, R85 ;  /* 0x0000005502477220 */ /* 0x040fe20000410000 */
[----:B------:R-:W1:Y:S01]  /*126c0*/  SHFL.IDX PT, R78, R67, RZ, 0x1c1f ;  /* 0x001c1fff434e7589 */ /* 0x000e6200000e0000 */
[----:B------:R-:W-:Y:S01]  /*126d0*/  PRMT R8, R9, 0x654, R12 ;  /* 0x0000065409087816 */ /* 0x000fe2000000000c */
[C---:B------:R-:W-:Y:S01]  /*126e0*/  FMUL.FTZ R54, R2.reuse, R87 ;  /* 0x0000005702367220 */ /* 0x040fe20000410000 */
[----:B------:R-:W-:Y:S01]  /*126f0*/  FMUL.FTZ R86, R2, R86 ;  /* 0x0000005602567220 */ /* 0x000fe20000410000 */
[----:B0-----:R-:W-:Y:S01]  /*12700*/  ISETP.GE.AND P2, PT, R7, 0x1, PT ;  /* 0x000000010700780c */ /* 0x001fe20003f46270 */
[----:B------:R0:W-:Y:S01]  /*12710*/  SYNCS.ARRIVE.TRANS64.RED.A1T0 RZ, [R8+URZ], RZ ;  /* 0x000000ff08ff79a7 */ /* 0x0001e2000810043f */
[----:B------:R-:W-:Y:S01]  /*12720*/  ULDC UR41, c[0x0][0x9dc] ;  /* 0x0002770000297ab9 */ /* 0x000fe20000000800 */
[----:B------:R-:W2:Y:S01]  /*12730*/  MUFU.TANH R4, R4 ;  /* 0x0000000400047308 */ /* 0x000ea20000002400 */
[----:B------:R-:W-:Y:S01]  /*12740*/  ULOP3.LUT UR41, URZ, UR41, URZ, 0x33, !UPT ;  /* 0x000000293f297292 */ /* 0x000fe2000f8e333f */
[----:B------:R-:W-:-:S02]  /*12750*/  IADD3 R74, -R170, R171, R75 ;  /* 0x000000abaa4a7210 */ /* 0x000fc40007ffe14b */
[----:B------:R-:W-:Y:S02]  /*12760*/  LEA R64, R89, 0xffffff80, 0x7 ;  /* 0xffffff8059407811 */ /* 0x000fe400078e38ff */
[----:B0-----:R-:W-:Y:S02]  /*12770*/  IADD3 R8, -R170, 0x1, R75 ;  /* 0x00000001aa087810 */ /* 0x001fe40007ffe14b */
[----:B------:R-:W0:Y:S02]  /*12780*/  MUFU.TANH R90, R90 ;  /* 0x0000005a005a7308 */ /* 0x000e240000002400 */
[----:B------:R-:W-:-:S05]  /*12790*/  IADD3 R73, -R169, R8, R171 ;  /* 0x00000008a9497210 */ /* 0x000fca0007ffe1ab */
[C---:B------:R-:W-:Y:S01]  /*127a0*/  VIADD R70, R73.reuse, UR41 ;  /* 0x0000002949467c36 */ /* 0x040fe20008000000 */
[----:B------:R-:W3:Y:S01]  /*127b0*/  MUFU.TANH R0, R0 ;  /* 0x0000000000007308 */ /* 0x000ee20000002400 */
[----:B------:R-:W-:Y:S02]  /*127c0*/  IADD3 R73, R73, R6, RZ ;  /* 0x0000000649497210 */ /* 0x000fe40007ffe0ff */
[----:B-1----:R-:W-:Y:S02]  /*127d0*/  IMAD.IADD R77, R70, 0x1, R78 ;  /* 0x00000001464d7824 */ /* 0x002fe400078e024e */
[----:B------:R-:W-:-:S03]  /*127e0*/  VIADDMNMX R76, R78, R73, R74, PT ;  /* 0x000000494e4c7246 */ /* 0x000fc6000380014a */
[----:B------:R-:W1:Y:S08]  /*127f0*/  MUFU.TANH R3, R3 ;  /* 0x0000000300037308 */ /* 0x000e700000002400 */
        /* <DEDUP_REMOVED lines=59> */
[----:B------:R-:W0:Y:S01]  /*12bb0*/  MUFU.TANH R54, R54 ;  /* 0x0000003600367308 */ /* 0x000e220000002400 */
[----:B-1234-:R-:W-:Y:S05]  /*12bc0*/  @!P2 BRA `(.L_x_1715) ;  /* 0x000000000050a947 */ /* 0x01efea0003800000 */
[----:B------:R-:W-:Y:S01]  /*12bd0*/  IADD3 R79, -R169, R171, R78 ;  /* 0x000000aba94f7210 */ /* 0x000fe20007ffe14e */
[----:B------:R-:W-:Y:S03]  /*12be0*/  BSSY B0, `(.L_x_1716) ;  /* 0x000000e000007945 */ /* 0x000fe60003800000 */
[----:B------:R-:W-:-:S13]  /*12bf0*/  ISETP.GT.AND P3, PT, R79, -0x1, PT ;  /* 0xffffffff4f00780c */ /* 0x000fda0003f64270 */
        /* <DEDUP_REMOVED lines=8> */
.L_x_1717:
[----:B------:R-:W-:-:S13]  /*12c80*/  ISETP.NE.AND P3, PT, R7, 0x1, PT ;  /* 0x000000010700780c */ /* 0x000fda0003f65270 */
[----:B------:R-:W1:Y:S02]  /*12c90*/  @P3 LDC.64 R8, c[0x0][0x9e8] ;  /* 0x00027a00ff083b82 */ /* 0x000e640000000a00 */
[----:B-1----:R-:W-:-:S05]  /*12ca0*/  @P3 IMAD.HI.U32 R8, R79, R8, RZ ;  /* 0x000000084f083227 */ /* 0x002fca00078e00ff */
[----:B------:R-:W-:-:S07]  /*12cb0*/  @P3 SHF.R.U32.HI R79, RZ, R9, R8 ;  /* 0x00000009ff4f3219 */ /* 0x000fce0000011608 */
.L_x_1718:
[----:B------:R-:W-:Y:S05]  /*12cc0*/  BSYNC B0 ;  /* 0x0000000000007941 */ /* 0x000fea0003800000 */
.L_x_1716:
[----:B------:R-:W-:-:S04]  /*12cd0*/  IMAD R79, R79, R7, -R64 ;  /* 0x000000074f4f7224 */ /* 0x000fc800078e0a40 */
[----:B------:R-:W-:-:S05]  /*12ce0*/  IMAD.IADD R8, R79, 0x1, -R170 ;  /* 0x000000014f087824 */ /* 0x000fca00078e0aaa */
[----:B------:R-:W-:Y:S02]  /*12cf0*/  VIMNMX R77, R77, R8, !PT ;  /* 0x000000084d4d7248 */ /* 0x000fe40007fe0100 */
[----:B------:R-:W-:-:S07]  /*12d00*/  VIADDMNMX R76, R8, R7, R76, PT ;  /* 0x00000007084c7246 */ /* 0x000fce000380014c */
.L_x_1715:
[C---:B------:R-:W-:Y:S02]  /*12d10*/  ISETP.GE.AND P3, PT, R75.reuse, 0x2, PT ;  /* 0x000000024b00780c */ /* 0x040fe40003f66270 */
[----:B------:R-:W-:Y:S02]  /*12d20*/  ISETP.GE.AND P5, PT, R75, 0x9, PT ;  /* 0x000000094b00780c */ /* 0x000fe40003fa6270 */
[----:B------:R-:W-:Y:S02]  /*12d30*/  ISETP.GT.AND P4, PT, R77, 0x1, !P3 ;  /* 0x000000014d00780c */ /* 0x000fe40005f84270 */
[----:B------:R-:W-:Y:S02]  /*12d40*/  P2R R104, PR, RZ, 0x20 ;  /* 0x00000020ff687803 */ /* 0x000fe40000000000 */
[----:B------:R-:W-:-:S04]  /*12d50*/  ISETP.LT.OR P4, PT, R76, 0x2, P4 ;  /* 0x000000024c00780c */ /* 0x000fc80002781670 */
[----:B0-----:R-:W-:Y:S02]  /*12d60*/  FSEL R90, R90, -INF , !P4 ;  /* 0xff8000005a5a7808 */ /* 0x001fe40006000000 */
[----:B------:R-:W-:Y:S02]  /*12d70*/  ISETP.GT.AND P4, PT, R77, 0x8, !P5 ;  /* 0x000000084d00780c */ /* 0x000fe40006f84270 */
[----:B------:R-:W-:Y:S02]  /*12d80*/  ISETP.GE.AND P5, PT, R75, 0xa, PT ;  /* 0x0000000a4b00780c */ /* 0x000fe40003fa6270 */
[----:B------:R-:W-:Y:S02]  /*12d90*/  ISETP.LT.OR P4, PT, R76, 0x9, P4 ;  /* 0x000000094c00780c */ /* 0x000fe40002781670 */
[----:B------:R-:W-:Y:S02]  /*12da0*/  P2R R103, PR, RZ, 0x20 ;  /* 0x00000020ff677803 */ /* 0x000fe40000000000 */
[----:B------:R-:W-:-:S02]  /*12db0*/  FSEL R91, R91, -INF , !P4 ;  /* 0xff8000005b5b7808 */ /* 0x000fc40006000000 */
[----:B------:R-:W-:Y:S02]  /*12dc0*/  ISETP.GT.AND P4, PT, R77, 0x9, !P5 ;  /* 0x000000094d00780c */ /* 0x000fe40006f84270 */
[----:B------:R-:W-:Y:S02]  /*12dd0*/  ISETP.GE.AND P5, PT, R75, 0x11, PT ;  /* 0x000000114b00780c */ /* 0x000fe40003fa6270 */
[----:B------:R-:W-:Y:S02]  /*12de0*/  ISETP.LT.OR P4, PT, R76, 0xa, P4 ;  /* 0x0000000a4c00780c */ /* 0x000fe40002781670 */
[----:B------:R-:W-:Y:S02]  /*12df0*/  P2R R102, PR, RZ, 0x20 ;  /* 0x00000020ff667803 */ /* 0x000fe40000000000 */
[----:B------:R-:W-:Y:S02]  /*12e00*/  FSEL R28, R28, -INF , !P4 ;  /* 0xff8000001c1c7808 */ /* 0x000fe40006000000 */
[----:B------:R-:W-:-:S02]  /*12e10*/  ISETP.GT.AND P4, PT, R77, 0x10, !P5 ;  /* 0x000000104d00780c */ /* 0x000fc40006f84270 */
[----:B------:R-:W-:Y:S02]  /*12e20*/  ISETP.GE.AND P5, PT, R75, 0x12, PT ;  /* 0x000000124b00780c */ /* 0x000fe40003fa6270 */
[----:B------:R-:W-:Y:S02]  /*12e30*/  ISETP.LT.OR P4, PT, R76, 0x11, P4 ;  /* 0x000000114c00780c */ /* 0x000fe40002781670 */
[----:B------:R-:W-:Y:S02]  /*12e40*/  P2R R101, PR, RZ, 0x20 ;  /* 0x00000020ff657803 */ /* 0x000fe40000000000 */
[----:B------:R-:W-:Y:S02]  /*12e50*/  FSEL R32, R32, -INF , !P4 ;  /* 0xff80000020207808 */ /* 0x000fe40006000000 */
[----:B------:R-:W-:Y:S02]  /*12e60*/  ISETP.GT.AND P4, PT, R77, 0x11, !P5 ;  /* 0x000000114d00780c */ /* 0x000fe40006f84270 */
[----:B------:R-:W-:-:S02]  /*12e70*/  ISETP.GE.AND P5, PT, R75, 0x19, PT ;  /* 0x000000194b00780c */ /* 0x000fc40003fa6270 */
[C---:B------:R-:W-:Y:S02]  /*12e80*/  ISETP.LT.OR P4, PT, R76.reuse, 0x12, P4 ;  /* 0x000000124c00780c */ /* 0x040fe40002781670 */
[----:B------:R-:W-:Y:S02]  /*12e90*/  P2R R110, PR, RZ, 0x20 ;  /* 0x00000020ff6e7803 */ /* 0x000fe40000000000 */
[----:B------:R-:W-:Y:S02]  /*12ea0*/  FSEL R31, R31, -INF , !P4 ;  /* 0xff8000001f1f7808 */ /* 0x000fe40006000000 */
[----:B------:R-:W-:Y:S02]  /*12eb0*/  ISETP.GT.AND P4, PT, R77, 0x18, !P5 ;  /* 0x000000184d00780c */ /* 0x000fe40006f84270 */
[----:B------:R-:W-:Y:S02]  /*12ec0*/  ISETP.GE.AND P5, PT, R75, 0x1a, PT ;  /* 0x0000001a4b00780c */ /* 0x000fe40003fa6270 */
[----:B------:R-:W-:-:S02]  /*12ed0*/  ISETP.LT.OR P4, PT, R76, 0x19, P4 ;  /* 0x000000194c00780c */ /* 0x000fc40002781670 */
[----:B------:R-:W-:Y:S02]  /*12ee0*/  P2R R100, PR, RZ, 0x20 ;  /* 0x00000020ff647803 */ /* 0x000fe40000000000 */
[----:B------:R-:W-:Y:S02]  /*12ef0*/  FSEL R35, R35, -INF , !P4 ;  /* 0xff80000023237808 */ /* 0x000fe40006000000 */
[----:B------:R-:W-:Y:S02]  /*12f00*/  ISETP.GT.AND P4, PT, R77, 0x19, !P5 ;  /* 0x000000194d00780c */ /* 0x000fe40006f84270 */
[----:B------:R-:W-:Y:S02]  /*12f10*/  ISETP.GE.AND P5, PT, R75, 0x21, PT ;  /* 0x000000214b00780c */ /* 0x000fe40003fa6270 */
[----:B------:R-:W-:Y:S02]  /*12f20*/  ISETP.LT.OR P4, PT, R76, 0x1a, P4 ;  /* 0x0000001a4c00780c */ /* 0x000fe40002781670 */
[----:B------:R-:W-:-:S02]  /*12f30*/  P2R R99, PR, RZ, 0x20 ;  /* 0x00000020ff637803 */ /* 0x000fc40000000000 */
[----:B------:R-:W-:Y:S02]  /*12f40*/  FSEL R34, R34, -INF , !P4 ;  /* 0xff80000022227808 */ /* 0x000fe40006000000 */
        /* <DEDUP_REMOVED lines=47> */
[----:B------:R-:W-:Y:S02]  /*13240*/  ISETP.LT.OR P4, PT, R76, 0x42, P4 ;  /* 0x000000424c00780c */ /* 0x000fe40002781670 */
        /* <DEDUP_REMOVED lines=68> */
[----:B------:R-:W0:Y:S01]  /*13690*/  SHFL.IDX PT, R4, R67, 0x1, 0x1c1f ;  /* 0x003c1f0043047f89 */ /* 0x000e2200000e0000 */
[----:B------:R-:W-:-:S04]  /*136a0*/  ISETP.GE.AND P6, PT, R75, 0x7a, PT ;  /* 0x0000007a4b00780c */ /* 0x000fc80003fc6270 */
[----:B------:R-:W-:Y:S02]  /*136b0*/  P2R R75, PR, RZ, 0x40 ;  /* 0x00000040ff4b7803 */ /* 0x000fe40000000000 */
[----:B------:R-:W-:-:S04]  /*136c0*/  ISETP.GT.AND P6, PT, R77, 0x79, !P6 ;  /* 0x000000794d00780c */ /* 0x000fc800077c4270 */
[----:B------:R-:W-:-:S04]  /*136d0*/  ISETP.LT.OR P6, PT, R76, 0x7a, P6 ;  /* 0x0000007a4c00780c */ /* 0x000fc800037c1670 */
[----:B------:R-:W-:Y:S02]  /*136e0*/  FSEL R71, R71, -INF , !P6 ;  /* 0xff80000047477808 */ /* 0x000fe40007000000 */
[----:B0-----:R-:W-:Y:S01]  /*136f0*/  VIADDMNMX R74, R4, R73, R74, PT ;  /* 0x00000049044a7246 */ /* 0x001fe2000380014a */
[----:B------:R-:W-:Y:S01]  /*13700*/  IMAD.IADD R70, R70, 0x1, R4 ;  /* 0x0000000146467824 */ /* 0x000fe200078e0204 */
[----:B------:R-:W-:Y:S06]  /*13710*/  @!P2 BRA `(.L_x_1719) ;  /* 0x000000000050a947 */ /* 0x000fec0003800000 */
[----:B------:R-:W-:Y:S01]  /*13720*/  IADD3 R67, -R169, R171, R4 ;  /* 0x000000aba9437210 */ /* 0x000fe20007ffe104 */
[----:B------:R-:W-:Y:S03]  /*13730*/  BSSY B0, `(.L_x_1720) ;  /* 0x000000e000007945 */ /* 0x000fe60003800000 */
        /* <DEDUP_REMOVED lines=9> */
.L_x_1721:
[----:B------:R-:W-:-:S13]  /*137d0*/  ISETP.NE.AND P6, PT, R7, 0x1, PT ;  /* 0x000000010700780c */ /* 0x000fda0003fc5270 */
[----:B------:R-:W0:Y:S02]  /*137e0*/  @P6 LDC.64 R8, c[0x0][0x9e8] ;  /* 0x00027a00ff086b82 */ /* 0x000e240000000a00 */
[----:B0-----:R-:W-:-:S05]  /*137f0*/  @P6 IMAD.HI.U32 R8, R67, R8, RZ ;  /* 0x0000000843086227 */ /* 0x001fca00078e00ff */
[----:B------:R-:W-:-:S07]  /*13800*/  @P6 SHF.R.U32.HI R67, RZ, R9, R8 ;  /* 0x00000009ff436219 */ /* 0x000fce0000011608 */
.L_x_1722:
[----:B------:R-:W-:Y:S05]  /*13810*/  BSYNC B0 ;  /* 0x0000000000007941 */ /* 0x000fea0003800000 */
.L_x_1720:
[----:B------:R-:W-:-:S04]  /*13820*/  IMAD R67, R67, R7, -R64 ;  /* 0x0000000743437224 */ /* 0x000fc800078e0a40 */
[----:B------:R-:W-:-:S05]  /*13830*/  IMAD.IADD R67, R67, 0x1, -R170 ;  /* 0x0000000143437824 */ /* 0x000fca00078e0aaa */
[----:B------:R-:W-:Y:S02]  /*13840*/  VIMNMX R70, R70, R67, !PT ;  /* 0x0000004346467248 */ /* 0x000fe40007fe0100 */
[----:B------:R-:W-:-:S07]  /*13850*/  VIADDMNMX R74, R67, R7, R74, PT ;  /* 0x00000007434a7246 */ /* 0x000fce000380014a */
.L_x_1719:
[----:B------:R-:W-:Y:S01]  /*13860*/  ISETP.GT.AND P3, PT, R70, 0x1, !P3 ;  /* 0x000000014600780c */ /* 0x000fe20005f64270 */
[----:B------:R-:W-:Y:S01]  /*13870*/  ULDC UR35, c[0x0][0x988] ;  /* 0x0002620000237ab9 */ /* 0x000fe20000000800 */
[----:B------:R-:W-:Y:S01]  /*13880*/  ISETP.NE.AND P6, PT, R110, RZ, PT ;  /* 0x000000ff6e00720c */ /* 0x000fe20003fc5270 */
[----:B------:R-:W-:Y:S01]  /*13890*/  IMAD.U32 R73, RZ, RZ, UR35 ;  /* 0x00000023ff497e24 */ /* 0x000fe2000f8e00ff */
[----:B------:R-:W-:Y:S02]  /*138a0*/  ISETP.LT.OR P3, PT, R74, 0x2, P3 ;  /* 0x000000024a00780c */ /* 0x000fe40001f61670 */
[----:B------:R-:W-:Y:S02]  /*138b0*/  ISETP.GT.AND P4, PT, R70, 0x71, !P4 ;  /* 0x000000714600780c */ /* 0x000fe40006784270 */
[----:B------:R-:W-:Y:S02]  /*138c0*/  FSEL R3, R3, -INF , !P3 ;  /* 0xff80000003037808 */ /* 0x000fe40005800000 */
[----:B------:R-:W-:-:S02]  /*138d0*/  ISETP.NE.AND P3, PT, R104, RZ, PT ;  /* 0x000000ff6800720c */ /* 0x000fc40003f65270 */
[C---:B------:R-:W-:Y:S02]  /*138e0*/  ISETP.GT.AND P5, PT, R70.reuse, 0x78, !P5 ;  /* 0x000000784600780c */ /* 0x040fe40006fa4270 */
[----:B------:R-:W-:Y:S02]  /*138f0*/  ISETP.GT.AND P3, PT, R70, 0x8, !P3 ;  /* 0x000000084600780c */ /* 0x000fe40005f64270 */
[C---:B------:R-:W-:Y:S02]  /*13900*/  ISETP.LT.OR P4, PT, R74.reuse, 0x72, P4 ;  /* 0x000000724a00780c */ /* 0x040fe40002781670 */
[C---:B------:R-:W-:Y:S02]  /*13910*/  ISETP.LT.OR P3, PT, R74.reuse, 0x9, P3 ;  /* 0x000000094a00780c */ /* 0x040fe40001f61670 */
[----:B------:R-:W-:Y:S02]  /*13920*/  ISETP.LT.OR P5, PT, R74, 0x79, P5 ;  /* 0x000000794a00780c */ /* 0x000fe40002fa1670 */
        /* <DEDUP_REMOVED lines=22> */
[----:B------:R-:W-:Y:S02]  /*13a90*/  ISETP.GT.AND P3, PT, R70, 0x18, !P6 ;  /* 0x000000184600780c */ /* 0x000fe40007764270 */
[----:B------:R-:W-:Y:S02]  /*13aa0*/  ISETP.NE.AND P6, PT, R114, RZ, PT ;  /* 0x000000ff7200720c */ /* 0x000fe40003fc5270 */
        /* <DEDUP_REMOVED lines=52> */
[----:B------:R-:W-:Y:S01]  /*13df0*/  ISETP.NE.AND P3, PT, R84, RZ, PT ;  /* 0x000000ff5400720c */ /* 0x000fe20003f65270 */
[----:B------:R-:W0:Y:S01]  /*13e00*/  SHFL.BFLY PT, R10, R9, 0x2, 0x1f ;  /* 0x0c401f00090a7f89 */ /* 0x000e2200000e0000 */
[----:B------:R-:W-:Y:S02]  /*13e10*/  FSEL R52, R52, -INF , !P4 ;  /* 0xff80000034347808 */ /* 0x000fe40006000000 */
[----:B------:R-:W-:-:S02]  /*13e20*/  ISETP.GT.AND P3, PT, R70, 0x38, !P3 ;  /* 0x000000384600780c */ /* 0x000fc40005f64270 */
[----:B------:R-:W-:Y:S02]  /*13e30*/  FSEL R12, R12, -INF , !P5 ;  /* 0xff8000000c0c7808 */ /* 0x000fe40006800000 */
[----:B------:R-:W-:-:S04]  /*13e40*/  ISETP.LT.OR P3, PT, R74, 0x39, P3 ;  /* 0x000000394a00780c */ /* 0x000fc80001f61670 */
[----:B------:R-:W-:Y:S02]  /*13e50*/  FSEL R30, R30, -INF , !P3 ;  /* 0xff8000001e1e7808 */ /* 0x000fe40005800000 */
[----:B------:R-:W-:-:S04]  /*13e60*/  ISETP.NE.AND P3, PT, R83, RZ, PT ;  /* 0x000000ff5300720c */ /* 0x000fc80003f65270 */
[----:B------:R-:W-:-:S04]  /*13e70*/  ISETP.GT.AND P3, PT, R70, 0x39, !P3 ;  /* 0x000000394600780c */ /* 0x000fc80005f64270 */
[----:B------:R-:W-:Y:S02]  /*13e80*/  ISETP.LT.OR P3, PT, R74, 0x3a, P3 ;  /* 0x0000003a4a00780c */ /* 0x000fe40001f61670 */
[----:B0-----:R-:W-:Y:S02]  /*13e90*/  FMNMX.FTZ R11, R9, R10, !PT ;  /* 0x0000000a090b7209 */ /* 0x001fe40007810000 */
[----:B------:R-:W-:Y:S02]  /*13ea0*/  FSEL R33, R33, -INF , !P3 ;  /* 0xff80000021217808 */ /* 0x000fe40005800000 */
[----:B------:R-:W-:Y:S01]  /*13eb0*/  ISETP.NE.AND P3, PT, R82, RZ, PT ;  /* 0x000000ff5200720c */ /* 0x000fe20003f65270 */
[----:B------:R-:W0:Y:S03]  /*13ec0*/  SHFL.BFLY PT, R10, R11, 0x1, 0x1f ;  /* 0x0c201f000b0a7f89 */ /* 0x000e2600000e0000 */
[----:B------:R-:W-:-:S04]  /*13ed0*/  ISETP.GT.AND P3, PT, R70, 0x40, !P3 ;  /* 0x000000404600780c */ /* 0x000fc80005f64270 */
[----:B------:R-:W-:-:S04]  /*13ee0*/  ISETP.LT.OR P3, PT, R74, 0x41, P3 ;  /* 0x000000414a00780c */ /* 0x000fc80001f61670 */
[----:B------:R-:W-:Y:S02]  /*13ef0*/  FSEL R36, R36, -INF , !P3 ;  /* 0xff80000024247808 */ /* 0x000fe40005800000 */
[----:B------:R-:W-:Y:S02]  /*13f00*/  ISETP.GT.AND P3, PT, R70, 0x41, !P6 ;  /* 0x000000414600780c */ /* 0x000fe40007764270 */
[----:B------:R-:W-:Y:S02]  /*13f10*/  ISETP.NE.AND P6, PT, R115, RZ, PT ;  /* 0x000000ff7300720c */ /* 0x000fe40003fc5270 */
[----:B------:R-:W-:-:S04]  /*13f20*/  ISETP.LT.OR P3, PT, R74, 0x42, P3 ;  /* 0x000000424a00780c */ /* 0x000fc80001f61670 */
        /* <DEDUP_REMOVED lines=47> */
[----:B------:R-:W-:-:S04]  /*14220*/  FSETP.NEU.FTZ.AND P3, PT, R10, -INF , PT ;  /* 0xff8000000a00780b */ /* 0x000fc80003f7d000 */
[----:B------:R-:W-:Y:S02]  /*14230*/  FSEL R73, R73, RZ, P3 ;  /* 0x000000ff49497208 */ /* 0x000fe40001800000 */
[----:B------:R-:W-:Y:S02]  /*14240*/  ISETP.GT.AND P3, PT, R70, RZ, !P6 ;  /* 0x000000ff4600720c */ /* 0x000fe40007764270 */
[----:B------:R-:W-:Y:S01]  /*14250*/  ISETP.NE.AND P6, PT, R75, RZ, PT ;  /* 0x000000ff4b00720c */ /* 0x000fe20003fc5270 */
[----:B------:R-:W-:-:S01]  /*14260*/  FFMA.FTZ R67, R28, UR35, -R73 ;  /* 0x000000231c437c23 */ /* 0x000fc20008010849 */
[----:B------:R-:W-:Y:S01]  /*14270*/  ISETP.LT.OR P3, PT, R74, 0x1, P3 ;  /* 0x000000014a00780c */ /* 0x000fe20001f61670 */
[----:B------:R-:W-:-:S01]  /*14280*/  FFMA.FTZ R28, R32, UR35, -R73 ;  /* 0x00000023201c7c23 */ /* 0x000fc20008010849 */
[--C-:B------:R-:W-:Y:S01]  /*14290*/  FFMA.FTZ R75, R35, UR35, -R73.reuse ;  /* 0x00000023234b7c23 */ /* 0x100fe20008010849 */
[----:B------:R-:W-:-:S01]  /*142a0*/  FFMA.FTZ R35, R34, UR35, -R73 ;  /* 0x0000002322237c23 */ /* 0x000fc20008010849 */
[----:B------:R-:W-:Y:S01]  /*142b0*/  FSEL R76, R0, -INF , !P3 ;  /* 0xff800000004c7808 */ /* 0x000fe20005800000 */
[----:B------:R-:W-:-:S01]  /*142c0*/  FFMA.FTZ R77, R39, UR35, -R73 ;  /* 0x00000023274d7c23 */ /* 0x000fc20008010849 */
[--C-:B------:R-:W-:Y:S01]  /*142d0*/  FFMA.FTZ R39, R38, UR35, -R73.reuse ;  /* 0x0000002326277c23 */ /* 0x100fe20008010849 */
[----:B------:R-:W-:-:S01]  /*142e0*/  FFMA.FTZ R38, R42, UR35, -R73 ;  /* 0x000000232a267c23 */ /* 0x000fc20008010849 */
[----:B------:R-:W-:Y:S01]  /*142f0*/  FMNMX.FTZ R11, R76, R3, !PT ;  /* 0x000000034c0b7209 */ /* 0x000fe20007810000 */
[----:B------:R-:W-:-:S01]  /*14300*/  FFMA.FTZ R0, R79, UR35, -R73 ;  /* 0x000000234f007c23 */ /* 0x000fc20008010849 */
[----:B------:R-:W-:Y:S01]  /*14310*/  ISETP.GT.AND P3, PT, R70, 0x79, !P6 ;  /* 0x000000794600780c */ /* 0x000fe20007764270 */
[----:B------:R-:W-:-:S01]  /*14320*/  FFMA.FTZ R79, R56, UR35, -R73 ;  /* 0x00000023384f7c23 */ /* 0x000fc20008010849 */
[----:B------:R-:W-:Y:S01]  /*14330*/  FMNMX.FTZ R11, R4, R11, !PT ;  /* 0x0000000b040b7209 */ /* 0x000fe20007810000 */
[----:B------:R-:W-:-:S01]  /*14340*/  FFMA.FTZ R9, R90, UR35, -R73 ;  /* 0x000000235a097c23 */ /* 0x000fc20008010849 */
[----:B------:R-:W-:Y:S01]  /*14350*/  ISETP.LT.OR P3, PT, R74, 0x7a, P3 ;  /* 0x0000007a4a00780c */ /* 0x000fe20001f61670 */
[----:B------:R-:W-:-:S01]  /*14360*/  FFMA.FTZ R56, R59, UR35, -R73 ;  /* 0x000000233b387c23 */ /* 0x000fc20008010849 */
[----:B------:R-:W-:Y:S01]  /*14370*/  FMNMX.FTZ R32, R8, R11, !PT ;  /* 0x0000000b08207209 */ /* 0x000fe20007810000 */
[----:B------:R-:W-:-:S01]  /*14380*/  FFMA.FTZ R59, R61, UR35, -R73 ;  /* 0x000000233d3b7c23 */ /* 0x000fc20008010849 */
[----:B------:R-:W-:Y:S01]  /*14390*/  FSEL R54, R54, -INF , !P3 ;  /* 0xff80000036367808 */ /* 0x000fe20005800000 */
[----:B------:R-:W-:-:S01]  /*143a0*/  FFMA.FTZ R61, R63, UR35, -R73 ;  /* 0x000000233f3d7c23 */ /* 0x000fc20008010849 */
[----:B------:R-:W-:Y:S01]  /*143b0*/  FMNMX.FTZ R11, R13, R32, !PT ;  /* 0x000000200d0b7209 */ /* 0x000fe20007810000 */
[----:B------:R-:W-:-:S01]  /*143c0*/  FFMA.FTZ R63, R66, UR35, -R73 ;  /* 0x00000023423f7c23 */ /* 0x000fc20008010849 */
[--C-:B------:R-:W-:Y:S01]  /*143d0*/  FFMA.FTZ R64, R91, UR35, -R73.reuse ;  /* 0x000000235b407c23 */ /* 0x100fe20008010849 */
[----:B------:R-:W-:-:S01]  /*143e0*/  FFMA.FTZ R66, R65, UR35, -R73 ;  /* 0x0000002341427c23 */ /* 0x000fc20008010849 */
[----:B------:R-:W-:Y:S01]  /*143f0*/  FMNMX.FTZ R32, R14, R11, !PT ;  /* 0x0000000b0e207209 */ /* 0x000fe20007810000 */
[----:B------:R-:W-:-:S01]  /*14400*/  FFMA.FTZ R65, R69, UR35, -R73 ;  /* 0x0000002345417c23 */ /* 0x000fc20008010849 */
[----:B------:R-:W-:Y:S01]  /*14410*/  MUFU.EX2 R0, R0 ;  /* 0x0000000000007308 */ /* 0x000fe20000000800 */
        /* <DEDUP_REMOVED lines=17> */
[----:B------:R-:W-:-:S04]  /*14530*/  FMNMX.FTZ R11, R25, R34, !PT ;  /* 0x00000022190b7209 */ /* 0x000fc80007810000 */
[----:B------:R-:W-:Y:S02]  /*14540*/  FMNMX.FTZ R78, R26, R11, !PT ;  /* 0x0000000b1a4e7209 */ /* 0x000fe40007810000 */
[----:B------:R0:W-:Y:S02]  /*14550*/  MUFU.EX2 R32, R75 ;  /* 0x0000004b00207308 */ /* 0x0001e40000000800 */
[----:B------:R-:W-:-:S04]  /*14560*/  FMNMX.FTZ R78, R27, R78, !PT ;  /* 0x0000004e1b4e7209 */ /* 0x000fc80007810000 */
[----:B------:R-:W-:Y:S02]  /*14570*/  FMNMX.FTZ R11, R29, R78, !PT ;  /* 0x0000004e1d0b7209 */ /* 0x000fe40007810000 */
[----:B------:R1:W-:Y:S01]  /*14580*/  MUFU.EX2 R34, R77 ;  /* 0x0000004d00227308 */ /* 0x0003e20000000800 */
[----:B0-----:R-:W-:-:S01]  /*14590*/  FFMA.FTZ R75, R93, UR35, -R73 ;  /* 0x000000235d4b7c23 */ /* 0x001fc20008010849 */
[----:B------:R-:W-:-:S04]  /*145a0*/  FMNMX.FTZ R42, R30, R11, !PT ;  /* 0x0000000b1e2a7209 */ /* 0x000fc80007810000 */
[----:B------:R-:W-:Y:S02]  /*145b0*/  FMNMX.FTZ R11, R33, R42, !PT ;  /* 0x0000002a210b7209 */ /* 0x000fe40007810000 */
[----:B------:R-:W0:Y:S01]  /*145c0*/  MUFU.EX2 R67, R67 ;  /* 0x0000004300437308 */ /* 0x000e220000000800 */
[----:B-1----:R-:W-:-:S01]  /*145d0*/  FFMA.FTZ R77, R95, UR35, -R73 ;  /* 0x000000235f4d7c23 */ /* 0x002fc20008010849 */
[----:B------:R-:W-:-:S04]  /*145e0*/  FMNMX.FTZ R42, R36, R11, !PT ;  /* 0x0000000b242a7209 */ /* 0x000fc80007810000 */
[----:B------:R-:W-:Y:S01]  /*145f0*/  FMNMX.FTZ R11, R37, R42, !PT ;  /* 0x0000002a250b7209 */ /* 0x000fe20007810000 */
[----:B------:R-:W-:-:S01]  /*14600*/  FFMA.FTZ R42, R96, UR35, -R73 ;  /* 0x00000023602a7c23 */ /* 0x000fc20008010849 */
[----:B------:R-:W-:Y:S02]  /*14610*/  MUFU.EX2 R28, R28 ;  /* 0x0000001c001c7308 */ /* 0x000fe40000000800 */
[----:B------:R-:W-:-:S04]  /*14620*/  FMNMX.FTZ R78, R40, R11, !PT ;  /* 0x0000000b284e7209 */ /* 0x000fc80007810000 */
[----:B------:R-:W-:Y:S02]  /*14630*/  FMNMX.FTZ R11, R43, R78, !PT ;  /* 0x0000004e2b0b7209 */ /* 0x000fe40007810000 */
[----:B------:R-:W-:Y:S01]  /*14640*/  MUFU.EX2 R31, R31 ;  /* 0x0000001f001f7308 */ /* 0x000fe20000000800 */
[----:B0-----:R-:W-:Y:S02]  /*14650*/  F2FP.SATFINITE.E4M3.F32.PACK_AB_MERGE_C R164, R67, R64, RZ ;  /* 0x0000004043a4723e */ /* 0x001fe400048070ff */
[----:B------:R-:W-:Y:S02]  /*14660*/  FMNMX.FTZ R78, R44, R11, !PT ;  /* 0x0000000b2c4e7209 */ /* 0x000fe40007810000 */
[----:B------:R-:W-:Y:S02]  /*14670*/  F2FP.SATFINITE.E4M3.F32.PACK_AB_MERGE_C R164, R9, R0, R164 ;  /* 0x0000000009a4723e */ /* 0x000fe400048070a4 */
[----:B------:R-:W-:Y:S01]  /*14680*/  FMNMX.FTZ R11, R45, R78, !PT ;  /* 0x0000004e2d0b7209 */ /* 0x000fe20007810000 */
[----:B------:R-:W0:Y:S03]  /*14690*/  MUFU.EX2 R35, R35 ;  /* 0x0000002300237308 */ /* 0x000e260000000800 */
        /* <DEDUP_REMOVED lines=14> */
[----:B------:R-:W-:Y:S03]  /*14780*/  MUFU.EX2 R42, R42 ;  /* 0x0000002a002a7308 */ /* 0x000fe60000000800 */
[----:B------:R-:W-:-:S04]  /*14790*/  FMNMX.FTZ R11, R12, R11, !PT ;  /* 0x0000000b0c0b7209 */ /* 0x000fc80007810000 */
[----:B------:R-:W-:Y:S01]  /*147a0*/  FMNMX.FTZ R11, R54, R11, !PT ;  /* 0x0000000b360b7209 */ /* 0x000fe20007810000 */
[----:B------:R-:W-:Y:S01]  /*147b0*/  MUFU.EX2 R75, R75 ;  /* 0x0000004b004b7308 */ /* 0x000fe20000000800 */
[----:B0-----:R-:W-:-:S03]  /*147c0*/  F2FP.SATFINITE.E4M3.F32.PACK_AB_MERGE_C R160, R41, R38, RZ ;  /* 0x0000002629a0723e */ /* 0x001fc600048070ff */
[----:B------:R-:W0:Y:S01]  /*147d0*/  SHFL.BFLY PT, R74, R11, 0x2, 0x1f ;  /* 0x0c401f000b4a7f89 */ /* 0x000e2200000e0000 */
[----:B------:R-:W-:-:S03]  /*147e0*/  F2FP.SATFINITE.E4M3.F32.PACK_AB_MERGE_C R160, R39, R34, R160 ;  /* 0x0000002227a0723e */ /* 0x000fc600048070a0 */
[----:B------:R-:W-:Y:S08]  /*147f0*/  MUFU.EX2 R77, R77 ;  /* 0x0000004d004d7308 */ /* 0x000ff00000000800 */
[----:B------:R-:W1:Y:S08]  /*14800*/  MUFU.EX2 R78, R78 ;  /* 0x0000004e004e7308 */ /* 0x000e700000000800 */
[----:B------:R-:W-:Y:S01]  /*14810*/  MUFU.EX2 R56, R56 ;  /* 0x0000003800387308 */ /* 0x000fe20000000800 */
[----:B0-----:R-:W-:-:S07]  /*14820*/  FMNMX.FTZ R74, R11, R74, !PT ;  /* 0x0000004a0b4a7209 */ /* 0x001fce0007810000 */
[----:B------:R-:W0:Y:S01]  /*14830*/  MUFU.EX2 R55, R55 ;  /* 0x0000003700377308 */ /* 0x000e220000000800 */
[----:B------:R-:W2:Y:S01]  /*14840*/  SHFL.BFLY PT, R11, R74, 0x1, 0x1f ;  /* 0x0c201f004a0b7f89 */ /* 0x000ea200000e0000 */
[----:B-1----:R-:W-:-:S04]  /*14850*/  F2FP.SATFINITE.E4M3.F32.PACK_AB_MERGE_C R162, R78, R77, RZ ;  /* 0x0000004d4ea2723e */ /* 0x002fc800048070ff */
[----:B------:R-:W-:Y:S02]  /*14860*/  F2FP.SATFINITE.E4M3.F32.PACK_AB_MERGE_C R162, R75, R42, R162 ;  /* 0x0000002a4ba2723e */ /* 0x000fe400048070a2 */
[----:B------:R-:W-:Y:S08]  /*14870*/  MUFU.EX2 R70, R94 ;  /* 0x0000005e00467308 */ /* 0x000ff00000000800 */
[----:B------:R-:W1:Y:S01]  /*14880*/  MUFU.EX2 R79, R79 ;  /* 0x0000004f004f7308 */ /* 0x000e620000000800 */
[----:B0-----:R-:W-:-:S07]  /*14890*/  F2FP.SATFINITE.E4M3.F32.PACK_AB_MERGE_C R156, R55, R56, RZ ;  /* 0x00000038379c723e */ /* 0x001fce00048070ff */
[----:B------:R-:W-:Y:S01]  /*148a0*/  MUFU.EX2 R59, R59 ;  /* 0x0000003b003b7308 */ /* 0x000fe20000000800 */
[----:B--2---:R-:W-:Y:S01]  /*148b0*/  FMNMX.FTZ R11, R74, R11, !PT ;  /* 0x0000000b4a0b7209 */ /* 0x004fe20007810000 */
[----:B------:R-:W-:-:S03]  /*148c0*/  IMAD.U32 R74, RZ, RZ, UR35 ;  /* 0x00000023ff4a7e24 */ /* 0x000fc6000f8e00ff */
[C---:B------:R-:W-:Y:S01]  /*148d0*/  FSETP.NEU.FTZ.AND P3, PT, R11.reuse, -INF , PT ;  /* 0xff8000000b00780b */ /* 0x040fe20003f7d000 */
[----:B------:R-:W-:-:S02]  /*148e0*/  FFMA.FTZ R74, R11, R74, -8 ;  /* 0xc10000000b4a7423 */ /* 0x000fc4000001004a */
[----:B------:R-:W-:Y:S01]  /*148f0*/  MUFU.EX2 R60, R60 ;  /* 0x0000003c003c7308 */ /* 0x000fe20000000800 */
[----:B-1----:R-:W-:Y:S02]  /*14900*/  F2FP.SATFINITE.E4M3.F32.PACK_AB_MERGE_C R156, R79, R70, R156 ;  /* 0x000000464f9c723e */ /* 0x002fe4000480709c */
[----:B------:R-:W-:-:S05]  /*14910*/  FSEL R71, R74, RZ, P3 ;  /* 0x000000ff4a477208 */ /* 0x000fca0001800000 */
        /* <DEDUP_REMOVED lines=16> */
[----:B------:R-:W-:Y:S01]  /*14a20*/  FADD.FTZ R37, R0, R9 ;  /* 0x0000000900257221 */ /* 0x000fe20000010000 */
[----:B------:R-:W-:-:S01]  /*14a30*/  FFMA.FTZ R27, R30, UR35, -R71 ;  /* 0x000000231e1b7c23 */ /* 0x000fc20008010847 */
[--C-:B------:R-:W-:Y:S01]  /*14a40*/  FFMA.FTZ R30, R33, UR35, -R71.reuse ;  /* 0x00000023211e7c23 */ /* 0x100fe20008010847 */
[----:B------:R-:W-:-:S01]  /*14a50*/  FFMA.FTZ R33, R40, UR35, -R71 ;  /* 0x0000002328217c23 */ /* 0x000fc20008010847 */
[----:B------:R-:W-:Y:S01]  /*14a60*/  FADD.FTZ R40, R64, R37 ;  /* 0x0000002540287221 */ /* 0x000fe20000010000 */
[----:B------:R-:W-:-:S01]  /*14a70*/  FFMA.FTZ R15, R15, UR35, -R71 ;  /* 0x000000230f0f7c23 */ /* 0x000fc20008010847 */
[----:B------:R-:W1:Y:S01]  /*14a80*/  MUFU.EX2 R3, R3 ;  /* 0x0000000300037308 */ /* 0x000e620000000800 */
[----:B------:R-:W-:-:S01]  /*14a90*/  FFMA.FTZ R20, R20, UR35, -R71 ;  /* 0x0000002314147c23 */ /* 0x000fc20008010847 */
[----:B------:R-:W-:Y:S01]  /*14aa0*/  FADD.FTZ R37, R67, R40 ;  /* 0x0000002843257221 */ /* 0x000fe20000010000 */
[----:B------:R-:W-:-:S01]  /*14ab0*/  FFMA.FTZ R40, R43, UR35, -R71 ;  /* 0x000000232b287c23 */ /* 0x000fc20008010847 */
[--C-:B------:R-:W-:Y:S01]  /*14ac0*/  FFMA.FTZ R45, R45, UR35, -R71.reuse ;  /* 0x000000232d2d7c23 */ /* 0x100fe20008010847 */
[----:B------:R-:W-:-:S01]  /*14ad0*/  FFMA.FTZ R46, R46, UR35, -R71 ;  /* 0x000000232e2e7c23 */ /* 0x000fc20008010847 */
[----:B------:R-:W-:Y:S01]  /*14ae0*/  FADD.FTZ R80, R28, R37 ;  /* 0x000000251c507221 */ /* 0x000fe20000010000 */
[----:B------:R-:W-:-:S01]  /*14af0*/  FFMA.FTZ R37, R44, UR35, -R71 ;  /* 0x000000232c257c23 */ /* 0x000fc20008010847 */
[----:B------:R-:W2:Y:S01]  /*14b00*/  MUFU.EX2 R8, R8 ;  /* 0x0000000800087308 */ /* 0x000ea20000000800 */
[----:B0-----:R-:W-:-:S01]  /*14b10*/  FADD.FTZ R76, R73, R74 ;  /* 0x0000004a494c7221 */ /* 0x001fc20000010000 */
[----:B------:R-:W-:Y:S01]  /*14b20*/  FADD.FTZ R83, R31, R80 ;  /* 0x000000501f537221 */ /* 0x000fe20000010000 */
[----:B------:R-:W-:-:S01]  /*14b30*/  FFMA.FTZ R47, R47, UR35, -R71 ;  /* 0x000000232f2f7c23 */ /* 0x000fc20008010847 */
[--C-:B------:R-:W-:Y:S01]  /*14b40*/  FFMA.FTZ R48, R48, UR35, -R71.reuse ;  /* 0x0000002330307c23 */ /* 0x100fe20008010847 */
[----:B------:R-:W-:-:S01]  /*14b50*/  FFMA.FTZ R49, R49, UR35, -R71 ;  /* 0x0000002331317c23 */ /* 0x000fc20008010847 */
[----:B------:R-:W-:Y:S01]  /*14b60*/  FADD.FTZ R44, R32, R83 ;  /* 0x00000053202c7221 */ /* 0x000fe20000010000 */
[----:B------:R-:W-:-:S01]  /*14b70*/  FFMA.FTZ R50, R50, UR35, -R71 ;  /* 0x0000002332327c23 */ /* 0x000fc20008010847 */
[----:B------:R-:W0:Y:S01]  /*14b80*/  MUFU.EX2 R4, R4 ;  /* 0x0000000400047308 */ /* 0x000e220000000800 */
[----:B-1----:R-:W-:-:S01]  /*14b90*/  FADD.FTZ R43, R3, R76 ;  /* 0x0000004c032b7221 */ /* 0x002fc20000010000 */
[----:B------:R-:W-:Y:S01]  /*14ba0*/  FADD.FTZ R67, R35, R44 ;  /* 0x0000002c23437221 */ /* 0x000fe20000010000 */
[----:B------:R-:W-:-:S01]  /*14bb0*/  FFMA.FTZ R51, R51, UR35, -R71 ;  /* 0x0000002333337c23 */ /* 0x000fc20008010847 */
[--C-:B------:R-:W-:Y:S01]  /*14bc0*/  FFMA.FTZ R53, R53, UR35, -R71.reuse ;  /* 0x0000002335357c23 */ /* 0x100fe20008010847 */
[----:B------:R-:W-:-:S01]  /*14bd0*/  FFMA.FTZ R52, R52, UR35, -R71 ;  /* 0x0000002334347c23 */ /* 0x000fc20008010847 */
[----:B------:R-:W-:Y:S01]  /*14be0*/  FADD.FTZ R64, R34, R67 ;  /* 0x0000004322407221 */ /* 0x000fe20000010000 */
[----:B------:R-:W-:-:S01]  /*14bf0*/  FFMA.FTZ R12, R12, UR35, -R71 ;  /* 0x000000230c0c7c23 */ /* 0x000fc20008010847 */
[----:B------:R-:W1:Y:S01]  /*14c00*/  MUFU.EX2 R13, R13 ;  /* 0x0000000d000d7308 */ /* 0x000e620000000800 */
[----:B--2---:R-:W-:-:S01]  /*14c10*/  FADD.FTZ R43, R8, R43 ;  /* 0x0000002b082b7221 */ /* 0x004fc20000010000 */
[----:B------:R-:W-:Y:S01]  /*14c20*/  FADD.FTZ R35, R39, R64 ;  /* 0x0000004027237221 */ /* 0x000fe20000010000 */
[----:B------:R-:W-:Y:S01]  /*14c30*/  F2FP.SATFINITE.E4M3.F32.PACK_AB_MERGE_C R8, R8, R3, RZ ;  /* 0x000000030808723e */ /* 0x000fe200048070ff */
[----:B------:R-:W-:-:S02]  /*14c40*/  FFMA.FTZ R54, R54, UR35, -R71 ;  /* 0x0000002336367c23 */ /* 0x000fc40008010847 */
[----:B------:R-:W-:-:S01]  /*14c50*/  FADD.FTZ R0, R38, R35 ;  /* 0x0000002326007221 */ /* 0x000fc20000010000 */
[----:B------:R-:W-:Y:S01]  /*14c60*/  F2FP.SATFINITE.E4M3.F32.PACK_AB_MERGE_C R165, R74, R73, R8 ;  /* 0x000000494aa5723e */ /* 0x000fe20004807008 */
[----:B------:R-:W2:Y:S01]  /*14c70*/  MUFU.EX2 R15, R15 ;  /* 0x0000000f000f7308 */ /* 0x000ea20000000800 */
[----:B0-----:R-:W-:-:S01]  /*14c80*/  FADD.FTZ R44, R4, R43 ;  /* 0x0000002b042c7221 */ /* 0x001fc20000010000 */
[----:B------:R-:W-:-:S04]  /*14c90*/  FADD.FTZ R41, R41, R0 ;  /* 0x0000000029297221 */ /* 0x000fc80000010000 */
[----:B------:R-:W-:Y:S02]  /*14ca0*/  FADD.FTZ R28, R42, R41 ;  /* 0x000000292a1c7221 */ /* 0x000fe40000010000 */
        /* <DEDUP_REMOVED lines=10> */
[----:B------:R-:W-:Y:S01]  /*14d50*/  FADD.FTZ R79, R79, R70 ;  /* 0x000000464f4f7221 */ /* 0x000fe20000010000 */
[----:B------:R-:W-:-:S03]  /*14d60*/  F2FP.SATFINITE.E4M3.F32.PACK_AB_MERGE_C R15, R20, R15, RZ ;  /* 0x0000000f140f723e */ /* 0x000fc600048070ff */
[----:B------:R-:W-:Y:S01]  /*14d70*/  FADD.FTZ R56, R56, R79 ;  /* 0x0000004f38387221 */ /* 0x000fe20000010000 */
[----:B------:R-:W-:Y:S01]  /*14d80*/  F2FP.SATFINITE.E4M3.F32.PACK_AB_MERGE_C R167, R13, R4, R15 ;  /* 0x000000040da7723e */ /* 0x000fe2000480700f */
[----:B------:R-:W0:Y:S01]  /*14d90*/  MUFU.EX2 R24, R24 ;  /* 0x0000001800187308 */ /* 0x000e220000000800 */
[----:B-1----:R-:W-:-:S01]  /*14da0*/  FADD.FTZ R0, R14, R9 ;  /* 0x000000090e007221 */ /* 0x002fc20000010000 */
[----:B------:R-:W-:Y:S01]  /*14db0*/  FADD.FTZ R55, R55, R56 ;  /* 0x0000003837377221 */ /* 0x000fe20000010000 */
[----:B------:R-:W1:Y:S01]  /*14dc0*/  @P1 LDC R4, c[0x0][0x44c] ;  /* 0x00011300ff041b82 */ /* 0x000e620000000800 */
[----:B------:R-:W-:-:S04]  /*14dd0*/  IMAD.MOV.U32 R13, RZ, RZ, R177 ;  /* 0x000000ffff0d7224 */ /* 0x000fc800078e00b1 */
[----:B------:R-:W3:Y:S01]  /*14de0*/  MUFU.EX2 R81, R81 ;  /* 0x0000005100517308 */ /* 0x000ee20000000800 */
[----:B--2---:R-:W-:-:S02]  /*14df0*/  FADD.FTZ R9, R21, R0 ;  /* 0x0000000015097221 */ /* 0x004fc40000010000 */
[----:B------:R-:W2:Y:S05]  /*14e00*/  @P1 LDC R15, c[0x0][0x450] ;  /* 0x00011400ff0f1b82 */ /* 0x000eaa0000000800 */
[----:B------:R-:W4:Y:S01]  /*14e10*/  MUFU.EX2 R25, R25 ;  /* 0x0000001900197308 */ /* 0x000f220000000800 */
[----:B0-----:R-:W-:-:S07]  /*14e20*/  FADD.FTZ R0, R24, R9 ;  /* 0x0000000918007221 */ /* 0x001fce0000010000 */
[----:B------:R-:W0:Y:S01]  /*14e30*/  MUFU.EX2 R26, R26 ;  /* 0x0000001a001a7308 */ /* 0x000e220000000800 */
[----:B---3--:R-:W-:-:S01]  /*14e40*/  FADD.FTZ R0, R81, R0 ;  /* 0x0000000051007221 */ /* 0x008fc20000010000 */
[----:B------:R-:W-:-:S04]  /*14e50*/  F2FP.SATFINITE.E4M3.F32.PACK_AB_MERGE_C R24, R81, R24, RZ ;  /* 0x000000185118723e */ /* 0x000fc800048070ff */
[----:B------:R-:W-:Y:S02]  /*14e60*/  F2FP.SATFINITE.E4M3.F32.PACK_AB_MERGE_C R161, R21, R14, R24 ;  /* 0x0000000e15a1723e */ /* 0x000fe40004807018 */
[----:B------:R-:W3:Y:S01]  /*14e70*/  MUFU.EX2 R27, R27 ;  /* 0x0000001b001b7308 */ /* 0x000ee20000000800 */
[----:B----4-:R-:W-:-:S07]  /*14e80*/  FADD.FTZ R9, R25, R0 ;  /* 0x0000000019097221 */ /* 0x010fce0000010000 */
[----:B------:R-:W4:Y:S01]  /*14e90*/  MUFU.EX2 R30, R30 ;  /* 0x0000001e001e7308 */ /* 0x000f220000000800 */
[----:B0-----:R-:W-:-:S07]  /*14ea0*/  FADD.FTZ R0, R26, R9 ;  /* 0x000000091a007221 */ /* 0x001fce0000010000 */
[----:B------:R-:W0:Y:S01]  /*14eb0*/  MUFU.EX2 R29, R29 ;  /* 0x0000001d001d7308 */ /* 0x000e220000000800 */
[----:B---3--:R-:W-:-:S07]  /*14ec0*/  FADD.FTZ R9, R27, R0 ;  /* 0x000000001b097221 */ /* 0x008fce0000010000 */
[----:B------:R-:W3:Y:S01]  /*14ed0*/  MUFU.EX2 R36, R36 ;  /* 0x0000002400247308 */ /* 0x000ee20000000800 */
[----:B----4-:R-:W-:-:S01]  /*14ee0*/  FADD.FTZ R0, R30, R9 ;  /* 0x000000091e007221 */ /* 0x010fc20000010000 */
[----:B------:R-:W-:-:S04]  /*14ef0*/  F2FP.SATFINITE.E4M3.F32.PACK_AB_MERGE_C R27, R30, R27, RZ ;  /* 0x0000001b1e1b723e */ /* 0x000fc800048070ff */
[----:B------:R-:W-:Y:S02]  /*14f00*/  F2FP.SATFINITE.E4M3.F32.PACK_AB_MERGE_C R163, R26, R25, R27 ;  /* 0x000000191aa3723e */ /* 0x000fe4000480701b */
[----:B------:R-:W4:Y:S01]  /*14f10*/  MUFU.EX2 R33, R33 ;  /* 0x0000002100217308 */ /* 0x000f220000000800 */
[----:B0-----:R-:W-:-:S07]  /*14f20*/  FADD.FTZ R9, R29, R0 ;  /* 0x000000001d097221 */ /* 0x001fce0000010000 */
[----:B------:R-:W0:Y:S01]  /*14f30*/  MUFU.EX2 R40, R40 ;  /* 0x0000002800287308 */ /* 0x000e220000000800 */
[----:B---3--:R-:W-:-:S01]  /*14f40*/  FADD.FTZ R0, R36, R9 ;  /* 0x0000000924007221 */ /* 0x008fc20000010000 */
[----:B------:R-:W-:-:S06]  /*14f50*/  F2FP.SATFINITE.E4M3.F32.PACK_AB_MERGE_C R9, R60, R59, RZ ;  /* 0x0000003b3c09723e */ /* 0x000fcc00048070ff */
[----:B------:R-:W3:Y:S01]  /*14f60*/  MUFU.EX2 R37, R37 ;  /* 0x0000002500257308 */ /* 0x000ee20000000800 */
[----:B----4-:R-:W-:-:S07]  /*14f70*/  FADD.FTZ R3, R33, R0 ;  /* 0x0000000021037221 */ /* 0x010fce0000010000 */
[----:B------:R-:W-:Y:S01]  /*14f80*/  MUFU.EX2 R58, R58 ;  /* 0x0000003a003a7308 */ /* 0x000fe20000000800 */
[----:B0-----:R-:W-:-:S01]  /*14f90*/  FADD.FTZ R0, R40, R3 ;  /* 0x0000000328007221 */ /* 0x001fc20000010000 */
[----:B------:R-:W-:-:S04]  /*14fa0*/  F2FP.SATFINITE.E4M3.F32.PACK_AB_MERGE_C R33, R40, R33, RZ ;  /* 0x000000212821723e */ /* 0x000fc800048070ff */
[----:B------:R-:W-:Y:S02]  /*14fb0*/  F2FP.SATFINITE.E4M3.F32.PACK_AB_MERGE_C R157, R36, R29, R33 ;  /* 0x0000001d249d723e */ /* 0x000fe40004807021 */
[----:B------:R-:W0:Y:S01]  /*14fc0*/  MUFU.EX2 R57, R57 ;  /* 0x0000003900397308 */ /* 0x000e220000000800 */
[----:B---3--:R-:W-:-:S07]  /*14fd0*/  FADD.FTZ R3, R37, R0 ;  /* 0x0000000025037221 */ /* 0x008fce0000010000 */
[----:B------:R-:W3:Y:S08]  /*14fe0*/  MUFU.EX2 R32, R45 ;  /* 0x0000002d00207308 */ /* 0x000ef00000000800 */
[----:B------:R-:W4:Y:S01]  /*14ff0*/  MUFU.EX2 R46, R46 ;  /* 0x0000002e002e7308 */ /* 0x000f220000000800 */
[----:B0-----:R-:W-:Y:S01]  /*15000*/  F2FP.SATFINITE.E4M3.F32.PACK_AB_MERGE_C R158, R57, R58, R9 ;  /* 0x0000003a399e723e */ /* 0x001fe20004807009 */
[----:B------:R-:W-:-:S04]  /*15010*/  FADD.FTZ R58, R58, R55 ;  /* 0x000000373a3a7221 */ /* 0x000fc80000010000 */
[----:B------:R-:W-:Y:S02]  /*15020*/  FADD.FTZ R58, R57, R58 ;  /* 0x0000003a393a7221 */ /* 0x000fe40000010000 */
[----:B------:R-:W0:Y:S01]  /*15030*/  MUFU.EX2 R47, R47 ;  /* 0x0000002f002f7308 */ /* 0x000e220000000800 */
[----:B---3--:R-:W-:-:S01]  /*15040*/  FADD.FTZ R3, R32, R3 ;  /* 0x0000000320037221 */ /* 0x008fc20000010000 */
[----:B------:R-:W-:-:S04]  /*15050*/  FADD.FTZ R59, R59, R58 ;  /* 0x0000003a3b3b7221 */ /* 0x000fc80000010000 */
[----:B------:R-:W-:Y:S02]  /*15060*/  FADD.FTZ R60, R60, R59 ;  /* 0x0000003b3c3c7221 */ /* 0x000fe40000010000 */
[----:B------:R-:W-:Y:S01]  /*15070*/  MUFU.EX2 R63, R63 ;  /* 0x0000003f003f7308 */ /* 0x000fe20000000800 */
[----:B----4-:R-:W-:-:S07]  /*15080*/  FADD.FTZ R0, R46, R3 ;  /* 0x000000032e007221 */ /* 0x010fce0000010000 */
[----:B------:R-:W3:Y:S01]  /*15090*/  MUFU.EX2 R66, R66 ;  /* 0x0000004200427308 */ /* 0x000ee20000000800 */
[C---:B0-----:R-:W-:Y:S01]  /*150a0*/  F2FP.SATFINITE.E4M3.F32.PACK_AB_MERGE_C R46, R47.reuse, R46, RZ ;  /* 0x0000002e2f2e723e */ /* 0x041fe200048070ff */
[----:B------:R-:W-:-:S03]  /*150b0*/  FADD.FTZ R47, R47, R0 ;  /* 0x000000002f2f7221 */ /* 0x000fc60000010000 */
[----:B------:R-:W-:-:S03]  /*150c0*/  F2FP.SATFINITE.E4M3.F32.PACK_AB_MERGE_C R159, R32, R37, R46 ;  /* 0x00000025209f723e */ /* 0x000fc6000480702e */
[----:B------:R-:W0:Y:S08]  /*150d0*/  MUFU.EX2 R48, R48 ;  /* 0x0000003000307308 */ /* 0x000e300000000800 */
[----:B------:R-:W-:Y:S01]  /*150e0*/  MUFU.EX2 R61, R61 ;  /* 0x0000003d003d7308 */ /* 0x000fe20000000800 */
[----:B---3--:R-:W-:-:S07]  /*150f0*/  F2FP.SATFINITE.E4M3.F32.PACK_AB_MERGE_C R3, R66, R63, RZ ;  /* 0x0000003f4203723e */ /* 0x008fce00048070ff */
[----:B------:R-:W3:Y:S01]  /*15100*/  MUFU.EX2 R62, R62 ;  /* 0x0000003e003e7308 */ /* 0x000ee20000000800 */
[----:B0-----:R-:W-:-:S07]  /*15110*/  FADD.FTZ R0, R48, R47 ;  /* 0x0000002f30007221 */ /* 0x001fce0000010000 */
[----:B------:R-:W0:Y:S08]  /*15120*/  MUFU.EX2 R49, R49 ;  /* 0x0000003100317308 */ /* 0x000e300000000800 */
[----:B------:R-:W4:Y:S01]  /*15130*/  MUFU.EX2 R50, R50 ;  /* 0x0000003200327308 */ /* 0x000f220000000800 */
[----:B---3--:R-:W-:Y:S01]  /*15140*/  F2FP.SATFINITE.E4M3.F32.PACK_AB_MERGE_C R152, R62, R61, R3 ;  /* 0x0000003d3e98723e */ /* 0x008fe20004807003 */
[----:B------:R-:W-:-:S04]  /*15150*/  FADD.FTZ R61, R61, R60 ;  /* 0x0000003c3d3d7221 */ /* 0x000fc80000010000 */
[----:B------:R-:W-:Y:S02]  /*15160*/  FADD.FTZ R62, R62, R61 ;  /* 0x0000003d3e3e7221 */ /* 0x000fe40000010000 */
[----:B------:R-:W-:Y:S01]  /*15170*/  MUFU.EX2 R69, R69 ;  /* 0x0000004500457308 */ /* 0x000fe20000000800 */
[----:B0-----:R-:W-:-:S01]  /*15180*/  FADD.FTZ R3, R49, R0 ;  /* 0x0000000031037221 */ /* 0x001fc20000010000 */
[----:B------:R-:W-:-:S04]  /*15190*/  FADD.FTZ R63, R63, R62 ;  /* 0x0000003e3f3f7221 */ /* 0x000fc80000010000 */
[----:B------:R-:W-:Y:S02]  /*151a0*/  FADD.FTZ R66, R66, R63 ;  /* 0x0000003f42427221 */ /* 0x000fe40000010000 */
[----:B------:R-:W0:Y:S01]  /*151b0*/  MUFU.EX2 R72, R72 ;  /* 0x0000004800487308 */ /* 0x000e220000000800 */
[----:B----4-:R-:W-:-:S07]  /*151c0*/  FADD.FTZ R0, R50, R3 ;  /* 0x0000000332007221 */ /* 0x010fce0000010000 */
[----:B------:R-:W3:Y:S08]  /*151d0*/  MUFU.EX2 R51, R51 ;  /* 0x0000003300337308 */ /* 0x000ef00000000800 */
[----:B------:R-:W-:Y:S01]  /*151e0*/  MUFU.EX2 R65, R65 ;  /* 0x0000004100417308 */ /* 0x000fe20000000800 */
[----:B0-----:R-:W-:-:S07]  /*151f0*/  F2FP.SATFINITE.E4M3.F32.PACK_AB_MERGE_C R3, R72, R69, RZ ;  /* 0x000000454803723e */ /* 0x001fce00048070ff */
[----:B------:R-:W0:Y:S01]  /*15200*/  MUFU.EX2 R68, R68 ;  /* 0x0000004400447308 */ /* 0x000e220000000800 */
[----:B---3--:R-:W-:-:S01]  /*15210*/  FADD.FTZ R0, R51, R0 ;  /* 0x0000000033007221 */ /* 0x008fc20000010000 */
[----:B------:R-:W-:-:S04]  /*15220*/  F2FP.SATFINITE.E4M3.F32.PACK_AB_MERGE_C R50, R51, R50, RZ ;  /* 0x000000323332723e */ /* 0x000fc800048070ff */
[----:B------:R-:W-:Y:S02]  /*15230*/  F2FP.SATFINITE.E4M3.F32.PACK_AB_MERGE_C R153, R49, R48, R50 ;  /* 0x000000303199723e */ /* 0x000fe40004807032 */
[----:B------:R-:W3:Y:S08]  /*15240*/  MUFU.EX2 R53, R53 ;  /* 0x0000003500357308 */ /* 0x000ef00000000800 */
[----:B------:R-:W4:Y:S01]  /*15250*/  MUFU.EX2 R52, R52 ;  /* 0x0000003400347308 */ /* 0x000f220000000800 */
[----:B0-----:R-:W-:Y:S01]  /*15260*/  F2FP.SATFINITE.E4M3.F32.PACK_AB_MERGE_C R154, R68, R65, R3 ;  /* 0x00000041449a723e */ /* 0x001fe20004807003 */
[----:B------:R-:W-:-:S04]  /*15270*/  FADD.FTZ R65, R65, R66 ;  /* 0x0000004241417221 */ /* 0x000fc80000010000 */
[----:B------:R-:W-:Y:S02]  /*15280*/  FADD.FTZ R68, R68, R65 ;  /* 0x0000004144447221 */ /* 0x000fe40000010000 */
[----:B------:R-:W0:Y:S01]  /*15290*/  MUFU.EX2 R12, R12 ;  /* 0x0000000c000c7308 */ /* 0x000e220000000800 */
[----:B---3--:R-:W-:-:S01]  /*152a0*/  FADD.FTZ R3, R53, R0 ;  /* 0x0000000035037221 */ /* 0x008fc20000010000 */
[----:B-1----:R-:W-:-:S04]  /*152b0*/  @P1 IMAD.HI.U32 R0, R177, R4, RZ ;  /* 0x00000004b1001227 */ /* 0x002fc800078e00ff */
[----:B------:R-:W-:-:S01]  /*152c0*/  FADD.FTZ R69, R69, R68 ;  /* 0x0000004445457221 */ /* 0x000fc20000010000 */
[----:B--2---:R-:W-:Y:S01]  /*152d0*/  @P1 SHF.R.U32.HI R13, RZ, R15, R0 ;  /* 0x0000000fff0d1219 */ /* 0x004fe20000011600 */
[----:B------:R-:W1:Y:S01]  /*152e0*/  MUFU.EX2 R9, R54 ;  /* 0x0000003600097308 */ /* 0x000e620000000800 */
[----:B----4-:R-:W-:-:S03]  /*152f0*/  FADD.FTZ R3, R52, R3 ;  /* 0x0000000334037221 */ /* 0x010fc60000010000 */
[----:B------:R-:W-:-:S04]  /*15300*/  IMAD.IADD R13, R88, 0x1, R13 ;  /* 0x00000001580d7824 */ /* 0x000fc800078e020d */
[----:B------:R-:W-:Y:S02]  /*15310*/  IMAD.IADD R6, R13, 0x1, R6 ;  /* 0x000000010d067824 */ /* 0x000fe400078e0206 */
[----:B0-----:R-:W-:-:S01]  /*15320*/  FADD.FTZ R0, R12, R3 ;  /* 0x000000030c007221 */ /* 0x001fc20000010000 */
[----:B------:R-:W-:Y:S01]  /*15330*/  FADD.FTZ R3, R72, R69 ;  /* 0x0000004548037221 */ /* 0x000fe20000010000 */
[C---:B-1----:R-:W-:Y:S02]  /*15340*/  F2FP.SATFINITE.E4M3.F32.PACK_AB_MERGE_C R4, R9.reuse, R12, RZ ;  /* 0x0000000c0904723e */ /* 0x042fe400048070ff */
[----:B------:R-:W-:Y:S02]  /*15350*/  FADD.FTZ R0, R9, R0 ;  /* 0x0000000009007221 */ /* 0x000fe40000010000 */
[----:B------:R-:W-:Y:S01]  /*15360*/  F2FP.SATFINITE.E4M3.F32.PACK_AB_MERGE_C R155, R52, R53, R4 ;  /* 0x00000035349b723e */ /* 0x000fe20004807004 */
[----:B------:R-:W-:Y:S01]  /*15370*/  VIADD R4, R89, 0xfffffffe ;  /* 0xfffffffe59047836 */ /* 0x000fe20000000000 */
        /* <DEDUP_REMOVED lines=12> */
.L_x_1725:
[----:B------:R-:W-:-:S13]  /*15440*/  ISETP.NE.AND P3, PT, R7, 0x1, PT ;  /* 0x000000010700780c */ /* 0x000fda0003f65270 */
[----:B------:R-:W0:Y:S02]  /*15450*/  @P3 LDC.64 R12, c[0x0][0x9e8] ;  /* 0x00027a00ff0c3b82 */ /* 0x000e240000000a00 */
[----:B0-----:R-:W-:-:S05]  /*15460*/  @P3 IMAD.HI.U32 R12, R8, R12, RZ ;  /* 0x0000000c080c3227 */ /* 0x001fca00078e00ff */
[----:B------:R-:W-:-:S07]  /*15470*/  @P3 SHF.R.U32.HI R8, RZ, R13, R12 ;  /* 0x0000000dff083219 */ /* 0x000fce000001160c */
.L_x_1726:
[----:B------:R-:W-:Y:S05]  /*15480*/  BSYNC B0 ;  /* 0x0000000000007941 */ /* 0x000fea0003800000 */
.L_x_1724:
[----:B------:R-:W-:-:S05]  /*15490*/  IMAD R7, R8, R7, R7 ;  /* 0x0000000708077224 */ /* 0x000fca00078e0207 */
[----:B------:R-:W-:-:S07]  /*154a0*/  VIMNMX R6, R6, R7, PT ;  /* 0x0000000706067248 */ /* 0x000fce0003fe0100 */
.L_x_1723:
[----:B------:R-:W-:Y:S01]  /*154b0*/  SHF.R.S32.HI R7, RZ, 0x1f, R6 ;  /* 0x0000001fff077819 */ /* 0x000fe20000011406 */
[----:B------:R-:W-:Y:S01]  /*154c0*/  ULDC UR32, c[0x0][0x9e4] ;  /* 0x0002790000207ab9 */ /* 0x000fe20000000800 */
[----:B------:R-:W-:Y:S01]  /*154d0*/  ULDC UR29, c[0x0][0x9e4] ;  /* 0x00027900001d7ab9 */ /* 0x000fe20000000800 */
[----:B------:R-:W-:Y:S01]  /*154e0*/  ULDC UR28, c[0x0][0x988] ;  /* 0x00026200001c7ab9 */ /* 0x000fe20000000800 */
[----:B------:R-:W-:Y:S01]  /*154f0*/  LEA.HI R7, R7, R6, RZ, 0x7 ;  /* 0x0000000607077211 */ /* 0x000fe200078f38ff */
[----:B------:R-:W-:Y:S01]  /*15500*/  ULDC UR31, c[0x0][0x988] ;  /* 0x00026200001f7ab9 */ /* 0x000fe20000000800 */
[----:B------:R-:W-:Y:S01]  /*15510*/  ULDC UR30, c[0x0][0x988] ;  /* 0x00026200001e7ab9 */ /* 0x000fe20000000800 */
[----:B------:R-:W-:Y:S01]  /*15520*/  ULDC UR34, c[0x0][0x9e0] ;  /* 0x0002780000227ab9 */ /* 0x000fe20000000800 */
[----:B------:R-:W-:Y:S01]  /*15530*/  SHF.R.S32.HI R7, RZ, 0x7, R7 ;  /* 0x00000007ff077819 */ /* 0x000fe20000011407 */
[----:B------:R-:W-:Y:S01]  /*15540*/  ULDC UR33, c[0x0][0x9e0] ;  /* 0x0002780000217ab9 */ /* 0x000fe20000000800 */
[----:B------:R-:W-:-:S02]  /*15550*/  CS2R R88, SRZ ;  /* 0x0000000000587805 */ /* 0x000fc4000001ff00 */
[----:B------:R-:W-:Y:S02]  /*15560*/  CS2R R90, SRZ ;  /* 0x00000000005a7805 */ /* 0x000fe4000001ff00 */
[----:B------:R-:W-:Y:S02]  /*15570*/  VIMNMX R12, R188, R7, !PT ;  /* 0x00000007bc0c7248 */ /* 0x000fe40007fe0100 */
        /* <DEDUP_REMOVED lines=63> */
[----:B------:R-:W-:-:S07]  /*15970*/  CS2R R88, SRZ ;  /* 0x0000000000587805 */ /* 0x000fce000001ff00 */
.L_x_1747:
[----:B------:R-:W-:Y:S01]  /*15980*/  ISETP.NE.AND P3, PT, R183, RZ, PT ;  /* 0x000000ffb700720c */ /* 0x000fe20003f65270 */
[----:B------:R-:W-:Y:S01]  /*15990*/  VIADD R13, R22, 0x1 ;  /* 0x00000001160d7836 */ /* 0x000fe20000000000 */
[----:B------:R-:W-:Y:S05]  /*159a0*/  YIELD ;  /* 0x0000000000007946 */ /* 0x000fea0003800000 */
[----:B------:R-:W-:-:S04]  /*159b0*/  ISETP.NE.AND P4, PT, R13, 0x2, PT ;  /* 0x000000020d00780c */ /* 0x000fc80003f85270 */
[----:B------:R-:W-:Y:S02]  /*159c0*/  SEL R14, RZ, 0x1, P4 ;  /* 0x00000001ff0e7807 */ /* 0x000fe40002000000 */
[----:B------:R-:W-:Y:S02]  /*159d0*/  SEL R13, R13, RZ, P4 ;  /* 0x000000ff0d0d7207 */ /* 0x000fe40002000000 */
[----:B------:R-:W-:Y:S01]  /*159e0*/  LOP3.LUT R14, R23, R14, RZ, 0x3c, !PT ;  /* 0x0000000e170e7212 */ /* 0x000fe200078e3cff */
[----:B------:R-:W-:Y:S06]  /*159f0*/  @P3 BRA `(.L_x_1728) ;  /* 0x0000000000303947 */ /* 0x000fec0003800000 */
[----:B------:R-:W-:Y:S05]  /*15a00*/  @!P0 BRA `(.L_x_1729) ;  /* 0x0000000000048947 */ /* 0x000fea0003800000 */
[----:B------:R-:W-:Y:S01]  /*15a10*/  BPT.TRAP 0x1 ;  /* 0x000000040000795c */ /* 0x000fe20000300000 */
.L_x_1729:
[----:B------:R-:W-:Y:S01]  /*15a20*/  IMAD R7, R13, 0x8, R16 ;  /* 0x000000080d077824 */ /* 0x000fe200078e0210 */
[----:B------:R-:W-:-:S04]  /*15a30*/  SHF.L.U32 R6, R14, 0x1f, RZ ;  /* 0x0000001f0e067819 */ /* 0x000fc800000006ff */
[----:B------:R0:W1:Y:S01]  /*15a40*/  SYNCS.PHASECHK.TRANS64.TRYWAIT P4, [R7+URZ+0x22830], R6 ;  /* 0x02283006070075a7 */ /* 0x000062000808017f */
[----:B------:R-:W-:Y:S05]  /*15a50*/  @!P0 BRA `(.L_x_1730) ;  /* 0x0000000000048947 */ /* 0x000fea0003800000 */
[----:B------:R-:W-:Y:S01]  /*15a60*/  BPT.TRAP 0x1 ;  /* 0x000000040000795c */ /* 0x000fe20000300000 */
.L_x_1730:
[----:B------:R-:W-:Y:S04]  /*15a70*/  BSSY B0, `(.L_x_1728) ;  /* 0x0000004000007945 */ /* 0x000fe80003800000 */
[----:B-1----:R-:W-:Y:S05]  /*15a80*/  @P4 BRA `(.L_x_1731) ;  /* 0x0000000000084947 */ /* 0x002fea0003800000 */
[----:B------:R-:W1:Y:S02]  /*15a90*/  SYNCS.PHASECHK.TRANS64.TRYWAIT P4, [R7+URZ+0x22830], R6 ;  /* 0x02283006070075a7 */ /* 0x000e64000808017f */
[----:B-1----:R-:W-:Y:S05]  /*15aa0*/  @!P4 BRA `(.L_x_1732) ;  /* 0x000001740050c947 */ /* 0x002fea0003800000 */
.L_x_1731:
[----:B------:R-:W-:Y:S05]  /*15ab0*/  BSYNC B0 ;  /* 0x0000000000007941 */ /* 0x000fea0003800000 */
.L_x_1728:
[----:B01----:R-:W0:Y:S01]  /*15ac0*/  S2R R6, SR_TID.X ;  /* 0x0000000000067919 */ /* 0x003e220000002100 */
[----:B------:R-:W-:Y:S05]  /*15ad0*/  WARPSYNC.ALL ;  /* 0x0000000000007948 */ /* 0x000fea0003800000 */
[----:B------:R-:W-:Y:S02]  /*15ae0*/  IMAD.MOV.U32 R7, RZ, RZ, -0x7fffffe0 ;  /* 0x80000020ff077424 */ /* 0x000fe400078e00ff */
[----:B------:R-:W-:Y:S02]  /*15af0*/  IMAD.MOV.U32 R25, RZ, RZ, -0x7fffffe0 ;  /* 0x80000020ff197424 */ /* 0x000fe400078e00ff */
[----:B------:R-:W-:Y:S01]  /*15b00*/  IMAD.MOV.U32 R21, RZ, RZ, -0x7fffffe0 ;  /* 0x80000020ff157424 */ /* 0x000fe200078e00ff */
[----:B------:R-:W-:Y:S01]  /*15b10*/  R2UR UR27, R7 ;  /* 0x00000000071b72ca */ /* 0x000fe200000e0000 */
[----:B------:R-:W-:Y:S01]  /*15b20*/  IMAD.MOV.U32 R9, RZ, RZ, -0x7fffffe0 ;  /* 0x80000020ff097424 */ /* 0x000fe200078e00ff */
[----:B------:R-:W-:-:S02]  /*15b30*/  R2UR UR19, R25 ;  /* 0x00000000191372ca */ /* 0x000fc400000e0000 */
[----:B------:R-:W-:Y:S02]  /*15b40*/  R2UR UR7, R21 ;  /* 0x00000000150772ca */ /* 0x000fe400000e0000 */
[----:B------:R-:W-:Y:S02]  /*15b50*/  R2UR UR11, R9 ;  /* 0x00000000090b72ca */ /* 0x000fe400000e0000 */
[----:B------:R-:W-:Y:S02]  /*15b60*/  R2UR UR15, R21 ;  /* 0x00000000150f72ca */ /* 0x000fe400000e0000 */
[----:B------:R-:W-:Y:S02]  /*15b70*/  R2UR UR23, R7 ;  /* 0x00000000071772ca */ /* 0x000fe400000e0000 */
[----:B0-----:R-:W-:Y:S01]  /*15b80*/  SHF.R.U32.HI R8, RZ, 0x7, R6 ;  /* 0x00000007ff087819 */ /* 0x001fe20000011606 */
[----:B------:R-:W-:-:S04]  /*15b90*/  IMAD R6, R13, 0x600, R5 ;  /* 0x000006000d067824 */ /* 0x000fc800078e0205 */
[----:B------:R-:W-:Y:S01]  /*15ba0*/  VIADD R15, R8, 0x8 ;  /* 0x00000008080f7836 */ /* 0x000fe20000000000 */
[C---:B------:R-:W-:Y:S01]  /*15bb0*/  R2UR UR26, R6.reuse ;  /* 0x00000000061a72ca */ /* 0x040fe200000e0000 */
[C---:B------:R-:W-:Y:S02]  /*15bc0*/  VIADD R24, R6.reuse, 0x400 ;  /* 0x0000040006187836 */ /* 0x040fe40000000000 */
[C---:B------:R-:W-:Y:S01]  /*15bd0*/  VIADD R20, R6.reuse, 0x2 ;  /* 0x0000000206147836 */ /* 0x040fe20000000000 */
[----:B------:R0:W-:Y:S01]  /*15be0*/  BAR.SYNC.DEFER_BLOCKING R15, 0x100 ;  /* 0x0004000f0000751d */ /* 0x0001e20000010000 */
[----:B------:R-:W-:Y:S01]  /*15bf0*/  VIADD R8, R6, 0x200 ;  /* 0x0000020006087836 */ /* 0x000fe20000000000 */
[----:B------:R-:W-:Y:S02]  /*15c00*/  R2UR UR18, R24 ;  /* 0x00000000181272ca */ /* 0x000fe400000e0000 */
[----:B------:R-:W-:Y:S01]  /*15c10*/  R2UR UR6, R20 ;  /* 0x00000000140672ca */ /* 0x000fe200000e0000 */
[----:B------:R-:W-:Y:S01]  /*15c20*/  VIADD R20, R6, 0x202 ;  /* 0x0000020206147836 */ /* 0x000fe20000000000 */
[----:B------:R-:W-:Y:S01]  /*15c30*/  R2UR UR10, R8 ;  /* 0x00000000080a72ca */ /* 0x000fe200000e0000 */
[----:B------:R-:W-:-:S03]  /*15c40*/  VIADD R6, R6, 0x402 ;  /* 0x0000040206067836 */ /* 0x000fc60000000000 */
[----:B------:R-:W-:Y:S02]  /*15c50*/  R2UR UR14, R20 ;  /* 0x00000000140e72ca */ /* 0x000fe400000e0000 */
[----:B------:R-:W-:Y:S01]  /*15c60*/  R2UR UR22, R6 ;  /* 0x00000000061672ca */ /* 0x000fe200000e0000 */
        /* <DEDUP_REMOVED lines=21> */
.L_x_1734:
[----:B------:R-:W-:Y:S02]  /*15dc0*/  SHF.L.U32 R6, R23, 0x1f, RZ ;  /* 0x0000001f17067819 */ /* 0x000fe400000006ff */
[----:B------:R-:W-:-:S04]  /*15dd0*/  LEA R7, R22, R16, 0x3 ;  /* 0x0000001016077211 */ /* 0x000fc800078e18ff */
[----:B------:R0:W1:Y:S01]  /*15de0*/  SYNCS.PHASECHK.TRANS64.TRYWAIT P3, [R7+URZ+0x22850], R6 ;  /* 0x02285006070075a7 */ /* 0x000062000806017f */
[----:B------:R-:W-:Y:S05]  /*15df0*/  @!P0 BRA `(.L_x_1735) ;  /* 0x0000000000048947 */ /* 0x000fea0003800000 */
[----:B------:R-:W-:Y:S01]  /*15e00*/  BPT.TRAP 0x1 ;  /* 0x000000040000795c */ /* 0x000fe20000300000 */
.L_x_1735:
[----:B-1----:R-:W-:Y:S05]  /*15e10*/  @P3 BRA `(.L_x_1733) ;  /* 0x0000000000083947 */ /* 0x002fea0003800000 */
[----:B------:R-:W1:Y:S02]  /*15e20*/  SYNCS.PHASECHK.TRANS64.TRYWAIT P3, [R7+URZ+0x22850], R6 ;  /* 0x02285006070075a7 */ /* 0x000e64000806017f */
[----:B-1----:R-:W-:Y:S05]  /*15e30*/  @!P3 BRA `(.L_x_1736) ;  /* 0x000001700080b947 */ /* 0x002fea0003800000 */
.L_x_1733:
[----:B01----:R-:W-:Y:S01]  /*15e40*/  VIADD R6, R16, 0x400 ;  /* 0x0000040010067836 */ /* 0x003fe20000000000 */
[----:B------:R-:W-:Y:S05]  /*15e50*/  WARPSYNC.ALL ;  /* 0x0000000000007948 */ /* 0x000fea0003800000 */
[----:B------:R-:W-:Y:S01]  /*15e60*/  SHF.R.U32.HI R6, RZ, 0x4, R6 ;  /* 0x00000004ff067819 */ /* 0x000fe20000011606 */
[----:B------:R-:W-:Y:S01]  /*15e70*/  IMAD.MOV.U32 R7, RZ, RZ, 0x40000040 ;  /* 0x40000040ff077424 */ /* 0x000fe200078e00ff */
[----:B------:R-:W-:Y:S01]  /*15e80*/  WARPGROUP.ARRIVE ;  /* 0x00000000000079c5 */ /* 0x000fe20000000000 */
[----:B------:R-:W-:Y:S01]  /*15e90*/  IMAD.MOV.U32 R9, RZ, RZ, 0x40000040 ;  /* 0x40000040ff097424 */ /* 0x000fe200078e00ff */
[----:B------:R-:W-:-:S04]  /*15ea0*/  LOP3.LUT R6, R6, 0x3fff, RZ, 0xc0, !PT ;  /* 0x00003fff06067812 */ /* 0x000fc800078ec0ff */
[----:B------:R-:W0:Y:S01]  /*15eb0*/  S2R R15, SR_TID.X ;  /* 0x00000000000f7919 */ /* 0x000e220000002100 */
[----:B------:R-:W-:Y:S01]  /*15ec0*/  R2UR UR7, R7 ;  /* 0x00000000070772ca */ /* 0x000fe200000e0000 */
[----:B------:R-:W-:Y:S01]  /*15ed0*/  IMAD.MOV.U32 R7, RZ, RZ, 0x40000040 ;  /* 0x40000040ff077424 */ /* 0x000fe200078e00ff */
[----:B------:R-:W-:-:S05]  /*15ee0*/  LOP3.LUT R6, R6, 0x10000, RZ, 0xfc, !PT ;  /* 0x0001000006067812 */ /* 0x000fca00078efcff */
[----:B------:R-:W-:-:S04]  /*15ef0*/  IMAD R6, R22, 0x400, R6 ;  /* 0x0000040016067824 */ /* 0x000fc800078e0206 */
[C---:B------:R-:W-:Y:S01]  /*15f00*/  VIADD R8, R6.reuse, 0x2 ;  /* 0x0000000206087836 */ /* 0x040fe20000000000 */
[----:B------:R-:W-:-:S13]  /*15f10*/  R2UR UR6, R6 ;  /* 0x00000000060672ca */ /* 0x000fda00000e0000 */
[----:B------:R-:W-:Y:S01]  /*15f20*/  QGMMA.64x128x32.F32.E4M3.E4M3 R88, R164, gdesc[UR4], R88, gsb0 ;  /* 0x01e00004a4587df3 */ /* 0x000fe20008000858 */
[----:B------:R-:W-:Y:S01]  /*15f30*/  R2UR UR6, R8 ;  /* 0x00000000080672ca */ /* 0x000fe200000e0000 */
[C---:B------:R-:W-:Y:S01]  /*15f40*/  VIADD R8, R6.reuse, 0x4 ;  /* 0x0000000406087836 */ /* 0x040fe20000000000 */
[----:B------:R-:W-:Y:S01]  /*15f50*/  R2UR UR7, R9 ;  /* 0x00000000090772ca */ /* 0x000fe200000e0000 */
[----:B------:R-:W-:Y:S02]  /*15f60*/  IMAD.MOV.U32 R9, RZ, RZ, 0x40000040 ;  /* 0x40000040ff097424 */ /* 0x000fe400078e00ff */
[----:B------:R-:W-:Y:S01]  /*15f70*/  VIADD R6, R6, 0x6 ;  /* 0x0000000606067836 */ /* 0x000fe20000000000 */
[----:B0-----:R-:W-:Y:S01]  /*15f80*/  SHF.R.U32.HI R15, RZ, 0x7, R15 ;  /* 0x00000007ff0f7819 */ /* 0x001fe2000001160f */
[----:B------:R-:W-:Y:S02]  /*15f90*/  WARPGROUP.DEPBAR.LE gsb0, 0x0 ;  /* 0x00008000000079c5 */ /* 0x000fe40000010000 */
[----:B------:R-:W-:-:S06]  /*15fa0*/  WARPGROUP.ARRIVE ;  /* 0x00000000000079c5 */ /* 0x000fcc0000000000 */
[----:B------:R-:W-:Y:S01]  /*15fb0*/  QGMMA.64x128x32.F32.E4M3.E4M3 R88, R160, gdesc[UR4], R88, gsb0 ;  /* 0x01e00004a0587df3 */ /* 0x000fe20008000858 */
[----:B------:R-:W-:Y:S02]  /*15fc0*/  R2UR UR6, R8 ;  /* 0x00000000080672ca */ /* 0x000fe400000e0000 */
[----:B------:R-:W-:Y:S01]  /*15fd0*/  R2UR UR7, R9 ;  /* 0x00000000090772ca */ /* 0x000fe200000e0000 */
[----:B------:R-:W-:Y:S02]  /*15fe0*/  WARPGROUP.DEPBAR.LE gsb0, 0x0 ;  /* 0x00008000000079c5 */ /* 0x000fe40000010000 */
[----:B------:R-:W-:-:S10]  /*15ff0*/  WARPGROUP.ARRIVE ;  /* 0x00000000000079c5 */ /* 0x000fd40000000000 */
[----:B------:R-:W-:Y:S01]  /*16000*/  QGMMA.64x128x32.F32.E4M3.E4M3 R88, R156, gdesc[UR4], R88, gsb0 ;  /* 0x01e000049c587df3 */ /* 0x000fe20008000858 */
[----:B------:R-:W-:Y:S02]  /*16010*/  R2UR UR6, R6 ;  /* 0x00000000060672ca */ /* 0x000fe400000e0000 */
[----:B------:R-:W-:Y:S02]  /*16020*/  R2UR UR7, R7 ;  /* 0x00000000070772ca */ /* 0x000fe400000e0000 */
[----:B------:R-:W-:Y:S01]  /*16030*/  IADD3 R6, -R15, 0xb, RZ ;  /* 0x0000000b0f067810 */ /* 0x000fe20007ffe1ff */
[----:B------:R-:W-:Y:S02]  /*16040*/  WARPGROUP.DEPBAR.LE gsb0, 0x0 ;  /* 0x00008000000079c5 */ /* 0x000fe40000010000 */
[----:B------:R-:W-:-:S08]  /*16050*/  WARPGROUP.ARRIVE ;  /* 0x00000000000079c5 */ /* 0x000fd00000000000 */
[----:B------:R-:W-:Y:S03]  /*16060*/  QGMMA.64x128x32.F32.E4M3.E4M3 R88, R152, gdesc[UR4], R88, gsb0 ;  /* 0x01e0000498587df3 */ /* 0x000fe60008000858 */
[----:B------:R-:W-:Y:S02]  /*16070*/  WARPGROUP.DEPBAR.LE gsb0, 0x0 ;  /* 0x00008000000079c5 */ /* 0x000fe40000010000 */
[----:B------:R0:W-:Y:S06]  /*16080*/  BAR.ARV R6, 0x100 ;  /* 0x000400060000751d */ /* 0x0001ec0000002000 */
[----:B------:R-:W-:Y:S05]  /*16090*/  @!P0 BRA `(.L_x_1737) ;  /* 0x0000000000048947 */ /* 0x000fea0003800000 */
[----:B------:R-:W-:Y:S01]  /*160a0*/  BPT.TRAP 0x1 ;  /* 0x000000040000795c */ /* 0x000fe20000300000 */
.L_x_1737:
[----:B------:R-:W1:Y:S01]  /*160b0*/  @P1 LDC R7, c[0x0][0x44c] ;  /* 0x00011300ff071b82 */ /* 0x000e620000000800 */
[----:B------:R-:W-:Y:S02]  /*160c0*/  IMAD.IADD R15, R197, 0x1, R177 ;  /* 0x00000001c50f7824 */ /* 0x000fe400078e02b1 */
[C---:B------:R-:W-:Y:S01]  /*160d0*/  FMUL.FTZ R8, R2.reuse, R26 ;  /* 0x0000001a02087220 */ /* 0x040fe20000410000 */
[C---:B------:R-:W-:Y:S01]  /*160e0*/  FMUL.FTZ R20, R2.reuse, R24 ;  /* 0x0000001802147220 */ /* 0x040fe20000410000 */
[C---:B------:R-:W-:Y:S01]  /*160f0*/  FMUL.FTZ R21, R2.reuse, R25 ;  /* 0x0000001902157220 */ /* 0x040fe20000410000 */
[C---:B------:R-:W-:Y:S01]  /*16100*/  FMUL.FTZ R9, R2.reuse, R27 ;  /* 0x0000001b02097220 */ /* 0x040fe20000410000 */
[C---:B------:R-:W-:Y:S01]  /*16110*/  FMUL.FTZ R26, R2.reuse, R29 ;  /* 0x0000001d021a7220 */ /* 0x040fe20000410000 */
[C---:B------:R-:W-:Y:S01]  /*16120*/  FMUL.FTZ R23, R2.reuse, R30 ;  /* 0x0000001e02177220 */ /* 0x040fe20000410000 */
[----:B0-----:R-:W0:Y:S01]  /*16130*/  @P1 LDC R6, c[0x0][0x450] ;  /* 0x00011400ff061b82 */ /* 0x001e220000000800 */
        /* <DEDUP_REMOVED lines=23> */
[----:B0-----:R-:W-:Y:S01]  /*162b0*/  @P1 SHF.R.U32.HI R15, RZ, R6, R7 ;  /* 0x00000006ff0f1219 */ /* 0x001fe20000011607 */
        /* <DEDUP_REMOVED lines=34> */
[C---:B------:R-:W-:Y:S01]  /*164e0*/  FMUL.FTZ R82, R2.reuse, R84 ;  /* 0x0000005402527220 */ /* 0x040fe20000410000 */
[C---:B------:R-:W-:Y:S01]  /*164f0*/  FMUL.FTZ R83, R2.reuse, R85 ;  /* 0x0000005502537220 */ /* 0x040fe20000410000 */
[C---:B------:R-:W-:Y:S01]  /*16500*/  FMUL.FTZ R80, R2.reuse, R86 ;  /* 0x0000005602507220 */ /* 0x040fe20000410000 */
[----:B------:R-:W-:Y:S01]  /*16510*/  FMUL.FTZ R81, R2, R87 ;  /* 0x0000005702517220 */ /* 0x000fe20000410000 */
[----:B------:R-:W-:Y:S01]  /*16520*/  IMAD R6, R13, 0x8, R16 ;  /* 0x000000080d067824 */ /* 0x000fe200078e0210 */
[----:B------:R-:W-:Y:S01]  /*16530*/  IADD3 R85, -R170, 0x1, -R79 ;  /* 0x00000001aa557810 */ /* 0x000fe20007ffe94f */
[----:B------:R-:W1:Y:S01]  /*16540*/  MUFU.TANH R20, R20 ;  /* 0x0000001400147308 */ /* 0x000e620000002400 */
[----:B------:R-:W-:Y:S02]  /*16550*/  IMAD.U32 R7, RZ, RZ, UR38 ;  /* 0x00000026ff077e24 */ /* 0x000fe4000f8e00ff */
[----:B------:R-:W-:Y:S01]  /*16560*/  VIADD R6, R6, 0x22840 ;  /* 0x0002284006067836 */ /* 0x000fe20000000000 */
[----:B------:R-:W-:-:S04]  /*16570*/  IADD3 R85, -R169, R85, R171 ;  /* 0x00000055a9557210 */ /* 0x000fc80007ffe1ab */
[----:B------:R-:W2:Y:S01]  /*16580*/  MUFU.TANH R21, R21 ;  /* 0x0000001500157308 */ /* 0x000ea20000002400 */
[----:B------:R-:W-:Y:S01]  /*16590*/  PRMT R6, R7, 0x654, R6 ;  /* 0x0000065407067816 */ /* 0x000fe20000000006 */
[C---:B------:R-:W-:Y:S02]  /*165a0*/  VIADD R84, R85.reuse, UR34 ;  /* 0x0000002255547c36 */ /* 0x040fe40008000000 */
[----:B------:R-:W-:Y:S01]  /*165b0*/  VIADD R85, R85, UR41 ;  /* 0x0000002955557c36 */ /* 0x000fe20008000000 */
[----:B------:R3:W-:Y:S01]  /*165c0*/  SYNCS.ARRIVE.TRANS64.RED.A1T0 RZ, [R6+URZ], RZ ;  /* 0x000000ff06ff79a7 */ /* 0x0007e2000810043f */
[--C-:B0-----:R-:W-:Y:S02]  /*165d0*/  IMAD.IADD R86, R84, 0x1, R152.reuse ;  /* 0x0000000154567824 */ /* 0x101fe400078e0298 */
[----:B------:R-:W0:Y:S01]  /*165e0*/  MUFU.TANH R8, R8 ;  /* 0x0000000800087308 */ /* 0x000e220000002400 */
[----:B------:R-:W-:-:S07]  /*165f0*/  IMAD.IADD R87, R85, 0x1, R152 ;  /* 0x0000000155577824 */ /* 0x000fce00078e0298 */
        /* <DEDUP_REMOVED lines=61> */
[----:B-1234-:R-:W-:Y:S05]  /*169d0*/  @!P2 BRA `(.L_x_1738) ;  /* 0x000000000058a947 */ /* 0x01efea0003800000 */
[----:B------:R-:W-:Y:S01]  /*169e0*/  IADD3 R152, -R169, R171, R152 ;  /* 0x000000aba9987210 */ /* 0x000fe20007ffe198 */
[----:B------:R-:W-:Y:S03]  /*169f0*/  BSSY B0, `(.L_x_1739) ;  /* 0x0000010000007945 */ /* 0x000fe60003800000 */
        /* <DEDUP_REMOVED lines=10> */
.L_x_1740:
[----:B------:R-:W-:-:S05]  /*16aa0*/  IMAD.U32 R153, RZ, RZ, UR32 ;  /* 0x00000020ff997e24 */ /* 0x000fca000f8e00ff */
[----:B------:R-:W-:-:S13]  /*16ab0*/  ISETP.NE.AND P3, PT, R153, 0x1, PT ;  /* 0x000000019900780c */ /* 0x000fda0003f65270 */
[----:B------:R-:W1:Y:S02]  /*16ac0*/  @P3 LDC.64 R6, c[0x0][0x9e8] ;  /* 0x00027a00ff063b82 */ /* 0x000e640000000a00 */
[----:B-1----:R-:W-:-:S05]  /*16ad0*/  @P3 IMAD.HI.U32 R6, R152, R6, RZ ;  /* 0x0000000698063227 */ /* 0x002fca00078e00ff */
[----:B------:R-:W-:-:S07]  /*16ae0*/  @P3 SHF.R.U32.HI R152, RZ, R7, R6 ;  /* 0x00000007ff983219 */ /* 0x000fce0000011606 */
.L_x_1741:
[----:B------:R-:W-:Y:S05]  /*16af0*/  BSYNC B0 ;  /* 0x0000000000007941 */ /* 0x000fea0003800000 */
.L_x_1739:
[----:B------:R-:W-:-:S04]  /*16b00*/  IMAD R152, R152, R153, -R79 ;  /* 0x0000009998987224 */ /* 0x000fc800078e0a4f */
[----:B------:R-:W-:-:S05]  /*16b10*/  IMAD.IADD R152, R152, 0x1, -R170 ;  /* 0x0000000198987824 */ /* 0x000fca00078e0aaa */
[----:B------:R-:W-:Y:S02]  /*16b20*/  VIMNMX R87, R87, R152, !PT ;  /* 0x0000009857577248 */ /* 0x000fe40007fe0100 */
[----:B------:R-:W-:-:S07]  /*16b30*/  VIADDMNMX R86, R152, R153, R86, PT ;  /* 0x0000009998567246 */ /* 0x000fce0003800156 */
.L_x_1738:
[----:B------:R-:W-:Y:S01]  /*16b40*/  ISETP.GT.AND P3, PT, R4, -0x1, PT ;  /* 0xffffffff0400780c */ /* 0x000fe20003f64270 */
[----:B------:R-:W1:Y:S03]  /*16b50*/  SHFL.IDX PT, R15, R15, 0x1, 0x1c1f ;  /* 0x003c1f000f0f7f89 */ /* 0x000e6600000e0000 */
[C---:B------:R-:W-:Y:S02]  /*16b60*/  ISETP.GT.AND P5, PT, R87.reuse, RZ, P3 ;  /* 0x000000ff5700720c */ /* 0x040fe40001fa4270 */
[----:B------:R-:W-:Y:S02]  /*16b70*/  ISETP.GT.AND P4, PT, R87, 0x1, P3 ;  /* 0x000000015700780c */ /* 0x000fe40001f84270 */
[C---:B------:R-:W-:Y:S02]  /*16b80*/  ISETP.LT.OR P5, PT, R86.reuse, 0x1, P5 ;  /* 0x000000015600780c */ /* 0x040fe40002fa1670 */
[----:B------:R-:W-:-:S02]  /*16b90*/  ISETP.LT.OR P4, PT, R86, 0x2, P4 ;  /* 0x000000025600780c */ /* 0x000fc40002781670 */
[----:B------:R-:W-:Y:S02]  /*16ba0*/  FSEL R20, R20, -INF , !P5 ;  /* 0xff80000014147808 */ /* 0x000fe40006800000 */
[----:B------:R-:W-:Y:S02]  /*16bb0*/  FSEL R21, R21, -INF , !P4 ;  /* 0xff80000015157808 */ /* 0x000fe40006000000 */
[C---:B------:R-:W-:Y:S02]  /*16bc0*/  ISETP.GT.AND P5, PT, R87.reuse, 0x8, P3 ;  /* 0x000000085700780c */ /* 0x040fe40001fa4270 */
[----:B------:R-:W-:Y:S02]  /*16bd0*/  ISETP.GT.AND P4, PT, R87, 0x9, P3 ;  /* 0x000000095700780c */ /* 0x000fe40001f84270 */
[C---:B------:R-:W-:Y:S02]  /*16be0*/  ISETP.LT.OR P5, PT, R86.reuse, 0x9, P5 ;  /* 0x000000095600780c */ /* 0x040fe40002fa1670 */
[----:B------:R-:W-:-:S02]  /*16bf0*/  ISETP.LT.OR P4, PT, R86, 0xa, P4 ;  /* 0x0000000a5600780c */ /* 0x000fc40002781670 */
[----:B0-----:R-:W-:Y:S01]  /*16c00*/  FSEL R25, R25, -INF , !P5 ;  /* 0xff80000019197808 */ /* 0x001fe20006800000 */
[--C-:B-1----:R-:W-:Y:S01]  /*16c10*/  IMAD.IADD R84, R84, 0x1, R15.reuse ;  /* 0x0000000154547824 */ /* 0x102fe200078e020f */
[----:B------:R-:W-:Y:S01]  /*16c20*/  FSEL R26, R26, -INF , !P4 ;  /* 0xff8000001a1a7808 */ /* 0x000fe20006000000 */
[----:B------:R-:W-:Y:S01]  /*16c30*/  IMAD.IADD R85, R85, 0x1, R15 ;  /* 0x0000000155557824 */ /* 0x000fe200078e020f */
[C---:B------:R-:W-:Y:S02]  /*16c40*/  ISETP.GT.AND P5, PT, R87.reuse, 0x10, P3 ;  /* 0x000000105700780c */ /* 0x040fe40001fa4270 */
        /* <DEDUP_REMOVED lines=82> */
[----:B------:R-:W-:Y:S01]  /*17170*/  FSEL R83, R83, -INF , !P4 ;  /* 0xff80000053537808 */ /* 0x000fe20006000000 */
[----:B------:R-:W-:Y:S08]  /*17180*/  @!P2 BRA `(.L_x_1742) ;  /* 0x000000000058a947 */ /* 0x000ff00003800000 */
[----:B------:R-:W-:Y:S01]  /*17190*/  IADD3 R15, -R169, R171, R15 ;  /* 0x000000aba90f7210 */ /* 0x000fe20007ffe10f */
[----:B------:R-:W-:Y:S03]  /*171a0*/  BSSY B0, `(.L_x_1743) ;  /* 0x0000010000007945 */ /* 0x000fe60003800000 */
        /* <DEDUP_REMOVED lines=10> */
.L_x_1744:
[----:B------:R-:W-:-:S04]  /*17250*/  MOV R86, UR32 ;  /* 0x0000002000567c02 */ /* 0x000fc80008000f00 */
[----:B------:R-:W-:-:S13]  /*17260*/  ISETP.NE.AND P4, PT, R86, 0x1, PT ;  /* 0x000000015600780c */ /* 0x000fda0003f85270 */
[----:B------:R-:W0:Y:S02]  /*17270*/  @P4 LDC.64 R6, c[0x0][0x9e8] ;  /* 0x00027a00ff064b82 */ /* 0x000e240000000a00 */
[----:B0-----:R-:W-:-:S05]  /*17280*/  @P4 IMAD.HI.U32 R6, R15, R6, RZ ;  /* 0x000000060f064227 */ /* 0x001fca00078e00ff */
[----:B------:R-:W-:-:S07]  /*17290*/  @P4 SHF.R.U32.HI R15, RZ, R7, R6 ;  /* 0x00000007ff0f4219 */ /* 0x000fce0000011606 */
.L_x_1745:
[----:B------:R-:W-:Y:S05]  /*172a0*/  BSYNC B0 ;  /* 0x0000000000007941 */ /* 0x000fea0003800000 */
.L_x_1743:
[----:B------:R-:W-:-:S04]  /*172b0*/  IMAD R15, R15, R86, -R79 ;  /* 0x000000560f0f7224 */ /* 0x000fc800078e0a4f */
[----:B------:R-:W-:-:S05]  /*172c0*/  IMAD.IADD R15, R15, 0x1, -R170 ;  /* 0x000000010f0f7824 */ /* 0x000fca00078e0aaa */
[----:B------:R-:W-:Y:S02]  /*172d0*/  VIMNMX R85, R85, R15, !PT ;  /* 0x0000000f55557248 */ /* 0x000fe40007fe0100 */
[----:B------:R-:W-:-:S07]  /*172e0*/  VIADDMNMX R84, R15, R86, R84, PT ;  /* 0x000000560f547246 */ /* 0x000fce0003800154 */
.L_x_1742:
[----:B------:R-:W-:Y:S01]  /*172f0*/  FMNMX.FTZ R6, R20, R10, !PT ;  /* 0x0000000a14067209 */ /* 0x000fe20007810000 */
[----:B------:R-:W-:-:S03]  /*17300*/  UMOV UR35, UR31 ;  /* 0x0000001f00237c82 */ /* 0x000fc60008000000 */
        /* <DEDUP_REMOVED lines=32> */
[----:B0-----:R-:W-:-:S05]  /*17510*/  FMNMX.FTZ R6, R6, R7, !PT ;  /* 0x0000000706067209 */ /* 0x001fca0007810000 */
[----:B------:R-:W0:Y:S02]  /*17520*/  SHFL.BFLY PT, R7, R6, 0x1, 0x1f ;  /* 0x0c201f0006077f89 */ /* 0x000e2400000e0000 */
[----:B0-----:R-:W-:-:S04]  /*17530*/  FMNMX.FTZ R6, R6, R7, !PT ;  /* 0x0000000706067209 */ /* 0x001fc80007810000 */
[----:B------:R-:W-:-:S04]  /*17540*/  FSETP.NEU.FTZ.AND P4, PT, R6, -INF , PT ;  /* 0xff8000000600780b */ /* 0x000fc80003f9d000 */
[----:B------:R-:W-:-:S05]  /*17550*/  FSEL R7, R6, RZ, P4 ;  /* 0x000000ff06077208 */ /* 0x000fca0002000000 */
[----:B------:R-:W-:Y:S01]  /*17560*/  FADD.FTZ R7, -R7, R10 ;  /* 0x0000000a07077221 */ /* 0x000fe20000010100 */
[----:B------:R-:W-:-:S03]  /*17570*/  IMAD.U32 R10, RZ, RZ, UR35 ;  /* 0x00000023ff0a7e24 */ /* 0x000fc6000f8e00ff */
[----:B------:R-:W-:Y:S01]  /*17580*/  FMUL.FTZ R7, R7, UR35 ;  /* 0x0000002307077c20 */ /* 0x000fe20008410000 */
[----:B------:R-:W-:-:S05]  /*17590*/  FFMA.FTZ R10, R6, R10, -8 ;  /* 0xc1000000060a7423 */ /* 0x000fca000001000a */
[----:B------:R-:W-:Y:S01]  /*175a0*/  FSEL R10, R10, RZ, P4 ;  /* 0x000000ff0a0a7208 */ /* 0x000fe20002000000 */
[----:B------:R-:W-:Y:S01]  /*175b0*/  MUFU.EX2 R7, R7 ;  /* 0x0000000700077308 */ /* 0x000fe20000000800 */
[----:B------:R-:W-:-:S03]  /*175c0*/  ISETP.GT.AND P4, PT, R85, 0x1, P3 ;  /* 0x000000015500780c */ /* 0x000fc60001f84270 */
[--C-:B------:R-:W-:Y:S01]  /*175d0*/  FFMA.FTZ R20, R20, UR35, -R10.reuse ;  /* 0x0000002314147c23 */ /* 0x100fe2000801080a */
[----:B------:R-:W-:Y:S01]  /*175e0*/  ISETP.LT.OR P5, PT, R84, 0x2, P4 ;  /* 0x000000025400780c */ /* 0x000fe200027a1670 */
[--C-:B------:R-:W-:Y:S01]  /*175f0*/  FFMA.FTZ R21, R21, UR35, -R10.reuse ;  /* 0x0000002315157c23 */ /* 0x100fe2000801080a */
[----:B------:R-:W-:Y:S01]  /*17600*/  ISETP.GT.AND P4, PT, R85, 0x8, P3 ;  /* 0x000000085500780c */ /* 0x000fe20001f84270 */
[--C-:B------:R-:W-:Y:S01]  /*17610*/  FFMA.FTZ R25, R25, UR35, -R10.reuse ;  /* 0x0000002319197c23 */ /* 0x100fe2000801080a */
[----:B------:R-:W-:Y:S01]  /*17620*/  FSEL R9, R9, -INF , !P5 ;  /* 0xff80000009097808 */ /* 0x000fe20006800000 */
[----:B------:R-:W0:Y:S01]  /*17630*/  MUFU.EX2 R20, R20 ;  /* 0x0000001400147308 */ /* 0x000e220000000800 */
[----:B------:R-:W-:Y:S01]  /*17640*/  ISETP.GT.AND P5, PT, R85, 0x9, P3 ;  /* 0x000000095500780c */ /* 0x000fe20001fa4270 */
[--C-:B------:R-:W-:Y:S01]  /*17650*/  FFMA.FTZ R26, R26, UR35, -R10.reuse ;  /* 0x000000231a1a7c23 */ /* 0x100fe2000801080a */
[C---:B------:R-:W-:Y:S01]  /*17660*/  ISETP.LT.OR P4, PT, R84.reuse, 0x9, P4 ;  /* 0x000000095400780c */ /* 0x040fe20002781670 */
[--C-:B------:R-:W-:Y:S01]  /*17670*/  FFMA.FTZ R29, R29, UR35, -R10.reuse ;  /* 0x000000231d1d7c23 */ /* 0x100fe2000801080a */
[----:B------:R-:W-:Y:S01]  /*17680*/  ISETP.LT.OR P5, PT, R84, 0xa, P5 ;  /* 0x0000000a5400780c */ /* 0x000fe20002fa1670 */
[--C-:B------:R-:W-:Y:S01]  /*17690*/  FFMA.FTZ R30, R30, UR35, -R10.reuse ;  /* 0x000000231e1e7c23 */ /* 0x100fe2000801080a */
[----:B------:R-:W-:Y:S01]  /*176a0*/  FSEL R23, R23, -INF , !P4 ;  /* 0xff80000017177808 */ /* 0x000fe20006000000 */
[----:B------:R-:W1:Y:S01]  /*176b0*/  MUFU.EX2 R21, R21 ;  /* 0x0000001500157308 */ /* 0x000e620000000800 */
[----:B------:R-:W-:Y:S01]  /*176c0*/  FSEL R24, R24, -INF , !P5 ;  /* 0xff80000018187808 */ /* 0x000fe20006800000 */
[--C-:B------:R-:W-:Y:S01]  /*176d0*/  FFMA.FTZ R33, R33, UR35, -R10.reuse ;  /* 0x0000002321217c23 */ /* 0x100fe2000801080a */
[C---:B------:R-:W-:Y:S01]  /*176e0*/  ISETP.GT.AND P5, PT, R85.reuse, 0x11, P3 ;  /* 0x000000115500780c */ /* 0x040fe20001fa4270 */
[--C-:B------:R-:W-:Y:S01]  /*176f0*/  FFMA.FTZ R34, R34, UR35, -R10.reuse ;  /* 0x0000002322227c23 */ /* 0x100fe2000801080a */
[----:B------:R-:W-:Y:S01]  /*17700*/  ISETP.GT.AND P4, PT, R85, 0x10, P3 ;  /* 0x000000105500780c */ /* 0x000fe20001f84270 */
[----:B------:R-:W-:Y:S01]  /*17710*/  FFMA.FTZ R37, R37, UR35, -R10 ;  /* 0x0000002325257c23 */ /* 0x000fe2000801080a */
[C---:B------:R-:W-:Y:S01]  /*17720*/  ISETP.LT.OR P5, PT, R84.reuse, 0x12, P5 ;  /* 0x000000125400780c */ /* 0x040fe20002fa1670 */
[----:B------:R-:W-:Y:S01]  /*17730*/  MUFU.EX2 R25, R25 ;  /* 0x0000001900197308 */ /* 0x000fe20000000800 */
[----:B------:R-:W-:Y:S01]  /*17740*/  ISETP.LT.OR P4, PT, R84, 0x11, P4 ;  /* 0x000000115400780c */ /* 0x000fe20002781670 */
[----:B0-----:R-:W-:Y:S01]  /*17750*/  FFMA.FTZ R3, R7, R3, R20 ;  /* 0x0000000307037223 */ /* 0x001fe20000010014 */
[----:B------:R-:W-:Y:S01]  /*17760*/  FSEL R28, R28, -INF , !P5 ;  /* 0xff8000001c1c7808 */ /* 0x000fe20006800000 */
[--C-:B------:R-:W-:Y:S01]  /*17770*/  FFMA.FTZ R38, R38, UR35, -R10.reuse ;  /* 0x0000002326267c23 */ /* 0x100fe2000801080a */
[----:B------:R-:W-:Y:S01]  /*17780*/  ISETP.GT.AND P5, PT, R85, 0x19, P3 ;  /* 0x000000195500780c */ /* 0x000fe20001fa4270 */
[--C-:B------:R-:W-:Y:S01]  /*17790*/  FFMA.FTZ R41, R41, UR35, -R10.reuse ;  /* 0x0000002329297c23 */ /* 0x100fe2000801080a */
[----:B------:R-:W-:Y:S01]  /*177a0*/  FSEL R27, R27, -INF , !P4 ;  /* 0xff8000001b1b7808 */ /* 0x000fe20006000000 */
[----:B------:R-:W-:Y:S01]  /*177b0*/  MUFU.EX2 R26, R26 ;  /* 0x0000001a001a7308 */ /* 0x000fe20000000800 */
[----:B------:R-:W-:Y:S01]  /*177c0*/  ISETP.LT.OR P5, PT, R84, 0x1a, P5 ;  /* 0x0000001a5400780c */ /* 0x000fe20002fa1670 */
[----:B-1----:R-:W-:Y:S01]  /*177d0*/  FADD.FTZ R3, R21, R3 ;  /* 0x0000000315037221 */ /* 0x002fe20000010000 */
[----:B------:R-:W-:Y:S01]  /*177e0*/  ISETP.GT.AND P4, PT, R85, 0x18, P3 ;  /* 0x000000185500780c */ /* 0x000fe20001f84270 */
[--C-:B------:R-:W-:Y:S01]  /*177f0*/  FFMA.FTZ R42, R42, UR35, -R10.reuse ;  /* 0x000000232a2a7c23 */ /* 0x100fe2000801080a */
[----:B------:R-:W-:Y:S01]  /*17800*/  FSEL R32, R32, -INF , !P5 ;  /* 0xff80000020207808 */ /* 0x000fe20006800000 */
[--C-:B------:R-:W-:Y:S01]  /*17810*/  FFMA.FTZ R45, R45, UR35, -R10.reuse ;  /* 0x000000232d2d7c23 */ /* 0x100fe2000801080a */
[----:B------:R-:W-:Y:S01]  /*17820*/  ISETP.GT.AND P5, PT, R85, 0x21, P3 ;  /* 0x000000215500780c */ /* 0x000fe20001fa4270 */
[----:B------:R-:W-:Y:S01]  /*17830*/  MUFU.EX2 R29, R29 ;  /* 0x0000001d001d7308 */ /* 0x000fe20000000800 */
[----:B------:R-:W-:Y:S01]  /*17840*/  ISETP.LT.OR P4, PT, R84, 0x19, P4 ;  /* 0x000000195400780c */ /* 0x000fe20002781670 */
[--C-:B------:R-:W-:Y:S01]  /*17850*/  FFMA.FTZ R46, R46, UR35, -R10.reuse ;  /* 0x000000232e2e7c23 */ /* 0x100fe2000801080a */
[----:B------:R-:W-:Y:S01]  /*17860*/  ISETP.LT.OR P5, PT, R84, 0x22, P5 ;  /* 0x000000225400780c */ /* 0x000fe20002fa1670 */
[--C-:B------:R-:W-:Y:S01]  /*17870*/  FFMA.FTZ R49, R49, UR35, -R10.reuse ;  /* 0x0000002331317c23 */ /* 0x100fe2000801080a */
[----:B------:R-:W-:Y:S01]  /*17880*/  FSEL R31, R31, -INF , !P4 ;  /* 0xff8000001f1f7808 */ /* 0x000fe20006000000 */
[--C-:B------:R-:W-:Y:S01]  /*17890*/  FFMA.FTZ R50, R50, UR35, -R10.reuse ;  /* 0x0000002332327c23 */ /* 0x100fe2000801080a */
[----:B------:R-:W-:Y:S01]  /*178a0*/  FSEL R36, R36, -INF , !P5 ;  /* 0xff80000024247808 */ /* 0x000fe20006800000 */
[----:B------:R-:W-:Y:S01]  /*178b0*/  MUFU.EX2 R30, R30 ;  /* 0x0000001e001e7308 */ /* 0x000fe20000000800 */
[----:B------:R-:W-:Y:S01]  /*178c0*/  ISETP.GT.AND P5, PT, R85, 0x29, P3 ;  /* 0x000000295500780c */ /* 0x000fe20001fa4270 */
[--C-:B------:R-:W-:Y:S01]  /*178d0*/  FFMA.FTZ R53, R53, UR35, -R10.reuse ;  /* 0x0000002335357c23 */ /* 0x100fe2000801080a */
[----:B------:R-:W-:Y:S01]  /*178e0*/  ISETP.GT.AND P4, PT, R85, 0x20, P3 ;  /* 0x000000205500780c */ /* 0x000fe20001f84270 */
[--C-:B------:R-:W-:Y:S01]  /*178f0*/  FFMA.FTZ R54, R54, UR35, -R10.reuse ;  /* 0x0000002336367c23 */ /* 0x100fe2000801080a */
[C---:B------:R-:W-:Y:S01]  /*17900*/  ISETP.LT.OR P5, PT, R84.reuse, 0x2a, P5 ;  /* 0x0000002a5400780c */ /* 0x040fe20002fa1670 */
[--C-:B------:R-:W-:Y:S01]  /*17910*/  FFMA.FTZ R57, R57, UR35, -R10.reuse ;  /* 0x0000002339397c23 */ /* 0x100fe2000801080a */
[----:B------:R-:W-:Y:S01]  /*17920*/  ISETP.LT.OR P4, PT, R84, 0x21, P4 ;  /* 0x000000215400780c */ /* 0x000fe20002781670 */
[----:B------:R-:W-:Y:S01]  /*17930*/  MUFU.EX2 R33, R33 ;  /* 0x0000002100217308 */ /* 0x000fe20000000800 */
[----:B------:R-:W-:Y:S01]  /*17940*/  FSEL R40, R40, -INF , !P5 ;  /* 0xff80000028287808 */ /* 0x000fe20006800000 */
[--C-:B------:R-:W-:Y:S01]  /*17950*/  FFMA.FTZ R58, R58, UR35, -R10.reuse ;  /* 0x000000233a3a7c23 */ /* 0x100fe2000801080a */
[----:B------:R-:W-:Y:S01]  /*17960*/  ISETP.GT.AND P5, PT, R85, 0x31, P3 ;  /* 0x000000315500780c */ /* 0x000fe20001fa4270 */
[--C-:B------:R-:W-:Y:S01]  /*17970*/  FFMA.FTZ R61, R61, UR35, -R10.reuse ;  /* 0x000000233d3d7c23 */ /* 0x100fe2000801080a */
[----:B------:R-:W-:Y:S01]  /*17980*/  FSEL R35, R35, -INF , !P4 ;  /* 0xff80000023237808 */ /* 0x000fe20006000000 */
[--C-:B------:R-:W-:Y:S01]  /*17990*/  FFMA.FTZ R62, R62, UR35, -R10.reuse ;  /* 0x000000233e3e7c23 */ /* 0x100fe2000801080a */
[----:B------:R-:W-:Y:S01]  /*179a0*/  ISETP.LT.OR P5, PT, R84, 0x32, P5 ;  /* 0x000000325400780c */ /* 0x000fe20002fa1670 */
[----:B------:R-:W-:Y:S01]  /*179b0*/  MUFU.EX2 R34, R34 ;  /* 0x0000002200227308 */ /* 0x000fe20000000800 */
[----:B------:R-:W-:Y:S01]  /*179c0*/  ISETP.GT.AND P4, PT, R85, 0x28, P3 ;  /* 0x000000285500780c */ /* 0x000fe20001f84270 */
[--C-:B------:R-:W-:Y:S01]  /*179d0*/  FFMA.FTZ R65, R65, UR35, -R10.reuse ;  /* 0x0000002341417c23 */ /* 0x100fe2000801080a */
[----:B------:R-:W-:Y:S01]  /*179e0*/  FSEL R44, R44, -INF , !P5 ;  /* 0xff8000002c2c7808 */ /* 0x000fe20006800000 */
[--C-:B------:R-:W-:Y:S01]  /*179f0*/  FFMA.FTZ R66, R66, UR35, -R10.reuse ;  /* 0x0000002342427c23 */ /* 0x100fe2000801080a */
[----:B------:R-:W-:Y:S01]  /*17a00*/  ISETP.GT.AND P5, PT, R85, 0x39, P3 ;  /* 0x000000395500780c */ /* 0x000fe20001fa4270 */
[--C-:B------:R-:W-:Y:S01]  /*17a10*/  FFMA.FTZ R69, R69, UR35, -R10.reuse ;  /* 0x0000002345457c23 */ /* 0x100fe2000801080a */
[C---:B------:R-:W-:Y:S01]  /*17a20*/  ISETP.LT.OR P4, PT, R84.reuse, 0x29, P4 ;  /* 0x000000295400780c */ /* 0x040fe20002781670 */
[----:B------:R-:W-:Y:S01]  /*17a30*/  MUFU.EX2 R37, R37 ;  /* 0x0000002500257308 */ /* 0x000fe20000000800 */
[----:B------:R-:W-:Y:S01]  /*17a40*/  ISETP.LT.OR P5, PT, R84, 0x3a, P5 ;  /* 0x0000003a5400780c */ /* 0x000fe20002fa1670 */
[--C-:B------:R-:W-:Y:S01]  /*17a50*/  FFMA.FTZ R70, R70, UR35, -R10.reuse ;  /* 0x0000002346467c23 */ /* 0x100fe2000801080a */
[----:B------:R-:W-:Y:S01]  /*17a60*/  FSEL R39, R39, -INF , !P4 ;  /* 0xff80000027277808 */ /* 0x000fe20006000000 */
[--C-:B------:R-:W-:Y:S01]  /*17a70*/  FFMA.FTZ R73, R73, UR35, -R10.reuse ;  /* 0x0000002349497c23 */ /* 0x100fe2000801080a */
[----:B------:R-:W-:Y:S01]  /*17a80*/  FSEL R48, R48, -INF , !P5 ;  /* 0xff80000030307808 */ /* 0x000fe20006800000 */
[--C-:B------:R-:W-:Y:S01]  /*17a90*/  FFMA.FTZ R74, R74, UR35, -R10.reuse ;  /* 0x000000234a4a7c23 */ /* 0x100fe2000801080a */
[C---:B------:R-:W-:Y:S01]  /*17aa0*/  ISETP.GT.AND P5, PT, R85.reuse, 0x41, P3 ;  /* 0x000000415500780c */ /* 0x040fe20001fa4270 */
[----:B------:R-:W-:Y:S01]  /*17ab0*/  MUFU.EX2 R38, R38 ;  /* 0x0000002600267308 */ /* 0x000fe20000000800 */
[----:B------:R-:W-:Y:S01]  /*17ac0*/  ISETP.GT.AND P4, PT, R85, 0x30, P3 ;  /* 0x000000305500780c */ /* 0x000fe20001f84270 */
[--C-:B------:R-:W-:Y:S01]  /*17ad0*/  FFMA.FTZ R77, R77, UR35, -R10.reuse ;  /* 0x000000234d4d7c23 */ /* 0x100fe2000801080a */
[----:B------:R-:W-:Y:S01]  /*17ae0*/  ISETP.LT.OR P5, PT, R84, 0x42, P5 ;  /* 0x000000425400780c */ /* 0x000fe20002fa1670 */
[--C-:B------:R-:W-:Y:S01]  /*17af0*/  FFMA.FTZ R78, R78, UR35, -R10.reuse ;  /* 0x000000234e4e7c23 */ /* 0x100fe2000801080a */
[----:B------:R-:W-:Y:S01]  /*17b00*/  ISETP.LT.OR P4, PT, R84, 0x31, P4 ;  /* 0x000000315400780c */ /* 0x000fe20002781670 */
[--C-:B------:R-:W-:Y:S01]  /*17b10*/  FFMA.FTZ R82, R82, UR35, -R10.reuse ;  /* 0x0000002352527c23 */ /* 0x100fe2000801080a */
[----:B------:R-:W-:Y:S01]  /*17b20*/  FSEL R52, R52, -INF , !P5 ;  /* 0xff80000034347808 */ /* 0x000fe20006800000 */
[----:B------:R-:W-:Y:S01]  /*17b30*/  MUFU.EX2 R41, R41 ;  /* 0x0000002900297308 */ /* 0x000fe20000000800 */
[----:B------:R-:W-:Y:S01]  /*17b40*/  ISETP.GT.AND P5, PT, R85, 0x49, P3 ;  /* 0x000000495500780c */ /* 0x000fe20001fa4270 */
[----:B------:R-:W-:Y:S01]  /*17b50*/  FFMA.FTZ R10, R83, UR35, -R10 ;  /* 0x00000023530a7c23 */ /* 0x000fe2000801080a */
[----:B------:R-:W-:-:S02]  /*17b60*/  FSEL R43, R43, -INF , !P4 ;  /* 0xff8000002b2b7808 */ /* 0x000fc40006000000 */
[----:B------:R-:W-:Y:S02]  /*17b70*/  ISETP.LT.OR P5, PT, R84, 0x4a, P5 ;  /* 0x0000004a5400780c */ /* 0x000fe40002fa1670 */
[C---:B------:R-:W-:Y:S01]  /*17b80*/  ISETP.GT.AND P4, PT, R85.reuse, 0x38, P3 ;  /* 0x000000385500780c */ /* 0x040fe20001f84270 */
[----:B------:R-:W-:Y:S01]  /*17b90*/  MUFU.EX2 R42, R42 ;  /* 0x0000002a002a7308 */ /* 0x000fe20000000800 */
[----:B------:R-:W-:Y:S02]  /*17ba0*/  FSEL R56, R56, -INF , !P5 ;  /* 0xff80000038387808 */ /* 0x000fe40006800000 */
[----:B------:R-:W-:Y:S02]  /*17bb0*/  ISETP.GT.AND P5, PT, R85, 0x51, P3 ;  /* 0x000000515500780c */ /* 0x000fe40001fa4270 */
[C---:B------:R-:W-:Y:S02]  /*17bc0*/  ISETP.LT.OR P4, PT, R84.reuse, 0x39, P4 ;  /* 0x000000395400780c */ /* 0x040fe40002781670 */
[----:B------:R-:W-:Y:S01]  /*17bd0*/  ISETP.LT.OR P5, PT, R84, 0x52, P5 ;  /* 0x000000525400780c */ /* 0x000fe20002fa1670 */
[----:B------:R-:W-:Y:S01]  /*17be0*/  MUFU.EX2 R45, R45 ;  /* 0x0000002d002d7308 */ /* 0x000fe20000000800 */
[----:B------:R-:W-:-:S02]  /*17bf0*/  FSEL R47, R47, -INF , !P4 ;  /* 0xff8000002f2f7808 */ /* 0x000fc40006000000 */
[----:B------:R-:W-:Y:S02]  /*17c00*/  FSEL R60, R60, -INF , !P5 ;  /* 0xff8000003c3c7808 */ /* 0x000fe40006800000 */
[C---:B------:R-:W-:Y:S02]  /*17c10*/  ISETP.GT.AND P5, PT, R85.reuse, 0x59, P3 ;  /* 0x000000595500780c */ /* 0x040fe40001fa4270 */
[----:B------:R-:W-:Y:S01]  /*17c20*/  ISETP.GT.AND P4, PT, R85, 0x40, P3 ;  /* 0x000000405500780c */ /* 0x000fe20001f84270 */
[----:B------:R-:W-:Y:S01]  /*17c30*/  MUFU.EX2 R46, R46 ;  /* 0x0000002e002e7308 */ /* 0x000fe20000000800 */
[C---:B------:R-:W-:Y:S02]  /*17c40*/  ISETP.LT.OR P5, PT, R84.reuse, 0x5a, P5 ;  /* 0x0000005a5400780c */ /* 0x040fe40002fa1670 */
[----:B------:R-:W-:Y:S02]  /*17c50*/  ISETP.LT.OR P4, PT, R84, 0x41, P4 ;  /* 0x000000415400780c */ /* 0x000fe40002781670 */
[----:B------:R-:W-:-:S02]  /*17c60*/  FSEL R64, R64, -INF , !P5 ;  /* 0xff80000040407808 */ /* 0x000fc40006800000 */
[----:B------:R-:W-:Y:S01]  /*17c70*/  ISETP.GT.AND P5, PT, R85, 0x61, P3 ;  /* 0x000000615500780c */ /* 0x000fe20001fa4270 */
[----:B------:R-:W-:Y:S01]  /*17c80*/  MUFU.EX2 R49, R49 ;  /* 0x0000003100317308 */ /* 0x000fe20000000800 */
[----:B------:R-:W-:Y:S02]  /*17c90*/  FSEL R51, R51, -INF , !P4 ;  /* 0xff80000033337808 */ /* 0x000fe40006000000 */
[----:B------:R-:W-:Y:S02]  /*17ca0*/  ISETP.LT.OR P5, PT, R84, 0x62, P5 ;  /* 0x000000625400780c */ /* 0x000fe40002fa1670 */
[C---:B------:R-:W-:Y:S02]  /*17cb0*/  ISETP.GT.AND P4, PT, R85.reuse, 0x48, P3 ;  /* 0x000000485500780c */ /* 0x040fe40001f84270 */
[----:B------:R-:W-:Y:S01]  /*17cc0*/  FSEL R68, R68, -INF , !P5 ;  /* 0xff80000044447808 */ /* 0x000fe20006800000 */
[----:B------:R-:W-:Y:S01]  /*17cd0*/  MUFU.EX2 R50, R50 ;  /* 0x0000003200327308 */ /* 0x000fe20000000800 */
[----:B------:R-:W-:-:S02]  /*17ce0*/  ISETP.GT.AND P5, PT, R85, 0x69, P3 ;  /* 0x000000695500780c */ /* 0x000fc40001fa4270 */
[C---:B------:R-:W-:Y:S02]  /*17cf0*/  ISETP.LT.OR P4, PT, R84.reuse, 0x49, P4 ;  /* 0x000000495400780c */ /* 0x040fe40002781670 */
[----:B------:R-:W-:Y:S02]  /*17d00*/  ISETP.LT.OR P5, PT, R84, 0x6a, P5 ;  /* 0x0000006a5400780c */ /* 0x000fe40002fa1670 */
[----:B------:R-:W-:Y:S01]  /*17d10*/  FSEL R55, R55, -INF , !P4 ;  /* 0xff80000037377808 */ /* 0x000fe20006000000 */
[----:B------:R-:W-:Y:S01]  /*17d20*/  MUFU.EX2 R53, R53 ;  /* 0x0000003500357308 */ /* 0x000fe20000000800 */
[----:B------:R-:W-:Y:S02]  /*17d30*/  FSEL R72, R72, -INF , !P5 ;  /* 0xff80000048487808 */ /* 0x000fe40006800000 */
[C---:B------:R-:W-:Y:S02]  /*17d40*/  ISETP.GT.AND P5, PT, R85.reuse, RZ, P3 ;  /* 0x000000ff5500720c */ /* 0x040fe40001fa4270 */
[----:B------:R-:W-:-:S02]  /*17d50*/  ISETP.GT.AND P4, PT, R85, 0x50, P3 ;  /* 0x000000505500780c */ /* 0x000fc40001f84270 */
[C---:B------:R-:W-:Y:S01]  /*17d60*/  ISETP.LT.OR P5, PT, R84.reuse, 0x1, P5 ;  /* 0x000000015400780c */ /* 0x040fe20002fa1670 */
[----:B------:R-:W-:Y:S01]  /*17d70*/  MUFU.EX2 R54, R54 ;  /* 0x0000003600367308 */ /* 0x000fe20000000800 */
[----:B------:R-:W-:Y:S02]  /*17d80*/  ISETP.LT.OR P4, PT, R84, 0x51, P4 ;  /* 0x000000515400780c */ /* 0x000fe40002781670 */
[----:B------:R-:W-:Y:S02]  /*17d90*/  FSEL R8, R8, -INF , !P5 ;  /* 0xff80000008087808 */ /* 0x000fe40006800000 */
[----:B------:R-:W-:Y:S02]  /*17da0*/  FSEL R59, R59, -INF , !P4 ;  /* 0xff8000003b3b7808 */ /* 0x000fe40006000000 */
[----:B------:R-:W-:Y:S01]  /*17db0*/  FMNMX.FTZ R15, R8, R11, !PT ;  /* 0x0000000b080f7209 */ /* 0x000fe20007810000 */
[----:B------:R-:W-:Y:S01]  /*17dc0*/  MUFU.EX2 R57, R57 ;  /* 0x0000003900397308 */ /* 0x000fe20000000800 */
[----:B------:R-:W-:-:S02]  /*17dd0*/  ISETP.GT.AND P4, PT, R85, 0x58, P3 ;  /* 0x000000585500780c */ /* 0x000fc40001f84270 */
[----:B------:R-:W-:Y:S02]  /*17de0*/  FMNMX.FTZ R15, R9, R15, !PT ;  /* 0x0000000f090f7209 */ /* 0x000fe40007810000 */
[----:B------:R-:W-:Y:S02]  /*17df0*/  ISETP.LT.OR P4, PT, R84, 0x59, P4 ;  /* 0x000000595400780c */ /* 0x000fe40002781670 */
[----:B------:R-:W-:Y:S01]  /*17e00*/  FMNMX.FTZ R15, R23, R15, !PT ;  /* 0x0000000f170f7209 */ /* 0x000fe20007810000 */
[----:B------:R-:W-:Y:S01]  /*17e10*/  MUFU.EX2 R58, R58 ;  /* 0x0000003a003a7308 */ /* 0x000fe20000000800 */
[----:B------:R-:W-:Y:S02]  /*17e20*/  FSEL R63, R63, -INF , !P4 ;  /* 0xff8000003f3f7808 */ /* 0x000fe40006000000 */
[----:B------:R-:W-:Y:S02]  /*17e30*/  FMNMX.FTZ R15, R24, R15, !PT ;  /* 0x0000000f180f7209 */ /* 0x000fe40007810000 */
[----:B------:R-:W-:-:S02]  /*17e40*/  ISETP.GT.AND P4, PT, R85, 0x60, P3 ;  /* 0x000000605500780c */ /* 0x000fc40001f84270 */
[----:B------:R-:W-:Y:S01]  /*17e50*/  FMNMX.FTZ R15, R27, R15, !PT ;  /* 0x0000000f1b0f7209 */ /* 0x000fe20007810000 */
[----:B------:R-:W-:Y:S01]  /*17e60*/  MUFU.EX2 R61, R61 ;  /* 0x0000003d003d7308 */ /* 0x000fe20000000800 */
[----:B------:R-:W-:Y:S02]  /*17e70*/  ISETP.LT.OR P4, PT, R84, 0x61, P4 ;  /* 0x000000615400780c */ /* 0x000fe40002781670 */
[----:B------:R-:W-:Y:S02]  /*17e80*/  FMNMX.FTZ R15, R28, R15, !PT ;  /* 0x0000000f1c0f7209 */ /* 0x000fe40007810000 */
        /* <DEDUP_REMOVED lines=20> */
[----:B------:R-:W-:Y:S02]  /*17fd0*/  ISETP.GT.AND P5, PT, R85, 0x78, P3 ;  /* 0x000000785500780c */ /* 0x000fe40001fa4270 */
[----:B------:R-:W-:Y:S01]  /*17fe0*/  FMNMX.FTZ R15, R47, R15, !PT ;  /* 0x0000000f2f0f7209 */ /* 0x000fe20007810000 */
[----:B------:R-:W-:Y:S01]  /*17ff0*/  MUFU.EX2 R70, R70 ;  /* 0x0000004600467308 */ /* 0x000fe20000000800 */
[----:B------:R-:W-:Y:S02]  /*18000*/  ISETP.LT.OR P4, PT, R84, 0x72, P4 ;  /* 0x000000725400780c */ /* 0x000fe40002781670 */
        /* <DEDUP_REMOVED lines=9> */
[----:B------:R-:W-:-:S02]  /*180a0*/  ISETP.LT.OR P3, PT, R84, 0x7a, P3 ;  /* 0x0000007a5400780c */ /* 0x000fc40001f61670 */
[----:B------:R-:W-:Y:S02]  /*180b0*/  FMNMX.FTZ R15, R56, R15, !PT ;  /* 0x0000000f380f7209 */ /* 0x000fe40007810000 */
[----:B------:R-:W-:Y:S02]  /*180c0*/  FSEL R80, R80, -INF , !P5 ;  /* 0xff80000050507808 */ /* 0x000fe40006800000 */
[----:B------:R-:W-:Y:S01]  /*180d0*/  FMNMX.FTZ R15, R59, R15, !PT ;  /* 0x0000000f3b0f7209 */ /* 0x000fe20007810000 */
[----:B------:R-:W-:Y:S01]  /*180e0*/  MUFU.EX2 R77, R77 ;  /* 0x0000004d004d7308 */ /* 0x000fe20000000800 */
[----:B------:R-:W-:Y:S02]  /*180f0*/  FSEL R81, R81, -INF , !P3 ;  /* 0xff80000051517808 */ /* 0x000fe40005800000 */
        /* <DEDUP_REMOVED lines=25> */
[----:B------:R-:W-:Y:S04]  /*18290*/  MUFU.EX2 R11, R11 ;  /* 0x0000000b000b7308 */ /* 0x000fe80000000800 */
[----:B------:R-:W-:-:S01]  /*182a0*/  FFMA.FTZ R8, R8, UR35, -R79 ;  /* 0x0000002308087c23 */ /* 0x000fc2000801084f */
[--C-:B------:R-:W-:Y:S01]  /*182b0*/  FFMA.FTZ R9, R9, UR35, -R79.reuse ;  /* 0x0000002309097c23 */ /* 0x100fe2000801084f */
[----:B------:R-:W-:-:S01]  /*182c0*/  FFMA.FTZ R23, R23, UR35, -R79 ;  /* 0x0000002317177c23 */ /* 0x000fc2000801084f */
[--C-:B------:R-:W-:Y:S01]  /*182d0*/  FFMA.FTZ R24, R24, UR35, -R79.reuse ;  /* 0x0000002318187c23 */ /* 0x100fe2000801084f */
[----:B------:R-:W-:-:S01]  /*182e0*/  FFMA.FTZ R27, R27, UR35, -R79 ;  /* 0x000000231b1b7c23 */ /* 0x000fc2000801084f */
[--C-:B------:R-:W-:Y:S01]  /*182f0*/  FFMA.FTZ R28, R28, UR35, -R79.reuse ;  /* 0x000000231c1c7c23 */ /* 0x100fe2000801084f */
        /* <DEDUP_REMOVED lines=30> */
[----:B------:R-:W-:Y:S01]  /*184e0*/  FFMA.FTZ R79, R81, UR35, -R79 ;  /* 0x00000023514f7c23 */ /* 0x000fe2000801084f */
[----:B-1----:R-:W-:-:S01]  /*184f0*/  FADD.FTZ R81, R9, R0 ;  /* 0x0000000009517221 */ /* 0x002fc20000010000 */
[----:B------:R-:W1:Y:S01]  /*18500*/  MUFU.EX2 R27, R27 ;  /* 0x0000001b001b7308 */ /* 0x000e620000000800 */
[----:B------:R-:W-:-:S02]  /*18510*/  FADD.FTZ R0, R25, R3 ;  /* 0x0000000319007221 */ /* 0x000fc40000010000 */
[----:B--2---:R-:W-:Y:S02]  /*18520*/  FADD.FTZ R3, R23, R81 ;  /* 0x0000005117037221 */ /* 0x004fe40000010000 */
[----:B------:R-:W-:-:S03]  /*18530*/  FADD.FTZ R0, R26, R0 ;  /* 0x000000001a007221 */ /* 0x000fc60000010000 */
        /* <DEDUP_REMOVED lines=80> */
[----:B--2---:R-:W-:-:S04]  /*18a40*/  FADD.FTZ R3, R76, R3 ;  /* 0x000000034c037221 */ /* 0x004fc80000010000 */
[----:B0-----:R-:W-:Y:S01]  /*18a50*/  FADD.FTZ R81, R80, R3 ;  /* 0x0000000350517221 */ /* 0x001fe20000010000 */
[----:B------:R-:W-:-:S03]  /*18a60*/  FADD.FTZ R3, R10, R0 ;  /* 0x000000000a037221 */ /* 0x000fc60000010000 */
[----:B-1----:R-:W-:Y:S01]  /*18a70*/  FADD.FTZ R0, R79, R81 ;  /* 0x000000514f007221 */ /* 0x002fe20000010000 */
[----:B------:R-:W-:Y:S06]  /*18a80*/  @!P0 BRA `(.L_x_1746) ;  /* 0x0000000000048947 */ /* 0x000fec0003800000 */
[----:B------:R-:W-:Y:S01]  /*18a90*/  BPT.TRAP 0x1 ;  /* 0x000000040000795c */ /* 0x000fe20000300000 */
.L_x_1746:
[----:B------:R-:W-:Y:S01]  /*18aa0*/  IMAD R22, R22, 0x8, R16 ;  /* 0x0000000816167824 */ /* 0x000fe200078e0210 */
[----:B------:R-:W-:Y:S01]  /*18ab0*/  ISETP.GT.AND P3, PT, R4, R12, PT ;  /* 0x0000000c0400720c */ /* 0x000fe20003f64270 */
[----:B------:R-:W-:Y:S01]  /*18ac0*/  IMAD.U32 R81, RZ, RZ, UR38 ;  /* 0x00000026ff517e24 */ /* 0x000fe2000f8e00ff */
[----:B------:R-:W-:Y:S01]  /*18ad0*/  F2FP.SATFINITE.E4M3.F32.PACK_AB_MERGE_C R23, R24, R23, RZ ;  /* 0x000000171817723e */ /* 0x000fe200048070ff */
[----:B------:R-:W-:Y:S01]  /*18ae0*/  VIADD R22, R22, 0x22860 ;  /* 0x0002286016167836 */ /* 0x000fe20000000000 */
[----:B------:R-:W-:Y:S01]  /*18af0*/  F2FP.SATFINITE.E4M3.F32.PACK_AB_MERGE_C R10, R10, R82, RZ ;  /* 0x000000520a0a723e */ /* 0x000fe200048070ff */
[----:B------:R-:W-:Y:S01]  /*18b00*/  FMUL.FTZ R90, R90, R11 ;  /* 0x0000000b5a5a7220 */ /* 0x000fe20000410000 */
[----:B------:R-:W-:Y:S01]  /*18b10*/  F2FP.SATFINITE.E4M3.F32.PACK_AB_MERGE_C R25, R26, R25, RZ ;  /* 0x000000191a19723e */ /* 0x000fe200048070ff */
[-C--:B------:R-:W-:Y:S01]  /*18b20*/  FMUL.FTZ R91, R91, R11.reuse ;  /* 0x0000000b5b5b7220 */ /* 0x080fe20000410000 */
[----:B------:R-:W-:Y:S01]  /*18b30*/  PRMT R22, R81, 0x654, R22 ;  /* 0x0000065451167816 */ /* 0x000fe20000000016 */
[----:B------:R-:W-:Y:S01]  /*18b40*/  FMUL.FTZ R94, R94, R11 ;  /* 0x0000000b5e5e7220 */ /* 0x000fe20000410000 */
        /* <DEDUP_REMOVED lines=95> */
[----:B0-----:R-:W-:Y:S01]  /*19140*/  IMAD.MOV.U32 R22, RZ, RZ, R13 ;  /* 0x000000ffff167224 */ /* 0x001fe200078e000d */
[----:B------:R-:W-:Y:S06]  /*19150*/  @P3 BRA `(.L_x_1747) ;  /* 0xffffffc800083947 */ /* 0x000fec000383ffff */
[----:B------:R-:W-:Y:S02]  /*19160*/  IMAD.MOV.U32 R11, RZ, RZ, R15 ;  /* 0x000000ffff0b7224 */ /* 0x000fe400078e000f */
[----:B------:R-:W-:Y:S02]  /*19170*/  IMAD.MOV.U32 R10, RZ, RZ, R6 ;  /* 0x000000ffff0a7224 */ /* 0x000fe400078e0006 */
[----:B------:R-:W-:Y:S02]  /*19180*/  IMAD.MOV.U32 R22, RZ, RZ, R13 ;  /* 0x000000ffff167224 */ /* 0x000fe400078e000d */
[----:B------:R-:W-:-:S07]  /*19190*/  IMAD.MOV.U32 R23, RZ, RZ, R14 ;  /* 0x000000ffff177224 */ /* 0x000fce00078e000e */
.L_x_1727:
[----:B------:R-:W0:Y:S01]  /*191a0*/  LDC R6, c[0x0][0x448] ;  /* 0x00011200ff067b82 */ /* 0x000e220000000800 */
[----:B------:R-:W-:Y:S01]  /*191b0*/  IADD3 R9, R171, 0x1, -R169 ;  /* 0x00000001ab097810 */ /* 0x000fe20007ffe8a9 */
[----:B------:R-:W-:-:S06]  /*191c0*/  ULDC UR6, c[0x0][0x9dc] ;  /* 0x0002770000067ab9 */ /* 0x000fcc0000000800 */
[----:B------:R-:W1:Y:S01]  /*191d0*/  LDC R12, c[0x0][0x9e4] ;  /* 0x00027900ff0c7b82 */ /* 0x000e620000000800 */
[----:B0-----:R-:W-:Y:S01]  /*191e0*/  ISETP.NE.AND P4, PT, R6, 0x1, PT ;  /* 0x000000010600780c */ /* 0x001fe20003f85270 */
[----:B------:R-:W-:Y:S01]  /*191f0*/  VIADD R6, R177, 0x7f ;  /* 0x0000007fb1067836 */ /* 0x000fe20000000000 */
[----:B-1----:R-:W-:-:S11]  /*19200*/  ISETP.GE.AND P5, PT, R12, 0x1, PT ;  /* 0x000000010c00780c */ /* 0x002fd60003fa6270 */
[----:B------:R-:W0:Y:S08]  /*19210*/  @P4 LDC R7, c[0x0][0x44c] ;  /* 0x00011300ff074b82 */ /* 0x000e300000000800 */
[----:B------:R-:W1:Y:S01]  /*19220*/  @P4 LDC R8, c[0x0][0x450] ;  /* 0x00011400ff084b82 */ /* 0x000e620000000800 */
[----:B0-----:R-:W-:-:S05]  /*19230*/  @P4 IMAD.HI.U32 R7, R6, R7, RZ ;  /* 0x0000000706074227 */ /* 0x001fca00078e00ff */
[----:B-1----:R-:W-:-:S05]  /*19240*/  @P4 SHF.R.U32.HI R6, RZ, R8, R7 ;  /* 0x00000008ff064219 */ /* 0x002fca0000011607 */
[----:B------:R-:W-:-:S04]  /*19250*/  IMAD.IADD R6, R9, 0x1, R6 ;  /* 0x0000000109067824 */ /* 0x000fc800078e0206 */
[----:B------:R-:W-:Y:S01]  /*19260*/  VIADD R8, R6, -UR6 ;  /* 0x8000000606087c36 */ /* 0x000fe20008000000 */
[----:B------:R-:W-:Y:S06]  /*19270*/  @!P5 BRA `(.L_x_1748) ;  /* 0x000000000048d947 */ /* 0x000fec0003800000 */
[----:B------:R-:W-:Y:S01]  /*19280*/  IMAD.MOV.U32 R9, RZ, RZ, R6 ;  /* 0x000000ffff097224 */ /* 0x000fe200078e0006 */
[----:B------:R-:W-:Y:S04]  /*19290*/  BSSY B0, `(.L_x_1749) ;  /* 0x000000e000007945 */ /* 0x000fe80003800000 */
        /* <DEDUP_REMOVED lines=9> */
.L_x_1750:
[----:B------:R-:W-:-:S13]  /*19330*/  ISETP.NE.AND P1, PT, R12, 0x1, PT ;  /* 0x000000010c00780c */ /* 0x000fda0003f25270 */
[----:B------:R-:W0:Y:S02]  /*19340*/  @P1 LDC.64 R6, c[0x0][0x9e8] ;  /* 0x00027a00ff061b82 */ /* 0x000e240000000a00 */
[----:B0-----:R-:W-:-:S05]  /*19350*/  @P1 IMAD.HI.U32 R6, R9, R6, RZ ;  /* 0x0000000609061227 */ /* 0x001fca00078e00ff */
[----:B------:R-:W-:-:S07]  /*19360*/  @P1 SHF.R.U32.HI R9, RZ, R7, R6 ;  /* 0x00000007ff091219 */ /* 0x000fce0000011606 */
.L_x_1751:
[----:B------:R-:W-:Y:S05]  /*19370*/  BSYNC B0 ;  /* 0x0000000000007941 */ /* 0x000fea0003800000 */
.L_x_1749:
[----:B------:R-:W-:-:S05]  /*19380*/  IMAD R9, R9, R12, RZ ;  /* 0x0000000c09097224 */ /* 0x000fca00078e02ff */
[----:B------:R-:W-:-:S07]  /*19390*/  VIMNMX R8, R8, R9, !PT ;  /* 0x0000000908087248 */ /* 0x000fce0007fe0100 */
.L_x_1748:
[----:B------:R-:W-:-:S05]  /*193a0*/  VIADD R8, R8, 0x7f ;  /* 0x0000007f08087836 */ /* 0x000fca0000000000 */
[----:B------:R-:W-:-:S04]  /*193b0*/  SHF.R.S32.HI R7, RZ, 0x1f, R8 ;  /* 0x0000001fff077819 */ /* 0x000fc80000011408 */
[----:B------:R-:W-:-:S04]  /*193c0*/  LEA.HI R7, R7, R8, RZ, 0x7 ;  /* 0x0000000807077211 */ /* 0x000fc800078f38ff */
[----:B------:R-:W-:-:S04]  /*193d0*/  SHF.R.S32.HI R7, RZ, 0x7, R7 ;  /* 0x00000007ff077819 */ /* 0x000fc80000011407 */
[----:B------:R-:W-:-:S04]  /*193e0*/  VIMNMX R12, R188, R7, !PT ;  /* 0x00000007bc0c7248 */ /* 0x000fc80007fe0100 */
[----:B------:R-:W-:-:S13]  /*193f0*/  ISETP.GE.AND P1, PT, R4, R12, PT ;  /* 0x0000000c0400720c */ /* 0x000fda0003f26270 */
[----:B------:R-:W-:Y:S05]  /*19400*/  @!P1 BRA `(.L_x_1752) ;  /* 0x0000002800049947 */ /* 0x000fea0003800000 */
[----:B------:R-:W-:Y:S02]  /*19410*/  IMAD.MOV.U32 R13, RZ, RZ, R11 ;  /* 0x000000ffff0d7224 */ /* 0x000fe400078e000b */
[----:B------:R-:W-:Y:S02]  /*19420*/  IMAD.MOV.U32 R14, RZ, RZ, R10 ;  /* 0x000000ffff0e7224 */ /* 0x000fe400078e000a */
[----:B------:R-:W-:Y:S02]  /*19430*/  IMAD.MOV.U32 R189, RZ, RZ, R23 ;  /* 0x000000ffffbd7224 */ /* 0x000fe400078e0017 */
[----:B------:R-:W-:-:S07]  /*19440*/  IMAD.MOV.U32 R15, RZ, RZ, R22 ;  /* 0x000000ffff0f7224 */ /* 0x000fce00078e0016 */
.L_x_1764:
        /* <DEDUP_REMOVED lines=8> */
.L_x_1754:
[----:B------:R-:W-:-:S04]  /*194d0*/  IADD3 R6, R15, 0x1, RZ ;  /* 0x000000010f067810 */ /* 0x000fc80007ffe0ff */
[----:B------:R-:W-:-:S04]  /*194e0*/  ISETP.NE.AND P2, PT, R6, 0x2, PT ;  /* 0x000000020600780c */ /* 0x000fc80003f45270 */
[----:B------:R-:W-:Y:S02]  /*194f0*/  SEL R7, R6, RZ, P2 ;  /* 0x000000ff06077207 */ /* 0x000fe40001000000 */
[----:B------:R-:W-:-:S03]  /*19500*/  SHF.L.U32 R6, R23, 0x1f, RZ ;  /* 0x0000001f17067819 */ /* 0x000fc600000006ff */
[----:B------:R-:W-:-:S04]  /*19510*/  IMAD R7, R7, 0x8, R16 ;  /* 0x0000000807077824 */ /* 0x000fc800078e0210 */
[----:B------:R0:W1:Y:S01]  /*19520*/  SYNCS.PHASECHK.TRANS64.TRYWAIT P2, [R7+URZ+0x22830], R6 ;  /* 0x02283006070075a7 */ /* 0x000062000804017f */
[----:B------:R-:W-:Y:S05]  /*19530*/  @!P0 BRA `(.L_x_1755) ;  /* 0x0000000000048947 */ /* 0x000fea0003800000 */
[----:B------:R-:W-:Y:S01]  /*19540*/  BPT.TRAP 0x1 ;  /* 0x000000040000795c */ /* 0x000fe20000300000 */
.L_x_1755:
[----:B------:R-:W-:Y:S04]  /*19550*/  BSSY B0, `(.L_x_1753) ;  /* 0x0000004000007945 */ /* 0x000fe80003800000 */
[----:B-1----:R-:W-:Y:S05]  /*19560*/  @P2 BRA `(.L_x_1756) ;  /* 0x0000000000082947 */ /* 0x002fea0003800000 */
[----:B------:R-:W1:Y:S02]  /*19570*/  SYNCS.PHASECHK.TRANS64.TRYWAIT P2, [R7+URZ+0x22830], R6 ;  /* 0x02283006070075a7 */ /* 0x000e64000804017f */
[----:B-1----:R-:W-:Y:S05]  /*19580*/  @!P2 BRA `(.L_x_1757) ;  /* 0x0000013800c0a947 */ /* 0x002fea0003800000 */
.L_x_1756:
[----:B------:R-:W-:Y:S05]  /*19590*/  BSYNC B0 ;  /* 0x0000000000007941 */ /* 0x000fea0003800000 */
.L_x_1753:
[----:B01----:R-:W0:Y:S01]  /*195a0*/  S2R R6, SR_TID.X ;  /* 0x0000000000067919 */ /* 0x003e220000002100 */
[----:B------:R-:W-:Y:S01]  /*195b0*/  VIADD R22, R15, 0x1 ;  /* 0x000000010f167836 */ /* 0x000fe20000000000 */
[----:B------:R-:W-:Y:S05]  /*195c0*/  WARPSYNC.ALL ;  /* 0x0000000000007948 */ /* 0x000fea0003800000 */
[C---:B------:R-:W-:Y:S01]  /*195d0*/  ISETP.NE.AND P2, PT, R22.reuse, 0x2, PT ;  /* 0x000000021600780c */ /* 0x040fe20003f45270 */
[----:B------:R-:W-:Y:S02]  /*195e0*/  IMAD.MOV.U32 R7, RZ, RZ, -0x7fffffe0 ;  /* 0x80000020ff077424 */ /* 0x000fe400078e00ff */
[----:B------:R-:W-:Y:S01]  /*195f0*/  IMAD.MOV.U32 R11, RZ, RZ, -0x7fffffe0 ;  /* 0x80000020ff0b7424 */ /* 0x000fe200078e00ff */
[----:B------:R-:W-:Y:S01]  /*19600*/  SEL R22, R22, RZ, P2 ;  /* 0x000000ff16167207 */ /* 0x000fe20001000000 */
        /* <DEDUP_REMOVED lines=8> */
[----:B0-----:R-:W-:-:S05]  /*19690*/  SHF.R.U32.HI R6, RZ, 0x7, R6 ;  /* 0x00000007ff067819 */ /* 0x001fca0000011606 */
[----:B------:R-:W-:Y:S02]  /*196a0*/  VIADD R24, R6, 0x8 ;  /* 0x0000000806187836 */ /* 0x000fe40000000000 */
[----:B------:R-:W-:-:S03]  /*196b0*/  IMAD R6, R22, 0x600, R5 ;  /* 0x0000060016067824 */ /* 0x000fc600078e0205 */
[----:B------:R0:W-:Y:S01]  /*196c0*/  BAR.SYNC.DEFER_BLOCKING R24, 0x100 ;  /* 0x000400180000751d */ /* 0x0001e20000010000 */
[C---:B------:R-:W-:Y:S01]  /*196d0*/  VIADD R10, R6.reuse, 0x2 ;  /* 0x00000002060a7836 */ /* 0x040fe20000000000 */
[C---:B------:R-:W-:Y:S01]  /*196e0*/  R2UR UR26, R6.reuse ;  /* 0x00000000061a72ca */ /* 0x040fe200000e0000 */
[C---:B------:R-:W-:Y:S02]  /*196f0*/  VIADD R8, R6.reuse, 0x200 ;  /* 0x0000020006087836 */ /* 0x040fe40000000000 */
[----:B------:R-:W-:Y:S01]  /*19700*/  VIADD R20, R6, 0x400 ;  /* 0x0000040006147836 */ /* 0x000fe20000000000 */
[----:B------:R-:W-:Y:S01]  /*19710*/  R2UR UR6, R10 ;  /* 0x000000000a0672ca */ /* 0x000fe200000e0000 */
[----:B------:R-:W-:Y:S01]  /*19720*/  VIADD R10, R6, 0x202 ;  /* 0x00000202060a7836 */ /* 0x000fe20000000000 */
[----:B------:R-:W-:Y:S01]  /*19730*/  R2UR UR10, R8 ;  /* 0x00000000080a72ca */ /* 0x000fe200000e0000 */
[----:B------:R-:W-:Y:S01]  /*19740*/  VIADD R6, R6, 0x402 ;  /* 0x0000040206067836 */ /* 0x000fe20000000000 */
[----:B------:R-:W-:-:S02]  /*19750*/  R2UR UR18, R20 ;  /* 0x00000000141272ca */ /* 0x000fc400000e0000 */
[----:B------:R-:W-:Y:S02]  /*19760*/  R2UR UR14, R10 ;  /* 0x000000000a0e72ca */ /* 0x000fe400000e0000 */
[----:B------:R-:W-:Y:S01]  /*19770*/  R2UR UR22, R6 ;  /* 0x00000000061672ca */ /* 0x000fe200000e0000 */
[----:B0-----:R-:W-:-:S06]  /*19780*/  WARPGROUP.ARRIVE ;  /* 0x00000000000079c5 */ /* 0x001fcc0000000000 */
        /* <DEDUP_REMOVED lines=17> */
[----:B------:R-:W-:Y:S05]  /*198a0*/  @P1 BRA `(.L_x_1758) ;  /* 0x0000000000281947 */ /* 0x000fea0003800000 */
[----:B------:R-:W-:Y:S05]  /*198b0*/  @!P0 BRA `(.L_x_1759) ;  /* 0x0000000000048947 */ /* 0x000fea0003800000 */
[----:B------:R-:W-:Y:S01]  /*198c0*/  BPT.TRAP 0x1 ;  /* 0x000000040000795c */ /* 0x000fe20000300000 */
.L_x_1759:
[----:B------:R-:W-:Y:S01]  /*198d0*/  SHF.L.U32 R6, R189, 0x1f, RZ ;  /* 0x0000001fbd067819 */ /* 0x000fe200000006ff */
[----:B------:R-:W-:-:S04]  /*198e0*/  IMAD R7, R15, 0x8, R16 ;  /* 0x000000080f077824 */ /* 0x000fc800078e0210 */
[----:B------:R0:W1:Y:S01]  /*198f0*/  SYNCS.PHASECHK.TRANS64.TRYWAIT P1, [R7+URZ+0x22850], R6 ;  /* 0x02285006070075a7 */ /* 0x000062000802017f */
[----:B------:R-:W-:Y:S05]  /*19900*/  @!P0 BRA `(.L_x_1760) ;  /* 0x0000000000048947 */ /* 0x000fea0003800000 */
[----:B------:R-:W-:Y:S01]  /*19910*/  BPT.TRAP 0x1 ;  /* 0x000000040000795c */ /* 0x000fe20000300000 */
.L_x_1760:
[----:B-1----:R-:W-:Y:S05]  /*19920*/  @P1 BRA `(.L_x_1758) ;  /* 0x0000000000081947 */ /* 0x002fea0003800000 */
[----:B------:R-:W1:Y:S02]  /*19930*/  SYNCS.PHASECHK.TRANS64.TRYWAIT P1, [R7+URZ+0x22850], R6 ;  /* 0x02285006070075a7 */ /* 0x000e64000802017f */
[----:B-1----:R-:W-:Y:S05]  /*19940*/  @!P1 BRA `(.L_x_1761) ;  /* 0x0000013400e49947 */ /* 0x002fea0003800000 */
.L_x_1758:
        /* <DEDUP_REMOVED lines=39> */
.L_x_1762:
[C---:B0-----:R-:W-:Y:S01]  /*19bc0*/  FMUL.FTZ R6, R2.reuse, R24 ;  /* 0x0000001802067220 */ /* 0x041fe20000410000 */
[C---:B------:R-:W-:Y:S01]  /*19bd0*/  FMUL.FTZ R7, R2.reuse, R25 ;  /* 0x0000001902077220 */ /* 0x040fe20000410000 */
[----:B------:R-:W-:Y:S01]  /*19be0*/  FMUL.FTZ R20, R2, R28 ;  /* 0x0000001c02147220 */ /* 0x000fe20000410000 */
[----:B------:R-:W-:Y:S02]  /*19bf0*/  IMAD R10, R22, 0x8, R16 ;  /* 0x00000008160a7824 */ /* 0x000fe400078e0210 */
[----:B------:R-:W-:Y:S01]  /*19c00*/  FMUL.FTZ R21, R2, R29 ;  /* 0x0000001d02157220 */ /* 0x000fe20000410000 */
[----:B------:R-:W-:Y:S01]  /*19c10*/  MOV R11, UR38 ;  /* 0x00000026000b7c02 */ /* 0x000fe20008000f00 */
[----:B------:R-:W0:Y:S01]  /*19c20*/  MUFU.TANH R6, R6 ;  /* 0x0000000600067308 */ /* 0x000e220000002400 */
[----:B------:R-:W-:Y:S02]  /*19c30*/  VIADD R10, R10, 0x22840 ;  /* 0x000228400a0a7836 */ /* 0x000fe40000000000 */
[C---:B------:R-:W-:Y:S01]  /*19c40*/  FMUL.FTZ R8, R2.reuse, R26 ;  /* 0x0000001a02087220 */ /* 0x040fe20000410000 */
[C---:B------:R-:W-:Y:S01]  /*19c50*/  FMUL.FTZ R26, R2.reuse, R32 ;  /* 0x00000020021a7220 */ /* 0x040fe20000410000 */
[C---:B------:R-:W-:Y:S01]  /*19c60*/  FMUL.FTZ R9, R2.reuse, R27 ;  /* 0x0000001b02097220 */ /* 0x040fe20000410000 */
[C---:B------:R-:W-:Y:S01]  /*19c70*/  FMUL.FTZ R27, R2.reuse, R33 ;  /* 0x00000021021b7220 */ /* 0x040fe20000410000 */
[----:B------:R-:W-:Y:S01]  /*19c80*/  PRMT R10, R11, 0x654, R10 ;  /* 0x000006540b0a7816 */ /* 0x000fe2000000000a */
[C---:B------:R-:W-:Y:S01]  /*19c90*/  FMUL.FTZ R24, R2.reuse, R30 ;  /* 0x0000001e02187220 */ /* 0x040fe20000410000 */
[----:B------:R-:W1:Y:S01]  /*19ca0*/  MUFU.TANH R7, R7 ;  /* 0x0000000700077308 */ /* 0x000e620000002400 */
[C---:B------:R-:W-:Y:S01]  /*19cb0*/  FMUL.FTZ R30, R2.reuse, R36 ;  /* 0x00000024021e7220 */ /* 0x040fe20000410000 */
[----:B------:R0:W-:Y:S01]  /*19cc0*/  SYNCS.ARRIVE.TRANS64.RED.A1T0 RZ, [R10+URZ], RZ ;  /* 0x000000ff0aff79a7 */ /* 0x0001e2000810043f */
[C---:B------:R-:W-:Y:S01]  /*19cd0*/  FMUL.FTZ R25, R2.reuse, R31 ;  /* 0x0000001f02197220 */ /* 0x040fe20000410000 */
[C---:B------:R-:W-:Y:S01]  /*19ce0*/  FMUL.FTZ R31, R2.reuse, R37 ;  /* 0x00000025021f7220 */ /* 0x040fe20000410000 */
[C---:B------:R-:W-:Y:S01]  /*19cf0*/  FMUL.FTZ R32, R2.reuse, R40 ;  /* 0x0000002802207220 */ /* 0x040fe20000410000 */
[C---:B------:R-:W-:Y:S01]  /*19d00*/  FMUL.FTZ R33, R2.reuse, R41 ;  /* 0x0000002902217220 */ /* 0x040fe20000410000 */
[C---:B------:R-:W-:Y:S01]  /*19d10*/  FMUL.FTZ R28, R2.reuse, R34 ;  /* 0x00000022021c7220 */ /* 0x040fe20000410000 */
[----:B------:R-:W2:Y:S01]  /*19d20*/  MUFU.TANH R20, R20 ;  /* 0x0000001400147308 */ /* 0x000ea20000002400 */
[----:B------:R-:W-:Y:S01]  /*19d30*/  FMUL.FTZ R34, R2, R44 ;  /* 0x0000002c02227220 */ /* 0x000fe20000410000 */
[----:B0-----:R-:W-:Y:S01]  /*19d40*/  FMNMX.FTZ R10, R6, R14, !PT ;  /* 0x0000000e060a7209 */ /* 0x001fe20007810000 */
        /* <DEDUP_REMOVED lines=63> */
[----:B------:R-:W-:Y:S01]  /*1a140*/  FMUL.FTZ R82, R2, R87 ;  /* 0x0000005702527220 */ /* 0x000fe20000410000 */
[----:B------:R-:W-:-:S05]  /*1a150*/  UMOV UR35, UR30 ;  /* 0x0000001e00237c82 */ /* 0x000fca0008000000 */
        /* <DEDUP_REMOVED lines=45> */
[----:B-1----:R-:W-:-:S05]  /*1a430*/  FMNMX.FTZ R11, R73, R10, !PT ;  /* 0x0000000a490b7209 */ /* 0x002fca0007810000 */
[----:B------:R-:W1:Y:S02]  /*1a440*/  SHFL.BFLY PT, R10, R11, 0x2, 0x1f ;  /* 0x0c401f000b0a7f89 */ /* 0x000e6400000e0000 */
[----:B------:R-:W3:Y:S08]  /*1a450*/  MUFU.TANH R24, R24 ;  /* 0x0000001800187308 */ /* 0x000ef00000002400 */
[----:B------:R-:W4:Y:S08]  /*1a460*/  MUFU.TANH R25, R25 ;  /* 0x0000001900197308 */ /* 0x000f300000002400 */
[----:B------:R-:W5:Y:S01]  /*1a470*/  MUFU.TANH R28, R28 ;  /* 0x0000001c001c7308 */ /* 0x000f620000002400 */
[----:B-1----:R-:W-:-:S07]  /*1a480*/  FMNMX.FTZ R10, R11, R10, !PT ;  /* 0x0000000a0b0a7209 */ /* 0x002fce0007810000 */
[----:B------:R-:W1:Y:S01]  /*1a490*/  MUFU.TANH R29, R29 ;  /* 0x0000001d001d7308 */ /* 0x000e620000002400 */
[----:B------:R-:W2:Y:S07]  /*1a4a0*/  SHFL.BFLY PT, R11, R10, 0x1, 0x1f ;  /* 0x0c201f000a0b7f89 */ /* 0x000eae00000e0000 */
[----:B------:R-:W1:Y:S08]  /*1a4b0*/  MUFU.TANH R38, R38 ;  /* 0x0000002600267308 */ /* 0x000e700000002400 */
[----:B------:R-:W1:Y:S08]  /*1a4c0*/  MUFU.TANH R39, R39 ;  /* 0x0000002700277308 */ /* 0x000e700000002400 */
[----:B------:R-:W1:Y:S01]  /*1a4d0*/  MUFU.TANH R42, R42 ;  /* 0x0000002a002a7308 */ /* 0x000e620000002400 */
[----:B--2---:R-:W-:-:S02]  /*1a4e0*/  FMNMX.FTZ R10, R10, R11, !PT ;  /* 0x0000000b0a0a7209 */ /* 0x004fc40007810000 */
[----:B------:R-:W-:-:S05]  /*1a4f0*/  FMNMX.FTZ R11, R8, R13, !PT ;  /* 0x0000000d080b7209 */ /* 0x000fca0007810000 */
[----:B------:R-:W2:Y:S01]  /*1a500*/  MUFU.TANH R43, R43 ;  /* 0x0000002b002b7308 */ /* 0x000ea20000002400 */
[----:B0-----:R-:W-:Y:S01]  /*1a510*/  FMNMX.FTZ R11, R9, R11, !PT ;  /* 0x0000000b090b7209 */ /* 0x001fe20007810000 */
[----:B------:R-:W-:-:S03]  /*1a520*/  FADD.FTZ R14, -R10, R14 ;  /* 0x0000000e0a0e7221 */ /* 0x000fc60000010100 */
[----:B---3--:R-:W-:Y:S01]  /*1a530*/  FMNMX.FTZ R11, R24, R11, !PT ;  /* 0x0000000b180b7209 */ /* 0x008fe20007810000 */
[----:B------:R-:W-:Y:S02]  /*1a540*/  FMUL.FTZ R14, R14, UR35 ;  /* 0x000000230e0e7c20 */ /* 0x000fe40008410000 */
[----:B------:R-:W0:Y:S01]  /*1a550*/  MUFU.TANH R46, R46 ;  /* 0x0000002e002e7308 */ /* 0x000e220000002400 */
[----:B----4-:R-:W-:-:S04]  /*1a560*/  FMNMX.FTZ R11, R25, R11, !PT ;  /* 0x0000000b190b7209 */ /* 0x010fc80007810000 */
[----:B-----5:R-:W-:-:S03]  /*1a570*/  FMNMX.FTZ R11, R28, R11, !PT ;  /* 0x0000000b1c0b7209 */ /* 0x020fc60007810000 */
[----:B------:R-:W3:Y:S01]  /*1a580*/  MUFU.TANH R47, R47 ;  /* 0x0000002f002f7308 */ /* 0x000ee20000002400 */
[----:B-1----:R-:W-:-:S04]  /*1a590*/  FMNMX.FTZ R11, R29, R11, !PT ;  /* 0x0000000b1d0b7209 */ /* 0x002fc80007810000 */
[----:B------:R-:W-:-:S03]  /*1a5a0*/  FMNMX.FTZ R11, R38, R11, !PT ;  /* 0x0000000b260b7209 */ /* 0x000fc60007810000 */
[----:B------:R-:W1:Y:S01]  /*1a5b0*/  MUFU.TANH R50, R50 ;  /* 0x0000003200327308 */ /* 0x000e620000002400 */
[----:B------:R-:W-:-:S04]  /*1a5c0*/  FMNMX.FTZ R11, R39, R11, !PT ;  /* 0x0000000b270b7209 */ /* 0x000fc80007810000 */
[----:B------:R-:W-:-:S03]  /*1a5d0*/  FMNMX.FTZ R11, R42, R11, !PT ;  /* 0x0000000b2a0b7209 */ /* 0x000fc60007810000 */
[----:B------:R-:W4:Y:S01]  /*1a5e0*/  MUFU.TANH R51, R51 ;  /* 0x0000003300337308 */ /* 0x000f220000002400 */
[----:B--2---:R-:W-:-:S04]  /*1a5f0*/  FMNMX.FTZ R11, R43, R11, !PT ;  /* 0x0000000b2b0b7209 */ /* 0x004fc80007810000 */
[----:B0-----:R-:W-:-:S03]  /*1a600*/  FMNMX.FTZ R11, R46, R11, !PT ;  /* 0x0000000b2e0b7209 */ /* 0x001fc60007810000 */
[----:B------:R-:W0:Y:S01]  /*1a610*/  MUFU.TANH R54, R54 ;  /* 0x0000003600367308 */ /* 0x000e220000002400 */
[----:B---3--:R-:W-:-:S04]  /*1a620*/  FMNMX.FTZ R11, R47, R11, !PT ;  /* 0x0000000b2f0b7209 */ /* 0x008fc80007810000 */
[----:B-1----:R-:W-:-:S03]  /*1a630*/  FMNMX.FTZ R11, R50, R11, !PT ;  /* 0x0000000b320b7209 */ /* 0x002fc60007810000 */
[----:B------:R-:W1:Y:S01]  /*1a640*/  MUFU.TANH R55, R55 ;  /* 0x0000003700377308 */ /* 0x000e620000002400 */
[----:B----4-:R-:W-:-:S07]  /*1a650*/  FMNMX.FTZ R11, R51, R11, !PT ;  /* 0x0000000b330b7209 */ /* 0x010fce0007810000 */
        /* <DEDUP_REMOVED lines=32> */
[----:B------:R-:W-:Y:S01]  /*1a860*/  MUFU.EX2 R14, R14 ;  /* 0x0000000e000e7308 */ /* 0x000fe20000000800 */
[----:B-1----:R-:W-:-:S04]  /*1a870*/  FMNMX.FTZ R11, R80, R11, !PT ;  /* 0x0000000b500b7209 */ /* 0x002fc80007810000 */
[----:B--2---:R-:W-:-:S05]  /*1a880*/  FMNMX.FTZ R11, R82, R11, !PT ;  /* 0x0000000b520b7209 */ /* 0x004fca0007810000 */
[----:B------:R-:W0:Y:S02]  /*1a890*/  SHFL.BFLY PT, R81, R11, 0x2, 0x1f ;  /* 0x0c401f000b517f89 */ /* 0x000e2400000e0000 */
[----:B0-----:R-:W-:-:S05]  /*1a8a0*/  FMNMX.FTZ R11, R11, R81, !PT ;  /* 0x000000510b0b7209 */ /* 0x001fca0007810000 */
[----:B------:R-:W0:Y:S02]  /*1a8b0*/  SHFL.BFLY PT, R81, R11, 0x1, 0x1f ;  /* 0x0c201f000b517f89 */ /* 0x000e2400000e0000 */
[----:B0-----:R-:W-:Y:S01]  /*1a8c0*/  FMNMX.FTZ R11, R11, R81, !PT ;  /* 0x000000510b0b7209 */ /* 0x001fe20007810000 */
[----:B------:R-:W-:-:S04]  /*1a8d0*/  IMAD.U32 R81, RZ, RZ, UR35 ;  /* 0x00000023ff517e24 */ /* 0x000fc8000f8e00ff */
[----:B------:R-:W-:Y:S01]  /*1a8e0*/  FFMA.FTZ R81, R10, R81, -8 ;  /* 0xc10000000a517423 */ /* 0x000fe20000010051 */
        /* <DEDUP_REMOVED lines=33> */
[----:B------:R-:W-:-:S02]  /*1ab00*/  IMAD.U32 R81, RZ, RZ, UR35 ;  /* 0x00000023ff517e24 */ /* 0x000fc4000f8e00ff */
[----:B------:R-:W-:Y:S01]  /*1ab10*/  FMUL.FTZ R13, R13, UR35 ;  /* 0x000000230d0d7c20 */ /* 0x000fe20008410000 */
[----:B------:R-:W0:Y:S01]  /*1ab20*/  MUFU.EX2 R6, R6 ;  /* 0x0000000600067308 */ /* 0x000e220000000800 */
[----:B------:R-:W-:-:S04]  /*1ab30*/  FFMA.FTZ R81, R11, R81, -8 ;  /* 0xc10000000b517423 */ /* 0x000fc80000010051 */
[--C-:B------:R-:W-:Y:S01]  /*1ab40*/  FFMA.FTZ R8, R8, UR35, -R81.reuse ;  /* 0x0000002308087c23 */ /* 0x100fe20008010851 */
[----:B------:R-:W-:-:S02]  /*1ab50*/  FFMA.FTZ R9, R9, UR35, -R81 ;  /* 0x0000002309097c23 */ /* 0x000fc40008010851 */
        /* <DEDUP_REMOVED lines=37> */
[----:B0-----:R-:W-:-:S03]  /*1adb0*/  FADD.FTZ R3, R7, R3 ;  /* 0x0000000307037221 */ /* 0x001fc60000010000 */
        /* <DEDUP_REMOVED lines=122> */
.L_x_1763:
        /* <DEDUP_REMOVED lines=92> */
[----:B------:R-:W-:Y:S01]  /*1bb20*/  F2FP.SATFINITE.E4M3.F32.PACK_AB_MERGE_C R167, R29, R28, R38 ;  /* 0x0000001c1da7723e */ /* 0x000fe20004807026 */
[----:B------:R-:W-:Y:S01]  /*1bb30*/  IMAD.MOV.U32 R189, RZ, RZ, R23 ;  /* 0x000000ffffbd7224 */ /* 0x000fe200078e0017 */
[----:B------:R-:W-:Y:S01]  /*1bb40*/  F2FP.SATFINITE.E4M3.F32.PACK_AB_MERGE_C R160, R33, R32, R34 ;  /* 0x0000002021a0723e */ /* 0x000fe20004807022 */
[----:B0-----:R-:W-:Y:S01]  /*1bb50*/  IMAD.MOV.U32 R15, RZ, RZ, R22 ;  /* 0x000000ffff0f7224 */ /* 0x001fe200078e0016 */
        /* <DEDUP_REMOVED lines=10> */
[----:B------:R-:W-:Y:S01]  /*1bc00*/  F2FP.SATFINITE.E4M3.F32.PACK_AB_MERGE_C R155, R79, R78, R80 ;  /* 0x0000004e4f9b723e */ /* 0x000fe20004807050 */
[----:B------:R-:W-:Y:S06]  /*1bc10*/  @P1 BRA `(.L_x_1764) ;  /* 0xffffffd8000c1947 */ /* 0x000fec000383ffff */
.L_x_1752:
[----:B------:R-:W-:-:S13]  /*1bc20*/  ISETP.GE.AND P1, PT, R4, R188, PT ;  /* 0x000000bc0400720c */ /* 0x000fda0003f26270 */
[----:B------:R-:W-:Y:S05]  /*1bc30*/  @!P1 BRA `(.L_x_1765) ;  /* 0x0000003800189947 */ /* 0x000fea0003800000 */
[----:B------:R-:W-:Y:S02]  /*1bc40*/  IMAD.MOV.U32 R12, RZ, RZ, R11 ;  /* 0x000000ffff0c7224 */ /* 0x000fe400078e000b */
[----:B------:R-:W-:Y:S02]  /*1bc50*/  IMAD.MOV.U32 R13, RZ, RZ, R10 ;  /* 0x000000ffff0d7224 */ /* 0x000fe400078e000a */
[----:B------:R-:W-:Y:S02]  /*1bc60*/  IMAD.MOV.U32 R15, RZ, RZ, R23 ;  /* 0x000000ffff0f7224 */ /* 0x000fe400078e0017 */
[----:B------:R-:W-:-:S07]  /*1bc70*/  IMAD.MOV.U32 R14, RZ, RZ, R22 ;  /* 0x000000ffff0e7224 */ /* 0x000fce00078e0016 */
.L_x_1785:
        /* <DEDUP_REMOVED lines=8> */
.L_x_1767:
        /* <DEDUP_REMOVED lines=8> */
.L_x_1768:
[----:B------:R-:W-:Y:S04]  /*1bd80*/  BSSY B0, `(.L_x_1766) ;  /* 0x0000004000007945 */ /* 0x000fe80003800000 */
[----:B-1----:R-:W-:Y:S05]  /*1bd90*/  @P2 BRA `(.L_x_1769) ;  /* 0x0000000000082947 */ /* 0x002fea0003800000 */
[----:B------:R-:W1:Y:S02]  /*1bda0*/  SYNCS.PHASECHK.TRANS64.TRYWAIT P2, [R7+URZ+0x22830], R6 ;  /* 0x02283006070075a7 */ /* 0x000e64000804017f */
[----:B-1----:R-:W-:Y:S05]  /*1bdb0*/  @!P2 BRA `(.L_x_1770) ;  /* 0x0000011000dca947 */ /* 0x002fea0003800000 */
.L_x_1769:
[----:B------:R-:W-:Y:S05]  /*1bdc0*/  BSYNC B0 ;  /* 0x0000000000007941 */ /* 0x000fea0003800000 */
.L_x_1766:
[----:B01----:R-:W0:Y:S01]  /*1bdd0*/  S2R R6, SR_TID.X ;  /* 0x0000000000067919 */ /* 0x003e220000002100 */
[----:B------:R-:W-:Y:S01]  /*1bde0*/  VIADD R22, R14, 0x1 ;  /* 0x000000010e167836 */ /* 0x000fe20000000000 */
[----:B------:R-:W-:Y:S05]  /*1bdf0*/  WARPSYNC.ALL ;  /* 0x0000000000007948 */ /* 0x000fea0003800000 */
[C---:B------:R-:W-:Y:S01]  /*1be00*/  ISETP.NE.AND P2, PT, R22.reuse, 0x2, PT ;  /* 0x000000021600780c */ /* 0x040fe20003f45270 */
[----:B------:R-:W-:Y:S01]  /*1be10*/  IMAD.MOV.U32 R7, RZ, RZ, -0x7fffffe0 ;  /* 0x80000020ff077424 */ /* 0x000fe200078e00ff */
[----:B------:R-:W-:Y:S01]  /*1be20*/  MOV R9, 0x80000020 ;  /* 0x8000002000097802 */ /* 0x000fe20000000f00 */
[----:B------:R-:W-:Y:S01]  /*1be30*/  IMAD.MOV.U32 R11, RZ, RZ, -0x7fffffe0 ;  /* 0x80000020ff0b7424 */ /* 0x000fe200078e00ff */
[----:B------:R-:W-:Y:S01]  /*1be40*/  SEL R22, R22, RZ, P2 ;  /* 0x000000ff16167207 */ /* 0x000fe20001000000 */
[----:B------:R-:W-:Y:S01]  /*1be50*/  IMAD.MOV.U32 R21, RZ, RZ, -0x7fffffe0 ;  /* 0x80000020ff157424 */ /* 0x000fe200078e00ff */
[----:B------:R-:W-:-:S02]  /*1be60*/  R2UR UR27, R7 ;  /* 0x00000000071b72ca */ /* 0x000fc400000e0000 */
[----:B------:R-:W-:Y:S02]  /*1be70*/  R2UR UR7, R11 ;  /* 0x000000000b0772ca */ /* 0x000fe400000e0000 */
        /* <DEDUP_REMOVED lines=40> */
.L_x_1772:
[----:B------:R-:W-:Y:S01]  /*1c100*/  SHF.L.U32 R6, R15, 0x1f, RZ ;  /* 0x0000001f0f067819 */ /* 0x000fe200000006ff */
[----:B------:R-:W-:-:S04]  /*1c110*/  IMAD R7, R14, 0x8, R16 ;  /* 0x000000080e077824 */ /* 0x000fc800078e0210 */
[----:B------:R0:W1:Y:S01]  /*1c120*/  SYNCS.PHASECHK.TRANS64.TRYWAIT P1, [R7+URZ+0x22850], R6 ;  /* 0x02285006070075a7 */ /* 0x000062000802017f */
[----:B------:R-:W-:Y:S05]  /*1c130*/  @!P0 BRA `(.L_x_1773) ;  /* 0x0000000000048947 */ /* 0x000fea0003800000 */
[----:B------:R-:W-:Y:S01]  /*1c140*/  BPT.TRAP 0x1 ;  /* 0x000000040000795c */ /* 0x000fe20000300000 */
.L_x_1773:
[----:B-1----:R-:W-:Y:S05]  /*1c150*/  @P1 BRA `(.L_x_1771) ;  /* 0x0000000000081947 */ /* 0x002fea0003800000 */
[----:B------:R-:W1:Y:S02]  /*1c160*/  SYNCS.PHASECHK.TRANS64.TRYWAIT P1, [R7+URZ+0x22850], R6 ;  /* 0x02285006070075a7 */ /* 0x000e64000802017f */
[----:B-1----:R-:W-:Y:S05]  /*1c170*/  @!P1 BRA `(.L_x_1774) ;  /* 0x0000011000009947 */ /* 0x002fea0003800000 */
.L_x_1771:
        /* <DEDUP_REMOVED lines=39> */
.L_x_1775:
        /* <DEDUP_REMOVED lines=31> */
[----:B------:R-:W-:Y:S01]  /*1c5e0*/  FMUL.FTZ R41, R2, R50 ;  /* 0x0000003202297220 */ /* 0x000fe20000410000 */
[----:B0-----:R-:W-:Y:S01]  /*1c5f0*/  @P4 SHF.R.U32.HI R10, RZ, R6, R7 ;  /* 0x00000006ff0a4219 */ /* 0x001fe20000011607 */
[----:B------:R-:W-:Y:S02]  /*1c600*/  IMAD R6, R22, 0x8, R16 ;  /* 0x0000000816067824 */ /* 0x000fe400078e0210 */
[----:B------:R-:W-:Y:S01]  /*1c610*/  FMUL.FTZ R45, R2, R54 ;  /* 0x00000036022d7220 */ /* 0x000fe20000410000 */
[----:B------:R-:W-:-:S02]  /*1c620*/  IMAD.U32 R7, RZ, RZ, UR38 ;  /* 0x00000026ff077e24 */ /* 0x000fc4000f8e00ff */
[----:B------:R-:W-:Y:S01]  /*1c630*/  FMUL.FTZ R60, R2, R64 ;  /* 0x00000040023c7220 */ /* 0x000fe20000410000 */
[----:B------:R-:W-:Y:S02]  /*1c640*/  VIADD R6, R6, 0x22840 ;  /* 0x0002284006067836 */ /* 0x000fe40000000000 */
[C---:B------:R-:W-:Y:S01]  /*1c650*/  FMUL.FTZ R35, R2.reuse, R43 ;  /* 0x0000002b02237220 */ /* 0x040fe20000410000 */
[C---:B------:R-:W-:Y:S01]  /*1c660*/  FMUL.FTZ R39, R2.reuse, R47 ;  /* 0x0000002f02277220 */ /* 0x040fe20000410000 */
[C---:B------:R-:W-:Y:S01]  /*1c670*/  FMUL.FTZ R50, R2.reuse, R53 ;  /* 0x0000003502327220 */ /* 0x040fe20000410000 */
[C---:B------:R-:W-:Y:S01]  /*1c680*/  FMUL.FTZ R54, R2.reuse, R57 ;  /* 0x0000003902367220 */ /* 0x040fe20000410000 */
[----:B------:R-:W-:Y:S01]  /*1c690*/  PRMT R7, R7, 0x654, R6 ;  /* 0x0000065407077816 */ /* 0x000fe20000000006 */
        /* <DEDUP_REMOVED lines=30> */
[C---:B------:R-:W-:Y:S01]  /*1c880*/  FMUL.FTZ R77, R2.reuse, R86 ;  /* 0x00000056024d7220 */ /* 0x040fe20000410000 */
[----:B------:R-:W-:Y:S01]  /*1c890*/  FMUL.FTZ R79, R2, R87 ;  /* 0x00000057024f7220 */ /* 0x000fe20000410000 */
[----:B------:R-:W-:Y:S01]  /*1c8a0*/  IADD3 R84, -R170, 0x1, -R80 ;  /* 0x00000001aa547810 */ /* 0x000fe20007ffe950 */
[----:B------:R-:W1:Y:S01]  /*1c8b0*/  MUFU.TANH R11, R11 ;  /* 0x0000000b000b7308 */ /* 0x000e620000002400 */
[----:B------:R2:W-:Y:S02]  /*1c8c0*/  SYNCS.ARRIVE.TRANS64.RED.A1T0 RZ, [R7+URZ], RZ ;  /* 0x000000ff07ff79a7 */ /* 0x0005e4000810043f */
[----:B------:R-:W-:-:S05]  /*1c8d0*/  IADD3 R84, -R169, R84, R171 ;  /* 0x00000054a9547210 */ /* 0x000fca0007ffe1ab */
[----:B------:R-:W3:Y:S01]  /*1c8e0*/  MUFU.TANH R20, R20 ;  /* 0x0000001400147308 */ /* 0x000ee20000002400 */
[C---:B------:R-:W-:Y:S02]  /*1c8f0*/  VIADD R83, R84.reuse, UR33 ;  /* 0x0000002154537c36 */ /* 0x040fe40008000000 */
[----:B------:R-:W-:Y:S02]  /*1c900*/  VIADD R84, R84, UR41 ;  /* 0x0000002954547c36 */ /* 0x000fe40008000000 */
[--C-:B0-----:R-:W-:Y:S02]  /*1c910*/  IMAD.IADD R85, R83, 0x1, R6.reuse ;  /* 0x0000000153557824 */ /* 0x101fe400078e0206 */
[----:B------:R-:W-:Y:S01]  /*1c920*/  IMAD.IADD R86, R84, 0x1, R6 ;  /* 0x0000000154567824 */ /* 0x000fe200078e0206 */
[----:B------:R-:W0:Y:S08]  /*1c930*/  MUFU.TANH R8, R8 ;  /* 0x0000000800087308 */ /* 0x000e300000002400 */
        /* <DEDUP_REMOVED lines=74> */
.L_x_1778:
[----:B------:R-:W-:-:S05]  /*1cde0*/  IMAD.U32 R152, RZ, RZ, UR29 ;  /* 0x0000001dff987e24 */ /* 0x000fca000f8e00ff */
[----:B------:R-:W-:-:S13]  /*1cdf0*/  ISETP.NE.AND P1, PT, R152, 0x1, PT ;  /* 0x000000019800780c */ /* 0x000fda0003f25270 */
[----:B------:R-:W1:Y:S02]  /*1ce00*/  @P1 LDC.64 R6, c[0x0][0x9e8] ;  /* 0x00027a00ff061b82 */ /* 0x000e640000000a00 */
[----:B-1----:R-:W-:-:S05]  /*1ce10*/  @P1 IMAD.HI.U32 R6, R87, R6, RZ ;  /* 0x0000000657061227 */ /* 0x002fca00078e00ff */
[----:B------:R-:W-:-:S07]  /*1ce20*/  @P1 SHF.R.U32.HI R87, RZ, R7, R6 ;  /* 0x00000007ff571219 */ /* 0x000fce0000011606 */
.L_x_1779:
[----:B------:R-:W-:Y:S05]  /*1ce30*/  BSYNC B0 ;  /* 0x0000000000007941 */ /* 0x000fea0003800000 */
.L_x_1777:
[----:B------:R-:W-:-:S04]  /*1ce40*/  IMAD R87, R87, R152, -R80 ;  /* 0x0000009857577224 */ /* 0x000fc800078e0a50 */
[----:B------:R-:W-:-:S05]  /*1ce50*/  IMAD.IADD R87, R87, 0x1, -R170 ;  /* 0x0000000157577824 */ /* 0x000fca00078e0aaa */
[----:B------:R-:W-:Y:S02]  /*1ce60*/  VIMNMX R86, R86, R87, !PT ;  /* 0x0000005756567248 */ /* 0x000fe40007fe0100 */
[----:B------:R-:W-:-:S07]  /*1ce70*/  VIADDMNMX R85, R87, R152, R85, PT ;  /* 0x0000009857557246 */ /* 0x000fce0003800155 */
.L_x_1776:
        /* <DEDUP_REMOVED lines=13> */
[----:B-1----:R-:W-:Y:S01]  /*1cf50*/  IMAD.IADD R84, R84, 0x1, R10 ;  /* 0x0000000154547824 */ /* 0x002fe200078e020a */
        /* <DEDUP_REMOVED lines=83> */
[----:B------:R-:W-:Y:S02]  /*1d490*/  IADD3 R83, R83, R10, RZ ;  /* 0x0000000a53537210 */ /* 0x000fe40007ffe0ff */
[----:B------:R-:W-:Y:S02]  /*1d4a0*/  FSEL R81, R81, -INF , !P3 ;  /* 0xff80000051517808 */ /* 0x000fe40005800000 */
[----:B------:R-:W-:Y:S01]  /*1d4b0*/  FSEL R82, R82, -INF , !P2 ;  /* 0xff80000052527808 */ /* 0x000fe20005000000 */
[----:B------:R-:W-:Y:S06]  /*1d4c0*/  @!P5 BRA `(.L_x_1780) ;  /* 0x000000000058d947 */ /* 0x000fec0003800000 */
        /* <DEDUP_REMOVED lines=12> */
.L_x_1782:
[----:B------:R-:W-:-:S05]  /*1d590*/  IMAD.U32 R85, RZ, RZ, UR29 ;  /* 0x0000001dff557e24 */ /* 0x000fca000f8e00ff */
[----:B------:R-:W-:-:S13]  /*1d5a0*/  ISETP.NE.AND P2, PT, R85, 0x1, PT ;  /* 0x000000015500780c */ /* 0x000fda0003f45270 */
[----:B------:R-:W0:Y:S02]  /*1d5b0*/  @P2 LDC.64 R6, c[0x0][0x9e8] ;  /* 0x00027a00ff062b82 */ /* 0x000e240000000a00 */
[----:B0-----:R-:W-:-:S05]  /*1d5c0*/  @P2 IMAD.HI.U32 R6, R10, R6, RZ ;  /* 0x000000060a062227 */ /* 0x001fca00078e00ff */
[----:B------:R-:W-:-:S07]  /*1d5d0*/  @P2 SHF.R.U32.HI R10, RZ, R7, R6 ;  /* 0x00000007ff0a2219 */ /* 0x000fce0000011606 */
.L_x_1783:
[----:B------:R-:W-:Y:S05]  /*1d5e0*/  BSYNC B0 ;  /* 0x0000000000007941 */ /* 0x000fea0003800000 */
.L_x_1781:
[----:B------:R-:W-:-:S04]  /*1d5f0*/  IMAD R10, R10, R85, -R80 ;  /* 0x000000550a0a7224 */ /* 0x000fc800078e0a50 */
[----:B------:R-:W-:-:S05]  /*1d600*/  IMAD.IADD R10, R10, 0x1, -R170 ;  /* 0x000000010a0a7824 */ /* 0x000fca00078e0aaa */
[----:B------:R-:W-:Y:S02]  /*1d610*/  VIMNMX R84, R84, R10, !PT ;  /* 0x0000000a54547248 */ /* 0x000fe40007fe0100 */
[----:B------:R-:W-:-:S07]  /*1d620*/  VIADDMNMX R83, R10, R85, R83, PT ;  /* 0x000000550a537246 */ /* 0x000fce0003800153 */
.L_x_1780:
        /* <DEDUP_REMOVED lines=36> */
[----:B0-----:R-:W-:Y:S01]  /*1d870*/  FMNMX.FTZ R10, R7, R10, !PT ;  /* 0x0000000a070a7209 */ /* 0x001fe20007810000 */
[----:B------:R-:W-:-:S03]  /*1d880*/  IMAD.U32 R7, RZ, RZ, UR35 ;  /* 0x00000023ff077e24 */ /* 0x000fc6000f8e00ff */
[C---:B------:R-:W-:Y:S01]  /*1d890*/  FSETP.NEU.FTZ.AND P2, PT, R10.reuse, -INF , PT ;  /* 0xff8000000a00780b */ /* 0x040fe20003f5d000 */
[----:B------:R-:W-:-:S03]  /*1d8a0*/  FFMA.FTZ R7, R10, R7, -8 ;  /* 0xc10000000a077423 */ /* 0x000fc60000010007 */
[----:B------:R-:W-:Y:S02]  /*1d8b0*/  FSEL R6, R10, RZ, P2 ;  /* 0x000000ff0a067208 */ /* 0x000fe40001000000 */
[----:B------:R-:W-:Y:S02]  /*1d8c0*/  FSEL R7, R7, RZ, P2 ;  /* 0x000000ff07077208 */ /* 0x000fe40001000000 */
[----:B------:R-:W-:Y:S01]  /*1d8d0*/  ISETP.GT.AND P2, PT, R84, 0x1, P1 ;  /* 0x000000015400780c */ /* 0x000fe20000f44270 */
[----:B------:R-:W-:-:S02]  /*1d8e0*/  FADD.FTZ R6, -R6, R13 ;  /* 0x0000000d06067221 */ /* 0x000fc40000010100 */
[--C-:B------:R-:W-:Y:S01]  /*1d8f0*/  FFMA.FTZ R11, R11, UR35, -R7.reuse ;  /* 0x000000230b0b7c23 */ /* 0x100fe20008010807 */
[----:B------:R-:W-:Y:S01]  /*1d900*/  ISETP.LT.OR P3, PT, R83, 0x2, P2 ;  /* 0x000000025300780c */ /* 0x000fe20001761670 */
[--C-:B------:R-:W-:Y:S01]  /*1d910*/  FFMA.FTZ R20, R20, UR35, -R7.reuse ;  /* 0x0000002314147c23 */ /* 0x100fe20008010807 */
[----:B------:R-:W-:Y:S01]  /*1d920*/  ISETP.GT.AND P2, PT, R84, 0x8, P1 ;  /* 0x000000085400780c */ /* 0x000fe20000f44270 */
[--C-:B------:R-:W-:Y:S01]  /*1d930*/  FFMA.FTZ R24, R24, UR35, -R7.reuse ;  /* 0x0000002318187c23 */ /* 0x100fe20008010807 */
[----:B------:R-:W-:Y:S01]  /*1d940*/  FSEL R9, R9, -INF , !P3 ;  /* 0xff80000009097808 */ /* 0x000fe20005800000 */
[--C-:B------:R-:W-:Y:S01]  /*1d950*/  FFMA.FTZ R26, R26, UR35, -R7.reuse ;  /* 0x000000231a1a7c23 */ /* 0x100fe20008010807 */
[----:B------:R-:W-:Y:S01]  /*1d960*/  ISETP.GT.AND P3, PT, R84, 0x9, P1 ;  /* 0x000000095400780c */ /* 0x000fe20000f64270 */
[--C-:B------:R-:W-:Y:S01]  /*1d970*/  FFMA.FTZ R28, R28, UR35, -R7.reuse ;  /* 0x000000231c1c7c23 */ /* 0x100fe20008010807 */
[C---:B------:R-:W-:Y:S01]  /*1d980*/  ISETP.LT.OR P2, PT, R83.reuse, 0x9, P2 ;  /* 0x000000095300780c */ /* 0x040fe20001741670 */
[--C-:B------:R-:W-:Y:S01]  /*1d990*/  FFMA.FTZ R30, R30, UR35, -R7.reuse ;  /* 0x000000231e1e7c23 */ /* 0x100fe20008010807 */
[----:B------:R-:W-:Y:S01]  /*1d9a0*/  ISETP.LT.OR P3, PT, R83, 0xa, P3 ;  /* 0x0000000a5300780c */ /* 0x000fe20001f61670 */
[--C-:B------:R-:W-:Y:S01]  /*1d9b0*/  FFMA.FTZ R32, R32, UR35, -R7.reuse ;  /* 0x0000002320207c23 */ /* 0x100fe20008010807 */
[----:B------:R-:W-:Y:S01]  /*1d9c0*/  FSEL R15, R15, -INF , !P2 ;  /* 0xff8000000f0f7808 */ /* 0x000fe20005000000 */
[--C-:B------:R-:W-:Y:S01]  /*1d9d0*/  FFMA.FTZ R34, R34, UR35, -R7.reuse ;  /* 0x0000002322227c23 */ /* 0x100fe20008010807 */
[----:B------:R-:W-:Y:S01]  /*1d9e0*/  FSEL R21, R21, -INF , !P3 ;  /* 0xff80000015157808 */ /* 0x000fe20005800000 */
[--C-:B------:R-:W-:Y:S01]  /*1d9f0*/  FFMA.FTZ R36, R36, UR35, -R7.reuse ;  /* 0x0000002324247c23 */ /* 0x100fe20008010807 */
[----:B------:R-:W-:Y:S01]  /*1da00*/  ISETP.GT.AND P3, PT, R84, 0x11, P1 ;  /* 0x000000115400780c */ /* 0x000fe20000f64270 */
        /* <DEDUP_REMOVED lines=9> */
[----:B------:R-:W-:Y:S01]  /*1daa0*/  ISETP.GT.AND P3, PT, R84, 0x19, P1 ;  /* 0x000000195400780c */ /* 0x000fe20000f64270 */
[--C-:B------:R-:W-:Y:S01]  /*1dab0*/  FFMA.FTZ R48, R48, UR35, -R7.reuse ;  /* 0x0000002330307c23 */ /* 0x100fe20008010807 */
[----:B------:R-:W-:Y:S01]  /*1dac0*/  FSEL R25, R25, -INF , !P2 ;  /* 0xff80000019197808 */ /* 0x000fe20005000000 */
        /* <DEDUP_REMOVED lines=32> */
[----:B------:R-:W-:Y:S01]  /*1dcd0*/  FFMA.FTZ R7, R82, UR35, -R7 ;  /* 0x0000002352077c23 */ /* 0x000fe20008010807 */
[----:B------:R-:W-:Y:S01]  /*1dce0*/  ISETP.GT.AND P2, PT, R84, 0x28, P1 ;  /* 0x000000285400780c */ /* 0x000fe20000f44270 */
[----:B------:R-:W-:Y:S01]  /*1dcf0*/  FMUL.FTZ R6, R6, UR35 ;  /* 0x0000002306067c20 */ /* 0x000fe20008410000 */
        /* <DEDUP_REMOVED lines=8> */
[C---:B------:R-:W-:Y:S02]  /*1dd80*/  ISETP.GT.AND P3, PT, R84.reuse, 0x41, P1 ;  /* 0x000000415400780c */ /* 0x040fe40000f64270 */
[----:B------:R-:W-:-:S02]  /*1dd90*/  ISETP.GT.AND P2, PT, R84, 0x30, P1 ;  /* 0x000000305400780c */ /* 0x000fc40000f44270 */
[C---:B------:R-:W-:Y:S01]  /*1dda0*/  ISETP.LT.OR P3, PT, R83.reuse, 0x42, P3 ;  /* 0x000000425300780c */ /* 0x040fe20001f61670 */
[----:B------:R-:W-:Y:S01]  /*1ddb0*/  MUFU.EX2 R24, R24 ;  /* 0x0000001800187308 */ /* 0x000fe20000000800 */
[----:B------:R-:W-:Y:S02]  /*1ddc0*/  ISETP.LT.OR P2, PT, R83, 0x31, P2 ;  /* 0x000000315300780c */ /* 0x000fe40001741670 */
[----:B------:R-:W-:Y:S02]  /*1ddd0*/  FSEL R51, R51, -INF , !P3 ;  /* 0xff80000033337808 */ /* 0x000fe40005800000 */
[----:B------:R-:W-:Y:S02]  /*1dde0*/  ISETP.GT.AND P3, PT, R84, 0x49, P1 ;  /* 0x000000495400780c */ /* 0x000fe40000f64270 */
[----:B------:R-:W-:Y:S01]  /*1ddf0*/  FSEL R41, R41, -INF , !P2 ;  /* 0xff80000029297808 */ /* 0x000fe20005000000 */
[----:B------:R-:W-:Y:S01]  /*1de00*/  MUFU.EX2 R26, R26 ;  /* 0x0000001a001a7308 */ /* 0x000fe20000000800 */
[----:B------:R-:W-:-:S02]  /*1de10*/  ISETP.LT.OR P3, PT, R83, 0x4a, P3 ;  /* 0x0000004a5300780c */ /* 0x000fc40001f61670 */
[C---:B------:R-:W-:Y:S02]  /*1de20*/  ISETP.GT.AND P2, PT, R84.reuse, 0x38, P1 ;  /* 0x000000385400780c */ /* 0x040fe40000f44270 */
[----:B------:R-:W-:Y:S02]  /*1de30*/  FSEL R55, R55, -INF , !P3 ;  /* 0xff80000037377808 */ /* 0x000fe40005800000 */
[----:B------:R-:W-:Y:S01]  /*1de40*/  ISETP.GT.AND P3, PT, R84, 0x51, P1 ;  /* 0x000000515400780c */ /* 0x000fe20000f64270 */
[----:B------:R-:W-:Y:S01]  /*1de50*/  MUFU.EX2 R28, R28 ;  /* 0x0000001c001c7308 */ /* 0x000fe20000000800 */
[C---:B------:R-:W-:Y:S02]  /*1de60*/  ISETP.LT.OR P2, PT, R83.reuse, 0x39, P2 ;  /* 0x000000395300780c */ /* 0x040fe40001741670 */
[----:B------:R-:W-:Y:S02]  /*1de70*/  ISETP.LT.OR P3, PT, R83, 0x52, P3 ;  /* 0x000000525300780c */ /* 0x000fe40001f61670 */
[----:B------:R-:W-:-:S02]  /*1de80*/  FSEL R45, R45, -INF , !P2 ;  /* 0xff8000002d2d7808 */ /* 0x000fc40005000000 */
[----:B------:R-:W-:Y:S01]  /*1de90*/  FSEL R59, R59, -INF , !P3 ;  /* 0xff8000003b3b7808 */ /* 0x000fe20005800000 */
[----:B------:R-:W-:Y:S01]  /*1dea0*/  MUFU.EX2 R30, R30 ;  /* 0x0000001e001e7308 */ /* 0x000fe20000000800 */
[C---:B------:R-:W-:Y:S02]  /*1deb0*/  ISETP.GT.AND P3, PT, R84.reuse, 0x59, P1 ;  /* 0x000000595400780c */ /* 0x040fe40000f64270 */
[----:B------:R-:W-:Y:S02]  /*1dec0*/  ISETP.GT.AND P2, PT, R84, 0x40, P1 ;  /* 0x000000405400780c */ /* 0x000fe40000f44270 */
[C---:B------:R-:W-:Y:S02]  /*1ded0*/  ISETP.LT.OR P3, PT, R83.reuse, 0x5a, P3 ;  /* 0x0000005a5300780c */ /* 0x040fe40001f61670 */
[----:B------:R-:W-:Y:S01]  /*1dee0*/  ISETP.LT.OR P2, PT, R83, 0x41, P2 ;  /* 0x000000415300780c */ /* 0x000fe20001741670 */
[----:B------:R-:W-:Y:S01]  /*1def0*/  MUFU.EX2 R32, R32 ;  /* 0x0000002000207308 */ /* 0x000fe20000000800 */
[----:B------:R-:W-:-:S02]  /*1df00*/  FSEL R63, R63, -INF , !P3 ;  /* 0xff8000003f3f7808 */ /* 0x000fc40005800000 */
[C---:B------:R-:W-:Y:S02]  /*1df10*/  ISETP.GT.AND P3, PT, R84.reuse, 0x61, P1 ;  /* 0x000000615400780c */ /* 0x040fe40000f64270 */
[----:B------:R-:W-:Y:S02]  /*1df20*/  FSEL R49, R49, -INF , !P2 ;  /* 0xff80000031317808 */ /* 0x000fe40005000000 */
[----:B------:R-:W-:Y:S01]  /*1df30*/  ISETP.LT.OR P3, PT, R83, 0x62, P3 ;  /* 0x000000625300780c */ /* 0x000fe20001f61670 */
[----:B------:R-:W-:Y:S01]  /*1df40*/  MUFU.EX2 R34, R34 ;  /* 0x0000002200227308 */ /* 0x000fe20000000800 */
[C---:B------:R-:W-:Y:S02]  /*1df50*/  ISETP.GT.AND P2, PT, R84.reuse, 0x48, P1 ;  /* 0x000000485400780c */ /* 0x040fe40000f44270 */
[----:B------:R-:W-:Y:S02]  /*1df60*/  FSEL R67, R67, -INF , !P3 ;  /* 0xff80000043437808 */ /* 0x000fe40005800000 */
[----:B------:R-:W-:-:S02]  /*1df70*/  ISETP.GT.AND P3, PT, R84, 0x69, P1 ;  /* 0x000000695400780c */ /* 0x000fc40000f64270 */
[C---:B------:R-:W-:Y:S01]  /*1df80*/  ISETP.LT.OR P2, PT, R83.reuse, 0x49, P2 ;  /* 0x000000495300780c */ /* 0x040fe20001741670 */
[----:B------:R-:W-:Y:S01]  /*1df90*/  MUFU.EX2 R36, R36 ;  /* 0x0000002400247308 */ /* 0x000fe20000000800 */
[----:B------:R-:W-:Y:S02]  /*1dfa0*/  ISETP.LT.OR P3, PT, R83, 0x6a, P3 ;  /* 0x0000006a5300780c */ /* 0x000fe40001f61670 */
[----:B------:R-:W-:Y:S02]  /*1dfb0*/  FSEL R53, R53, -INF , !P2 ;  /* 0xff80000035357808 */ /* 0x000fe40005000000 */
[----:B------:R-:W-:Y:S02]  /*1dfc0*/  FSEL R71, R71, -INF , !P3 ;  /* 0xff80000047477808 */ /* 0x000fe40005800000 */
[C---:B------:R-:W-:Y:S01]  /*1dfd0*/  ISETP.GT.AND P3, PT, R84.reuse, RZ, P1 ;  /* 0x000000ff5400720c */ /* 0x040fe20000f64270 */
[----:B------:R-:W-:Y:S01]  /*1dfe0*/  MUFU.EX2 R38, R38 ;  /* 0x0000002600267308 */ /* 0x000fe20000000800 */
[----:B------:R-:W-:-:S02]  /*1dff0*/  ISETP.GT.AND P2, PT, R84, 0x50, P1 ;  /* 0x000000505400780c */ /* 0x000fc40000f44270 */
[C---:B------:R-:W-:Y:S02]  /*1e000*/  ISETP.LT.OR P3, PT, R83.reuse, 0x1, P3 ;  /* 0x000000015300780c */ /* 0x040fe40001f61670 */
[----:B------:R-:W-:Y:S02]  /*1e010*/  ISETP.LT.OR P2, PT, R83, 0x51, P2 ;  /* 0x000000515300780c */ /* 0x000fe40001741670 */
[----:B------:R-:W-:Y:S01]  /*1e020*/  FSEL R8, R8, -INF , !P3 ;  /* 0xff80000008087808 */ /* 0x000fe20005800000 */
        /* <DEDUP_REMOVED lines=36> */
[C---:B------:R-:W-:Y:S02]  /*1e270*/  ISETP.GT.AND P3, PT, R84.reuse, 0x78, P1 ;  /* 0x000000785400780c */ /* 0x040fe40000f64270 */
[----:B------:R-:W-:Y:S02]  /*1e280*/  FMNMX.FTZ R13, R45, R13, !PT ;  /* 0x0000000d2d0d7209 */ /* 0x000fe40007810000 */
[----:B------:R-:W-:Y:S02]  /*1e290*/  ISETP.LT.OR P2, PT, R83, 0x72, P2 ;  /* 0x000000725300780c */ /* 0x000fe40001741670 */
        /* <DEDUP_REMOVED lines=9> */
[----:B------:R-:W-:-:S02]  /*1e330*/  ISETP.LT.OR P1, PT, R83, 0x7a, P1 ;  /* 0x0000007a5300780c */ /* 0x000fc40000f21670 */
[----:B------:R-:W-:Y:S01]  /*1e340*/  FMNMX.FTZ R13, R55, R13, !PT ;  /* 0x0000000d370d7209 */ /* 0x000fe20007810000 */
[----:B------:R-:W-:Y:S01]  /*1e350*/  MUFU.EX2 R60, R60 ;  /* 0x0000003c003c7308 */ /* 0x000fe20000000800 */
[----:B------:R-:W-:Y:S02]  /*1e360*/  FSEL R77, R77, -INF , !P3 ;  /* 0xff8000004d4d7808 */ /* 0x000fe40005800000 */
[----:B------:R-:W-:Y:S02]  /*1e370*/  FMNMX.FTZ R13, R57, R13, !PT ;  /* 0x0000000d390d7209 */ /* 0x000fe40007810000 */
[----:B------:R-:W-:Y:S02]  /*1e380*/  FSEL R79, R79, -INF , !P1 ;  /* 0xff8000004f4f7808 */ /* 0x000fe40004800000 */
        /* <DEDUP_REMOVED lines=17> */
[----:B------:R-:W0:Y:S04]  /*1e4a0*/  SHFL.BFLY PT, R82, R80, 0x2, 0x1f ;  /* 0x0c401f0050527f89 */ /* 0x000e2800000e0000 */
[----:B------:R-:W1:Y:S08]  /*1e4b0*/  MUFU.EX2 R13, R11 ;  /* 0x0000000b000d7308 */ /* 0x000e700000000800 */
[----:B------:R-:W-:Y:S08]  /*1e4c0*/  MUFU.EX2 R74, R74 ;  /* 0x0000004a004a7308 */ /* 0x000ff00000000800 */
[----:B------:R-:W-:Y:S01]  /*1e4d0*/  MUFU.EX2 R76, R76 ;  /* 0x0000004c004c7308 */ /* 0x000fe20000000800 */
[----:B-1----:R-:W-:-:S01]  /*1e4e0*/  FFMA.FTZ R3, R6, R3, R13 ;  /* 0x0000000306037223 */ /* 0x002fc2000001000d */
[----:B0-----:R-:W-:-:S03]  /*1e4f0*/  FMNMX.FTZ R82, R80, R82, !PT ;  /* 0x0000005250527209 */ /* 0x001fc60007810000 */
[----:B------:R-:W-:-:S03]  /*1e500*/  FADD.FTZ R3, R20, R3 ;  /* 0x0000000314037221 */ /* 0x000fc60000010000 */
[----:B------:R-:W-:Y:S01]  /*1e510*/  MUFU.EX2 R78, R78 ;  /* 0x0000004e004e7308 */ /* 0x000fe20000000800 */
[----:B------:R-:W0:Y:S07]  /*1e520*/  SHFL.BFLY PT, R11, R82, 0x1, 0x1f ;  /* 0x0c201f00520b7f89 */ /* 0x000e2e00000e0000 */
[----:B------:R-:W-:Y:S08]  /*1e530*/  MUFU.EX2 R81, R81 ;  /* 0x0000005100517308 */ /* 0x000ff00000000800 */
[----:B------:R-:W-:Y:S01]  /*1e540*/  MUFU.EX2 R7, R7 ;  /* 0x0000000700077308 */ /* 0x000fe20000000800 */
        /* <DEDUP_REMOVED lines=137> */
.L_x_1784:
        /* <DEDUP_REMOVED lines=10> */
[-C--:B------:R-:W-:Y:S01]  /*1ee80*/  FMUL.FTZ R94, R94, R12.reuse ;  /* 0x0000000c5e5e7220 */ /* 0x080fe20000410000 */
[----:B------:R-:W-:Y:S01]  /*1ee90*/  F2FP.SATFINITE.E4M3.F32.PACK_AB_MERGE_C R26, R39, R37, RZ ;  /* 0x00000025271a723e */ /* 0x000fe200048070ff */
[-C--:B------:R-:W-:Y:S01]  /*1eea0*/  FMUL.FTZ R95, R95, R12.reuse ;  /* 0x0000000c5f5f7220 */ /* 0x080fe20000410000 */
[----:B------:R0:W-:Y:S01]  /*1eeb0*/  SYNCS.ARRIVE.TRANS64.RED.A1T0 RZ, [R14+URZ], RZ ;  /* 0x000000ff0eff79a7 */ /* 0x0001e2000810043f */
        /* <DEDUP_REMOVED lines=8> */
[----:B0-----:R-:W-:Y:S01]  /*1ef40*/  F2FP.SATFINITE.E4M3.F32.PACK_AB_MERGE_C R14, R31, R29, RZ ;  /* 0x0000001d1f0e723e */ /* 0x001fe200048070ff */
        /* <DEDUP_REMOVED lines=85> */
.L_x_1765:
[----:B------:R-:W-:Y:S05]  /*1f4a0*/  WARPSYNC.ALL ;  /* 0x0000000000007948 */ /* 0x000fea0003800000 */
[----:B------:R-:W-:Y:S06]  /*1f4b0*/  BAR.ARV 0x8, 0x180 ;  /* 0x0206000000007b1d */ /* 0x000fec0000002000 */
[----:B------:R-:W-:Y:S05]  /*1f4c0*/  @!P0 BRA `(.L_x_1786) ;  /* 0x0000000000048947 */ /* 0x000fea0003800000 */
[----:B------:R-:W-:Y:S01]  /*1f4d0*/  BPT.TRAP 0x1 ;  /* 0x000000040000795c */ /* 0x000fe20000300000 */
.L_x_1786:
[----:B------:R-:W-:Y:S01]  /*1f4e0*/  IMAD R2, R22, 0x8, R16 ;  /* 0x0000000816027824 */ /* 0x000fe200078e0210 */
[----:B------:R-:W-:-:S04]  /*1f4f0*/  SHF.L.U32 R5, R23, 0x1f, RZ ;  /* 0x0000001f17057819 */ /* 0x000fc800000006ff */
[----:B------:R0:W1:Y:S01]  /*1f500*/  SYNCS.PHASECHK.TRANS64.TRYWAIT P1, [R2+URZ+0x22850], R5 ;  /* 0x02285005020075a7 */ /* 0x000062000802017f */
[----:B------:R-:W-:Y:S05]  /*1f510*/  @!P0 BRA `(.L_x_1787) ;  /* 0x0000000000048947 */ /* 0x000fea0003800000 */
[----:B------:R-:W-:Y:S01]  /*1f520*/  BPT.TRAP 0x1 ;  /* 0x000000040000795c */ /* 0x000fe20000300000 */
.L_x_1787:
[----:B------:R-:W-:-:S05]  /*1f530*/  VIADD R16, R16, 0x400 ;  /* 0x0000040010107836 */ /* 0x000fca0000000000 */
[----:B------:R-:W-:-:S04]  /*1f540*/  SHF.R.U32.HI R16, RZ, 0x4, R16 ;  /* 0x00000004ff107819 */ /* 0x000fc80000011610 */
[----:B------:R-:W-:-:S04]  /*1f550*/  LOP3.LUT R16, R16, 0x3fff, RZ, 0xc0, !PT ;  /* 0x00003fff10107812 */ /* 0x000fc800078ec0ff */
[----:B------:R-:W-:Y:S01]  /*1f560*/  LOP3.LUT R7, R16, 0x10000, RZ, 0xfc, !PT ;  /* 0x0001000010077812 */ /* 0x000fe200078efcff */
[----:B-1----:R-:W-:Y:S06]  /*1f570*/  @P1 BRA `(.L_x_1788) ;  /* 0x0000000000081947 */ /* 0x002fec0003800000 */
[----:B------:R-:W1:Y:S02]  /*1f580*/  SYNCS.PHASECHK.TRANS64.TRYWAIT P1, [R2+URZ+0x22850], R5 ;  /* 0x02285005020075a7 */ /* 0x000e64000802017f */
[----:B-1----:R-:W-:Y:S05]  /*1f590*/  @!P1 BRA `(.L_x_1789) ;  /* 0x000000dc000c9947 */ /* 0x002fea0003800000 */
.L_x_1788:
[----:B------:R-:W-:Y:S01]  /*1f5a0*/  IMAD R4, R22, 0x400, R7 ;  /* 0x0000040016047824 */ /* 0x000fe200078e0207 */
[----:B------:R-:W-:Y:S05]  /*1f5b0*/  WARPSYNC.ALL ;  /* 0x0000000000007948 */ /* 0x000fea0003800000 */
[----:B01----:R-:W-:Y:S01]  /*1f5c0*/  IMAD.MOV.U32 R5, RZ, RZ, 0x40000040 ;  /* 0x40000040ff057424 */ /* 0x003fe200078e00ff */
[----:B------:R-:W-:Y:S01]  /*1f5d0*/  R2UR UR6, R4 ;  /* 0x00000000040672ca */ /* 0x000fe200000e0000 */
[----:B------:R-:W-:Y:S01]  /*1f5e0*/  WARPGROUP.ARRIVE ;  /* 0x00000000000079c5 */ /* 0x000fe20000000000 */
[----:B------:R-:W-:Y:S02]  /*1f5f0*/  ULDC.64 UR4, c[0x0][0x9a0] ;  /* 0x0002680000047ab9 */ /* 0x000fe40000000a00 */
[----:B------:R-:W-:-:S02]  /*1f600*/  R2UR UR7, R5 ;  /* 0x00000000050772ca */ /* 0x000fc400000e0000 */
[----:B------:R-:W-:-:S04]  /*1f610*/  ISETP.NE.U32.AND P1, PT, RZ, UR4, PT ;  /* 0x00000004ff007c0c */ /* 0x000fc8000bf25070 */
[----:B------:R-:W-:-:S07]  /*1f620*/  ISETP.NE.AND.EX P1, PT, RZ, UR5, PT, P1 ;  /* 0x00000005ff007c0c */ /* 0x000fce000bf25310 */
[----:B------:R-:W-:Y:S06]  /*1f630*/  QGMMA.64x128x32.F32.E4M3.E4M3 R88, R164, gdesc[UR4], R88, gsb0 ;  /* 0x01e00004a4587df3 */ /* 0x000fec0008000858 */
[----:B------:R-:W0:Y:S01]  /*1f640*/  @P1 LDC.64 R6, c[0x0][0x9c8] ;  /* 0x00027200ff061b82 */ /* 0x000e220000000a00 */
[----:B------:R-:W-:-:S07]  /*1f650*/  @P1 SHF.R.S32.HI R5, RZ, 0x1f, R191 ;  /* 0x0000001fff051819 */ /* 0x000fce00000114bf */
[----:B------:R-:W1:Y:S01]  /*1f660*/  @P1 LDC.64 R8, c[0x0][0x9d0] ;  /* 0x00027400ff081b82 */ /* 0x000e620000000a00 */
[----:B0-----:R-:W-:-:S04]  /*1f670*/  @P1 IMAD R12, R5, R6, RZ ;  /* 0x00000006050c1224 */ /* 0x001fc800078e02ff */
[C---:B------:R-:W-:Y:S02]  /*1f680*/  @P1 IMAD R5, R191.reuse, R7, R12 ;  /* 0x00000007bf051224 */ /* 0x040fe400078e020c */
[----:B------:R-:W-:-:S04]  /*1f690*/  @P1 IMAD.WIDE.U32 R6, R191, R6, RZ ;  /* 0x00000006bf061225 */ /* 0x000fc800078e00ff */
[----:B------:R-:W-:Y:S02]  /*1f6a0*/  @P1 IMAD.IADD R7, R7, 0x1, R5 ;  /* 0x0000000107071824 */ /* 0x000fe400078e0205 */
[----:B------:R-:W-:Y:S02]  /*1f6b0*/  IMAD.MOV.U32 R12, RZ, RZ, 0x3f800000 ;  /* 0x3f800000ff0c7424 */ /* 0x000fe400078e00ff */
[----:B-1----:R-:W-:-:S04]  /*1f6c0*/  @P1 IMAD.WIDE.U32 R6, R168, R8, R6 ;  /* 0x00000008a8061225 */ /* 0x002fc800078e0006 */
[----:B------:R-:W-:Y:S01]  /*1f6d0*/  @P1 IMAD R9, R168, R9, R7 ;  /* 0x00000009a8091224 */ /* 0x000fe200078e0207 */
[----:B------:R-:W-:Y:S01]  /*1f6e0*/  @P1 LEA R8, P2, R6, UR4, 0x2 ;  /* 0x0000000406081c11 */ /* 0x000fe2000f8410ff */
[----:B------:R-:W-:-:S03]  /*1f6f0*/  IMAD.MOV.U32 R7, RZ, RZ, 0x40000040 ;  /* 0x40000040ff077424 */ /* 0x000fc600078e00ff */
[----:B------:R-:W-:Y:S01]  /*1f700*/  @P1 LEA.HI.X R9, R6, UR5, R9, 0x2, P2 ;  /* 0x0000000506091c11 */ /* 0x000fe200090f1409 */
[----:B------:R-:W-:Y:S01]  /*1f710*/  VIADD R6, R4, 0x2 ;  /* 0x0000000204067836 */ /* 0x000fe20000000000 */
[----:B------:R-:W-:-:S03]  /*1f720*/  R2UR UR7, R7 ;  /* 0x00000000070772ca */ /* 0x000fc600000e0000 */
[----:B------:R0:W2:Y:S01]  /*1f730*/  @P1 LDG.E R12, desc[UR42][R8.64] ;  /* 0x0000002a080c1981 */ /* 0x0000a2000c1e1900 */
[----:B------:R-:W-:Y:S01]  /*1f740*/  R2UR UR6, R6 ;  /* 0x00000000060672ca */ /* 0x000fe200000e0000 */
[----:B------:R-:W-:Y:S02]  /*1f750*/  WARPGROUP.DEPBAR.LE gsb0, 0x0 ;  /* 0x00008000000079c5 */ /* 0x000fe40000010000 */
[----:B------:R-:W-:-:S10]  /*1f760*/  WARPGROUP.ARRIVE ;  /* 0x00000000000079c5 */ /* 0x000fd40000000000 */
[----:B------:R-:W-:Y:S01]  /*1f770*/  QGMMA.64x128x32.F32.E4M3.E4M3 R88, R160, gdesc[UR4], R88, gsb0 ;  /* 0x01e00004a0587df3 */ /* 0x000fe20008000858 */
[----:B------:R-:W-:Y:S02]  /*1f780*/  VIADD R6, R4, 0x4 ;  /* 0x0000000404067836 */ /* 0x000fe40000000000 */
[----:B------:R-:W-:-:S03]  /*1f790*/  IMAD.MOV.U32 R7, RZ, RZ, 0x40000040 ;  /* 0x40000040ff077424 */ /* 0x000fc600078e00ff */
[----:B------:R-:W-:Y:S02]  /*1f7a0*/  R2UR UR6, R6 ;  /* 0x00000000060672ca */ /* 0x000fe400000e0000 */
[----:B------:R-:W-:Y:S01]  /*1f7b0*/  R2UR UR7, R7 ;  /* 0x00000000070772ca */ /* 0x000fe200000e0000 */
[----:B------:R-:W-:Y:S01]  /*1f7c0*/  IMAD.MOV.U32 R5, RZ, RZ, 0x40000040 ;  /* 0x40000040ff057424 */ /* 0x000fe200078e00ff */
        /* <DEDUP_REMOVED lines=10> */
[----:B------:R-:W1:Y:S04]  /*1f870*/  SHFL.BFLY PT, R5, R6, 0x1, 0x1f ;  /* 0x0c201f0006057f89 */ /* 0x000e6800000e0000 */
[----:B------:R-:W0:Y:S01]  /*1f880*/  SHFL.BFLY PT, R4, R7, 0x1, 0x1f ;  /* 0x0c201f0007047f89 */ /* 0x000e2200000e0000 */
[----:B------:R-:W-:Y:S02]  /*1f890*/  IMAD.MOV.U32 R3, RZ, RZ, RZ ;  /* 0x000000ffff037224 */ /* 0x000fe400078e00ff */
[----:B-1----:R-:W-:Y:S01]  /*1f8a0*/  FADD.FTZ R5, R6, R5 ;  /* 0x0000000506057221 */ /* 0x002fe20000010000 */
[----:B0-----:R-:W-:-:S04]  /*1f8b0*/  FADD.FTZ R8, R7, R4 ;  /* 0x0000000407087221 */ /* 0x001fc80000010000 */
        /* <DEDUP_REMOVED lines=29> */
.L_x_1790:
[----:B------:R-:W-:Y:S02]  /*1fa90*/  VIADD R3, R2, 0x22860 ;  /* 0x0002286002037836 */ /* 0x000fe40000000000 */
[-C--:B------:R-:W-:Y:S01]  /*1faa0*/  FMUL.FTZ R0, R88, R4.reuse ;  /* 0x0000000458007220 */ /* 0x080fe20000410000 */
[----:B------:R-:W-:Y:S02]  /*1fab0*/  IMAD.U32 R6, RZ, RZ, UR38 ;  /* 0x00000026ff067e24 */ /* 0x000fe4000f8e00ff */
[-C--:B------:R-:W-:Y:S01]  /*1fac0*/  FMUL.FTZ R2, R93, R4.reuse ;  /* 0x000000045d027220 */ /* 0x080fe20000410000 */
        /* <DEDUP_REMOVED lines=70> */
[----:B-1----:R-:W-:-:S11]  /*1ff30*/  SEL R22, R22, RZ, P1 ;  /* 0x000000ff16167207 */ /* 0x002fd60000800000 */
.L_x_1674:
[----:B------:R-:W-:Y:S05]  /*1ff40*/  WARPSYNC.ALL ;  /* 0x0000000000007948 */ /* 0x000fea0003800000 */
[----:B------:R-:W1:Y:S08]  /*1ff50*/  S2UR UR38, SR_CgaCtaId ;  /* 0x00000000002679c3 */ /* 0x000e700000008800 */
[----:B------:R-:W-:Y:S01]  /*1ff60*/  BAR.SYNC.DEFER_BLOCKING 0x5, 0x180 ;  /* 0x0146000000007b1d */ /* 0x000fe20000010000 */
[----:B------:R-:W-:-:S05]  /*1ff70*/  ISETP.NE.AND P1, PT, R206, RZ, PT ;  /* 0x000000ffce00720c */ /* 0x000fca0003f25270 */
[----:B------:R-:W-:Y:S01]  /*1ff80*/  UMOV UR4, 0x400 ;  /* 0x0000040000047882 */ /* 0x000fe20000000000 */
[----:B------:R-:W-:Y:S07]  /*1ff90*/  BSSY B0, `(.L_x_1791) ;  /* 0x0000407000007945 */ /* 0x000fee0003800000 */
[----:B------:R-:W2:Y:S01]  /*1ffa0*/  @!P1 LDC R206, c[0x0][0xad4] ;  /* 0x0002b500ffce9b82 */ /* 0x000ea20000000800 */
[----:B-1----:R-:W-:-:S06]  /*1ffb0*/  ULEA UR4, UR38, UR4, 0x18 ;  /* 0x0000000426047291 */ /* 0x002fcc000f8ec03f */
[----:B------:R-:W-:-:S05]  /*1ffc0*/  IMAD.U32 R16, RZ, RZ, UR4 ;  /* 0x00000004ff107e24 */ /* 0x000fca000f8e00ff */
[----:B------:R1:W3:Y:S01]  /*1ffd0*/  LDS.128 R188, [R16+0x228d0] ;  /* 0x0228d00010bc7984 */ /* 0x0002e20000000c00 */
[----:B------:R-:W-:Y:S06]  /*1ffe0*/  BAR.ARV 0x4, 0x180 ;  /* 0x0106000000007b1d */ /* 0x000fec0000002000 */
[----:B------:R-:W-:Y:S05]  /*1fff0*/  @P0 BRA `(.L_x_1792) ;  /* 0x0000003000e40947 */ /* 0x000fea0003800000 */
[----:B------:R-:W4:Y:S01]  /*20000*/  LDL R6, [R1+0x50] ;  /* 0x0000500001067983 */ /* 0x000f220000100800 */
[----:B------:R-:W-:Y:S01]  /*20010*/  ULDC.64 UR4, c[0x4][0x40] ;  /* 0x0100100000047ab9 */ /* 0x000fe20000000a00 */
[----:B------:R-:W0:Y:S01]  /*20020*/  S2R R8, SR_TID.X ;  /* 0x0000000000087919 */ /* 0x000e220000002100 */
[----:B------:R-:W1:Y:S01]  /*20030*/  S2R R11, SR_SWINHI ;  /* 0x00000000000b7919 */ /* 0x000e620000002f00 */
[----:B0-----:R-:W-:Y:S01]  /*20040*/  IMAD.SHL.U32 R3, R8, 0x4, RZ ;  /* 0x0000000408037824 */ /* 0x001fe200078e00ff */
[----:B------:R-:W-:Y:S02]  /*20050*/  MOV R60, R16 ;  /* 0x00000010003c7202 */ /* 0x000fe40000000f00 */
[----:B-1----:R-:W-:Y:S02]  /*20060*/  MOV R61, R11 ;  /* 0x0000000b003d7202 */ /* 0x002fe40000000f00 */
[----:B------:R-:W-:-:S04]  /*20070*/  LOP3.LUT R3, R3, 0xc, RZ, 0xc0, !PT ;  /* 0x0000000c03037812 */ /* 0x000fc800078ec0ff */
[----:B------:R-:W-:-:S05]  /*20080*/  IADD3 R4, P0, R3, UR4, RZ ;  /* 0x0000000403047c10 */ /* 0x000fca000ff1e0ff */
[----:B------:R-:W-:Y:S01]  /*20090*/  IMAD.X R5, RZ, RZ, UR5, P0 ;  /* 0x00000005ff057e24 */ /* 0x000fe200080e06ff */
[----:B------:R-:W-:-:S04]  /*200a0*/  LOP3.LUT P0, R3, R8, 0x3, RZ, 0xc0, !PT ;  /* 0x0000000308037812 */ /* 0x000fc8000780c0ff */
[----:B------:R-:W-:Y:S01]  /*200b0*/  ISETP.EQ.OR P0, PT, R3, 0x3, !P0 ;  /* 0x000000030300780c */ /* 0x000fe20004702670 */
[----:B------:R0:W5:Y:S03]  /*200c0*/  LDG.E.CONSTANT R4, desc[UR42][R4.64] ;  /* 0x0000002a04047981 */ /* 0x000166000c1e9900 */
[----:B------:R-:W-:Y:S02]  /*200d0*/  SEL R3, R0, R9, P0 ;  /* 0x0000000900037207 */ /* 0x000fe40000000000 */
[----:B------:R-:W-:Y:S02]  /*200e0*/  SEL R13, R7, R2, P0 ;  /* 0x00000002070d7207 */ /* 0x000fe40000000000 */
[----:B------:R-:W-:Y:S02]  /*200f0*/  SEL R0, R9, R0, P0 ;  /* 0x0000000009007207 */ /* 0x000fe40000000000 */
[----:B------:R-:W-:Y:S01]  /*20100*/  SEL R2, R2, R7, P0 ;  /* 0x0000000702027207 */ /* 0x000fe20000000000 */
[----:B------:R-:W-:Y:S01]  /*20110*/  UMOV UR4, 0xffffffff ;  /* 0xffffffff00047882 */ /* 0x000fe20000000000 */
[----:B----4-:R-:W-:-:S03]  /*20120*/  IMAD.WIDE R26, R6, 0x2, R60 ;  /* 0x00000002061a7825 */ /* 0x010fc600078e023c */
[C---:B------:R-:W-:Y:S02]  /*20130*/  IADD3 R103, P5, R26.reuse, 0x4060, RZ ;  /* 0x000040601a677810 */ /* 0x040fe40007fbe0ff */
[----:B------:R-:W-:Y:S02]  /*20140*/  IADD3 R25, P1, R26, 0x4040, RZ ;  /* 0x000040401a197810 */ /* 0x000fe40007f3e0ff */
[----:B------:R-:W-:Y:S02]  /*20150*/  LOP3.LUT R102, R103, 0x380, RZ, 0xc0, !PT ;  /* 0x0000038067667812 */ /* 0x000fe400078ec0ff */
[----:B-----5:R-:W-:Y:S02]  /*20160*/  LOP3.LUT R24, R25, 0x380, RZ, 0xc0, !PT ;  /* 0x0000038019187812 */ /* 0x020fe400078ec0ff */
[----:B------:R-:W-:Y:S02]  /*20170*/  SHF.R.U64 R102, R102, 0x3, RZ ;  /* 0x0000000366667819 */ /* 0x000fe400000012ff */
[----:B------:R-:W-:-:S02]  /*20180*/  SHF.R.U64 R24, R24, 0x3, RZ ;  /* 0x0000000318187819 */ /* 0x000fc400000012ff */
[----:B------:R-:W-:Y:S01]  /*20190*/  LOP3.LUT R102, R102, R103, RZ, 0x3c, !PT ;  /* 0x0000006766667212 */ /* 0x000fe200078e3cff */
[--C-:B------:R-:W-:Y:S01]  /*201a0*/  IMAD.X R103, RZ, RZ, R27.reuse, P5 ;  /* 0x000000ffff677224 */ /* 0x100fe200028e061b */
[----:B------:R-:W-:Y:S01]  /*201b0*/  LOP3.LUT R24, R24, R25, RZ, 0x3c, !PT ;  /* 0x0000001918187212 */ /* 0x000fe200078e3cff */
[----:B------:R-:W-:Y:S01]  /*201c0*/  IMAD.X R25, RZ, RZ, R27, P1 ;  /* 0x000000ffff197224 */ /* 0x000fe200008e061b */
[C---:B------:R-:W-:Y:S02]  /*201d0*/  IADD3 R21, P2, R26.reuse, 0x4020, RZ ;  /* 0x000040201a157810 */ /* 0x040fe40007f5e0ff */
[C---:B------:R-:W-:Y:S02]  /*201e0*/  IADD3 R15, P3, R26.reuse, 0x4000, RZ ;  /* 0x000040001a0f7810 */ /* 0x040fe40007f7e0ff */
[C---:B------:R-:W-:Y:S02]  /*201f0*/  IADD3 R11, P4, R26.reuse, 0x60, RZ ;  /* 0x000000601a0b7810 */ /* 0x040fe40007f9e0ff */
[----:B------:R-:W-:-:S02]  /*20200*/  IADD3 R9, P5, R26, 0x40, RZ ;  /* 0x000000401a097810 */ /* 0x000fc40007fbe0ff */
[----:B------:R-:W-:Y:S02]  /*20210*/  IADD3 R7, P1, R26, 0x20, RZ ;  /* 0x000000201a077810 */ /* 0x000fe40007f3e0ff */
[----:B------:R-:W-:Y:S02]  /*20220*/  LOP3.LUT R20, R21, 0x380, RZ, 0xc0, !PT ;  /* 0x0000038015147812 */ /* 0x000fe400078ec0ff */
[----:B------:R-:W-:Y:S02]  /*20230*/  LOP3.LUT R14, R15, 0x380, RZ, 0xc0, !PT ;  /* 0x000003800f0e7812 */ /* 0x000fe400078ec0ff */
[----:B------:R-:W-:Y:S02]  /*20240*/  LOP3.LUT R10, R11, 0x380, RZ, 0xc0, !PT ;  /* 0x000003800b0a7812 */ /* 0x000fe400078ec0ff */
[----:B------:R-:W-:Y:S02]  /*20250*/  LOP3.LUT R8, R9, 0x380, RZ, 0xc0, !PT ;  /* 0x0000038009087812 */ /* 0x000fe400078ec0ff */
[----:B------:R-:W-:-:S02]  /*20260*/  LOP3.LUT R6, R7, 0x380, RZ, 0xc0, !PT ;  /* 0x0000038007067812 */ /* 0x000fc400078ec0ff */
[----:B0-----:R-:W-:Y:S02]  /*20270*/  LOP3.LUT R5, R26, 0x380, RZ, 0xc0, !PT ;  /* 0x000003801a057812 */ /* 0x001fe400078ec0ff */
[----:B------:R-:W-:Y:S02]  /*20280*/  SHF.R.U64 R20, R20, 0x3, RZ ;  /* 0x0000000314147819 */ /* 0x000fe400000012ff */
[----:B------:R-:W-:Y:S02]  /*20290*/  SHF.R.U64 R14, R14, 0x3, RZ ;  /* 0x000000030e0e7819 */ /* 0x000fe400000012ff */
[----:B------:R-:W-:Y:S02]  /*202a0*/  SHF.R.U64 R10, R10, 0x3, RZ ;  /* 0x000000030a0a7819 */ /* 0x000fe400000012ff */
[----:B------:R-:W-:Y:S02]  /*202b0*/  SHF.R.U64 R8, R8, 0x3, RZ ;  /* 0x0000000308087819 */ /* 0x000fe400000012ff */
[----:B------:R-:W-:-:S02]  /*202c0*/  SHF.R.U64 R6, R6, 0x3, RZ ;  /* 0x0000000306067819 */ /* 0x000fc400000012ff */
        /* <DEDUP_REMOVED lines=11> */
[----:B------:R-:W-:-:S02]  /*20380*/  LOP3.LUT R26, R5, R26, RZ, 0x3c, !PT ;  /* 0x0000001a051a7212 */ /* 0x000fc400078e3cff */
[----:B------:R-:W-:Y:S02]  /*20390*/  MOV R102, R102 ;  /* 0x0000006600667202 */ /* 0x000fe40000000f00 */
[----:B------:R-:W-:Y:S02]  /*203a0*/  MOV R107, R26 ;  /* 0x0000001a006b7202 */ /* 0x000fe40000000f00 */
[----:B------:R-:W-:Y:S02]  /*203b0*/  MOV R101, R24 ;  /* 0x0000001800657202 */ /* 0x000fe40000000f00 */
[----:B------:R-:W-:Y:S02]  /*203c0*/  MOV R100, R20 ;  /* 0x0000001400647202 */ /* 0x000fe40000000f00 */
[----:B------:R-:W-:Y:S02]  /*203d0*/  MOV R103, R14 ;  /* 0x0000000e00677202 */ /* 0x000fe40000000f00 */
[----:B------:R-:W-:-:S02]  /*203e0*/  MOV R106, R10 ;  /* 0x0000000a006a7202 */ /* 0x000fc40000000f00 */
[----:B------:R-:W-:Y:S02]  /*203f0*/  MOV R105, R8 ;  /* 0x0000000800697202 */ /* 0x000fe40000000f00 */
[----:B------:R-:W-:Y:S01]  /*20400*/  MOV R104, R6 ;  /* 0x0000000600687202 */ /* 0x000fe20000000f00 */
[----:B------:R-:W-:Y:S06]  /*20410*/  BRA.DIV UR4, `(.L_x_1793) ;  /* 0x000000ce04807947 */ /* 0x000fec000b800000 */
[----:B------:R-:W-:Y:S01]  /*20420*/  SEL R76, R108, R33, P0 ;  /* 0x000000216c4c7207 */ /* 0x000fe20000000000 */
[----:B------:R-:W-:Y:S01]  /*20430*/  SHFL.IDX PT, R95, R13, R4, 0x1c1f ;  /* 0x001c1f040d5f7589 */ /* 0x000fe200000e0000 */
[----:B------:R-:W-:Y:S02]  /*20440*/  SEL R71, R49, R41, P0 ;  /* 0x0000002931477207 */ /* 0x000fe40000000000 */
[----:B------:R-:W-:Y:S02]  /*20450*/  LOP3.LUT R25, R4, 0x2, RZ, 0x3c, !PT ;  /* 0x0000000204197812 */ /* 0x000fe400078e3cff */
        /* <DEDUP_REMOVED lines=56> */
[----:B------:R-:W-:Y:S01]  /*207e0*/  SHFL.IDX PT, R47, R76, R4, 0x1c1f ;  /* 0x001c1f044c2f7589 */ /* 0x000fe200000e0000 */
[----:B------:R-:W-:-:S02]  /*207f0*/  SEL R53, R114, R115, P0 ;  /* 0x0000007372357207 */ /* 0x000fc40000000000 */
[----:B------:R-:W-:Y:S01]  /*20800*/  SEL R56, R118, R119, P0 ;  /* 0x0000007776387207 */ /* 0x000fe20000000000 */
[----:B------:R-:W5:Y:S01]  /*20810*/  SHFL.IDX PT, R114, R31, R25, 0x1c1f ;  /* 0x001c1f191f727589 */ /* 0x000f6200000e0000 */
        /* <DEDUP_REMOVED lines=30> */
[----:B------:R-:W-:Y:S02]  /*20a00*/  SEL R98, R95, R2, P0 ;  /* 0x000000025f627207 */ /* 0x000fe40000000000 */
[----:B-1----:R-:W-:Y:S01]  /*20a10*/  SEL R94, R78, R10, P0 ;  /* 0x0000000a4e5e7207 */ /* 0x002fe20000000000 */
[----:B------:R-:W1:Y:S01]  /*20a20*/  SHFL.IDX PT, R115, R9, R25, 0x1c1f ;  /* 0x001c1f1909737589 */ /* 0x000e6200000e0000 */
[----:B------:R-:W-:-:S02]  /*20a30*/  SEL R95, R2, R95, P0 ;  /* 0x0000005f025f7207 */ /* 0x000fc40000000000 */
[----:B----4-:R-:W-:Y:S01]  /*20a40*/  SEL R2, R3, R33, P0 ;  /* 0x0000002103027207 */ /* 0x010fe20000000000 */
[----:B------:R-:W-:Y:S01]  /*20a50*/  SHFL.IDX PT, R43, R30, R25, 0x1c1f ;  /* 0x001c1f191e2b7589 */ /* 0x000fe200000e0000 */
[----:B------:R-:W-:-:S03]  /*20a60*/  SEL R3, R33, R3, P0 ;  /* 0x0000000321037207 */ /* 0x000fc60000000000 */
[----:B------:R5:W4:Y:S04]  /*20a70*/  SHFL.IDX PT, R31, R39, R25, 0x1c1f ;  /* 0x001c1f19271f7589 */ /* 0x000b2800000e0000 */
[----:B------:R1:W2:Y:S04]  /*20a80*/  SHFL.IDX PT, R117, R40, R25, 0x1c1f ;  /* 0x001c1f1928757589 */ /* 0x0002a800000e0000 */
[----:B------:R-:W3:Y:S01]  /*20a90*/  SHFL.IDX PT, R118, R7, R25, 0x1c1f ;  /* 0x001c1f1907767589 */ /* 0x000ee200000e0000 */
[----:B-----5:R-:W-:-:S03]  /*20aa0*/  SEL R39, R114, R112, P0 ;  /* 0x0000007072277207 */ /* 0x020fc60000000000 */
[----:B------:R-:W5:Y:S01]  /*20ab0*/  SHFL.IDX PT, R28, R28, R25, 0x1c1f ;  /* 0x001c1f191c1c7589 */ /* 0x000f6200000e0000 */
[----:B0-----:R-:W-:Y:S02]  /*20ac0*/  SEL R93, R108, R20, P0 ;  /* 0x000000146c5d7207 */ /* 0x001fe40000000000 */
[----:B------:R-:W-:Y:S01]  /*20ad0*/  SEL R76, R20, R108, P0 ;  /* 0x0000006c144c7207 */ /* 0x000fe20000000000 */
[----:B------:R-:W-:Y:S01]  /*20ae0*/  SHFL.IDX PT, R27, R27, R25, 0x1c1f ;  /* 0x001c1f191b1b7589 */ /* 0x000fe200000e0000 */
[----:B-1----:R-:W-:-:S03]  /*20af0*/  SEL R40, R44, R115, P0 ;  /* 0x000000732c287207 */ /* 0x002fc60000000000 */
[----:B------:R-:W-:Y:S04]  /*20b00*/  SHFL.IDX PT, R26, R26, R25, 0x1c1f ;  /* 0x001c1f191a1a7589 */ /* 0x000fe800000e0000 */
[----:B------:R0:W1:Y:S01]  /*20b10*/  SHFL.IDX PT, R96, R77, R4, 0x1c1f ;  /* 0x001c1f044d607589 */ /* 0x00006200000e0000 */
[----:B----4-:R-:W-:-:S03]  /*20b20*/  SEL R80, R84, R31, P0 ;  /* 0x0000001f54507207 */ /* 0x010fc60000000000 */
[----:B------:R4:W-:Y:S01]  /*20b30*/  SHFL.IDX PT, R85, R81, R4, 0x1c1f ;  /* 0x001c1f0451557589 */ /* 0x0009e200000e0000 */
[----:B--2---:R-:W-:Y:S02]  /*20b40*/  SEL R49, R91, R117, P0 ;  /* 0x000000755b317207 */ /* 0x004fe40000000000 */
[----:B------:R-:W-:Y:S01]  /*20b50*/  SEL R50, R117, R91, P0 ;  /* 0x0000005b75327207 */ /* 0x000fe20000000000 */
[----:B------:R2:W-:Y:S01]  /*20b60*/  SHFL.IDX PT, R72, R55, R4, 0x1c1f ;  /* 0x001c1f0437487589 */ /* 0x0005e200000e0000 */
[----:B---3--:R-:W-:Y:S02]  /*20b70*/  SEL R53, R89, R118, P0 ;  /* 0x0000007659357207 */ /* 0x008fe40000000000 */
[----:B0-----:R-:W-:Y:S01]  /*20b80*/  SEL R77, R10, R78, P0 ;  /* 0x0000004e0a4d7207 */ /* 0x001fe20000000000 */
[----:B------:R0:W-:Y:S01]  /*20b90*/  SHFL.IDX PT, R70, R58, R4, 0x1c1f ;  /* 0x001c1f043a467589 */ /* 0x0001e200000e0000 */
[----:B------:R-:W-:Y:S02]  /*20ba0*/  SEL R78, R47, R0, P0 ;  /* 0x000000002f4e7207 */ /* 0x000fe40000000000 */
[----:B----4-:R-:W-:Y:S01]  /*20bb0*/  SEL R81, R31, R84, P0 ;  /* 0x000000541f517207 */ /* 0x010fe20000000000 */
[----:B------:R3:W-:Y:S01]  /*20bc0*/  SHFL.IDX PT, R88, R57, R4, 0x1c1f ;  /* 0x001c1f0439587589 */ /* 0x0007e200000e0000 */
[----:B-----5:R-:W-:-:S02]  /*20bd0*/  SEL R56, R28, R87, P0 ;  /* 0x000000571c387207 */ /* 0x020fc40000000000 */
[----:B--2---:R-:W-:Y:S01]  /*20be0*/  SEL R55, R87, R28, P0 ;  /* 0x0000001c57377207 */ /* 0x004fe20000000000 */
[----:B------:R2:W-:Y:S01]  /*20bf0*/  SHFL.IDX PT, R86, R66, R4, 0x1c1f ;  /* 0x001c1f0442567589 */ /* 0x0005e200000e0000 */
[----:B------:R-:W-:Y:S02]  /*20c00*/  SEL R0, R0, R47, P0 ;  /* 0x0000002f00007207 */ /* 0x000fe40000000000 */
[----:B0-----:R-:W-:Y:S01]  /*20c10*/  SEL R58, R24, R73, P0 ;  /* 0x00000049183a7207 */ /* 0x001fe20000000000 */
[----:B------:R-:W-:Y:S01]  /*20c20*/  SHFL.IDX PT, R92, R65, R4, 0x1c1f ;  /* 0x001c1f04415c7589 */ /* 0x000fe200000e0000 */
[----:B-1----:R-:W-:Y:S02]  /*20c30*/  SEL R20, R96, R29, P0 ;  /* 0x0000001d60147207 */ /* 0x002fe40000000000 */
[----:B---3--:R-:W-:Y:S01]  /*20c40*/  SEL R57, R73, R24, P0 ;  /* 0x0000001849397207 */ /* 0x008fe20000000000 */
[----:B------:R0:W-:Y:S01]  /*20c50*/  SHFL.IDX PT, R90, R67, R4, 0x1c1f ;  /* 0x001c1f04435a7589 */ /* 0x0001e200000e0000 */
[----:B--2---:R-:W-:-:S03]  /*20c60*/  SEL R66, R27, R69, P0 ;  /* 0x000000451b427207 */ /* 0x004fc60000000000 */
[----:B------:R1:W2:Y:S04]  /*20c70*/  SHFL.IDX PT, R45, R21, R25, 0x1c1f ;  /* 0x001c1f19152d7589 */ /* 0x0002a800000e0000 */
[----:B------:R3:W-:Y:S01]  /*20c80*/  SHFL.IDX PT, R116, R38, R25, 0x1c1f ;  /* 0x001c1f1926747589 */ /* 0x0007e200000e0000 */
[----:B0-----:R-:W-:-:S03]  /*20c90*/  SEL R67, R71, R26, P0 ;  /* 0x0000001a47437207 */ /* 0x001fc60000000000 */
[----:B------:R0:W4:Y:S01]  /*20ca0*/  SHFL.IDX PT, R30, R42, R25, 0x1c1f ;  /* 0x001c1f192a1e7589 */ /* 0x00012200000e0000 */
[----:B-1----:R-:W-:Y:S01]  /*20cb0*/  SEL R21, R29, R96, P0 ;  /* 0x000000601d157207 */ /* 0x002fe20000000000 */
[----:B------:R-:W-:Y:S02]  /*20cc0*/  IMAD.MOV.U32 R96, RZ, RZ, RZ ;  /* 0x000000ffff607224 */ /* 0x000fe400078e00ff */
[----:B------:R1:W5:Y:S01]  /*20cd0*/  SHFL.IDX PT, R9, R41, R25, 0x1c1f ;  /* 0x001c1f1929097589 */ /* 0x00036200000e0000 */
[----:B---3--:R-:W-:-:S03]  /*20ce0*/  SEL R38, R112, R114, P0 ;  /* 0x0000007270267207 */ /* 0x008fc60000000000 */
[----:B------:R-:W3:Y:S01]  /*20cf0*/  SHFL.IDX PT, R35, R35, R25, 0x1c1f ;  /* 0x001c1f1923237589 */ /* 0x000ee200000e0000 */
[----:B0-----:R-:W-:-:S03]  /*20d00*/  SEL R42, R46, R43, P0 ;  /* 0x0000002b2e2a7207 */ /* 0x001fc60000000000 */
[----:B------:R-:W0:Y:S01]  /*20d10*/  SHFL.IDX PT, R32, R32, R25, 0x1c1f ;  /* 0x001c1f1920207589 */ /* 0x000e2200000e0000 */
[----:B------:R-:W-:Y:S02]  /*20d20*/  SEL R43, R43, R46, P0 ;  /* 0x0000002e2b2b7207 */ /* 0x000fe40000000000 */
[----:B-1----:R-:W-:Y:S01]  /*20d30*/  SEL R41, R115, R44, P0 ;  /* 0x0000002c73297207 */ /* 0x002fe20000000000 */
[----:B------:R1:W0:Y:S01]  /*20d40*/  SHFL.IDX PT, R8, R59, R25, 0x1c1f ;  /* 0x001c1f193b087589 */ /* 0x00022200000e0000 */
[----:B--2---:R-:W-:Y:S02]  /*20d50*/  SEL R44, R111, R45, P0 ;  /* 0x0000002d6f2c7207 */ /* 0x004fe40000000000 */
[----:B------:R-:W-:Y:S01]  /*20d60*/  SEL R45, R45, R111, P0 ;  /* 0x0000006f2d2d7207 */ /* 0x000fe20000000000 */
[----:B------:R2:W0:Y:S04]  /*20d70*/  SHFL.IDX PT, R119, R54, R25, 0x1c1f ;  /* 0x001c1f1936777589 */ /* 0x00042800000e0000 */
[----:B------:R3:W-:Y:S01]  /*20d80*/  SHFL.IDX PT, R7, R68, R25, 0x1c1f ;  /* 0x001c1f1944077589 */ /* 0x0007e200000e0000 */
[----:B----4-:R-:W-:-:S02]  /*20d90*/  SEL R84, R85, R30, P0 ;  /* 0x0000001e55547207 */ /* 0x010fc40000000000 */
[----:B-1----:R-:W-:Y:S01]  /*20da0*/  SEL R59, R69, R27, P0 ;  /* 0x0000001b453b7207 */ /* 0x002fe20000000000 */
[----:B------:R-:W1:Y:S01]  /*20db0*/  SHFL.IDX PT, R62, R62, R25, 0x1c1f ;  /* 0x001c1f193e3e7589 */ /* 0x000e6200000e0000 */
[----:B-----5:R-:W-:Y:S02]  /*20dc0*/  SEL R51, R52, R9, P0 ;  /* 0x0000000934337207 */ /* 0x020fe40000000000 */
[----:B--2---:R-:W-:Y:S01]  /*20dd0*/  SEL R54, R118, R89, P0 ;  /* 0x0000005976367207 */ /* 0x004fe20000000000 */
[----:B------:R-:W-:Y:S01]  /*20de0*/  SHFL.IDX PT, R109, R48, R4, 0x1c1f ;  /* 0x001c1f04306d7589 */ /* 0x000fe200000e0000 */
[----:B---3--:R-:W-:Y:S02]  /*20df0*/  SEL R69, R70, R35, P0 ;  /* 0x0000002346457207 */ /* 0x008fe40000000000 */
[----:B------:R-:W-:Y:S01]  /*20e00*/  SEL R68, R26, R71, P0 ;  /* 0x000000471a447207 */ /* 0x000fe20000000000 */
[----:B------:R2:W3:Y:S01]  /*20e10*/  SHFL.IDX PT, R113, R36, R25, 0x1c1f ;  /* 0x001c1f1924717589 */ /* 0x0004e200000e0000 */
[----:B0-----:R-:W-:-:S02]  /*20e20*/  SEL R71, R72, R32, P0 ;  /* 0x0000002048477207 */ /* 0x001fc40000000000 */
[----:B------:R-:W-:Y:S01]  /*20e30*/  SEL R85, R30, R85, P0 ;  /* 0x000000551e557207 */ /* 0x000fe20000000000 */
[----:B------:R-:W0:Y:S01]  /*20e40*/  SHFL.IDX PT, R34, R34, R25, 0x1c1f ;  /* 0x001c1f1922227589 */ /* 0x000e2200000e0000 */
[----:B------:R-:W-:Y:S02]  /*20e50*/  SEL R73, R86, R8, P0 ;  /* 0x0000000856497207 */ /* 0x000fe40000000000 */
[----:B------:R-:W-:Y:S01]  /*20e60*/  SEL R52, R9, R52, P0 ;  /* 0x0000003409347207 */ /* 0x000fe20000000000 */
[----:B------:R4:W4:Y:S01]  /*20e70*/  SHFL.IDX PT, R5, R5, R4, 0x1c1f ;  /* 0x001c1f0405057589 */ /* 0x00092200000e0000 */
[----:B------:R-:W-:Y:S02]  /*20e80*/  SEL R87, R88, R119, P0 ;  /* 0x0000007758577207 */ /* 0x000fe40000000000 */
[----:B--2---:R-:W-:Y:S01]  /*20e90*/  SEL R36, R82, R37, P0 ;  /* 0x0000002552247207 */ /* 0x004fe20000000000 */
[----:B------:R2:W2:Y:S01]  /*20ea0*/  SHFL.IDX PT, R65, R63, R4, 0x1c1f ;  /* 0x001c1f043f417589 */ /* 0x0004a200000e0000 */
[----:B------:R-:W-:-:S02]  /*20eb0*/  SEL R37, R37, R82, P0 ;  /* 0x0000005225257207 */ /* 0x000fc40000000000 */
[----:B------:R-:W-:Y:S01]  /*20ec0*/  SEL R82, R83, R116, P0 ;  /* 0x0000007453527207 */ /* 0x000fe20000000000 */
[----:B------:R0:W2:Y:S01]  /*20ed0*/  SHFL.IDX PT, R4, R64, R25, 0x1c1f ;  /* 0x001c1f1940047589 */ /* 0x0000a200000e0000 */
[----:B-1----:R-:W-:Y:S02]  /*20ee0*/  SEL R91, R92, R62, P0 ;  /* 0x0000003e5c5b7207 */ /* 0x002fe40000000000 */
[----:B------:R-:W-:Y:S01]  /*20ef0*/  SEL R89, R90, R7, P0 ;  /* 0x000000075a597207 */ /* 0x000fe20000000000 */
[----:B------:R1:W1:Y:S01]  /*20f00*/  SHFL.IDX PT, R14, R6, R25, 0x1c1f ;  /* 0x001c1f19060e7589 */ /* 0x00026200000e0000 */
[----:B------:R-:W-:Y:S02]  /*20f10*/  SEL R83, R116, R83, P0 ;  /* 0x0000005374537207 */ /* 0x000fe40000000000 */
[----:B------:R-:W-:Y:S02]  /*20f20*/  SEL R72, R32, R72, P0 ;  /* 0x0000004820487207 */ /* 0x000fe40000000000 */
[----:B---3--:R-:W-:-:S02]  /*20f30*/  SEL R46, R110, R113, P0 ;  /* 0x000000716e2e7207 */ /* 0x008fc40000000000 */
[----:B------:R-:W-:Y:S02]  /*20f40*/  SEL R47, R113, R110, P0 ;  /* 0x0000006e712f7207 */ /* 0x000fe40000000000 */
[----:B0-----:R-:W-:Y:S02]  /*20f50*/  SEL R48, R109, R34, P0 ;  /* 0x000000226d307207 */ /* 0x001fe40000000000 */
[----:B------:R-:W-:Y:S02]  /*20f60*/  SEL R79, R34, R109, P0 ;  /* 0x0000006d224f7207 */ /* 0x000fe40000000000 */
[----:B------:R-:W-:Y:S02]  /*20f70*/  SEL R70, R35, R70, P0 ;  /* 0x0000004623467207 */ /* 0x000fe40000000000 */
[----:B------:R-:W-:Y:S02]  /*20f80*/  SEL R88, R119, R88, P0 ;  /* 0x0000005877587207 */ /* 0x000fe40000000000 */
[----:B------:R-:W-:-:S02]  /*20f90*/  SEL R86, R8, R86, P0 ;  /* 0x0000005608567207 */ /* 0x000fc40000000000 */
[----:B------:R-:W-:Y:S02]  /*20fa0*/  SEL R92, R62, R92, P0 ;  /* 0x0000005c3e5c7207 */ /* 0x000fe40000000000 */
[----:B--2-4-:R-:W-:-:S07]  /*20fb0*/  SEL R90, R7, R90, P0 ;  /* 0x0000005a075a7207 */ /* 0x014fce0000000000 */
.L_x_2080:
[----:B------:R-:W-:Y:S05]  /*20fc0*/  WARPSYNC.ALL ;  /* 0x0000000000007948 */ /* 0x000fea0003800000 */
[----:B------:R-:W-:Y:S01]  /*20fd0*/  BAR.SYNC.DEFER_BLOCKING 0x1, 0x100 ;  /* 0x0044000000007b1d */ /* 0x000fe20000010000 */
[----:B------:R-:W-:Y:S02]  /*20fe0*/  SEL R63, R65, R4, P0 ;  /* 0x00000004413f7207 */ /* 0x000fe40000000000 */
[----:B-1----:R-:W-:Y:S02]  /*20ff0*/  SEL R62, R5, R14, P0 ;  /* 0x0000000e053e7207 */ /* 0x002fe40000000000 */
[----:B------:R-:W-:-:S03]  /*21000*/  SEL R64, R14, R5, P0 ;  /* 0x000000050e407207 */ /* 0x000fc60000000000 */
[----:B------:R-:W0:Y:S01]  /*21010*/  LDC.64 R108, c[0x0][0xc00] ;  /* 0x00030000ff6c7b82 */ /* 0x000e220000000a00 */
[----:B------:R-:W-:Y:S01]  /*21020*/  SEL R65, R4, R65, P0 ;  /* 0x0000004104417207 */ /* 0x000fe20000000000 */
[----:B------:R-:W-:Y:S01]  /*21030*/  ULDC.64 UR4, c[0x0][0xc00] ;  /* 0x0003000000047ab9 */ /* 0x000fe20000000a00 */
[----:B------:R-:W-:Y:S01]  /*21040*/  F2FP.BF16.F32.PACK_AB R4, R98, R99 ;  /* 0x000000636204723e */ /* 0x000fe200000010ff */
[----:B------:R-:W-:Y:S01]  /*21050*/  ULDC.64 UR6, c[0x0][0xc08] ;  /* 0x0003020000067ab9 */ /* 0x000fe20000000a00 */
[----:B------:R-:W-:Y:S02]  /*21060*/  F2FP.BF16.F32.PACK_AB R5, R84, R49 ;  /* 0x000000315405723e */ /* 0x000fe400000010ff */
[----:B------:R-:W-:Y:S02]  /*21070*/  F2FP.BF16.F32.PACK_AB R6, R95, R97 ;  /* 0x000000615f06723e */ /* 0x000fe400000010ff */
[----:B------:R-:W-:Y:S02]  /*21080*/  F2FP.BF16.F32.PACK_AB R7, R85, R50 ;  /* 0x000000325507723e */ /* 0x000fe400000010ff */
[----:B------:R-:W-:-:S02]  /*21090*/  F2FP.BF16.F32.PACK_AB R8, R93, R94 ;  /* 0x0000005e5d08723e */ /* 0x000fc400000010ff */
[----:B------:R-:W-:Y:S02]  /*210a0*/  F2FP.BF16.F32.PACK_AB R9, R51, R53 ;  /* 0x000000353309723e */ /* 0x000fe400000010ff */
[----:B------:R-:W-:Y:S02]  /*210b0*/  F2FP.BF16.F32.PACK_AB R10, R76, R77 ;  /* 0x0000004d4c0a723e */ /* 0x000fe400000010ff */
[----:B------:R-:W-:Y:S01]  /*210c0*/  F2FP.BF16.F32.PACK_AB R11, R52, R54 ;  /* 0x00000036340b723e */ /* 0x000fe200000010ff */
[----:B------:R-:W-:Y:S01]  /*210d0*/  STSM.16.M88.4 [R107], R4 ;  /* 0x000000046b007844 */ /* 0x000fe20000000200 */
[----:B------:R-:W-:Y:S02]  /*210e0*/  F2FP.BF16.F32.PACK_AB R12, R78, R2 ;  /* 0x000000024e0c723e */ /* 0x000fe400000010ff */
[----:B------:R-:W-:Y:S01]  /*210f0*/  F2FP.BF16.F32.PACK_AB R13, R55, R57 ;  /* 0x00000039370d723e */ /* 0x000fe200000010ff */
[----:B------:R-:W-:Y:S01]  /*21100*/  STSM.16.M88.4 [R104], R8 ;  /* 0x0000000868007844 */ /* 0x000fe20000000200 */
[----:B------:R-:W-:-:S02]  /*21110*/  F2FP.BF16.F32.PACK_AB R14, R0, R3 ;  /* 0x00000003000e723e */ /* 0x000fc400000010ff */
[----:B------:R-:W-:Y:S02]  /*21120*/  F2FP.BF16.F32.PACK_AB R15, R56, R58 ;  /* 0x0000003a380f723e */ /* 0x000fe400000010ff */
[----:B------:R-:W-:Y:S02]  /*21130*/  F2FP.BF16.F32.PACK_AB R24, R20, R36 ;  /* 0x000000241418723e */ /* 0x000fe400000010ff */
[----:B------:R-:W-:Y:S01]  /*21140*/  F2FP.BF16.F32.PACK_AB R25, R59, R67 ;  /* 0x000000433b19723e */ /* 0x000fe200000010ff */
[----:B------:R0:W-:Y:S01]  /*21150*/  STSM.16.M88.4 [R105], R12 ;  /* 0x0000000c69007844 */ /* 0x0001e20000000200 */
[----:B------:R-:W-:Y:S02]  /*21160*/  F2FP.BF16.F32.PACK_AB R26, R21, R37 ;  /* 0x00000025151a723e */ /* 0x000fe400000010ff */
[----:B------:R-:W-:Y:S02]  /*21170*/  F2FP.BF16.F32.PACK_AB R27, R66, R68 ;  /* 0x00000044421b723e */ /* 0x000fe400000010ff */
[----:B------:R-:W-:-:S02]  /*21180*/  F2FP.BF16.F32.PACK_AB R28, R38, R40 ;  /* 0x00000028261c723e */ /* 0x000fc400000010ff */
[----:B------:R-:W-:Y:S01]  /*21190*/  F2FP.BF16.F32.PACK_AB R29, R69, R71 ;  /* 0x00000047451d723e */ /* 0x000fe200000010ff */
[----:B------:R-:W-:Y:S01]  /*211a0*/  STSM.16.M88.4 [R106], R24 ;  /* 0x000000186a007844 */ /* 0x000fe20000000200 */
[----:B------:R-:W-:Y:S02]  /*211b0*/  F2FP.BF16.F32.PACK_AB R30, R39, R41 ;  /* 0x00000029271e723e */ /* 0x000fe400000010ff */
[----:B------:R-:W-:Y:S02]  /*211c0*/  F2FP.BF16.F32.PACK_AB R31, R70, R72 ;  /* 0x00000048461f723e */ /* 0x000fe400000010ff */
[----:B------:R-:W-:Y:S02]  /*211d0*/  F2FP.BF16.F32.PACK_AB R32, R42, R44 ;  /* 0x0000002c2a20723e */ /* 0x000fe400000010ff */
[----:B------:R-:W-:Y:S01]  /*211e0*/  F2FP.BF16.F32.PACK_AB R33, R73, R87 ;  /* 0x000000574921723e */ /* 0x000fe200000010ff */
[----:B------:R-:W-:Y:S01]  /*211f0*/  STSM.16.M88.4 [R103], R28 ;  /* 0x0000001c67007844 */ /* 0x000fe20000000200 */
[----:B------:R-:W-:Y:S01]  /*21200*/  F2FP.BF16.F32.PACK_AB R34, R43, R45 ;  /* 0x0000002d2b22723e */ /* 0x000fe200000010ff */
[----:B0-----:R-:W-:Y:S01]  /*21210*/  IMAD.WIDE R12, R207, 0x4, R108 ;  /* 0x00000004cf0c7825 */ /* 0x001fe200078e026c */
[----:B------:R-:W-:Y:S01]  /*21220*/  F2FP.BF16.F32.PACK_AB R35, R86, R88 ;  /* 0x000000585623723e */ /* 0x000fe200000010ff */
[----:B------:R-:W0:Y:S01]  /*21230*/  LDC R14, c[0x0][0xbe8] ;  /* 0x0002fa00ff0e7b82 */ /* 0x000e220000000800 */
        /* <DEDUP_REMOVED lines=8> */
[----:B------:R-:W-:-:S02]  /*212c0*/  F2FP.BF16.F32.PACK_AB R9, R63, R62 ;  /* 0x0000003e3f09723e */ /* 0x000fc400000010ff */
[----:B------:R-:W-:Y:S02]  /*212d0*/  F2FP.BF16.F32.PACK_AB R11, R65, R64 ;  /* 0x00000040410b723e */ /* 0x000fe400000010ff */
[----:B------:R-:W-:-:S03]  /*212e0*/  ISETP.NE.U32.AND P3, PT, RZ, UR4, PT ;  /* 0x00000004ff007c0c */ /* 0x000fc6000bf65070 */
[----:B------:R1:W-:Y:S01]  /*212f0*/  STSM.16.M88.4 [R102], R8 ;  /* 0x0000000866007844 */ /* 0x0003e20000000200 */
[----:B------:R-:W-:Y:S01]  /*21300*/  BAR.SYNC.DEFER_BLOCKING 0x1, 0x100 ;  /* 0x0044000000007b1d */ /* 0x000fe20000010000 */
[----:B------:R-:W-:-:S13]  /*21310*/  ISETP.NE.AND.EX P3, PT, RZ, UR5, PT, P3 ;  /* 0x00000005ff007c0c */ /* 0x000fda000bf65330 */
[----:B------:R-:W5:Y:S01]  /*21320*/  @P3 LDG.E R96, desc[UR42][R12.64] ;  /* 0x0000002a0c603981 */ /* 0x000f62000c1e1900 */
[----:B------:R-:W-:Y:S01]  /*21330*/  ISETP.NE.U32.AND P0, PT, RZ, UR6, PT ;  /* 0x00000006ff007c0c */ /* 0x000fe2000bf05070 */
[----:B------:R-:W-:Y:S01]  /*21340*/  ULDC UR6, c[0x0][0xa88] ;  /* 0x0002a20000067ab9 */ /* 0x000fe20000000800 */
[----:B-1----:R-:W-:Y:S02]  /*21350*/  IMAD.MOV.U32 R10, RZ, RZ, 0x9b8 ;  /* 0x000009b8ff0a7424 */ /* 0x002fe400078e00ff */
[----:B------:R-:W-:Y:S01]  /*21360*/  ISETP.NE.AND.EX P0, PT, RZ, UR7, PT, P0 ;  /* 0x00000007ff007c0c */ /* 0x000fe2000bf05300 */
[----:B------:R-:W-:-:S12]  /*21370*/  IMAD.U32 R27, RZ, RZ, UR6 ;  /* 0x00000006ff1b7e24 */ /* 0x000fd8000f8e00ff */
[----:B------:R-:W1:Y:S01]  /*21380*/  @P0 LDC.64 R4, c[0x0][0xc08] ;  /* 0x00030200ff040b82 */ /* 0x000e620000000a00 */
[----:B------:R-:W-:-:S04]  /*21390*/  ISETP.GT.AND P1, PT, R206, 0x1, PT ;  /* 0x00000001ce00780c */ /* 0x000fc80003f24270 */
[----:B------:R-:W-:-:S04]  /*213a0*/  SEL R10, R10, 0x978, P1 ;  /* 0x000009780a0a7807 */ /* 0x000fc80000800000 */
[----:B------:R2:W3:Y:S08]  /*213b0*/  LDC.64 R6, c[0x0][R10+0x218] ;  /* 0x000086000a067b82 */ /* 0x0004f00000000a00 */
[----:B------:R2:W4:Y:S01]  /*213c0*/  LDC.64 R8, c[0x0][R10+0x228] ;  /* 0x00008a000a087b82 */ /* 0x0005220000000a00 */
[----:B-1----:R-:W-:-:S05]  /*213d0*/  @P0 IMAD.WIDE R4, R207, 0x4, R4 ;  /* 0x00000004cf040825 */ /* 0x002fca00078e0204 */
[----:B------:R1:W5:Y:S01]  /*213e0*/  @P0 LDG.E R27, desc[UR42][R4.64] ;  /* 0x0000002a041b0981 */ /* 0x000362000c1e1900 */
[----:B0-----:R-:W-:Y:S01]  /*213f0*/  ISETP.NE.AND P2, PT, R14, 0x1, PT ;  /* 0x000000010e00780c */ /* 0x001fe20003f45270 */
[----:B-1----:R2:W0:Y:S01]  /*21400*/  LDC.64 R4, c[0x0][R10+0x220] ;  /* 0x000088000a047b82 */ /* 0x0024220000000a00 */
[----:B---3--:R-:W-:Y:S11]  /*21410*/  @P0 BRA `(.L_x_1794) ;  /* 0x0000000000100947 */ /* 0x008ff60003800000 */
[----:B------:R-:W-:Y:S05]  /*21420*/  @!P3 BRA `(.L_x_1794) ;  /* 0x00000000000cb947 */ /* 0x000fea0003800000 */
[----:B------:R-:W3:Y:S04]  /*21430*/  LDG.E R24, desc[UR42][R12.64] ;  /* 0x0000002a0c187981 */ /* 0x000ee8000c1e1900 */
[----:B-----5:R-:W3:Y:S02]  /*21440*/  LDG.E R27, desc[UR42][R12.64+0x4] ;  /* 0x0000042a0c1b7981 */ /* 0x020ee4000c1e1900 */
[----:B---3--:R-:W-:-:S07]  /*21450*/  IMAD.IADD R27, R27, 0x1, -R24 ;  /* 0x000000011b1b7824 */ /* 0x008fce00078e0a18 */
.L_x_1794:
[----:B------:R-:W3:Y:S01]  /*21460*/  LDL R26, [R1+0x4c] ;  /* 0x00004c00011a7983 */ /* 0x000ee20000100800 */
[----:B--2---:R-:W1:Y:S01]  /*21470*/  LDC.64 R10, c[0x0][R10+0x210] ;  /* 0x000084000a0a7b82 */ /* 0x004e620000000a00 */
[----:B------:R-:W-:Y:S01]  /*21480*/  ISETP.NE.U32.AND P0, PT, RZ, UR4, PT ;  /* 0x00000004ff007c0c */ /* 0x000fe2000bf05070 */
[-C--:B------:R-:W-:Y:S01]  /*21490*/  IMAD R31, R7, R168.reuse, RZ ;  /* 0x000000a8071f7224 */ /* 0x080fe200078e02ff */
[----:B------:R-:W-:Y:S01]  /*214a0*/  SHF.R.S32.HI R25, RZ, 0x1f, R207 ;  /* 0x0000001fff197819 */ /* 0x000fe200000114cf */
[----:B------:R-:W-:Y:S01]  /*214b0*/  IMAD.WIDE.U32 R6, R6, R168, RZ ;  /* 0x000000a806067225 */ /* 0x000fe200078e00ff */
[----:B------:R-:W-:Y:S02]  /*214c0*/  ISETP.NE.AND.EX P0, PT, RZ, UR5, PT, P0 ;  /* 0x00000005ff007c0c */ /* 0x000fe4000bf05300 */
[----:B------:R-:W-:Y:S01]  /*214d0*/  SEL R29, R208, RZ, P1 ;  /* 0x000000ffd01d7207 */ /* 0x000fe20000800000 */
[----:B------:R-:W2:Y:S01]  /*214e0*/  @P2 LDC R24, c[0x0][0xbec] ;  /* 0x0002fb00ff182b82 */ /* 0x000ea20000000800 */
[----:B------:R-:W-:Y:S01]  /*214f0*/  SEL R15, R207, RZ, !P0 ;  /* 0x000000ffcf0f7207 */ /* 0x000fe20004000000 */
[----:B------:R-:W-:Y:S01]  /*21500*/  IMAD.IADD R7, R7, 0x1, R31 ;  /* 0x0000000107077824 */ /* 0x000fe200078e021f */
[----:B------:R-:W-:Y:S01]  /*21510*/  SEL R25, R25, RZ, !P0 ;  /* 0x000000ff19197207 */ /* 0x000fe20004000000 */
[----:B----4-:R-:W-:Y:S01]  /*21520*/  IMAD R31, R9, R29, RZ ;  /* 0x0000001d091f7224 */ /* 0x010fe200078e02ff */
[----:B-----5:R-:W-:Y:S01]  /*21530*/  SHF.R.S32.HI R100, RZ, 0x1f, R96 ;  /* 0x0000001fff647819 */ /* 0x020fe20000011460 */
[----:B0-----:R-:W-:-:S02]  /*21540*/  IMAD R5, R5, R15, RZ ;  /* 0x0000000f05057224 */ /* 0x001fc400078e02ff */
[----:B------:R-:W0:Y:S01]  /*21550*/  @P2 LDC R35, c[0x0][0xbf0] ;  /* 0x0002fc00ff232b82 */ /* 0x000e220000000800 */
[----:B------:R-:W-:-:S04]  /*21560*/  IMAD.WIDE.U32 R8, R8, R29, RZ ;  /* 0x0000001d08087225 */ /* 0x000fc800078e00ff */
[C---:B------:R-:W-:Y:S01]  /*21570*/  IMAD R33, R4.reuse, R25, R5 ;  /* 0x0000001904217224 */ /* 0x040fe200078e0205 */
[----:B------:R-:W-:Y:S01]  /*21580*/  IADD3 R25, R197, R177, RZ ;  /* 0x000000b1c5197210 */ /* 0x000fe20007ffe0ff */
[----:B------:R-:W-:Y:S01]  /*21590*/  IMAD.WIDE.U32 R4, R4, R15, RZ ;  /* 0x0000000f04047225 */ /* 0x000fe200078e00ff */
[----:B------:R-:W4:Y:S03]  /*215a0*/  LDC.64 R12, c[0x0][0xba8] ;  /* 0x0002ea00ff0c7b82 */ /* 0x000f260000000a00 */
[----:B------:R-:W-:Y:S01]  /*215b0*/  IMAD.IADD R33, R5, 0x1, R33 ;  /* 0x0000000105217824 */ /* 0x000fe200078e0221 */
[----:B------:R-:W-:Y:S01]  /*215c0*/  IADD3 R6, P0, P3, R4, R6, R96 ;  /* 0x0000000604067210 */ /* 0x000fe20007b1e060 */
[----:B------:R-:W-:Y:S02]  /*215d0*/  IMAD.MOV.U32 R5, RZ, RZ, R25 ;  /* 0x000000ffff057224 */ /* 0x000fe400078e0019 */
[----:B------:R-:W-:Y:S01]  /*215e0*/  IMAD.IADD R31, R9, 0x1, R31 ;  /* 0x00000001091f7824 */ /* 0x000fe200078e021f */
[----:B------:R-:W-:Y:S01]  /*215f0*/  IADD3.X R7, R33, R7, R100, P0, P3 ;  /* 0x0000000721077210 */ /* 0x000fe200007e6464 */
[----:B--2---:R-:W-:-:S05]  /*21600*/  @P2 IMAD.HI.U32 R4, R25, R24, RZ ;  /* 0x0000001819042227 */ /* 0x004fca00078e00ff */
[----:B0-----:R-:W-:-:S04]  /*21610*/  @P2 SHF.R.U32.HI R5, RZ, R35, R4 ;  /* 0x00000023ff052219 */ /* 0x001fc80000011604 */
[----:B------:R-:W-:Y:S01]  /*21620*/  IADD3 R8, P0, P3, R5, R6, R8 ;  /* 0x0000000605087210 */ /* 0x000fe20007b1e008 */
[--C-:B------:R-:W-:Y:S01]  /*21630*/  IMAD.MOV R24, RZ, RZ, -R5.reuse ;  /* 0x000000ffff187224 */ /* 0x100fe200078e0a05 */
[----:B------:R-:W-:Y:S01]  /*21640*/  SHF.R.S32.HI R4, RZ, 0x1f, R5 ;  /* 0x0000001fff047819 */ /* 0x000fe20000011405 */
[----:B----4-:R-:W0:Y:S02]  /*21650*/  @!P1 LDC R12, c[0x0][0xb50] ;  /* 0x0002d400ff0c9b82 */ /* 0x010e240000000800 */
[----:B------:R-:W-:Y:S01]  /*21660*/  IMAD R5, R14, R24, R25 ;  /* 0x000000180e057224 */ /* 0x000fe200078e0219 */
[----:B------:R-:W-:-:S03]  /*21670*/  IADD3.X R9, R4, R7, R31, P0, P3 ;  /* 0x0000000704097210 */ /* 0x000fc600007e641f */
[-C--:B-1----:R-:W-:Y:S01]  /*21680*/  IMAD R4, R11, R5.reuse, RZ ;  /* 0x000000050b047224 */ /* 0x082fe200078e02ff */
[----:B------:R-:W-:Y:S01]  /*21690*/  SHF.R.S32.HI R7, RZ, 0x1f, R5 ;  /* 0x0000001fff077819 */ /* 0x000fe20000011405 */
[C---:B------:R-:W-:Y:S01]  /*216a0*/  IMAD.WIDE.U32 R8, R10.reuse, R5, R8 ;  /* 0x000000050a087225 */ /* 0x040fe200078e0008 */
[----:B------:R-:W1:Y:S03]  /*216b0*/  @!P1 LDC R13, c[0x0][0xb54] ;  /* 0x0002d500ff0d9b82 */ /* 0x000e660000000800 */
[----:B------:R-:W-:Y:S02]  /*216c0*/  IMAD R7, R10, R7, R4 ;  /* 0x000000070a077224 */ /* 0x000fe400078e0204 */
[----:B------:R-:W-:Y:S02]  /*216d0*/  IMAD R10, R27, R14, RZ ;  /* 0x0000000e1b0a7224 */ /* 0x000fe400078e02ff */
[----:B------:R-:W-:Y:S01]  /*216e0*/  IMAD.IADD R4, R9, 0x1, R7 ;  /* 0x0000000109047824 */ /* 0x000fe200078e0207 */
[----:B0-----:R-:W-:-:S05]  /*216f0*/  LEA R12, P0, R8, R12, 0x2 ;  /* 0x0000000c080c7211 */ /* 0x001fca00078010ff */
[----:B------:R-:W-:Y:S01]  /*21700*/  SHFL.IDX PT, R6, R12, 0x1, 0x1c1f ;  /* 0x003c1f000c067f89 */ /* 0x000fe200000e0000 */
[----:B-1----:R-:W-:-:S03]  /*21710*/  LEA.HI.X R13, R8, R13, R4, 0x2, P0 ;  /* 0x0000000d080d7211 */ /* 0x002fc600000f1404 */
[----:B------:R-:W-:Y:S01]  /*21720*/  SHFL.IDX PT, R4, R12, RZ, 0x1c1f ;  /* 0x001c1fff0c047589 */ /* 0x000fe200000e0000 */
[----:B------:R-:W-:-:S03]  /*21730*/  LOP3.LUT P0, RZ, R227, 0x3, RZ, 0xc0, !PT ;  /* 0x00000003e3ff7812 */ /* 0x000fc6000780c0ff */
[----:B------:R-:W0:Y:S04]  /*21740*/  SHFL.IDX PT, R5, R13, RZ, 0x1c1f ;  /* 0x001c1fff0d057589 */ /* 0x000e2800000e0000 */
[----:B------:R-:W1:Y:S01]  /*21750*/  SHFL.IDX PT, R7, R13, 0x1, 0x1c1f ;  /* 0x003c1f000d077f89 */ /* 0x000e6200000e0000 */
[----:B---3--:R-:W-:-:S04]  /*21760*/  IMAD.IADD R29, R26, 0x1, R177 ;  /* 0x000000011a1d7824 */ /* 0x008fc800078e02b1 */
[C---:B------:R-:W-:Y:S01]  /*21770*/  VIADD R24, R29.reuse, 0x8 ;  /* 0x000000081d187836 */ /* 0x040fe20000000000 */
[----:B------:R-:W-:-:S04]  /*21780*/  ISETP.GE.OR P3, PT, R29, R10, P0 ;  /* 0x0000000a1d00720c */ /* 0x000fc80000766670 */
[----:B------:R-:W-:-:S09]  /*21790*/  ISETP.GE.OR P0, PT, R24, R10, P0 ;  /* 0x0000000a1800720c */ /* 0x000fd20000706670 */
[----:B0-----:R0:W-:Y:S04]  /*217a0*/  @!P3 ST.E desc[UR42][R4.64], R74 ;  /* 0x0000004a0400b985 */ /* 0x0011e8000c10192a */
[----:B-1----:R0:W-:Y:S01]  /*217b0*/  @!P0 ST.E desc[UR42][R6.64], R75 ;  /* 0x0000004b06008985 */ /* 0x0021e2000c10192a */
[----:B------:R-:W-:Y:S05]  /*217c0*/  @P1 BRA `(.L_x_1795) ;  /* 0x0000000800bc1947 */ /* 0x000fea0003800000 */
[----:B------:R-:W-:Y:S01]  /*217d0*/  IMAD R3, R225, 0x40, R200 ;  /* 0x00000040e1037824 */ /* 0x000fe200078e02c8 */
[----:B------:R-:W1:Y:S01]  /*217e0*/  @P2 LDC R11, c[0x0][0xbec] ;  /* 0x0002fb00ff0b2b82 */ /* 0x000e620000000800 */
[----:B------:R-:W-:Y:S02]  /*217f0*/  ULDC.64 UR4, c[0x0][0xaa0] ;  /* 0x0002a80000047ab9 */ /* 0x000fe40000000a00 */
[----:B------:R-:W-:-:S03]  /*21800*/  IMAD.WIDE R60, R3, 0x2, R60 ;  /* 0x00000002033c7825 */ /* 0x000fc600078e023c */
[C---:B------:R-:W-:Y:S02]  /*21810*/  IADD3 R29, P0, R60.reuse, 0x2000, RZ ;  /* 0x000020003c1d7810 */ /* 0x040fe40007f1e0ff */
[----:B------:R-:W2:Y:S01]  /*21820*/  @P2 LDC R13, c[0x0][0xbf0] ;  /* 0x0002fc00ff0d2b82 */ /* 0x000ea20000000800 */
[----:B------:R-:W-:Y:S02]  /*21830*/  IADD3 R25, P5, R60, 0x1000, RZ ;  /* 0x000010003c197810 */ /* 0x000fe40007fbe0ff */
[----:B------:R-:W-:Y:S02]  /*21840*/  LOP3.LUT R28, R29, 0x380, RZ, 0xc0, !PT ;  /* 0x000003801d1c7812 */ /* 0x000fe400078ec0ff */
[----:B------:R-:W-:Y:S02]  /*21850*/  LOP3.LUT R24, R25, 0x380, RZ, 0xc0, !PT ;  /* 0x0000038019187812 */ /* 0x000fe400078ec0ff */
[----:B------:R-:W-:Y:S02]  /*21860*/  SHF.R.U64 R28, R28, 0x3, RZ ;  /* 0x000000031c1c7819 */ /* 0x000fe400000012ff */
[----:B------:R-:W-:-:S02]  /*21870*/  SHF.R.U64 R24, R24, 0x3, RZ ;  /* 0x0000000318187819 */ /* 0x000fc400000012ff */
[----:B------:R-:W-:Y:S01]  /*21880*/  LOP3.LUT R28, R28, R29, RZ, 0x3c, !PT ;  /* 0x0000001d1c1c7212 */ /* 0x000fe200078e3cff */
[--C-:B------:R-:W-:Y:S01]  /*21890*/  IMAD.X R29, RZ, RZ, R61.reuse, P0 ;  /* 0x000000ffff1d7224 */ /* 0x100fe200000e063d */
[----:B------:R-:W-:Y:S02]  /*218a0*/  IADD3 R3, P0, R60, 0x7000, RZ ;  /* 0x000070003c037810 */ /* 0x000fe40007f1e0ff */
[----:B------:R-:W-:Y:S01]  /*218b0*/  LOP3.LUT R24, R24, R25, RZ, 0x3c, !PT ;  /* 0x0000001918187212 */ /* 0x000fe200078e3cff */
[--C-:B------:R-:W-:Y:S01]  /*218c0*/  IMAD.X R25, RZ, RZ, R61.reuse, P5 ;  /* 0x000000ffff197224 */ /* 0x100fe200028e063d */
[----:B------:R-:W-:Y:S01]  /*218d0*/  LOP3.LUT R0, R3, 0x380, RZ, 0xc0, !PT ;  /* 0x0000038003007812 */ /* 0x000fe200078ec0ff */
[----:B------:R-:W-:Y:S01]  /*218e0*/  IMAD.X R49, RZ, RZ, R61, P0 ;  /* 0x000000ffff317224 */ /* 0x000fe200000e063d */
[C---:B------:R-:W-:Y:S01]  /*218f0*/  IADD3 R33, P1, R60.reuse, 0x3000, RZ ;  /* 0x000030003c217810 */ /* 0x040fe20007f3e0ff */
[----:B------:R-:W5:Y:S01]  /*21900*/  LD.E.128 R28, desc[UR42][R28.64] ;  /* 0x0000002a1c1c7980 */ /* 0x000f62000c101d00 */
[----:B------:R-:W-:-:S02]  /*21910*/  IADD3 R37, P3, R60, 0x4000, RZ ;  /* 0x000040003c257810 */ /* 0x000fc40007f7e0ff */
[C---:B------:R-:W-:Y:S01]  /*21920*/  IADD3 R41, P4, R60.reuse, 0x5000, RZ ;  /* 0x000050003c297810 */ /* 0x040fe20007f9e0ff */
[----:B------:R-:W5:Y:S01]  /*21930*/  LD.E.128 R24, desc[UR42][R24.64] ;  /* 0x0000002a18187980 */ /* 0x000f62000c101d00 */
[----:B------:R-:W-:Y:S02]  /*21940*/  IADD3 R45, P5, R60, 0x6000, RZ ;  /* 0x000060003c2d7810 */ /* 0x000fe40007fbe0ff */
[----:B------:R-:W-:Y:S02]  /*21950*/  SHF.R.U64 R0, R0, 0x3, RZ ;  /* 0x0000000300007819 */ /* 0x000fe400000012ff */
[----:B------:R-:W-:Y:S02]  /*21960*/  LOP3.LUT R32, R33, 0x380, RZ, 0xc0, !PT ;  /* 0x0000038021207812 */ /* 0x000fe400078ec0ff */
[----:B------:R-:W-:Y:S02]  /*21970*/  LOP3.LUT R36, R37, 0x380, RZ, 0xc0, !PT ;  /* 0x0000038025247812 */ /* 0x000fe400078ec0ff */
[----:B------:R-:W-:-:S02]  /*21980*/  LOP3.LUT R40, R41, 0x380, RZ, 0xc0, !PT ;  /* 0x0000038029287812 */ /* 0x000fc400078ec0ff */
[----:B------:R-:W-:Y:S02]  /*21990*/  LOP3.LUT R44, R45, 0x380, RZ, 0xc0, !PT ;  /* 0x000003802d2c7812 */ /* 0x000fe400078ec0ff */
[----:B0-----:R-:W-:Y:S02]  /*219a0*/  LOP3.LUT R5, R60, 0x380, RZ, 0xc0, !PT ;  /* 0x000003803c057812 */ /* 0x001fe400078ec0ff */
[----:B------:R-:W-:Y:S01]  /*219b0*/  LOP3.LUT R48, R0, R3, RZ, 0x3c, !PT ;  /* 0x0000000300307212 */ /* 0x000fe200078e3cff */
[----:B------:R-:W-:Y:S01]  /*219c0*/  IMAD R3, R100, UR4, RZ ;  /* 0x0000000464037c24 */ /* 0x000fe2000f8e02ff */
[----:B------:R-:W-:Y:S02]  /*219d0*/  SHF.R.U64 R32, R32, 0x3, RZ ;  /* 0x0000000320207819 */ /* 0x000fe400000012ff */
[----:B------:R-:W-:Y:S02]  /*219e0*/  SHF.R.U64 R36, R36, 0x3, RZ ;  /* 0x0000000324247819 */ /* 0x000fe400000012ff */
[----:B------:R-:W-:-:S02]  /*219f0*/  SHF.R.U64 R40, R40, 0x3, RZ ;  /* 0x0000000328287819 */ /* 0x000fc400000012ff */
[----:B------:R-:W-:Y:S01]  /*21a00*/  SHF.R.U64 R44, R44, 0x3, RZ ;  /* 0x000000032c2c7819 */ /* 0x000fe200000012ff */
[C---:B------:R-:W-:Y:S01]  /*21a10*/  IMAD R9, R96.reuse, UR5, R3 ;  /* 0x0000000560097c24 */ /* 0x040fe2000f8e0203 */
[----:B------:R-:W-:Y:S01]  /*21a20*/  SHF.R.U64 R5, R5, 0x3, RZ ;  /* 0x0000000305057819 */ /* 0x000fe200000012ff */
[----:B------:R-:W-:Y:S01]  /*21a30*/  IMAD.WIDE.U32 R2, R96, UR4, RZ ;  /* 0x0000000460027c25 */ /* 0x000fe2000f8e00ff */
        /* <DEDUP_REMOVED lines=10> */
[----:B------:R-:W5:Y:S01]  /*21ae0*/  LD.E.128 R32, desc[UR42][R32.64] ;  /* 0x0000002a20207980 */ /* 0x000f62000c101d00 */
[----:B------:R-:W-:-:S02]  /*21af0*/  IMAD.IADD R3, R3, 0x1, R9 ;  /* 0x0000000103037824 */ /* 0x000fc400078e0209 */
[----:B------:R-:W-:Y:S01]  /*21b00*/  IMAD R0, R205, 0x20, R225 ;  /* 0x00000020cd007824 */ /* 0x000fe200078e02e1 */
[----:B------:R0:W5:Y:S01]  /*21b10*/  LD.E.128 R4, desc[UR42][R60.64] ;  /* 0x0000002a3c047980 */ /* 0x000162000c101d00 */
[----:B------:R-:W-:-:S03]  /*21b20*/  IMAD.WIDE.U32 R2, R168, UR4, R2 ;  /* 0x00000004a8027c25 */ /* 0x000fc6000f8e0002 */
[----:B------:R-:W5:Y:S01]  /*21b30*/  LD.E.128 R36, desc[UR42][R36.64] ;  /* 0x0000002a24247980 */ /* 0x000f62000c101d00 */
[----:B------:R-:W-:-:S03]  /*21b40*/  SHF.R.S32.HI R8, RZ, 0x1f, R15 ;  /* 0x0000001fff087819 */ /* 0x000fc6000001140f */
[----:B------:R-:W5:Y:S01]  /*21b50*/  LD.E.128 R40, desc[UR42][R40.64] ;  /* 0x0000002a28287980 */ /* 0x000f62000c101d00 */
[----:B------:R-:W-:-:S03]  /*21b60*/  IMAD.IADD R12, R177, 0x1, R0 ;  /* 0x00000001b10c7824 */ /* 0x000fc600078e0200 */
[----:B------:R-:W5:Y:S04]  /*21b70*/  LD.E.128 R44, desc[UR42][R44.64] ;  /* 0x0000002a2c2c7980 */ /* 0x000f68000c101d00 */
[----:B------:R-:W5:Y:S01]  /*21b80*/  LD.E.128 R48, desc[UR42][R48.64] ;  /* 0x0000002a30307980 */ /* 0x000f62000c101d00 */
[----:B------:R-:W-:Y:S01]  /*21b90*/  @!PT LDS RZ, [RZ] ;  /* 0x00000000fffff984 */ /* 0x000fe20000000800 */
[----:B------:R-:W-:Y:S01]  /*21ba0*/  @!PT LDS RZ, [RZ] ;  /* 0x00000000fffff984 */ /* 0x000fe20000000800 */
[----:B------:R-:W-:Y:S01]  /*21bb0*/  @!PT LDS RZ, [RZ] ;  /* 0x00000000fffff984 */ /* 0x000fe20000000800 */
[----:B------:R-:W-:Y:S01]  /*21bc0*/  @!PT LDS RZ, [RZ] ;  /* 0x00000000fffff984 */ /* 0x000fe20000000800 */
[----:B------:R3:W-:Y:S06]  /*21bd0*/  MEMBAR.ALL.CTA ;  /* 0x0000000000007992 */ /* 0x0007ec0000008000 */
[----:B---3--:R-:W3:Y:S01]  /*21be0*/  FENCE.VIEW.ASYNC.S ;  /* 0x00000000000073c6 */ /* 0x008ee20000000000 */
[----:B------:R-:W-:Y:S01]  /*21bf0*/  IMAD R3, R168, UR5, R3 ;  /* 0x00000005a8037c24 */ /* 0x000fe2000f8e0203 */
[----:B------:R-:W-:Y:S01]  /*21c00*/  ULDC.64 UR4, c[0x0][0xaf0] ;  /* 0x0002bc0000047ab9 */ /* 0x000fe20000000a00 */
[----:B-1----:R-:W-:-:S04]  /*21c10*/  @P2 IMAD.HI.U32 R0, R12, R11, RZ ;  /* 0x0000000b0c002227 */ /* 0x002fc800078e00ff */
[----:B------:R-:W-:Y:S02]  /*21c20*/  IMAD R8, R8, UR4, RZ ;  /* 0x0000000408087c24 */ /* 0x000fe4000f8e02ff */
[----:B------:R-:W-:Y:S01]  /*21c30*/  IMAD.MOV.U32 R9, RZ, RZ, R12 ;  /* 0x000000ffff097224 */ /* 0x000fe200078e000c */
[----:B--2---:R-:W-:Y:S01]  /*21c40*/  @P2 SHF.R.U32.HI R9, RZ, R13, R0 ;  /* 0x0000000dff092219 */ /* 0x004fe20000011600 */
[C---:B------:R-:W-:Y:S02]  /*21c50*/  IMAD R11, R15.reuse, UR5, R8 ;  /* 0x000000050f0b7c24 */ /* 0x040fe4000f8e0208 */
[----:B------:R-:W-:Y:S01]  /*21c60*/  IMAD.WIDE.U32 R2, R15, UR4, R2 ;  /* 0x000000040f027c25 */ /* 0x000fe2000f8e0002 */
[----:B------:R-:W-:Y:S01]  /*21c70*/  SHF.R.S32.HI R8, RZ, 0x1f, R9 ;  /* 0x0000001fff087819 */ /* 0x000fe20000011409 */
[----:B------:R-:W-:Y:S02]  /*21c80*/  ULDC.64 UR4, c[0x0][0xae0] ;  /* 0x0002b80000047ab9 */ /* 0x000fe40000000a00 */
[----:B------:R-:W-:-:S02]  /*21c90*/  IMAD.IADD R3, R3, 0x1, R11 ;  /* 0x0000000103037824 */ /* 0x000fc400078e020b */
[----:B------:R-:W-:Y:S02]  /*21ca0*/  VIADD R0, R16, 0x22820 ;  /* 0x0002282010007836 */ /* 0x000fe40000000000 */
[----:B------:R-:W-:Y:S02]  /*21cb0*/  IMAD.MOV R11, RZ, RZ, -R9 ;  /* 0x000000ffff0b7224 */ /* 0x000fe400078e0a09 */
[----:B------:R-:W-:Y:S01]  /*21cc0*/  IMAD R8, R8, UR4, RZ ;  /* 0x0000000408087c24 */ /* 0x000fe2000f8e02ff */
[----:B------:R-:W-:Y:S01]  /*21cd0*/  PRMT R0, RZ, 0x654, R0 ;  /* 0x00000654ff007816 */ /* 0x000fe20000000000 */
[----:B------:R-:W-:Y:S02]  /*21ce0*/  IMAD R11, R14, R11, R12 ;  /* 0x0000000b0e0b7224 */ /* 0x000fe400078e020c */
[C---:B------:R-:W-:Y:S01]  /*21cf0*/  IMAD R13, R9.reuse, UR5, R8 ;  /* 0x00000005090d7c24 */ /* 0x040fe2000f8e0208 */
[----:B---3--:R1:W-:Y:S01]  /*21d00*/  SYNCS.ARRIVE.TRANS64.RED.A1T0 RZ, [R0+URZ], RZ ;  /* 0x000000ff00ff79a7 */ /* 0x0083e2000810043f */
[----:B------:R-:W-:Y:S01]  /*21d10*/  IMAD.WIDE.U32 R2, R9, UR4, R2 ;  /* 0x0000000409027c25 */ /* 0x000fe2000f8e0002 */
[----:B------:R-:W-:Y:S01]  /*21d20*/  ULDC.64 UR4, c[0x0][0xad8] ;  /* 0x0002b60000047ab9 */ /* 0x000fe20000000a00 */
[----:B-1----:R-:W-:-:S02]  /*21d30*/  SHF.R.S32.HI R0, RZ, 0x1f, R11 ;  /* 0x0000001fff007819 */ /* 0x002fc4000001140b */
[----:B------:R-:W-:-:S03]  /*21d40*/  IMAD.IADD R3, R3, 0x1, R13 ;  /* 0x0000000103037824 */ /* 0x000fc600078e020d */
[----:B------:R-:W-:Y:S02]  /*21d50*/  IMAD R0, R0, UR4, RZ ;  /* 0x0000000400007c24 */ /* 0x000fe4000f8e02ff */
[----:B------:R-:W-:-:S04]  /*21d60*/  IMAD.WIDE.U32 R2, R11, UR4, R2 ;  /* 0x000000040b027c25 */ /* 0x000fc8000f8e0002 */
[----:B------:R-:W-:Y:S01]  /*21d70*/  IMAD R11, R11, UR5, R0 ;  /* 0x000000050b0b7c24 */ /* 0x000fe2000f8e0200 */
[----:B------:R-:W-:Y:S02]  /*21d80*/  ULDC.64 UR4, c[0x0][0xa80] ;  /* 0x0002a00000047ab9 */ /* 0x000fe40000000a00 */
[----:B------:R-:W-:Y:S02]  /*21d90*/  LEA R0, P0, R2, UR4, 0x1 ;  /* 0x0000000402007c11 */ /* 0x000fe4000f8008ff */
[----:B------:R-:W-:Y:S01]  /*21da0*/  IADD3 R3, R3, R11, RZ ;  /* 0x0000000b03037210 */ /* 0x000fe20007ffe0ff */
[----:B------:R-:W-:-:S03]  /*21db0*/  UMOV UR4, 0xffffffff ;  /* 0xffffffff00047882 */ /* 0x000fc60000000000 */
[----:B------:R-:W-:Y:S01]  /*21dc0*/  LEA.HI.X R2, R2, UR5, R3, 0x1, P0 ;  /* 0x0000000502027c11 */ /* 0x000fe200080f0c03 */
[----:B0-----:R-:W-:Y:S06]  /*21dd0*/  BRA.DIV UR4, `(.L_x_1796) ;  /* 0x000000d2047c7947 */ /* 0x001fec000b800000 */
[----:B------:R0:W1:Y:S04]  /*21de0*/  SHFL.IDX PT, R3, R2, RZ, 0x181f ;  /* 0x00181fff02037589 */ /* 0x00006800000e0000 */
[----:B------:R0:W2:Y:S02]  /*21df0*/  SHFL.IDX PT, R14, R0, RZ, 0x181f ;  /* 0x00181fff000e7589 */ /* 0x0000a400000e0000 */
.L_x_2083:
[----:B------:R-:W-:Y:S01]  /*21e00*/  IMAD.IADD R177, R225, 0x1, R177 ;  /* 0x00000001e1b17824 */ /* 0x000fe200078e02b1 */
[----:B------:R-:W-:Y:S04]  /*21e10*/  BSSY B1, `(.L_x_1797) ;  /* 0x000000e000017945 */ /* 0x000fe80003800000 */
[----:B------:R-:W-:-:S13]  /*21e20*/  ISETP.GE.AND P0, PT, R177, R10, PT ;  /* 0x0000000ab100720c */ /* 0x000fda0003f06270 */
[----:B------:R-:W-:Y:S05]  /*21e30*/  @P0 BRA `(.L_x_1798) ;  /* 0x00000000002c0947 */ /* 0x000fea0003800000 */
[----:B------:R-:W-:Y:S01]  /*21e40*/  ULDC UR4, c[0x0][0xac8] ;  /* 0x0002b20000047ab9 */ /* 0x000fe20000000800 */
[----:B------:R-:W-:Y:S02]  /*21e50*/  SHF.R.S32.HI R12, RZ, 0x1f, R200 ;  /* 0x0000001fff0c7819 */ /* 0x000fe400000114c8 */
[----:B------:R-:W-:Y:S02]  /*21e60*/  ISETP.GE.AND P0, PT, R200, UR4, PT ;  /* 0x00000004c8007c0c */ /* 0x000fe4000bf06270 */
[----:B------:R-:W-:Y:S02]  /*21e70*/  ISETP.GE.AND P1, PT, R204, UR4, PT ;  /* 0x00000004cc007c0c */ /* 0x000fe4000bf26270 */
[----:B------:R-:W-:-:S09]  /*21e80*/  SHF.R.S32.HI R11, RZ, 0x1f, R204 ;  /* 0x0000001fff0b7819 */ /* 0x000fd200000114cc */
[-C--:B--2---:R-:W-:Y:S02]  /*21e90*/  @!P0 LEA R8, P2, R200, R14.reuse, 0x1 ;  /* 0x0000000ec8088211 */ /* 0x084fe400078408ff */
[----:B------:R-:W-:Y:S02]  /*21ea0*/  @!P1 LEA R14, P3, R204, R14, 0x1 ;  /* 0x0000000ecc0e9211 */ /* 0x000fe400078608ff */
[-C--:B-1----:R-:W-:Y:S02]  /*21eb0*/  @!P0 LEA.HI.X R9, R200, R3.reuse, R12, 0x1, P2 ;  /* 0x00000003c8098211 */ /* 0x082fe400010f0c0c */
[----:B------:R-:W-:-:S03]  /*21ec0*/  @!P1 LEA.HI.X R15, R204, R3, R11, 0x1, P3 ;  /* 0x00000003cc0f9211 */ /* 0x000fc600018f0c0b */
[----:B-----5:R3:W-:Y:S04]  /*21ed0*/  @!P0 ST.E.128 desc[UR42][R8.64], R4 ;  /* 0x0000000408008985 */ /* 0x0207e8000c101d2a */
[----:B------:R3:W-:Y:S02]  /*21ee0*/  @!P1 ST.E.128 desc[UR42][R14.64], R36 ;  /* 0x000000240e009985 */ /* 0x0007e4000c101d2a */
.L_x_1798:
[----:B------:R-:W-:Y:S05]  /*21ef0*/  BSYNC B1 ;  /* 0x0000000000017941 */ /* 0x000fea0003800000 */
.L_x_1797:
[----:B------:R-:W-:-:S03]  /*21f00*/  UMOV UR4, 0xffffffff ;  /* 0xffffffff00047882 */ /* 0x000fc60000000000 */
[----:B------:R-:W-:Y:S05]  /*21f10*/  BRA.DIV UR4, `(.L_x_1799) ;  /* 0x000000d204607947 */ /* 0x000fea000b800000 */
[----:B-1----:R1:W4:Y:S04]  /*21f20*/  SHFL.IDX PT, R3, R2, 0x1, 0x181f ;  /* 0x00381f0002037f89 */ /* 0x00232800000e0000 */
[----:B--23--:R1:W2:Y:S02]  /*21f30*/  SHFL.IDX PT, R14, R0, 0x1, 0x181f ;  /* 0x00381f00000e7f89 */ /* 0x00c2a400000e0000 */
.L_x_2087:
[----:B-----5:R-:W-:Y:S01]  /*21f40*/  VIADD R5, R177, 0x20 ;  /* 0x00000020b1057836 */ /* 0x020fe20000000000 */
        /* <DEDUP_REMOVED lines=10> */
[-C--:B----4-:R-:W-:Y:S02]  /*21ff0*/  @!P2 LEA.HI.X R5, R200, R3.reuse, R7, 0x1, P0 ;  /* 0x00000003c805a211 */ /* 0x090fe400000f0c07 */
[----:B------:R-:W-:-:S03]  /*22000*/  @!P3 LEA.HI.X R15, R204, R3, R6, 0x1, P1 ;  /* 0x00000003cc0fb211 */ /* 0x000fc600008f0c06 */
[----:B------:R3:W-:Y:S04]  /*22010*/  @!P2 ST.E.128 desc[UR42][R4.64], R24 ;  /* 0x000000180400a985 */ /* 0x0007e8000c101d2a */
[----:B------:R3:W-:Y:S02]  /*22020*/  @!P3 ST.E.128 desc[UR42][R14.64], R40 ;  /* 0x000000280e00b985 */ /* 0x0007e4000c101d2a */
.L_x_1801:
[----:B------:R-:W-:Y:S05]  /*22030*/  BSYNC B1 ;  /* 0x0000000000017941 */ /* 0x000fea0003800000 */
.L_x_1800:
[----:B------:R-:W-:-:S03]  /*22040*/  UMOV UR4, 0xffffffff ;  /* 0xffffffff00047882 */ /* 0x000fc60000000000 */
[----:B------:R-:W-:Y:S05]  /*22050*/  BRA.DIV UR4, `(.L_x_1802) ;  /* 0x000000d204587947 */ /* 0x000fea000b800000 */
[----:B----4-:R4:W0:Y:S04]  /*22060*/  SHFL.IDX PT, R3, R2, 0x2, 0x181f ;  /* 0x00581f0002037f89 */ /* 0x01082800000e0000 */
[----:B--23--:R4:W2:Y:S02]  /*22070*/  SHFL.IDX PT, R14, R0, 0x2, 0x181f ;  /* 0x00581f00000e7f89 */ /* 0x00c8a400000e0000 */
.L_x_2091:
[----:B------:R-:W-:Y:S01]  /*22080*/  VIADD R5, R177, 0x40 ;  /* 0x00000040b1057836 */ /* 0x000fe20000000000 */
        /* <DEDUP_REMOVED lines=10> */
[-C--:B0-----:R-:W-:Y:S02]  /*22130*/  @!P2 LEA.HI.X R5, R200, R3.reuse, R7, 0x1, P0 ;  /* 0x00000003c805a211 */ /* 0x081fe400000f0c07 */
[----:B------:R-:W-:-:S03]  /*22140*/  @!P3 LEA.HI.X R15, R204, R3, R6, 0x1, P1 ;  /* 0x00000003cc0fb211 */ /* 0x000fc600008f0c06 */
[----:B------:R3:W-:Y:S04]  /*22150*/  @!P2 ST.E.128 desc[UR42][R4.64], R28 ;  /* 0x0000001c0400a985 */ /* 0x0007e8000c101d2a */
[----:B------:R3:W-:Y:S02]  /*22160*/  @!P3 ST.E.128 desc[UR42][R14.64], R44 ;  /* 0x0000002c0e00b985 */ /* 0x0007e4000c101d2a */
.L_x_1804:
[----:B------:R-:W-:Y:S05]  /*22170*/  BSYNC B1 ;  /* 0x0000000000017941 */ /* 0x000fea0003800000 */
.L_x_1803:
[----:B------:R-:W-:-:S03]  /*22180*/  UMOV UR4, 0xffffffff ;  /* 0xffffffff00047882 */ /* 0x000fc60000000000 */
[----:B------:R-:W-:Y:S05]  /*22190*/  BRA.DIV UR4, `(.L_x_1805) ;  /* 0x000000d204507947 */ /* 0x000fea000b800000 */
[----:B0-----:R0:W0:Y:S04]  /*221a0*/  SHFL.IDX PT, R3, R2, 0x3, 0x181f ;  /* 0x00781f0002037f89 */ /* 0x00102800000e0000 */
[----:B--23--:R2:W3:Y:S02]  /*221b0*/  SHFL.IDX PT, R14, R0, 0x3, 0x181f ;  /* 0x00781f00000e7f89 */ /* 0x00c4e400000e0000 */
.L_x_2095:
[----:B------:R-:W-:-:S05]  /*221c0*/  VIADD R5, R177, 0x60 ;  /* 0x00000060b1057836 */ /* 0x000fca0000000000 */
[----:B------:R-:W-:-:S13]  /*221d0*/  ISETP.GE.AND P0, PT, R5, R10, PT ;  /* 0x0000000a0500720c */ /* 0x000fda0003f06270 */
[----:B------:R-:W-:Y:S05]  /*221e0*/  @P0 BRA `(.L_x_1806) ;  /* 0x0000001c00840947 */ /* 0x000fea0003800000 */
[----:B------:R-:W-:Y:S01]  /*221f0*/  ULDC UR4, c[0x0][0xac8] ;  /* 0x0002b20000047ab9 */ /* 0x000fe20000000800 */
[----:B-12-4-:R-:W-:Y:S02]  /*22200*/  SHF.R.S32.HI R0, RZ, 0x1f, R200 ;  /* 0x0000001fff007819 */ /* 0x016fe400000114c8 */
[----:B------:R-:W-:-:S13]  /*22210*/  ISETP.GE.AND P1, PT, R200, UR4, PT ;  /* 0x00000004c8007c0c */ /* 0x000fda000bf26270 */
[----:B---3--:R-:W-:-:S04]  /*22220*/  @!P1 LEA R4, P0, R200, R14, 0x1 ;  /* 0x0000000ec8049211 */ /* 0x008fc800078008ff */
[----:B0-----:R-:W-:Y:S02]  /*22230*/  @!P1 LEA.HI.X R5, R200, R3, R0, 0x1, P0 ;  /* 0x00000003c8059211 */ /* 0x001fe400000f0c00 */
[----:B------:R-:W-:-:S03]  /*22240*/  ISETP.GE.AND P0, PT, R204, UR4, PT ;  /* 0x00000004cc007c0c */ /* 0x000fc6000bf06270 */
[----:B------:R0:W-:Y:S10]  /*22250*/  @!P1 ST.E.128 desc[UR42][R4.64], R32 ;  /* 0x0000002004009985 */ /* 0x0001f4000c101d2a */
[----:B------:R-:W-:Y:S05]  /*22260*/  @P0 BRA `(.L_x_1806) ;  /* 0x0000001c00640947 */ /* 0x000fea0003800000 */
[----:B------:R-:W-:Y:S02]  /*22270*/  SHF.R.S32.HI R0, RZ, 0x1f, R204 ;  /* 0x0000001fff007819 */ /* 0x000fe400000114cc */
[----:B------:R-:W-:-:S04]  /*22280*/  LEA R14, P0, R204, R14, 0x1 ;  /* 0x0000000ecc0e7211 */ /* 0x000fc800078008ff */
[----:B------:R-:W-:-:S05]  /*22290*/  LEA.HI.X R15, R204, R3, R0, 0x1, P0 ;  /* 0x00000003cc0f7211 */ /* 0x000fca00000f0c00 */
[----:B------:R1:W-:Y:S01]  /*222a0*/  ST.E.128 desc[UR42][R14.64], R48 ;  /* 0x000000300e007985 */ /* 0x0003e2000c101d2a */
[----:B------:R-:W-:Y:S05]  /*222b0*/  BRA `(.L_x_1806) ;  /* 0x0000001c00507947 */ /* 0x000fea0003800000 */
.L_x_1795:
[----:B------:R-:W-:Y:S01]  /*222c0*/  ULDC.64 UR4, c[0x0][0xb08] ;  /* 0x0002c20000047ab9 */ /* 0x000fe20000000a00 */
[----:B------:R-:W1:Y:S01]  /*222d0*/  @P2 LDC R8, c[0x0][0xbec] ;  /* 0x0002fb00ff082b82 */ /* 0x000e620000000800 */
[----:B0-----:R-:W-:Y:S01]  /*222e0*/  IMAD R7, R100, UR4, RZ ;  /* 0x0000000464077c24 */ /* 0x001fe2000f8e02ff */
[----:B------:R-:W-:Y:S01]  /*222f0*/  SHF.R.S32.HI R6, RZ, 0x1f, R15 ;  /* 0x0000001fff067819 */ /* 0x000fe2000001140f */
[----:B------:R-:W-:-:S04]  /*22300*/  IMAD.WIDE.U32 R4, R96, UR4, RZ ;  /* 0x0000000460047c25 */ /* 0x000fc8000f8e00ff */
[----:B------:R-:W-:Y:S01]  /*22310*/  IMAD R7, R96, UR5, R7 ;  /* 0x0000000560077c24 */ /* 0x000fe2000f8e0207 */
[----:B------:R-:W0:Y:S01]  /*22320*/  @P2 LDC R11, c[0x0][0xbf0] ;  /* 0x0002fc00ff0b2b82 */ /* 0x000e220000000800 */
[----:B------:R-:W-:Y:S02]  /*22330*/  ULDC.64 UR4, c[0x0][0xb38] ;  /* 0x0002ce0000047ab9 */ /* 0x000fe40000000a00 */
[----:B------:R-:W-:Y:S02]  /*22340*/  IMAD.IADD R5, R5, 0x1, R7 ;  /* 0x0000000105057824 */ /* 0x000fe400078e0207 */
[----:B------:R-:W-:Y:S02]  /*22350*/  IMAD.MOV.U32 R7, RZ, RZ, R25 ;  /* 0x000000ffff077224 */ /* 0x000fe400078e0019 */
        /* <DEDUP_REMOVED lines=9> */
[----:B0-----:R-:W-:Y:S01]  /*223f0*/  @P2 SHF.R.U32.HI R7, RZ, R11, R8 ;  /* 0x0000000bff072219 */ /* 0x001fe20000011608 */
[----:B------:R-:W-:Y:S02]  /*22400*/  VIADD R8, R16, 0x22820 ;  /* 0x0002282010087836 */ /* 0x000fe40000000000 */
[C---:B------:R-:W-:Y:S01]  /*22410*/  IMAD.WIDE.U32 R4, R208.reuse, UR4, R4 ;  /* 0x00000004d0047c25 */ /* 0x040fe2000f8e0004 */
[--C-:B------:R-:W-:Y:S02]  /*22420*/  SHF.R.S32.HI R6, RZ, 0x1f, R7.reuse ;  /* 0x0000001fff067819 */ /* 0x100fe40000011407 */
[----:B------:R-:W-:Y:S01]  /*22430*/  PRMT R8, RZ, 0x654, R8 ;  /* 0x00000654ff087816 */ /* 0x000fe20000000008 */
[----:B------:R-:W-:Y:S02]  /*22440*/  IMAD.MOV R9, RZ, RZ, -R7 ;  /* 0x000000ffff097224 */ /* 0x000fe400078e0a07 */
[----:B------:R-:W-:Y:S01]  /*22450*/  IMAD R5, R208, UR5, R5 ;  /* 0x00000005d0057c24 */ /* 0x000fe2000f8e0205 */
[----:B------:R-:W-:Y:S01]  /*22460*/  ULDC.64 UR4, c[0x0][0xb30] ;  /* 0x0002cc0000047ab9 */ /* 0x000fe20000000a00 */
[----:B------:R-:W-:Y:S01]  /*22470*/  IMAD R9, R14, R9, R25 ;  /* 0x000000090e097224 */ /* 0x000fe200078e0219 */
[----:B------:R0:W-:Y:S01]  /*22480*/  SYNCS.ARRIVE.TRANS64.RED.A1T0 RZ, [R8+URZ], RZ ;  /* 0x000000ff08ff79a7 */ /* 0x0001e2000810043f */
[----:B------:R-:W-:-:S02]  /*22490*/  IMAD R6, R6, UR4, RZ ;  /* 0x0000000406067c24 */ /* 0x000fc4000f8e02ff */
        /* <DEDUP_REMOVED lines=14> */
[----:B------:R0:W1:Y:S04]  /*22580*/  SHFL.IDX PT, R26, R27, RZ, 0x1c1f ;  /* 0x001c1fff1b1a7589 */ /* 0x00006800000e0000 */
[----:B------:R0:W2:Y:S02]  /*22590*/  SHFL.IDX PT, R14, R25, RZ, 0x1c1f ;  /* 0x001c1fff190e7589 */ /* 0x0000a400000e0000 */
.L_x_2098:
[----:B------:R-:W-:Y:S01]  /*225a0*/  ISETP.GE.AND P0, PT, R29, R10, PT ;  /* 0x0000000a1d00720c */ /* 0x000fe20003f06270 */
[----:B------:R-:W-:-:S12]  /*225b0*/  BSSY B1, `(.L_x_1808) ;  /* 0x0000072000017945 */ /* 0x000fd80003800000 */
[----:B------:R-:W-:Y:S05]  /*225c0*/  @P0 BRA `(.L_x_1809) ;  /* 0x0000000400c00947 */ /* 0x000fea0003800000 */
[----:B------:R-:W-:Y:S01]  /*225d0*/  ULDC UR4, c[0x0][0xac8] ;  /* 0x0002b20000047ab9 */ /* 0x000fe20000000800 */
[----:B------:R-:W-:Y:S02]  /*225e0*/  SHF.R.S32.HI R8, RZ, 0x1f, R170 ;  /* 0x0000001fff087819 */ /* 0x000fe400000114aa */
[----:B------:R-:W-:Y:S02]  /*225f0*/  ISETP.GE.AND P0, PT, R170, UR4, PT ;  /* 0x00000004aa007c0c */ /* 0x000fe4000bf06270 */
[----:B------:R-:W-:Y:S02]  /*22600*/  ISETP.GE.AND P3, PT, R223, UR4, PT ;  /* 0x00000004df007c0c */ /* 0x000fe4000bf66270 */
[----:B------:R-:W-:Y:S02]  /*22610*/  ISETP.GE.AND P2, PT, R222, UR4, PT ;  /* 0x00000004de007c0c */ /* 0x000fe4000bf46270 */
[----:B------:R-:W-:Y:S02]  /*22620*/  ISETP.GE.AND P1, PT, R221, UR4, PT ;  /* 0x00000004dd007c0c */ /* 0x000fe4000bf26270 */
[----:B------:R-:W-:-:S02]  /*22630*/  SHF.R.S32.HI R11, RZ, 0x1f, R223 ;  /* 0x0000001fff0b7819 */ /* 0x000fc400000114df */
[----:B------:R-:W-:-:S03]  /*22640*/  SHF.R.S32.HI R12, RZ, 0x1f, R222 ;  /* 0x0000001fff0c7819 */ /* 0x000fc600000114de */
[CC--:B--2---:R-:W-:Y:S01]  /*22650*/  @!P0 LEA R6, P4, R170.reuse, R14.reuse, 0x2 ;  /* 0x0000000eaa068211 */ /* 0x0c4fe200078810ff */
[----:B------:R-:W-:Y:S01]  /*22660*/  @!P0 IMAD.MOV.U32 R9, RZ, RZ, R98 ;  /* 0x000000ffff098224 */ /* 0x000fe200078e0062 */
[C---:B------:R-:W-:Y:S02]  /*22670*/  @!P3 LEA R4, P5, R223.reuse, R14, 0x2 ;  /* 0x0000000edf04b211 */ /* 0x040fe400078a10ff */
[-C--:B-1----:R-:W-:Y:S01]  /*22680*/  @!P0 LEA.HI.X R7, R170, R26.reuse, R8, 0x2, P4 ;  /* 0x0000001aaa078211 */ /* 0x082fe200020f1408 */
[----:B------:R-:W-:Y:S01]  /*22690*/  @!P0 IMAD.MOV.U32 R8, RZ, RZ, R99 ;  /* 0x000000ffff088224 */ /* 0x000fe200078e0063 */
[----:B------:R-:W-:Y:S02]  /*226a0*/  @!P3 LEA.HI.X R5, R223, R26, R11, 0x2, P5 ;  /* 0x0000001adf05b211 */ /* 0x000fe400028f140b */
[----:B------:R-:W-:Y:S02]  /*226b0*/  @!P1 LOP3.LUT R77, R77, R76, RZ, 0x3c, !PT ;  /* 0x0000004c4d4d9212 */ /* 0x000fe400078e3cff */
[----:B------:R1:W-:Y:S01]  /*226c0*/  @!P0 ST.E.64 desc[UR42][R6.64], R8 ;  /* 0x0000000806008985 */ /* 0x0003e2000c101b2a */
[----:B------:R-:W-:-:S02]  /*226d0*/  ISETP.GE.AND P0, PT, R220, UR4, PT ;  /* 0x00000004dc007c0c */ /* 0x000fc4000bf06270 */
[----:B------:R-:W-:Y:S02]  /*226e0*/  SHF.R.S32.HI R11, RZ, 0x1f, R221 ;  /* 0x0000001fff0b7819 */ /* 0x000fe400000114dd */
[----:B------:R-:W-:-:S04]  /*226f0*/  @!P1 LOP3.LUT R76, R77, R76, RZ, 0x3c, !PT ;  /* 0x0000004c4d4c9212 */ /* 0x000fc800078e3cff */
[----:B------:R-:W-:Y:S01]  /*22700*/  @!P1 LOP3.LUT R77, R77, R76, RZ, 0x3c, !PT ;  /* 0x0000004c4d4d9212 */ /* 0x000fe200078e3cff */
[----:B-1----:R-:W-:Y:S01]  /*22710*/  @!P3 IMAD.MOV.U32 R8, RZ, RZ, R97 ;  /* 0x000000ffff08b224 */ /* 0x002fe200078e0061 */
[----:B------:R-:W-:Y:S01]  /*22720*/  @!P2 LEA R6, P4, R222, R14, 0x2 ;  /* 0x0000000ede06a211 */ /* 0x000fe200078810ff */
[----:B------:R-:W-:-:S03]  /*22730*/  @!P3 IMAD.MOV.U32 R9, RZ, RZ, R95 ;  /* 0x000000ffff09b224 */ /* 0x000fc600078e005f */
[----:B------:R-:W-:Y:S02]  /*22740*/  @!P2 LEA.HI.X R7, R222, R26, R12, 0x2, P4 ;  /* 0x0000001ade07a211 */ /* 0x000fe400020f140c */
[----:B------:R1:W-:Y:S01]  /*22750*/  @!P3 ST.E.64 desc[UR42][R4.64], R8 ;  /* 0x000000080400b985 */ /* 0x0003e2000c101b2a */
[----:B------:R-:W-:Y:S02]  /*22760*/  ISETP.GE.AND P3, PT, R219, UR4, PT ;  /* 0x00000004db007c0c */ /* 0x000fe4000bf66270 */
[----:B------:R-:W-:Y:S01]  /*22770*/  SHF.R.S32.HI R12, RZ, 0x1f, R220 ;  /* 0x0000001fff0c7819 */ /* 0x000fe200000114dc */
[----:B-1----:R-:W-:Y:S01]  /*22780*/  @!P2 IMAD.MOV.U32 R8, RZ, RZ, R94 ;  /* 0x000000ffff08a224 */ /* 0x002fe200078e005e */
[----:B------:R-:W-:Y:S01]  /*22790*/  @!P1 LEA R4, P5, R221, R14, 0x2 ;  /* 0x0000000edd049211 */ /* 0x000fe200078a10ff */
[----:B------:R-:W-:-:S03]  /*227a0*/  @!P2 IMAD.MOV.U32 R9, RZ, RZ, R93 ;  /* 0x000000ffff09a224 */ /* 0x000fc600078e005d */
[----:B------:R-:W-:Y:S02]  /*227b0*/  @!P1 LEA.HI.X R5, R221, R26, R11, 0x2, P5 ;  /* 0x0000001add059211 */ /* 0x000fe400028f140b */
[----:B------:R1:W-:Y:S01]  /*227c0*/  @!P2 ST.E.64 desc[UR42][R6.64], R8 ;  /* 0x000000080600a985 */ /* 0x0003e2000c101b2a */
[----:B------:R-:W-:Y:S02]  /*227d0*/  ISETP.GE.AND P2, PT, R218, UR4, PT ;  /* 0x00000004da007c0c */ /* 0x000fe4000bf46270 */
[----:B------:R-:W-:Y:S01]  /*227e0*/  SHF.R.S32.HI R11, RZ, 0x1f, R219 ;  /* 0x0000001fff0b7819 */ /* 0x000fe200000114db */
[----:B------:R2:W-:Y:S01]  /*227f0*/  @!P1 ST.E.64 desc[UR42][R4.64], R76 ;  /* 0x0000004c04009985 */ /* 0x0005e2000c101b2a */
[----:B------:R-:W-:Y:S02]  /*22800*/  ISETP.GE.AND P1, PT, R217, UR4, PT ;  /* 0x00000004d9007c0c */ /* 0x000fe4000bf26270 */
[----:B-1----:R-:W-:Y:S01]  /*22810*/  @!P0 LEA R6, P4, R220, R14, 0x2 ;  /* 0x0000000edc068211 */ /* 0x002fe200078810ff */
[----:B------:R-:W-:-:S02]  /*22820*/  @!P0 IMAD.MOV.U32 R8, RZ, RZ, R2 ;  /* 0x000000ffff088224 */ /* 0x000fc400078e0002 */
[----:B------:R-:W-:Y:S01]  /*22830*/  @!P0 IMAD.MOV.U32 R9, RZ, RZ, R78 ;  /* 0x000000ffff098224 */ /* 0x000fe200078e004e */
[----:B------:R-:W-:Y:S01]  /*22840*/  @!P0 LEA.HI.X R7, R220, R26, R12, 0x2, P4 ;  /* 0x0000001adc078211 */ /* 0x000fe200020f140c */
[----:B------:R-:W-:Y:S01]  /*22850*/  @!P3 IMAD.MOV.U32 R2, RZ, RZ, R3 ;  /* 0x000000ffff02b224 */ /* 0x000fe200078e0003 */
[C---:B--2---:R-:W-:Y:S01]  /*22860*/  @!P3 LEA R4, P5, R219.reuse, R14, 0x2 ;  /* 0x0000000edb04b211 */ /* 0x044fe200078a10ff */
[----:B------:R-:W-:Y:S01]  /*22870*/  @!P3 IMAD.MOV.U32 R3, RZ, RZ, R0 ;  /* 0x000000ffff03b224 */ /* 0x000fe200078e0000 */
[----:B------:R-:W-:Y:S01]  /*22880*/  SHF.R.S32.HI R12, RZ, 0x1f, R218 ;  /* 0x0000001fff0c7819 */ /* 0x000fe200000114da */
[----:B------:R1:W-:Y:S01]  /*22890*/  @!P0 ST.E.64 desc[UR42][R6.64], R8 ;  /* 0x0000000806008985 */ /* 0x0003e2000c101b2a */
[----:B------:R-:W-:Y:S02]  /*228a0*/  @!P3 LEA.HI.X R5, R219, R26, R11, 0x2, P5 ;  /* 0x0000001adb05b211 */ /* 0x000fe400028f140b */
[----:B------:R-:W-:Y:S02]  /*228b0*/  ISETP.GE.AND P0, PT, R216, UR4, PT ;  /* 0x00000004d8007c0c */ /* 0x000fe4000bf06270 */
[----:B------:R-:W-:Y:S01]  /*228c0*/  SHF.R.S32.HI R11, RZ, 0x1f, R217 ;  /* 0x0000001fff0b7819 */ /* 0x000fe200000114d9 */
[----:B------:R2:W-:Y:S01]  /*228d0*/  @!P3 ST.E.64 desc[UR42][R4.64], R2 ;  /* 0x000000020400b985 */ /* 0x0005e2000c101b2a */
[----:B------:R-:W-:-:S02]  /*228e0*/  ISETP.GE.AND P3, PT, R215, UR4, PT ;  /* 0x00000004d7007c0c */ /* 0x000fc4000bf66270 */
[----:B------:R-:W-:Y:S02]  /*228f0*/  SHF.R.S32.HI R0, RZ, 0x1f, R211 ;  /* 0x0000001fff007819 */ /* 0x000fe400000114d3 */
[----:B-1----:R-:W-:-:S04]  /*22900*/  @!P2 LEA R6, P5, R218, R14, 0x2 ;  /* 0x0000000eda06a211 */ /* 0x002fc800078a10ff */
[----:B------:R-:W-:Y:S01]  /*22910*/  @!P2 LEA.HI.X R7, R218, R26, R12, 0x2, P5 ;  /* 0x0000001ada07a211 */ /* 0x000fe200028f140c */
[----:B--2---:R-:W-:Y:S01]  /*22920*/  @!P2 IMAD.MOV.U32 R4, RZ, RZ, R36 ;  /* 0x000000ffff04a224 */ /* 0x004fe200078e0024 */
[C---:B------:R-:W-:Y:S01]  /*22930*/  @!P1 LEA R2, P4, R217.reuse, R14, 0x2 ;  /* 0x0000000ed9029211 */ /* 0x040fe200078810ff */
[----:B------:R-:W-:Y:S01]  /*22940*/  @!P2 IMAD.MOV.U32 R5, RZ, RZ, R20 ;  /* 0x000000ffff05a224 */ /* 0x000fe200078e0014 */
[----:B------:R-:W-:Y:S02]  /*22950*/  ISETP.GE.AND P5, PT, R214, UR4, PT ;  /* 0x00000004d6007c0c */ /* 0x000fe4000bfa6270 */
[----:B------:R-:W-:Y:S02]  /*22960*/  @!P1 LEA.HI.X R3, R217, R26, R11, 0x2, P4 ;  /* 0x0000001ad9039211 */ /* 0x000fe400020f140b */
[----:B------:R1:W-:Y:S01]  /*22970*/  @!P2 ST.E.64 desc[UR42][R6.64], R4 ;  /* 0x000000040600a985 */ /* 0x0003e2000c101b2a */
[----:B------:R-:W-:Y:S02]  /*22980*/  SHF.R.S32.HI R11, RZ, 0x1f, R216 ;  /* 0x0000001fff0b7819 */ /* 0x000fe400000114d8 */
[----:B------:R-:W-:Y:S01]  /*22990*/  SHF.R.S32.HI R12, RZ, 0x1f, R213 ;  /* 0x0000001fff0c7819 */ /* 0x000fe200000114d5 */
[----:B-1----:R-:W-:Y:S01]  /*229a0*/  @!P1 IMAD.MOV.U32 R4, RZ, RZ, R37 ;  /* 0x000000ffff049224 */ /* 0x002fe200078e0025 */
[----:B------:R-:W-:-:S02]  /*229b0*/  @!P1 MOV R5, R21 ;  /* 0x0000001500059202 */ /* 0x000fc40000000f00 */
[----:B------:R-:W-:-:S03]  /*229c0*/  @!P0 LEA R6, P2, R216, R14, 0x2 ;  /* 0x0000000ed8068211 */ /* 0x000fc600078410ff */
[----:B------:R1:W-:Y:S01]  /*229d0*/  @!P1 ST.E.64 desc[UR42][R2.64], R4 ;  /* 0x0000000402009985 */ /* 0x0003e2000c101b2a */
[----:B------:R-:W-:Y:S02]  /*229e0*/  @!P0 LEA.HI.X R7, R216, R26, R11, 0x2, P2 ;  /* 0x0000001ad8078211 */ /* 0x000fe400010f140b */
[----:B------:R-:W-:Y:S02]  /*229f0*/  SHF.R.S32.HI R11, RZ, 0x1f, R215 ;  /* 0x0000001fff0b7819 */ /* 0x000fe400000114d7 */
[----:B------:R-:W-:Y:S02]  /*22a00*/  ISETP.GE.AND P1, PT, R213, UR4, PT ;  /* 0x00000004d5007c0c */ /* 0x000fe4000bf26270 */
[-C--:B------:R-:W-:Y:S01]  /*22a10*/  @!P5 LEA R8, P2, R214, R14.reuse, 0x2 ;  /* 0x0000000ed608d211 */ /* 0x080fe200078410ff */
[----:B-1----:R-:W-:Y:S01]  /*22a20*/  @!P0 IMAD.MOV.U32 R4, RZ, RZ, R40 ;  /* 0x000000ffff048224 */ /* 0x002fe200078e0028 */
[----:B------:R-:W-:Y:S01]  /*22a30*/  @!P3 LEA R2, P4, R215, R14, 0x2 ;  /* 0x0000000ed702b211 */ /* 0x000fe200078810ff */
[----:B------:R-:W-:-:S03]  /*22a40*/  @!P0 IMAD.MOV.U32 R5, RZ, RZ, R38 ;  /* 0x000000ffff058224 */ /* 0x000fc600078e0026 */
[-C--:B------:R-:W-:Y:S02]  /*22a50*/  @!P3 LEA.HI.X R3, R215, R26.reuse, R11, 0x2, P4 ;  /* 0x0000001ad703b211 */ /* 0x080fe400020f140b */
[----:B------:R1:W-:Y:S01]  /*22a60*/  @!P0 ST.E.64 desc[UR42][R6.64], R4 ;  /* 0x0000000406008985 */ /* 0x0003e2000c101b2a */
[----:B------:R-:W-:Y:S02]  /*22a70*/  SHF.R.S32.HI R11, RZ, 0x1f, R214 ;  /* 0x0000001fff0b7819 */ /* 0x000fe400000114d6 */
[----:B------:R-:W-:Y:S02]  /*22a80*/  ISETP.GE.AND P0, PT, R212, UR4, PT ;  /* 0x00000004d4007c0c */ /* 0x000fe4000bf06270 */
[----:B------:R-:W-:Y:S02]  /*22a90*/  @!P5 LEA.HI.X R9, R214, R26, R11, 0x2, P2 ;  /* 0x0000001ad609d211 */ /* 0x000fe400010f140b */
[----:B------:R-:W-:Y:S02]  /*22aa0*/  ISETP.GE.AND P4, PT, R209, UR4, PT ;  /* 0x00000004d1007c0c */ /* 0x000fe4000bf86270 */
[----:B------:R-:W-:Y:S01]  /*22ab0*/  SHF.R.S32.HI R11, RZ, 0x1f, R212 ;  /* 0x0000001fff0b7819 */ /* 0x000fe200000114d4 */
[----:B-1----:R-:W-:-:S02]  /*22ac0*/  @!P3 IMAD.MOV.U32 R4, RZ, RZ, R41 ;  /* 0x000000ffff04b224 */ /* 0x002fc400078e0029 */
[----:B------:R-:W-:Y:S02]  /*22ad0*/  @!P3 IMAD.MOV.U32 R5, RZ, RZ, R39 ;  /* 0x000000ffff05b224 */ /* 0x000fe400078e0027 */
[----:B------:R-:W-:Y:S02]  /*22ae0*/  @!P1 IMAD.MOV.U32 R6, RZ, RZ, R45 ;  /* 0x000000ffff069224 */ /* 0x000fe400078e002d */
[----:B------:R-:W-:Y:S01]  /*22af0*/  @!P1 IMAD.MOV.U32 R7, RZ, RZ, R43 ;  /* 0x000000ffff079224 */ /* 0x000fe200078e002b */
[----:B------:R1:W-:Y:S01]  /*22b00*/  @!P3 ST.E.64 desc[UR42][R2.64], R4 ;  /* 0x000000040200b985 */ /* 0x0003e2000c101b2a */
[----:B------:R-:W-:Y:S01]  /*22b10*/  ISETP.GE.AND P3, PT, R211, UR4, PT ;  /* 0x00000004d3007c0c */ /* 0x000fe2000bf66270 */
[----:B-1----:R-:W-:Y:S01]  /*22b20*/  @!P5 IMAD.MOV.U32 R2, RZ, RZ, R44 ;  /* 0x000000ffff02d224 */ /* 0x002fe200078e002c */
[----:B------:R-:W-:Y:S01]  /*22b30*/  @!P1 LEA R4, P2, R213, R14, 0x2 ;  /* 0x0000000ed5049211 */ /* 0x000fe200078410ff */
[----:B------:R-:W-:-:S03]  /*22b40*/  @!P5 IMAD.MOV.U32 R3, RZ, RZ, R42 ;  /* 0x000000ffff03d224 */ /* 0x000fc600078e002a */
[----:B------:R-:W-:Y:S02]  /*22b50*/  @!P1 LEA.HI.X R5, R213, R26, R12, 0x2, P2 ;  /* 0x0000001ad5059211 */ /* 0x000fe400010f140c */
[----:B------:R1:W-:Y:S01]  /*22b60*/  @!P5 ST.E.64 desc[UR42][R8.64], R2 ;  /* 0x000000020800d985 */ /* 0x0003e2000c101b2a */
[----:B------:R-:W-:-:S03]  /*22b70*/  ISETP.GE.AND P5, PT, R210, UR4, PT ;  /* 0x00000004d2007c0c */ /* 0x000fc6000bfa6270 */
[----:B------:R2:W-:Y:S01]  /*22b80*/  @!P1 ST.E.64 desc[UR42][R4.64], R6 ;  /* 0x0000000604009985 */ /* 0x0005e2000c101b2a */
[C---:B-1----:R-:W-:Y:S01]  /*22b90*/  @!P0 LEA R2, P2, R212.reuse, R14, 0x2 ;  /* 0x0000000ed4028211 */ /* 0x042fe200078410ff */
[----:B------:R-:W-:Y:S02]  /*22ba0*/  @!P3 IMAD.MOV.U32 R8, RZ, RZ, R79 ;  /* 0x000000ffff08b224 */ /* 0x000fe400078e004f */
[----:B------:R-:W-:Y:S01]  /*22bb0*/  @!P3 IMAD.MOV.U32 R9, RZ, RZ, R47 ;  /* 0x000000ffff09b224 */ /* 0x000fe200078e002f */
[----:B------:R-:W-:Y:S01]  /*22bc0*/  @!P0 LEA.HI.X R3, R212, R26, R11, 0x2, P2 ;  /* 0x0000001ad4038211 */ /* 0x000fe200010f140b */
[----:B--2---:R-:W-:Y:S01]  /*22bd0*/  @!P0 IMAD.MOV.U32 R6, RZ, RZ, R48 ;  /* 0x000000ffff068224 */ /* 0x004fe200078e0030 */
[----:B------:R-:W-:Y:S01]  /*22be0*/  @!P3 LEA R4, P1, R211, R14, 0x2 ;  /* 0x0000000ed304b211 */ /* 0x000fe200078210ff */
[----:B------:R-:W-:-:S03]  /*22bf0*/  @!P0 IMAD.MOV.U32 R7, RZ, RZ, R46 ;  /* 0x000000ffff078224 */ /* 0x000fc600078e002e */
[----:B------:R-:W-:Y:S02]  /*22c00*/  @!P3 LEA.HI.X R5, R211, R26, R0, 0x2, P1 ;  /* 0x0000001ad305b211 */ /* 0x000fe400008f1400 */
[----:B------:R1:W-:Y:S04]  /*22c10*/  @!P0 ST.E.64 desc[UR42][R2.64], R6 ;  /* 0x0000000602008985 */ /* 0x0003e8000c101b2a */
[----:B------:R2:W-:Y:S01]  /*22c20*/  @!P3 ST.E.64 desc[UR42][R4.64], R8 ;  /* 0x000000080400b985 */ /* 0x0005e2000c101b2a */
[CC--:B-1----:R-:W-:Y:S02]  /*22c30*/  @!P5 LEA R2, P0, R210.reuse, R14.reuse, 0x2 ;  /* 0x0000000ed202d211 */ /* 0x0c2fe400078010ff */
[C---:B------:R-:W-:Y:S02]  /*22c40*/  @!P4 LEA R6, P2, R209.reuse, R14, 0x2 ;  /* 0x0000000ed106c211 */ /* 0x040fe400078410ff */
[-C--:B------:R-:W-:Y:S01]  /*22c50*/  @!P5 LEA.HI.X R3, R210, R26.reuse, R229, 0x2, P0 ;  /* 0x0000001ad203d211 */ /* 0x080fe200000f14e5 */
[----:B--2---:R-:W-:Y:S01]  /*22c60*/  @!P5 IMAD.MOV.U32 R4, RZ, RZ, R82 ;  /* 0x000000ffff04d224 */ /* 0x004fe200078e0052 */
[----:B------:R-:W-:Y:S01]  /*22c70*/  @!P4 LEA.HI.X R7, R209, R26, R228, 0x2, P2 ;  /* 0x0000001ad107c211 */ /* 0x000fe200010f14e4 */
[----:B------:R-:W-:-:S02]  /*22c80*/  @!P5 IMAD.MOV.U32 R5, RZ, RZ, R80 ;  /* 0x000000ffff05d224 */ /* 0x000fc400078e0050 */
[----:B------:R-:W-:Y:S02]  /*22c90*/  @!P4 IMAD.MOV.U32 R8, RZ, RZ, R83 ;  /* 0x000000ffff08c224 */ /* 0x000fe400078e0053 */
[----:B------:R-:W-:Y:S01]  /*22ca0*/  @!P4 IMAD.MOV.U32 R9, RZ, RZ, R81 ;  /* 0x000000ffff09c224 */ /* 0x000fe200078e0051 */
[----:B------:R3:W-:Y:S04]  /*22cb0*/  @!P5 ST.E.64 desc[UR42][R2.64], R4 ;  /* 0x000000040200d985 */ /* 0x0007e8000c101b2a */
[----:B------:R3:W-:Y:S02]  /*22cc0*/  @!P4 ST.E.64 desc[UR42][R6.64], R8 ;  /* 0x000000080600c985 */ /* 0x0007e4000c101b2a */
.L_x_1809:
[----:B------:R-:W-:Y:S05]  /*22cd0*/  BSYNC B1 ;  /* 0x0000000000017941 */ /* 0x000fea0003800000 */
.L_x_1808:
[----:B------:R-:W-:-:S03]  /*22ce0*/  UMOV UR4, 0xffffffff ;  /* 0xffffffff00047882 */ /* 0x000fc60000000000 */
[----:B------:R-:W-:Y:S05]  /*22cf0*/  BRA.DIV UR4, `(.L_x_1810) ;  /* 0x000000c604f47947 */ /* 0x000fea000b800000 */
[----:B------:R4:W0:Y:S04]  /*22d00*/  SHFL.IDX PT, R0, R27, 0x1, 0x1c1f ;  /* 0x003c1f001b007f89 */ /* 0x00082800000e0000 */
[----:B--2---:R4:W2:Y:S02]  /*22d10*/  SHFL.IDX PT, R14, R25, 0x1, 0x1c1f ;  /* 0x003c1f00190e7f89 */ /* 0x0048a400000e0000 */
.L_x_2102:
[----:B------:R-:W-:-:S13]  /*22d20*/  ISETP.GE.AND P0, PT, R24, R10, PT ;  /* 0x0000000a1800720c */ /* 0x000fda0003f06270 */
[----:B------:R-:W-:Y:S05]  /*22d30*/  @P0 BRA `(.L_x_1806) ;  /* 0x0000001000b00947 */ /* 0x000fea0003800000 */
[----:B------:R-:W-:Y:S01]  /*22d40*/  ULDC UR4, c[0x0][0xac8] ;  /* 0x0002b20000047ab9 */ /* 0x000fe20000000800 */
[----:B---3--:R-:W-:Y:S02]  /*22d50*/  SHF.R.S32.HI R4, RZ, 0x1f, R170 ;  /* 0x0000001fff047819 */ /* 0x008fe400000114aa */
[----:B------:R-:W-:Y:S02]  /*22d60*/  ISETP.GE.AND P1, PT, R170, UR4, PT ;  /* 0x00000004aa007c0c */ /* 0x000fe4000bf26270 */
[----:B------:R-:W-:Y:S02]  /*22d70*/  ISETP.GE.AND P3, PT, R223, UR4, PT ;  /* 0x00000004df007c0c */ /* 0x000fe4000bf66270 */
[----:B------:R-:W-:Y:S02]  /*22d80*/  ISETP.GE.AND P2, PT, R222, UR4, PT ;  /* 0x00000004de007c0c */ /* 0x000fe4000bf46270 */
[----:B------:R-:W-:Y:S02]  /*22d90*/  SHF.R.S32.HI R9, RZ, 0x1f, R223 ;  /* 0x0000001fff097819 */ /* 0x000fe400000114df */
[----:B------:R-:W-:-:S02]  /*22da0*/  SHF.R.S32.HI R8, RZ, 0x1f, R222 ;  /* 0x0000001fff087819 */ /* 0x000fc400000114de */
[----:B------:R-:W-:Y:S02]  /*22db0*/  SHF.R.S32.HI R12, RZ, 0x1f, R221 ;  /* 0x0000001fff0c7819 */ /* 0x000fe400000114dd */
[----:B------:R-:W-:Y:S01]  /*22dc0*/  SHF.R.S32.HI R11, RZ, 0x1f, R220 ;  /* 0x0000001fff0b7819 */ /* 0x000fe200000114dc */
[----:B------:R-:W-:Y:S01]  /*22dd0*/  @!P1 IMAD.MOV.U32 R5, RZ, RZ, R84 ;  /* 0x000000ffff059224 */ /* 0x000fe200078e0054 */
[CC--:B--2---:R-:W-:Y:S01]  /*22de0*/  @!P1 LEA R2, P0, R170.reuse, R14.reuse, 0x2 ;  /* 0x0000000eaa029211 */ /* 0x0c4fe200078010ff */
[----:B------:R-:W-:Y:S01]  /*22df0*/  @!P3 IMAD.MOV.U32 R84, RZ, RZ, R50 ;  /* 0x000000ffff54b224 */ /* 0x000fe200078e0032 */
[----:B------:R-:W-:Y:S01]  /*22e00*/  @!P3 LEA R6, P4, R223, R14, 0x2 ;  /* 0x0000000edf06b211 */ /* 0x000fe200078810ff */
[----:B------:R-:W-:Y:S01]  /*22e10*/  @!P2 IMAD.MOV.U32 R50, RZ, RZ, R53 ;  /* 0x000000ffff32a224 */ /* 0x000fe200078e0035 */
[----:B0-----:R-:W-:Y:S01]  /*22e20*/  @!P1 LEA.HI.X R3, R170, R0, R4, 0x2, P0 ;  /* 0x00000000aa039211 */ /* 0x001fe200000f1404 */
[----:B------:R-:W-:Y:S01]  /*22e30*/  @!P1 IMAD.MOV.U32 R4, RZ, RZ, R49 ;  /* 0x000000ffff049224 */ /* 0x000fe200078e0031 */
[----:B------:R-:W-:-:S02]  /*22e40*/  ISETP.GE.AND P0, PT, R221, UR4, PT ;  /* 0x00000004dd007c0c */ /* 0x000fc4000bf06270 */
[----:B------:R-:W-:Y:S02]  /*22e50*/  @!P3 LEA.HI.X R7, R223, R0, R9, 0x2, P4 ;  /* 0x00000000df07b211 */ /* 0x000fe400020f1409 */
[----:B------:R0:W-:Y:S01]  /*22e60*/  @!P1 ST.E.64 desc[UR42][R2.64], R4 ;  /* 0x0000000402009985 */ /* 0x0001e2000c101b2a */
[----:B------:R-:W-:Y:S02]  /*22e70*/  ISETP.GE.AND P1, PT, R220, UR4, PT ;  /* 0x00000004dc007c0c */ /* 0x000fe4000bf26270 */
[----:B------:R-:W-:Y:S01]  /*22e80*/  ISETP.GE.AND P4, PT, R219, UR4, PT ;  /* 0x00000004db007c0c */ /* 0x000fe2000bf86270 */
[----:B------:R2:W-:Y:S01]  /*22e90*/  @!P3 ST.E.64 desc[UR42][R6.64], R84 ;  /* 0x000000540600b985 */ /* 0x0005e2000c101b2a */
[----:B------:R-:W-:Y:S02]  /*22ea0*/  ISETP.GE.AND P3, PT, R218, UR4, PT ;  /* 0x00000004da007c0c */ /* 0x000fe4000bf66270 */
[----:B------:R-:W-:Y:S02]  /*22eb0*/  SHF.R.S32.HI R13, RZ, 0x1f, R214 ;  /* 0x0000001fff0d7819 */ /* 0x000fe400000114d6 */
[----:B------:R-:W-:-:S02]  /*22ec0*/  @!P0 IMAD.MOV.U32 R53, RZ, RZ, R52 ;  /* 0x000000ffff358224 */ /* 0x000fc400078e0034 */
[----:B------:R-:W-:Y:S01]  /*22ed0*/  @!P0 IMAD.MOV.U32 R52, RZ, RZ, R54 ;  /* 0x000000ffff348224 */ /* 0x000fe200078e0036 */
[C---:B0-----:R-:W-:Y:S02]  /*22ee0*/  @!P2 LEA R2, P5, R222.reuse, R14, 0x2 ;  /* 0x0000000ede02a211 */ /* 0x041fe400078a10ff */
[----:B------:R-:W-:Y:S02]  /*22ef0*/  @!P1 IMAD.MOV.U32 R54, RZ, RZ, R57 ;  /* 0x000000ffff369224 */ /* 0x000fe400078e0039 */
[----:B------:R-:W-:Y:S01]  /*22f00*/  @!P4 IMAD.MOV.U32 R57, RZ, RZ, R56 ;  /* 0x000000ffff39c224 */ /* 0x000fe200078e0038 */
[----:B------:R-:W-:Y:S02]  /*22f10*/  @!P2 LEA.HI.X R3, R222, R0, R8, 0x2, P5 ;  /* 0x00000000de03a211 */ /* 0x000fe400028f1408 */
[C---:B------:R-:W-:Y:S02]  /*22f20*/  @!P0 LEA R8, P5, R221.reuse, R14, 0x2 ;  /* 0x0000000edd088211 */ /* 0x040fe400078a10ff */
[----:B------:R-:W-:Y:S01]  /*22f30*/  @!P4 MOV R56, R58 ;  /* 0x0000003a0038c202 */ /* 0x000fe20000000f00 */
[----:B------:R0:W-:Y:S01]  /*22f40*/  @!P2 ST.E.64 desc[UR42][R2.64], R50 ;  /* 0x000000320200a985 */ /* 0x0001e2000c101b2a */
[----:B------:R-:W-:Y:S01]  /*22f50*/  @!P1 LEA R4, P2, R220, R14, 0x2 ;  /* 0x0000000edc049211 */ /* 0x000fe200078410ff */
[----:B------:R-:W-:Y:S01]  /*22f60*/  @!P3 IMAD.MOV.U32 R58, RZ, RZ, R67 ;  /* 0x000000ffff3ab224 */ /* 0x000fe200078e0043 */
[----:B------:R-:W-:-:S02]  /*22f70*/  @!P0 LEA.HI.X R9, R221, R0, R12, 0x2, P5 ;  /* 0x00000000dd098211 */ /* 0x000fc400028f140c */
[----:B------:R-:W-:Y:S02]  /*22f80*/  @!P1 LEA.HI.X R5, R220, R0, R11, 0x2, P2 ;  /* 0x00000000dc059211 */ /* 0x000fe400010f140b */
[----:B------:R-:W-:Y:S01]  /*22f90*/  ISETP.GE.AND P2, PT, R217, UR4, PT ;  /* 0x00000004d9007c0c */ /* 0x000fe2000bf46270 */
[----:B------:R3:W-:Y:S01]  /*22fa0*/  @!P0 ST.E.64 desc[UR42][R8.64], R52 ;  /* 0x0000003408008985 */ /* 0x0007e2000c101b2a */
[C---:B--2---:R-:W-:Y:S02]  /*22fb0*/  @!P4 LEA R6, P0, R219.reuse, R14, 0x2 ;  /* 0x0000000edb06c211 */ /* 0x044fe400078010ff */
[----:B------:R-:W-:Y:S01]  /*22fc0*/  SHF.R.S32.HI R12, RZ, 0x1f, R219 ;  /* 0x0000001fff0c7819 */ /* 0x000fe200000114db */
[----:B------:R2:W-:Y:S01]  /*22fd0*/  @!P1 ST.E.64 desc[UR42][R4.64], R54 ;  /* 0x0000003604009985 */ /* 0x0005e2000c101b2a */
[----:B------:R-:W-:Y:S02]  /*22fe0*/  ISETP.GE.AND P1, PT, R216, UR4, PT ;  /* 0x00000004d8007c0c */ /* 0x000fe4000bf26270 */
[----:B------:R-:W-:-:S02]  /*22ff0*/  @!P4 LEA.HI.X R7, R219, R0, R12, 0x2, P0 ;  /* 0x00000000db07c211 */ /* 0x000fc400000f140c */
[C---:B0-----:R-:W-:Y:S02]  /*23000*/  @!P3 LEA R2, P5, R218.reuse, R14, 0x2 ;  /* 0x0000000eda02b211 */ /* 0x041fe400078a10ff */
[----:B------:R-:W-:Y:S01]  /*23010*/  SHF.R.S32.HI R11, RZ, 0x1f, R218 ;  /* 0x0000001fff0b7819 */ /* 0x000fe200000114da */
[----:B------:R-:W-:Y:S01]  /*23020*/  @!P4 ST.E.64 desc[UR42][R6.64], R56 ;  /* 0x000000380600c985 */ /* 0x000fe2000c101b2a */
[----:B------:R-:W-:Y:S01]  /*23030*/  ISETP.GE.AND P0, PT, R215, UR4, PT ;  /* 0x00000004d7007c0c */ /* 0x000fe2000bf06270 */
[----:B------:R-:W-:Y:S01]  /*23040*/  @!P2 IMAD.MOV.U32 R67, RZ, RZ, R66 ;  /* 0x000000ffff43a224 */ /* 0x000fe200078e0042 */
[----:B------:R-:W-:Y:S01]  /*23050*/  @!P3 LEA.HI.X R3, R218, R0, R11, 0x2, P5 ;  /* 0x00000000da03b211 */ /* 0x000fe200028f140b */
[----:B------:R-:W-:Y:S01]  /*23060*/  @!P2 IMAD.MOV.U32 R66, RZ, RZ, R68 ;  /* 0x000000ffff42a224 */ /* 0x000fe200078e0044 */
[----:B------:R-:W-:Y:S01]  /*23070*/  SHF.R.S32.HI R11, RZ, 0x1f, R217 ;  /* 0x0000001fff0b7819 */ /* 0x000fe200000114d9 */
[----:B------:R-:W-:Y:S01]  /*23080*/  @!P1 IMAD.MOV.U32 R68, RZ, RZ, R71 ;  /* 0x000000ffff449224 */ /* 0x000fe200078e0047 */
[----:B---3--:R-:W-:Y:S01]  /*23090*/  @!P2 LEA R8, P4, R217, R14, 0x2 ;  /* 0x0000000ed908a211 */ /* 0x008fe200078810ff */
[----:B------:R0:W-:Y:S01]  /*230a0*/  @!P3 ST.E.64 desc[UR42][R2.64], R58 ;  /* 0x0000003a0200b985 */ /* 0x0001e2000c101b2a */
[----:B------:R-:W-:-:S02]  /*230b0*/  ISETP.GE.AND P3, PT, R214, UR4, PT ;  /* 0x00000004d6007c0c */ /* 0x000fc4000bf66270 */
[----:B------:R-:W-:Y:S02]  /*230c0*/  @!P2 LEA.HI.X R9, R217, R0, R11, 0x2, P4 ;  /* 0x00000000d909a211 */ /* 0x000fe400020f140b */
[C---:B--2---:R-:W-:Y:S01]  /*230d0*/  @!P1 LEA R4, P5, R216.reuse, R14, 0x2 ;  /* 0x0000000ed8049211 */ /* 0x044fe200078a10ff */
[----:B------:R-:W-:Y:S01]  /*230e0*/  @!P0 IMAD.MOV.U32 R71, RZ, RZ, R70 ;  /* 0x000000ffff478224 */ /* 0x000fe200078e0046 */
[----:B------:R-:W-:Y:S01]  /*230f0*/  SHF.R.S32.HI R12, RZ, 0x1f, R216 ;  /* 0x0000001fff0c7819 */ /* 0x000fe200000114d8 */
[----:B------:R-:W-:Y:S01]  /*23100*/  @!P2 ST.E.64 desc[UR42][R8.64], R66 ;  /* 0x000000420800a985 */ /* 0x000fe2000c101b2a */
[----:B------:R-:W-:Y:S01]  /*23110*/  ISETP.GE.AND P2, PT, R213, UR4, PT ;  /* 0x00000004d5007c0c */ /* 0x000fe2000bf46270 */
[----:B------:R-:W-:Y:S01]  /*23120*/  @!P0 IMAD.MOV.U32 R70, RZ, RZ, R72 ;  /* 0x000000ffff468224 */ /* 0x000fe200078e0048 */
[----:B------:R-:W-:Y:S02]  /*23130*/  @!P1 LEA.HI.X R5, R216, R0, R12, 0x2, P5 ;  /* 0x00000000d8059211 */ /* 0x000fe400028f140c */
[-C--:B------:R-:W-:Y:S01]  /*23140*/  @!P0 LEA R10, P4, R215, R14.reuse, 0x2 ;  /* 0x0000000ed70a8211 */ /* 0x080fe200078810ff */
[----:B------:R-:W-:Y:S01]  /*23150*/  @!P3 IMAD.MOV.U32 R72, RZ, RZ, R87 ;  /* 0x000000ffff48b224 */ /* 0x000fe200078e0057 */
[----:B------:R-:W-:Y:S01]  /*23160*/  SHF.R.S32.HI R12, RZ, 0x1f, R215 ;  /* 0x0000001fff0c7819 */ /* 0x000fe200000114d7 */
[----:B------:R2:W-:Y:S01]  /*23170*/  @!P1 ST.E.64 desc[UR42][R4.64], R68 ;  /* 0x0000004404009985 */ /* 0x0005e2000c101b2a */
[----:B0-----:R-:W-:-:S02]  /*23180*/  @!P3 LEA R2, P1, R214, R14, 0x2 ;  /* 0x0000000ed602b211 */ /* 0x001fc400078210ff */
[-C--:B------:R-:W-:Y:S02]  /*23190*/  @!P0 LEA.HI.X R11, R215, R0.reuse, R12, 0x2, P4 ;  /* 0x00000000d70b8211 */ /* 0x080fe400020f140c */
[----:B------:R-:W-:Y:S01]  /*231a0*/  ISETP.GE.AND P4, PT, R212, UR4, PT ;  /* 0x00000004d4007c0c */ /* 0x000fe2000bf86270 */
[----:B------:R-:W-:Y:S01]  /*231b0*/  @!P2 IMAD.MOV.U32 R87, RZ, RZ, R86 ;  /* 0x000000ffff57a224 */ /* 0x000fe200078e0056 */
[----:B------:R-:W-:Y:S01]  /*231c0*/  ISETP.GE.AND P5, PT, R211, UR4, PT ;  /* 0x00000004d3007c0c */ /* 0x000fe2000bfa6270 */
[----:B------:R0:W-:Y:S01]  /*231d0*/  @!P0 ST.E.64 desc[UR42][R10.64], R70 ;  /* 0x000000460a008985 */ /* 0x0001e2000c101b2a */
[----:B------:R-:W-:Y:S01]  /*231e0*/  ISETP.GE.AND P0, PT, R210, UR4, PT ;  /* 0x00000004d2007c0c */ /* 0x000fe2000bf06270 */
[----:B------:R-:W-:Y:S01]  /*231f0*/  @!P2 IMAD.MOV.U32 R86, RZ, RZ, R88 ;  /* 0x000000ffff56a224 */ /* 0x000fe200078e0058 */
[----:B------:R-:W-:Y:S02]  /*23200*/  @!P3 LEA.HI.X R3, R214, R0, R13, 0x2, P1 ;  /* 0x00000000d603b211 */ /* 0x000fe400008f140d */
[----:B------:R-:W-:-:S02]  /*23210*/  SHF.R.S32.HI R12, RZ, 0x1f, R213 ;  /* 0x0000001fff0c7819 */ /* 0x000fc400000114d5 */
[C---:B------:R-:W-:Y:S01]  /*23220*/  @!P2 LEA R6, P1, R213.reuse, R14, 0x2 ;  /* 0x0000000ed506a211 */ /* 0x040fe200078210ff */
[----:B------:R3:W-:Y:S01]  /*23230*/  @!P3 ST.E.64 desc[UR42][R2.64], R72 ;  /* 0x000000480200b985 */ /* 0x0007e2000c101b2a */
[----:B------:R-:W-:Y:S01]  /*23240*/  SHF.R.S32.HI R13, RZ, 0x1f, R212 ;  /* 0x0000001fff0d7819 */ /* 0x000fe200000114d4 */
[----:B------:R-:W-:Y:S01]  /*23250*/  @!P4 IMAD.MOV.U32 R88, RZ, RZ, R91 ;  /* 0x000000ffff58c224 */ /* 0x000fe200078e005b */
[----:B------:R-:W-:Y:S01]  /*23260*/  @!P2 LEA.HI.X R7, R213, R0, R12, 0x2, P1 ;  /* 0x00000000d507a211 */ /* 0x000fe200008f140c */
[----:B------:R-:W-:Y:S01]  /*23270*/  @!P5 IMAD.MOV.U32 R93, RZ, RZ, R90 ;  /* 0x000000ffff5dd224 */ /* 0x000fe200078e005a */
[-C--:B--2---:R-:W-:Y:S02]  /*23280*/  @!P4 LEA R4, P1, R212, R14.reuse, 0x2 ;  /* 0x0000000ed404c211 */ /* 0x084fe400078210ff */
[----:B------:R-:W-:Y:S01]  /*23290*/  SHF.R.S32.HI R12, RZ, 0x1f, R211 ;  /* 0x0000001fff0c7819 */ /* 0x000fe200000114d3 */
[----:B------:R3:W-:Y:S01]  /*232a0*/  @!P2 ST.E.64 desc[UR42][R6.64], R86 ;  /* 0x000000560600a985 */ /* 0x0007e2000c101b2a */
[----:B------:R-:W-:-:S02]  /*232b0*/  @!P5 LEA R8, P2, R211, R14, 0x2 ;  /* 0x0000000ed308d211 */ /* 0x000fc400078410ff */
[----:B0-----:R-:W-:Y:S02]  /*232c0*/  @!P0 LEA R10, P3, R210, R14, 0x2 ;  /* 0x0000000ed20a8211 */ /* 0x001fe400078610ff */
[-C--:B------:R-:W-:Y:S02]  /*232d0*/  @!P4 LEA.HI.X R5, R212, R0.reuse, R13, 0x2, P1 ;  /* 0x00000000d405c211 */ /* 0x080fe400008f140d */
[-C--:B------:R-:W-:Y:S02]  /*232e0*/  @!P5 LEA.HI.X R9, R211, R0.reuse, R12, 0x2, P2 ;  /* 0x00000000d309d211 */ /* 0x080fe400010f140c */
[----:B------:R-:W-:Y:S01]  /*232f0*/  @!P0 LEA.HI.X R11, R210, R0, R229, 0x2, P3 ;  /* 0x00000000d20b8211 */ /* 0x000fe200018f14e5 */
[----:B------:R3:W-:Y:S04]  /*23300*/  @!P4 ST.E.64 desc[UR42][R4.64], R88 ;  /* 0x000000580400c985 */ /* 0x0007e8000c101b2a */
[----:B------:R3:W-:Y:S04]  /*23310*/  @!P5 ST.E.64 desc[UR42][R8.64], R92 ;  /* 0x0000005c0800d985 */ /* 0x0007e8000c101b2a */
[----:B------:R3:W-:Y:S01]  /*23320*/  @!P0 ST.E.64 desc[UR42][R10.64], R62 ;  /* 0x0000003e0a008985 */ /* 0x0007e2000c101b2a */
[----:B------:R-:W-:-:S13]  /*23330*/  ISETP.GE.AND P0, PT, R209, UR4, PT ;  /* 0x00000004d1007c0c */ /* 0x000fda000bf06270 */
[----:B---3--:R-:W-:Y:S05]  /*23340*/  @P0 BRA `(.L_x_1806) ;  /* 0x0000000c002c0947 */ /* 0x008fea0003800000 */
[----:B------:R-:W-:-:S04]  /*23350*/  LEA R14, P0, R209, R14, 0x2 ;  /* 0x0000000ed10e7211 */ /* 0x000fc800078010ff */
[----:B------:R-:W-:-:S05]  /*23360*/  LEA.HI.X R15, R209, R0, R228, 0x2, P0 ;  /* 0x00000000d10f7211 */ /* 0x000fca00000f14e4 */
[----:B------:R0:W-:Y:S01]  /*23370*/  ST.E.64 desc[UR42][R14.64], R64 ;  /* 0x000000400e007985 */ /* 0x0001e2000c101b2a */
[----:B------:R-:W-:Y:S05]  /*23380*/  BRA `(.L_x_1806) ;  /* 0x0000000c001c7947 */ /* 0x000fea0003800000 */
.L_x_1792:
[----:B------:R-:W-:Y:S01]  /*23390*/  ULDC.64 UR4, c[0x0][0xc08] ;  /* 0x0003020000047ab9 */ /* 0x000fe20000000a00 */
[----:B------:R-:W4:Y:S01]  /*233a0*/  LDC.64 R2, c[0x0][0xc00] ;  /* 0x00030000ff027b82 */ /* 0x000f220000000a00 */
[----:B------:R-:W-:Y:S01]  /*233b0*/  ISETP.NE.U32.AND P0, PT, RZ, UR4, PT ;  /* 0x00000004ff007c0c */ /* 0x000fe2000bf05070 */
[----:B------:R-:W-:Y:S01]  /*233c0*/  IMAD.MOV.U32 R15, RZ, RZ, RZ ;  /* 0x000000ffff0f7224 */ /* 0x000fe200078e00ff */
[----:B------:R-:W0:Y:S02]  /*233d0*/  S2R R0, SR_TID.X ;  /* 0x0000000000007919 */ /* 0x000e240000002100 */
[----:B------:R-:W-:Y:S01]  /*233e0*/  ISETP.NE.AND.EX P1, PT, RZ, UR5, PT, P0 ;  /* 0x00000005ff007c0c */ /* 0x000fe2000bf25300 */
[----:B------:R-:W-:Y:S02]  /*233f0*/  ULDC.64 UR4, c[0x0][0xc00] ;  /* 0x0003000000047ab9 */ /* 0x000fe40000000a00 */
[----:B------:R-:W-:-:S04]  /*23400*/  ISETP.NE.U32.AND P0, PT, RZ, UR4, PT ;  /* 0x00000004ff007c0c */ /* 0x000fc8000bf05070 */
[----:B------:R-:W-:-:S06]  /*23410*/  ISETP.NE.AND.EX P0, PT, RZ, UR5, PT, P0 ;  /* 0x00000005ff007c0c */ /* 0x000fcc000bf05300 */
[----:B------:R-:W1:Y:S01]  /*23420*/  @P1 LDC.64 R4, c[0x0][0xc08] ;  /* 0x00030200ff041b82 */ /* 0x000e620000000a00 */
[----:B------:R-:W-:Y:S02]  /*23430*/  ULDC UR4, c[0x0][0xa88] ;  /* 0x0002a20000047ab9 */ /* 0x000fe40000000800 */
[----:B------:R-:W-:Y:S02]  /*23440*/  IMAD.U32 R20, RZ, RZ, UR4 ;  /* 0x00000004ff147e24 */ /* 0x000fe4000f8e00ff */
[----:B----4-:R-:W-:-:S05]  /*23450*/  IMAD.WIDE R2, R207, 0x4, R2 ;  /* 0x00000004cf027825 */ /* 0x010fca00078e0202 */
[----:B------:R4:W5:Y:S01]  /*23460*/  @P0 LDG.E R15, desc[UR42][R2.64] ;  /* 0x0000002a020f0981 */ /* 0x000962000c1e1900 */
[----:B--2---:R-:W-:Y:S01]  /*23470*/  ISETP.GT.AND P2, PT, R206, 0x1, PT ;  /* 0x00000001ce00780c */ /* 0x004fe20003f44270 */
[----:B0-----:R-:W-:Y:S02]  /*23480*/  VIADD R0, R0, 0xffffff80 ;  /* 0xffffff8000007836 */ /* 0x001fe40000000000 */
[----:B-1----:R-:W-:-:S05]  /*23490*/  @P1 IMAD.WIDE R4, R207, 0x4, R4 ;  /* 0x00000004cf041825 */ /* 0x002fca00078e0204 */
[----:B------:R4:W5:Y:S01]  /*234a0*/  @P1 LDG.E R20, desc[UR42][R4.64] ;  /* 0x0000002a04141981 */ /* 0x000962000c1e1900 */
[----:B------:R-:W-:Y:S02]  /*234b0*/  ISETP.GT.AND P3, PT, R0, 0x7f, PT ;  /* 0x0000007f0000780c */ /* 0x000fe40003f64270 */
[----:B-----5:R-:W-:Y:S01]  /*234c0*/  SHF.R.S32.HI R24, RZ, 0x1f, R207 ;  /* 0x0000001fff187819 */ /* 0x020fe200000114cf */
[----:B------:R-:W-:Y:S10]  /*234d0*/  @P1 BRA `(.L_x_1811) ;  /* 0x0000000000101947 */ /* 0x000ff40003800000 */
[----:B------:R-:W-:Y:S05]  /*234e0*/  @!P0 BRA `(.L_x_1811) ;  /* 0x00000000000c8947 */ /* 0x000fea0003800000 */
[----:B----4-:R-:W2:Y:S04]  /*234f0*/  LDG.E R5, desc[UR42][R2.64] ;  /* 0x0000002a02057981 */ /* 0x010ea8000c1e1900 */
[----:B------:R-:W2:Y:S02]  /*23500*/  LDG.E R20, desc[UR42][R2.64+0x4] ;  /* 0x0000042a02147981 */ /* 0x000ea4000c1e1900 */
[----:B--2---:R-:W-:-:S07]  /*23510*/  IMAD.IADD R20, R20, 0x1, -R5 ;  /* 0x0000000114147824 */ /* 0x004fce00078e0a05 */
.L_x_1811:
[----:B------:R-:W-:Y:S01]  /*23520*/  BSSY B1, `(.L_x_1812) ;  /* 0x0000036000017945 */ /* 0x000fe20003800000 */
[----:B------:R-:W-:Y:S02]  /*23530*/  SEL R25, R207, RZ, !P0 ;  /* 0x000000ffcf197207 */ /* 0x000fe40004000000 */
[----:B------:R-:W-:Y:S02]  /*23540*/  SEL R24, R24, RZ, !P0 ;  /* 0x000000ff18187207 */ /* 0x000fe40004000000 */
[----:B------:R-:W-:Y:S01]  /*23550*/  SHF.R.S32.HI R14, RZ, 0x1f, R15 ;  /* 0x0000001fff0e7819 */ /* 0x000fe2000001140f */
[----:B------:R-:W-:Y:S06]  /*23560*/  @P3 BRA `(.L_x_1813) ;  /* 0x0000000000c43947 */ /* 0x000fec0003800000 */
[----:B----4-:R-:W0:Y:S01]  /*23570*/  S2R R2, SR_TID.X ;  /* 0x0000000000027919 */ /* 0x010e220000002100 */
[----:B------:R-:W1:Y:S02]  /*23580*/  LDC R29, c[0x0][0xbe8] ;  /* 0x0002fa00ff1d7b82 */ /* 0x000e640000000800 */
[----:B-1----:R-:W-:Y:S01]  /*23590*/  IMAD R0, R20, R29, RZ ;  /* 0x0000001d14007224 */ /* 0x002fe200078e02ff */
[----:B0-----:R-:W-:-:S04]  /*235a0*/  IADD3 R27, R177, -0x80, R2 ;  /* 0xffffff80b11b7810 */ /* 0x001fc80007ffe002 */
        /* <DEDUP_REMOVED lines=9> */
[----:B------:R-:W2:Y:S08]  /*23640*/  LDC.64 R8, c[0x0][R26+0x218] ;  /* 0x000086001a087b82 */ /* 0x000eb00000000a00 */
[----:B------:R-:W4:Y:S08]  /*23650*/  LDC.64 R6, c[0x0][R26+0x228] ;  /* 0x00008a001a067b82 */ /* 0x000f300000000a00 */
[----:B------:R-:W5:Y:S08]  /*23660*/  LDC.64 R4, c[0x0][R26+0x210] ;  /* 0x000084001a047b82 */ /* 0x000f700000000a00 */
[----:B------:R-:W3:Y:S08]  /*23670*/  @P0 LDC R0, c[0x0][0xbec] ;  /* 0x0002fb00ff000b82 */ /* 0x000ef00000000800 */
[----:B------:R-:W4:Y:S01]  /*23680*/  @P0 LDC R33, c[0x0][0xbf0] ;  /* 0x0002fc00ff210b82 */ /* 0x000f220000000800 */
[----:B-1----:R-:W-:-:S07]  /*23690*/  IMAD R11, R11, R25, RZ ;  /* 0x000000190b0b7224 */ /* 0x002fce00078e02ff */
[----:B0-----:R-:W0:Y:S01]  /*236a0*/  @!P3 LDC R2, c[0x0][0xb50] ;  /* 0x0002d400ff02bb82 */ /* 0x001e220000000800 */
[----:B------:R-:W-:Y:S02]  /*236b0*/  IMAD R11, R10, R24, R11 ;  /* 0x000000180a0b7224 */ /* 0x000fe400078e020b */
[----:B---3--:R-:W-:-:S05]  /*236c0*/  @P0 IMAD.HI.U32 R0, R27, R0, RZ ;  /* 0x000000001b000227 */ /* 0x008fca00078e00ff */
[----:B------:R-:W1:Y:S01]  /*236d0*/  @!P3 LDC R3, c[0x0][0xb54] ;  /* 0x0002d500ff03bb82 */ /* 0x000e620000000800 */
[-C--:B--2---:R-:W-:Y:S02]  /*236e0*/  IMAD R31, R9, R168.reuse, RZ ;  /* 0x000000a8091f7224 */ /* 0x084fe400078e02ff */
[----:B------:R-:W-:Y:S01]  /*236f0*/  IMAD.WIDE.U32 R12, R8, R168, RZ ;  /* 0x000000a8080c7225 */ /* 0x000fe200078e00ff */
[----:B----4-:R-:W-:Y:S02]  /*23700*/  @P0 SHF.R.U32.HI R21, RZ, R33, R0 ;  /* 0x00000021ff150219 */ /* 0x010fe40000011600 */
[----:B------:R-:W-:Y:S01]  /*23710*/  SEL R33, R208, RZ, P3 ;  /* 0x000000ffd0217207 */ /* 0x000fe20001800000 */
[----:B------:R-:W-:-:S04]  /*23720*/  IMAD.WIDE.U32 R8, R10, R25, RZ ;  /* 0x000000190a087225 */ /* 0x000fc800078e00ff */
[----:B------:R-:W-:Y:S01]  /*23730*/  IMAD.IADD R13, R31, 0x1, R13 ;  /* 0x000000011f0d7824 */ /* 0x000fe200078e020d */
[----:B------:R-:W-:Y:S01]  /*23740*/  IADD3 R12, P0, P1, R8, R12, R15 ;  /* 0x0000000c080c7210 */ /* 0x000fe2000791e00f */
[----:B------:R-:W-:Y:S02]  /*23750*/  IMAD.MOV R0, RZ, RZ, -R21 ;  /* 0x000000ffff007224 */ /* 0x000fe400078e0a15 */
[----:B------:R-:W-:Y:S02]  /*23760*/  IMAD.IADD R11, R9, 0x1, R11 ;  /* 0x00000001090b7824 */ /* 0x000fe400078e020b */
[-C--:B------:R-:W-:Y:S02]  /*23770*/  IMAD R31, R7, R33.reuse, RZ ;  /* 0x00000021071f7224 */ /* 0x080fe400078e02ff */
[----:B------:R-:W-:-:S04]  /*23780*/  IMAD.WIDE.U32 R6, R6, R33, RZ ;  /* 0x0000002106067225 */ /* 0x000fc800078e00ff */
[----:B------:R-:W-:Y:S01]  /*23790*/  IMAD R9, R29, R0, R27 ;  /* 0x000000001d097224 */ /* 0x000fe200078e021b */
[----:B------:R-:W-:Y:S01]  /*237a0*/  IADD3.X R0, R11, R13, R14, P0, P1 ;  /* 0x0000000d0b007210 */ /* 0x000fe200007e240e */
[----:B------:R-:W-:Y:S01]  /*237b0*/  IMAD.IADD R7, R31, 0x1, R7 ;  /* 0x000000011f077824 */ /* 0x000fe200078e0207 */
[----:B------:R-:W-:Y:S02]  /*237c0*/  IADD3 R6, P0, P1, R21, R12, R6 ;  /* 0x0000000c15067210 */ /* 0x000fe4000791e006 */
[----:B------:R-:W-:Y:S02]  /*237d0*/  SHF.R.S32.HI R21, RZ, 0x1f, R21 ;  /* 0x0000001fff157819 */ /* 0x000fe40000011415 */
[----:B------:R-:W-:Y:S02]  /*237e0*/  SHF.R.S32.HI R11, RZ, 0x1f, R9 ;  /* 0x0000001fff0b7819 */ /* 0x000fe40000011409 */
[----:B------:R-:W-:Y:S01]  /*237f0*/  IADD3.X R7, R21, R0, R7, P0, P1 ;  /* 0x0000000015077210 */ /* 0x000fe200007e2407 */
[----:B-----5:R-:W-:-:S04]  /*23800*/  IMAD R0, R5, R9, RZ ;  /* 0x0000000905007224 */ /* 0x020fc800078e02ff */
[C---:B------:R-:W-:Y:S02]  /*23810*/  IMAD R11, R4.reuse, R11, R0 ;  /* 0x0000000b040b7224 */ /* 0x040fe400078e0200 */
[----:B------:R-:W-:-:S04]  /*23820*/  IMAD.WIDE.U32 R4, R4, R9, R6 ;  /* 0x0000000904047225 */ /* 0x000fc800078e0006 */
[----:B------:R-:W-:Y:S01]  /*23830*/  IMAD.IADD R0, R5, 0x1, R11 ;  /* 0x0000000105007824 */ /* 0x000fe200078e020b */
[----:B0-----:R-:W-:Y:S01]  /*23840*/  LEA R2, P0, R4, R2, 0x2 ;  /* 0x0000000204027211 */ /* 0x001fe200078010ff */
[----:B------:R-:W-:-:S03]  /*23850*/  IMAD.MOV.U32 R5, RZ, RZ, -0x800000 ;  /* 0xff800000ff057424 */ /* 0x000fc600078e00ff */
[----:B-1----:R-:W-:-:S05]  /*23860*/  LEA.HI.X R3, R4, R3, R0, 0x2, P0 ;  /* 0x0000000304037211 */ /* 0x002fca00000f1400 */
[----:B------:R0:W-:Y:S04]  /*23870*/  STG.E desc[UR42][R2.64], R5 ;  /* 0x0000000502007986 */ /* 0x0001e8000c10192a */
.L_x_1813:
[----:B------:R-:W-:Y:S05]  /*23880*/  BSYNC B1 ;  /* 0x0000000000017941 */ /* 0x000fea0003800000 */
.L_x_1812:
[----:B------:R-:W-:Y:S05]  /*23890*/  @P2 BRA `(.L_x_1806) ;  /* 0x0000000400d82947 */ /* 0x000fea0003800000 */
[----:B------:R-:W1:Y:S01]  /*238a0*/  LDC R21, c[0x0][0xbe8] ;  /* 0x0002fa00ff157b82 */ /* 0x000e620000000800 */
[----:B------:R-:W-:Y:S01]  /*238b0*/  ULDC.64 UR4, c[0x0][0xaa0] ;  /* 0x0002a80000047ab9 */ /* 0x000fe20000000a00 */
[----:B------:R-:W-:Y:S01]  /*238c0*/  ULDC.64 UR6, c[0x0][0xaf0] ;  /* 0x0002bc0000067ab9 */ /* 0x000fe20000000a00 */
[----:B------:R-:W-:Y:S02]  /*238d0*/  IMAD R0, R14, UR4, RZ ;  /* 0x000000040e007c24 */ /* 0x000fe4000f8e02ff */
[----:B0---4-:R-:W-:-:S04]  /*238e0*/  IMAD.WIDE.U32 R2, R15, UR4, RZ ;  /* 0x000000040f027c25 */ /* 0x011fc8000f8e00ff */
[----:B------:R-:W-:Y:S01]  /*238f0*/  IMAD R5, R15, UR5, R0 ;  /* 0x000000050f057c24 */ /* 0x000fe2000f8e0200 */
[----:B------:R-:W-:Y:S01]  /*23900*/  ULDC.64 UR4, c[0x0][0xae8] ;  /* 0x0002ba0000047ab9 */ /* 0x000fe20000000a00 */
[----:B------:R-:W-:-:S03]  /*23910*/  IMAD R0, R205, 0x20, R225 ;  /* 0x00000020cd007824 */ /* 0x000fc600078e02e1 */
[----:B------:R-:W-:Y:S01]  /*23920*/  IADD3 R3, R3, R5, RZ ;  /* 0x0000000503037210 */ /* 0x000fe20007ffe0ff */
[----:B------:R-:W-:Y:S02]  /*23930*/  IMAD.IADD R9, R177, 0x1, R0 ;  /* 0x00000001b1097824 */ /* 0x000fe400078e0200 */
[----:B------:R-:W-:-:S04]  /*23940*/  IMAD.WIDE.U32 R2, R168, UR4, R2 ;  /* 0x00000004a8027c25 */ /* 0x000fc8000f8e0002 */
[----:B------:R-:W-:Y:S01]  /*23950*/  IMAD.MOV.U32 R5, RZ, RZ, R9 ;  /* 0x000000ffff057224 */ /* 0x000fe200078e0009 */
[----:B-1----:R-:W-:Y:S01]  /*23960*/  ISETP.NE.AND P0, PT, R21, 0x1, PT ;  /* 0x000000011500780c */ /* 0x002fe20003f05270 */
[----:B------:R-:W-:Y:S01]  /*23970*/  IMAD R3, R168, UR5, R3 ;  /* 0x00000005a8037c24 */ /* 0x000fe2000f8e0203 */
[----:B------:R-:W-:Y:S01]  /*23980*/  ULDC.64 UR4, c[0x0][0xae0] ;  /* 0x0002b80000047ab9 */ /* 0x000fe20000000a00 */
[----:B------:R-:W-:-:S10]  /*23990*/  IMAD.WIDE.U32 R2, R25, UR6, R2 ;  /* 0x0000000619027c25 */ /* 0x000fd4000f8e0002 */
        /* <DEDUP_REMOVED lines=24> */
[----:B------:R-:W-:Y:S06]  /*23b20*/  BRA.DIV UR4, `(.L_x_1814) ;  /* 0x000000ba04b07947 */ /* 0x000fec000b800000 */
[----:B------:R0:W1:Y:S04]  /*23b30*/  SHFL.IDX PT, R3, R2, RZ, 0x181f ;  /* 0x00181fff02037589 */ /* 0x00006800000e0000 */
[----:B------:R0:W2:Y:S02]  /*23b40*/  SHFL.IDX PT, R14, R0, RZ, 0x181f ;  /* 0x00181fff000e7589 */ /* 0x0000a400000e0000 */
.L_x_2105:
[----:B------:R-:W-:Y:S01]  /*23b50*/  IMAD R21, R20, R21, RZ ;  /* 0x0000001514157224 */ /* 0x000fe200078e02ff */
[----:B------:R-:W-:Y:S01]  /*23b60*/  BSSY B1, `(.L_x_1815) ;  /* 0x000000f000017945 */ /* 0x000fe20003800000 */
[----:B------:R-:W-:-:S05]  /*23b70*/  IMAD.IADD R6, R225, 0x1, R177 ;  /* 0x00000001e1067824 */ /* 0x000fca00078e02b1 */
        /* <DEDUP_REMOVED lines=11> */
[----:B------:R4:W-:Y:S04]  /*23c30*/  @!P2 ST.E.128 desc[UR42][R4.64], RZ ;  /* 0x000000ff0400a985 */ /* 0x0009e8000c101d2a */
[----:B------:R4:W-:Y:S02]  /*23c40*/  @!P3 ST.E.128 desc[UR42][R14.64], RZ ;  /* 0x000000ff0e00b985 */ /* 0x0009e4000c101d2a */
.L_x_1816:
[----:B------:R-:W-:Y:S05]  /*23c50*/  BSYNC B1 ;  /* 0x0000000000017941 */ /* 0x000fea0003800000 */
.L_x_1815:
[----:B------:R-:W-:-:S03]  /*23c60*/  UMOV UR4, 0xffffffff ;  /* 0xffffffff00047882 */ /* 0x000fc60000000000 */
[----:B------:R-:W-:Y:S05]  /*23c70*/  BRA.DIV UR4, `(.L_x_1817) ;  /* 0x000000ba04907947 */ /* 0x000fea000b800000 */
[----:B-1----:R1:W0:Y:S04]  /*23c80*/  SHFL.IDX PT, R3, R2, 0x1, 0x181f ;  /* 0x00381f0002037f89 */ /* 0x00222800000e0000 */
[----:B--2-4-:R1:W2:Y:S02]  /*23c90*/  SHFL.IDX PT, R14, R0, 0x1, 0x181f ;  /* 0x00381f00000e7f89 */ /* 0x0142a400000e0000 */
.L_x_2109:
        /* <DEDUP_REMOVED lines=13> */
[----:B------:R4:W-:Y:S04]  /*23d70*/  @!P2 ST.E.128 desc[UR42][R4.64], RZ ;  /* 0x000000ff0400a985 */ /* 0x0009e8000c101d2a */
[----:B------:R4:W-:Y:S02]  /*23d80*/  @!P3 ST.E.128 desc[UR42][R14.64], RZ ;  /* 0x000000ff0e00b985 */ /* 0x0009e4000c101d2a */
.L_x_1819:
[----:B------:R-:W-:Y:S05]  /*23d90*/  BSYNC B1 ;  /* 0x0000000000017941 */ /* 0x000fea0003800000 */
.L_x_1818:
[----:B------:R-:W-:-:S03]  /*23da0*/  UMOV UR4, 0xffffffff ;  /* 0xffffffff00047882 */ /* 0x000fc60000000000 */
[----:B------:R-:W-:Y:S05]  /*23db0*/  BRA.DIV UR4, `(.L_x_1820) ;  /* 0x000000ba04887947 */ /* 0x000fea000b800000 */
[----:B0-----:R0:W0:Y:S04]  /*23dc0*/  SHFL.IDX PT, R3, R2, 0x2, 0x181f ;  /* 0x00581f0002037f89 */ /* 0x00102800000e0000 */
[----:B--2-4-:R2:W4:Y:S02]  /*23dd0*/  SHFL.IDX PT, R14, R0, 0x2, 0x181f ;  /* 0x00581f00000e7f89 */ /* 0x01452400000e0000 */
.L_x_2113:
        /* <DEDUP_REMOVED lines=9> */
[-C--:B----4-:R-:W-:Y:S02]  /*23e70*/  @!P2 LEA R4, P0, R200, R14.reuse, 0x1 ;  /* 0x0000000ec804a211 */ /* 0x090fe400078008ff */
[----:B------:R-:W-:Y:S02]  /*23e80*/  @!P3 LEA R14, P1, R204, R14, 0x1 ;  /* 0x0000000ecc0eb211 */ /* 0x000fe400078208ff */
[-C--:B0-----:R-:W-:Y:S02]  /*23e90*/  @!P2 LEA.HI.X R5, R200, R3.reuse, R8, 0x1, P0 ;  /* 0x00000003c805a211 */ /* 0x081fe400000f0c08 */
[----:B------:R-:W-:-:S03]  /*23ea0*/  @!P3 LEA.HI.X R15, R204, R3, R7, 0x1, P1 ;  /* 0x00000003cc0fb211 */ /* 0x000fc600008f0c07 */
[----:B------:R0:W-:Y:S04]  /*23eb0*/  @!P2 ST.E.128 desc[UR42][R4.64], RZ ;  /* 0x000000ff0400a985 */ /* 0x0001e8000c101d2a */
[----:B------:R0:W-:Y:S02]  /*23ec0*/  @!P3 ST.E.128 desc[UR42][R14.64], RZ ;  /* 0x000000ff0e00b985 */ /* 0x0001e4000c101d2a */
.L_x_1822:
[----:B------:R-:W-:Y:S05]  /*23ed0*/  BSYNC B1 ;  /* 0x0000000000017941 */ /* 0x000fea0003800000 */
.L_x_1821:
[----:B------:R-:W-:-:S03]  /*23ee0*/  UMOV UR4, 0xffffffff ;  /* 0xffffffff00047882 */ /* 0x000fc60000000000 */
[----:B------:R-:W-:Y:S05]  /*23ef0*/  BRA.DIV UR4, `(.L_x_1823) ;  /* 0x000000ba04807947 */ /* 0x000fea000b800000 */
[----:B0-----:R0:W0:Y:S04]  /*23f00*/  SHFL.IDX PT, R3, R2, 0x3, 0x181f ;  /* 0x00781f0002037f89 */ /* 0x00102800000e0000 */
[----:B----4-:R4:W0:Y:S02]  /*23f10*/  SHFL.IDX PT, R14, R0, 0x3, 0x181f ;  /* 0x00781f00000e7f89 */ /* 0x01082400000e0000 */
.L_x_2117:
[----:B-12-4-:R-:W-:-:S05]  /*23f20*/  VIADD R0, R6, 0x60 ;  /* 0x0000006006007836 */ /* 0x016fca0000000000 */
[----:B------:R-:W-:-:S13]  /*23f30*/  ISETP.GE.AND P0, PT, R0, R21, PT ;  /* 0x000000150000720c */ /* 0x000fda0003f06270 */
[----:B------:R-:W-:Y:S05]  /*23f40*/  @P0 BRA `(.L_x_1806) ;  /* 0x00000000002c0947 */ /* 0x000fea0003800000 */
[----:B------:R-:W-:Y:S01]  /*23f50*/  ULDC UR4, c[0x0][0xac8] ;  /* 0x0002b20000047ab9 */ /* 0x000fe20000000800 */
[----:B------:R-:W-:Y:S02]  /*23f60*/  SHF.R.S32.HI R7, RZ, 0x1f, R200 ;  /* 0x0000001fff077819 */ /* 0x000fe400000114c8 */
[----:B------:R-:W-:Y:S02]  /*23f70*/  ISETP.GE.AND P2, PT, R200, UR4, PT ;  /* 0x00000004c8007c0c */ /* 0x000fe4000bf46270 */
[----:B------:R-:W-:Y:S02]  /*23f80*/  ISETP.GE.AND P3, PT, R204, UR4, PT ;  /* 0x00000004cc007c0c */ /* 0x000fe4000bf66270 */
[----:B0-----:R-:W-:-:S09]  /*23f90*/  SHF.R.S32.HI R2, RZ, 0x1f, R204 ;  /* 0x0000001fff027819 */ /* 0x001fd200000114cc */
[-C--:B------:R-:W-:Y:S02]  /*23fa0*/  @!P2 LEA R4, P0, R200, R14.reuse, 0x1 ;  /* 0x0000000ec804a211 */ /* 0x080fe400078008ff */
[----:B------:R-:W-:Y:S02]  /*23fb0*/  @!P3 LEA R14, P1, R204, R14, 0x1 ;  /* 0x0000000ecc0eb211 */ /* 0x000fe400078208ff */
[-C--:B------:R-:W-:Y:S02]  /*23fc0*/  @!P2 LEA.HI.X R5, R200, R3.reuse, R7, 0x1, P0 ;  /* 0x00000003c805a211 */ /* 0x080fe400000f0c07 */
[----:B------:R-:W-:-:S03]  /*23fd0*/  @!P3 LEA.HI.X R15, R204, R3, R2, 0x1, P1 ;  /* 0x00000003cc0fb211 */ /* 0x000fc600008f0c02 */
[----:B------:R0:W-:Y:S04]  /*23fe0*/  @!P2 ST.E.128 desc[UR42][R4.64], RZ ;  /* 0x000000ff0400a985 */ /* 0x0001e8000c101d2a */
[----:B------:R0:W-:Y:S02]  /*23ff0*/  @!P3 ST.E.128 desc[UR42][R14.64], RZ ;  /* 0x000000ff0e00b985 */ /* 0x0001e4000c101d2a */
.L_x_1806:
[----:B------:R-:W-:Y:S05]  /*24000*/  BSYNC B0 ;  /* 0x0000000000007941 */ /* 0x000fea0003800000 */
.L_x_1791:
[----:B------:R-:W-:Y:S02]  /*24010*/  ULDC UR4, c[0x0][0xc3c] ;  /* 0x00030f0000047ab9 */ /* 0x000fe40000000800 */
[----:B---3--:R-:W-:-:S13]  /*24020*/  ISETP.GE.AND P0, PT, R191, UR4, PT ;  /* 0x00000004bf007c0c */ /* 0x008fda000bf06270 */
[----:B------:R-:W-:Y:S05]  /*24030*/  @!P0 BRA `(.L_x_1824) ;  /* 0xfffffdd4005c8947 */ /* 0x000fea000383ffff */
[----:B------:R-:W-:Y:S05]  /*24040*/  BRA `(.L_x_1581) ;  /* 0x0000008400587947 */ /* 0x000fea0003800000 */
.L_x_1579:
        /* <DEDUP_REMOVED lines=10> */
[----:B------:R0:W1:Y:S01]  /*240f0*/  @P0 LDS.128 R16, [R2+0x228d0] ;  /* 0x0228d00002100984 */ /* 0x0000620000000c00 */
[----:B------:R-:W-:Y:S06]  /*24100*/  @P0 BAR.ARV 0x4, 0x180 ;  /* 0x0106000000000b1d */ /* 0x000fec0000002000 */
[----:B------:R-:W-:Y:S05]  /*24110*/  @P0 BRA `(.L_x_1825) ;  /* 0x0000000c00980947 */ /* 0x000fea0003800000 */
[----:B------:R-:W2:Y:S01]  /*24120*/  S2R R4, SR_TID.X ;  /* 0x0000000000047919 */ /* 0x000ea20000002100 */
[----:B------:R-:W-:Y:S01]  /*24130*/  ULDC UR4, c[0x0][0xc3c] ;  /* 0x00030f0000047ab9 */ /* 0x000fe20000000800 */
[----:B------:R-:W-:Y:S02]  /*24140*/  IMAD.MOV.U32 R0, RZ, RZ, RZ ;  /* 0x000000ffff007224 */ /* 0x000fe400078e00ff */
[----:B------:R-:W-:Y:S01]  /*24150*/  IMAD.MOV.U32 R9, RZ, RZ, RZ ;  /* 0x000000ffff097224 */ /* 0x000fe200078e00ff */
        /* <DEDUP_REMOVED lines=41> */
.L_x_1828:
[----:B------:R-:W0:Y:S01]  /*243f0*/  LDC R0, c[0x0][0xc3c] ;  /* 0x00030f00ff007b82 */ /* 0x000e220000000800 */
[----:B------:R-:W-:Y:S01]  /*24400*/  UIADD3 UR4, UR4, 0x1f, URZ ;  /* 0x0000001f04047890 */ /* 0x000fe2000fffe03f */
[----:B------:R-:W-:Y:S02]  /*24410*/  ULDC UR7, c[0x0][0xc3c] ;  /* 0x00030f0000077ab9 */ /* 0x000fe40000000800 */
[----:B-1----:R-:W-:-:S03]  /*24420*/  IMAD.U32 R19, RZ, RZ, UR7 ;  /* 0x00000007ff137e24 */ /* 0x002fc6000f8e00ff */
        /* <DEDUP_REMOVED lines=29> */
[----:B0-----:R-:W-:-:S04]  /*24600*/  IMAD R3, R2, UR5, RZ ;  /* 0x0000000502037c24 */ /* 0x001fc8000f8e02ff */
[----:B------:R-:W-:-:S05]  /*24610*/  IMAD.IADD R6, R3, 0x1, R6 ;  /* 0x0000000103067824 */ /* 0x000fca00078e0206 */
[----:B------:R-:W-:-:S13]  /*24620*/  ISETP.GT.AND P6, PT, R6, UR6, PT ;  /* 0x0000000606007c0c */ /* 0x000fda000bfc4270 */
[----:B------:R-:W-:Y:S05]  /*24630*/  @!P6 BRA `(.L_x_1828) ;  /* 0xfffffffc006ce947 */ /* 0x000fea000383ffff */
.L_x_1826:
        /* <DEDUP_REMOVED lines=9> */
[----:B0-----:R-:W-:-:S07]  /*246d0*/  ISETP.NE.AND P1, PT, R9, 0x1, PT ;  /* 0x000000010900780c */ /* 0x001fce0003f25270 */
[----:B-1----:R-:W-:Y:S06]  /*246e0*/  @!P0 BRA `(.L_x_1829) ;  /* 0x0000000000088947 */ /* 0x002fec0003800000 */
[----:B------:R-:W-:-:S06]  /*246f0*/  VIADD R16, R19, 0xffffffff ;  /* 0xffffffff13107836 */ /* 0x000fcc0000000000 */
[----:B------:R0:W1:Y:S02]  /*24700*/  SHFL.IDX PT, R16, R5, R16, 0x1f ;  /* 0x00001f1005107589 */ /* 0x00006400000e0000 */
.L_x_1829:
[----:B-1----:R-:W-:Y:S02]  /*24710*/  IMAD R16, R16, UR5, R3 ;  /* 0x0000000510107c24 */ /* 0x002fe4000f8e0203 */
[----:B------:R-:W-:-:S03]  /*24720*/  VIADD R19, R19, UR4 ;  /* 0x0000000413137c36 */ /* 0x000fc60008000000 */
[----:B0-----:R-:W-:Y:S01]  /*24730*/  IADD3 R5, -R16, UR6, RZ ;  /* 0x0000000610057c10 */ /* 0x001fe2000fffe1ff */
[----:B------:R-:W-:Y:S06]  /*24740*/  @!P1 BRA `(.L_x_1830) ;  /* 0x0000000000e89947 */ /* 0x000fec0003800000 */
[-C--:B--2---:R-:W-:Y:S02]  /*24750*/  IABS R12, R0.reuse ;  /* 0x00000000000c7213 */ /* 0x084fe40000000000 */
[----:B------:R-:W-:Y:S02]  /*24760*/  IABS R4, R9 ;  /* 0x0000000900047213 */ /* 0x000fe40000000000 */
[----:B------:R-:W0:Y:S01]  /*24770*/  I2F.RP R6, R12 ;  /* 0x0000000c00067306 */ /* 0x000e220000209400 */
[----:B------:R-:W-:-:S07]  /*24780*/  IABS R10, R0 ;  /* 0x00000000000a7213 */ /* 0x000fce0000000000 */
[----:B------:R-:W1:Y:S08]  /*24790*/  I2F.RP R8, R4 ;  /* 0x0000000400087306 */ /* 0x000e700000209400 */
[----:B0-----:R-:W0:Y:S08]  /*247a0*/  MUFU.RCP R6, R6 ;  /* 0x0000000600067308 */ /* 0x001e300000001000 */
[----:B-1----:R-:W-:Y:S01]  /*247b0*/  MUFU.RCP R8, R8 ;  /* 0x0000000800087308 */ /* 0x002fe20000001000 */
        /* <DEDUP_REMOVED lines=35> */
[----:B------:R-:W-:Y:S01]  /*249f0*/  @!P1 IMAD.IADD R3, R3, 0x1, -R4 ;  /* 0x0000000103039824 */ /* 0x000fe200078e0a04 */
[----:B------:R-:W-:Y:S02]  /*24a00*/  @!P1 IADD3 R2, R2, 0x1, RZ ;  /* 0x0000000102029810 */ /* 0x000fe40007ffe0ff */
        /* <DEDUP_REMOVED lines=14> */
.L_x_1830:
[----:B------:R-:W0:Y:S02]  /*24af0*/  LDC.64 R2, c[0x0][0xc90] ;  /* 0x00032400ff027b82 */ /* 0x000e240000000a00 */
[----:B0-----:R-:W-:-:S05]  /*24b00*/  IMAD.WIDE R2, R19, 0x4, R2 ;  /* 0x0000000413027825 */ /* 0x001fca00078e0202 */
        /* <DEDUP_REMOVED lines=31> */
[----:B------:R-:W-:-:S04]  /*24d00*/  VIADDMNMX R11, R3, UR5, R11, PT ;  /* 0x00000005030b7c46 */ /* 0x000fc8000b80010b */
        /* <DEDUP_REMOVED lines=24> */
[----:B------:R-:W-:Y:S02]  /*24e90*/  @!P2 IADD3 R2, -R2, RZ, RZ ;  /* 0x000000ff0202a210 */ /* 0x000fe40007ffe1ff */
[----:B------:R-:W-:-:S05]  /*24ea0*/  @!P1 LOP3.LUT R2, RZ, R11, RZ, 0x33, !PT ;  /* 0x0000000bff029212 */ /* 0x000fca00078e33ff */
[----:B------:R-:W-:-:S07]  /*24eb0*/  IMAD R18, R2, R18, R3 ;  /* 0x0000001202127224 */ /* 0x000fce00078e0203 */
.L_x_1831:
[----:B------:R-:W-:-:S05]  /*24ec0*/  LOP3.LUT R17, RZ, R2, RZ, 0x33, !PT ;  /* 0x00000002ff117212 */ /* 0x000fca00078e33ff */
[----:B------:R-:W-:Y:S01]  /*24ed0*/  IMAD.IADD R17, R0, 0x1, R17 ;  /* 0x0000000100117824 */ /* 0x000fe200078e0211 */
[----:B------:R-:W-:Y:S06]  /*24ee0*/  BRA `(.L_x_1832) ;  /* 0x00000000000c7947 */ /* 0x000fec0003800000 */
.L_x_1827:
[----:B------:R-:W-:Y:S02]  /*24ef0*/  IMAD.MOV.U32 R17, RZ, RZ, RZ ;  /* 0x000000ffff117224 */ /* 0x000fe400078e00ff */
[----:B------:R-:W-:Y:S02]  /*24f00*/  IMAD.U32 R16, RZ, RZ, UR6 ;  /* 0x00000006ff107e24 */ /* 0x000fe4000f8e00ff */
[----:B------:R-:W-:-:S07]  /*24f10*/  IMAD.MOV.U32 R18, RZ, RZ, RZ ;  /* 0x000000ffff127224 */ /* 0x000fce00078e00ff */
.L_x_1832:
[----:B------:R-:W-:-:S13]  /*24f20*/  ISETP.NE.AND P0, PT, R7, RZ, PT ;  /* 0x000000ff0700720c */ /* 0x000fda0003f05270 */
[----:B------:R-:W0:Y:S01]  /*24f30*/  @!P0 S2R R3, SR_CgaCtaId ;  /* 0x0000000000038919 */ /* 0x000e220000008800 */
[----:B------:R-:W-:-:S04]  /*24f40*/  @!P0 MOV R0, 0x400 ;  /* 0x0000040000008802 */ /* 0x000fc80000000f00 */
[----:B0-----:R-:W-:-:S05]  /*24f50*/  @!P0 LEA R0, R3, R0, 0x18 ;  /* 0x0000000003008211 */ /* 0x001fca00078ec0ff */
[----:B------:R2:W-:Y:S01]  /*24f60*/  @!P0 STS.128 [R0+0x228d0], R16 ;  /* 0x0228d01000008388 */ /* 0x0005e20000000c00 */
[----:B------:R-:W-:Y:S06]  /*24f70*/  BAR.ARV 0x5, 0x180 ;  /* 0x0146000000007b1d */ /* 0x000fec0000002000 */
.L_x_1825:
        /* <DEDUP_REMOVED lines=8> */
[----:B------:R-:W-:Y:S01]  /*25000*/  MOV R23, 0x400 ;  /* 0x0000040000177802 */ /* 0x000fe20000000f00 */
[----:B------:R-:W-:Y:S01]  /*25010*/  IMAD.MOV.U32 R33, RZ, RZ, 0x40 ;  /* 0x00000040ff217424 */ /* 0x000fe200078e00ff */
[----:B------:R-:W-:Y:S01]  /*25020*/  BSSY B7, `(.L_x_1833) ;  /* 0x0000719000077945 */ /* 0x000fe20003800000 */
[----:B------:R-:W-:Y:S01]  /*25030*/  IMAD.MOV.U32 R31, RZ, RZ, 0x20 ;  /* 0x00000020ff1f7424 */ /* 0x000fe200078e00ff */
[----:B------:R-:W-:Y:S01]  /*25040*/  CS2R R24, SRZ ;  /* 0x0000000000187805 */ /* 0x000fe2000001ff00 */
[----:B------:R-:W-:Y:S01]  /*25050*/  IMAD.MOV.U32 R29, RZ, RZ, 0x1 ;  /* 0x00000001ff1d7424 */ /* 0x000fe200078e00ff */
[----:B------:R-:W-:Y:S01]  /*25060*/  ULDC.64 UR40, c[0x0][0x198] ;  /* 0x0000660000287ab9 */ /* 0x000fe20000000a00 */
[----:B------:R-:W-:Y:S01]  /*25070*/  IMAD.MOV.U32 R28, RZ, RZ, 0x1 ;  /* 0x00000001ff1c7424 */ /* 0x000fe200078e00ff */
[----:B------:R-:W-:-:S02]  /*25080*/  ULOP3.LUT UR39, UR36, 0x2, URZ, 0xfc, !UPT ;  /* 0x0000000224277892 */ /* 0x000fc4000f8efc3f */
[----:B------:R-:W-:Y:S01]  /*25090*/  ULOP3.LUT UR37, UR36, 0x1, URZ, 0xfc, !UPT ;  /* 0x0000000124257892 */ /* 0x000fe2000f8efc3f */
[----:B------:R-:W-:Y:S01]  /*250a0*/  ULDC UR38, c[0x0][0xc] ;  /* 0x0000030000267ab9 */ /* 0x000fe20000000800 */
[C---:B-1----:R-:W-:Y:S01]  /*250b0*/  IMAD.SHL.U32 R35, R12.reuse, 0x10, RZ ;  /* 0x000000100c237824 */ /* 0x042fe200078e00ff */
[C---:B------:R-:W-:Y:S01]  /*250c0*/  LOP3.LUT R11, R12.reuse, 0x7f, RZ, 0xc0, !PT ;  /* 0x0000007f0c0b7812 */ /* 0x040fe200078ec0ff */
[C---:B------:R-:W-:Y:S01]  /*250d0*/  IMAD.SHL.U32 R5, R12.reuse, 0x2, RZ ;  /* 0x000000020c057824 */ /* 0x040fe200078e00ff */
[----:B------:R-:W-:Y:S01]  /*250e0*/  SHF.R.U32.HI R4, RZ, 0x1, R12 ;  /* 0x00000001ff047819 */ /* 0x000fe2000001160c */
[C---:B0-----:R-:W-:Y:S01]  /*250f0*/  IMAD.SHL.U32 R2, R12.reuse, 0x80, RZ ;  /* 0x000000800c027824 */ /* 0x041fe200078e00ff */
[----:B------:R-:W-:Y:S01]  /*25100*/  SHF.R.U32.HI R8, RZ, 0x5, R11 ;  /* 0x00000005ff087819 */ /* 0x000fe2000001160b */
[----:B------:R-:W-:Y:S01]  /*25110*/  IMAD.SHL.U32 R7, R12, 0x4, RZ ;  /* 0x000000040c077824 */ /* 0x000fe200078e00ff */
[C---:B--2---:R-:W-:Y:S02]  /*25120*/  LOP3.LUT R0, R35.reuse, 0x1b0, RZ, 0xc0, !PT ;  /* 0x000001b023007812 */ /* 0x044fe400078ec0ff */
[----:B------:R-:W-:-:S02]  /*25130*/  LOP3.LUT R3, R35, 0x40, RZ, 0xc0, !PT ;  /* 0x0000004023037812 */ /* 0x000fc400078ec0ff */
[----:B------:R-:W-:Y:S02]  /*25140*/  LOP3.LUT R0, R0, 0x30, R5, 0x78, !PT ;  /* 0x0000003000007812 */ /* 0x000fe400078e7805 */
[----:B------:R-:W-:Y:S01]  /*25150*/  LOP3.LUT R5, R2, 0x400, RZ, 0xc0, !PT ;  /* 0x0000040002057812 */ /* 0x000fe200078ec0ff */
[----:B------:R-:W-:Y:S01]  /*25160*/  IMAD R3, R8, 0x200, R3 ;  /* 0x0000020008037824 */ /* 0x000fe200078e0203 */
[----:B------:R-:W-:-:S03]  /*25170*/  R2P PR, R12, 0x16 ;  /* 0x000000160c007804 */ /* 0x000fc60000000000 */
[----:B------:R-:W-:Y:S01]  /*25180*/  IMAD.IADD R9, R0, 0x1, R3 ;  /* 0x0000000100097824 */ /* 0x000fe200078e0203 */
[----:B------:R-:W-:Y:S01]  /*25190*/  LOP3.LUT R3, R2, 0x380, RZ, 0xc0, !PT ;  /* 0x0000038002037812 */ /* 0x000fe200078ec0ff */
[----:B------:R-:W-:Y:S01]  /*251a0*/  IMAD R5, R8, 0x800, R5 ;  /* 0x0000080008057824 */ /* 0x000fe200078e0205 */
[----:B------:R-:W-:Y:S01]  /*251b0*/  SEL R34, R33, 0xffffffc0, !P2 ;  /* 0xffffffc021227807 */ /* 0x000fe20005000000 */
[----:B------:R-:W-:Y:S01]  /*251c0*/  IMAD.SHL.U32 R0, R12, 0x20, RZ ;  /* 0x000000200c007824 */ /* 0x000fe200078e00ff */
[C---:B------:R-:W-:Y:S01]  /*251d0*/  LOP3.LUT R4, R3.reuse, 0x30, R4, 0xf8, !PT ;  /* 0x0000003003047812 */ /* 0x040fe200078ef804 */
[----:B------:R-:W-:Y:S01]  /*251e0*/  STL [R1+0x8], R9 ;  /* 0x0000080901007387 */ /* 0x000fe20000100800 */
[----:B------:R-:W-:Y:S02]  /*251f0*/  LOP3.LUT R6, R3, 0x10, R12, 0xf8, !PT ;  /* 0x0000001003067812 */ /* 0x000fe400078ef80c */
[--C-:B------:R-:W-:Y:S02]  /*25200*/  LOP3.LUT R3, R4, 0x70, R35.reuse, 0x78, !PT ;  /* 0x0000007004037812 */ /* 0x100fe400078e7823 */
[----:B------:R-:W-:-:S02]  /*25210*/  LOP3.LUT R6, R6, 0x70, R35, 0x78, !PT ;  /* 0x0000007006067812 */ /* 0x000fc400078e7823 */
[----:B------:R-:W-:Y:S02]  /*25220*/  LOP3.LUT R3, R3, 0xc00, R2, 0xf8, !PT ;  /* 0x00000c0003037812 */ /* 0x000fe400078ef802 */
[----:B------:R-:W-:Y:S01]  /*25230*/  LOP3.LUT R10, R0, 0x380, RZ, 0xc0, !PT ;  /* 0x00000380000a7812 */ /* 0x000fe200078ec0ff */
[----:B------:R-:W-:Y:S01]  /*25240*/  IMAD.IADD R2, R5, 0x1, R6 ;  /* 0x0000000105027824 */ /* 0x000fe200078e0206 */
[----:B------:R-:W-:Y:S01]  /*25250*/  SEL R33, R33, 0xffffffc0, !P4 ;  /* 0xffffffc021217807 */ /* 0x000fe20006000000 */
[----:B------:R0:W-:Y:S01]  /*25260*/  STL [R1+0x10], R3 ;  /* 0x0000100301007387 */ /* 0x0001e20000100800 */
[----:B------:R-:W-:Y:S02]  /*25270*/  LOP3.LUT R10, R10, 0x30, R35, 0xf8, !PT ;  /* 0x000000300a0a7812 */ /* 0x000fe400078ef823 */
[----:B------:R-:W-:Y:S01]  /*25280*/  LOP3.LUT R35, R35, 0x30, RZ, 0xc0, !PT ;  /* 0x0000003023237812 */ /* 0x000fe200078ec0ff */
[----:B------:R1:W-:Y:S01]  /*25290*/  STL [R1+0xc], R2 ;  /* 0x00000c0201007387 */ /* 0x0003e20000100800 */
[----:B------:R-:W-:-:S02]  /*252a0*/  LOP3.LUT R32, R10, 0x70, R7, 0x78, !PT ;  /* 0x000000700a207812 */ /* 0x000fc400078e7807 */
[----:B------:R-:W-:Y:S02]  /*252b0*/  SEL R31, R31, 0xffffffe0, !P1 ;  /* 0xffffffe01f1f7807 */ /* 0x000fe40004800000 */
[----:B0-----:R-:W-:Y:S01]  /*252c0*/  SHF.R.U32.HI R3, RZ, 0x2, R11 ;  /* 0x00000002ff037819 */ /* 0x001fe2000001160b */
[----:B-1----:R-:W-:-:S03]  /*252d0*/  IMAD.SHL.U32 R2, R8, 0x400, RZ ;  /* 0x0000040008027824 */ /* 0x002fc600078e00ff */
[----:B------:R-:W-:Y:S01]  /*252e0*/  LOP3.LUT R0, R3, 0x60, R0, 0xf8, !PT ;  /* 0x0000006003007812 */ /* 0x000fe200078ef800 */
[----:B---3--:R-:W-:Y:S01]  /*252f0*/  IMAD.U32 R2, RZ, RZ, UR4 ;  /* 0x00000004ff027e24 */ /* 0x008fe2000f8e00ff */
[----:B------:R-:W-:-:S04]  /*25300*/  LOP3.LUT R3, R35, 0x40, RZ, 0xfc, !PT ;  /* 0x0000004023037812 */ /* 0x000fc800078efcff */
[----:B------:R-:W-:Y:S01]  /*25310*/  LEA R23, R2, R23, 0x18 ;  /* 0x0000001702177211 */ /* 0x000fe200078ec0ff */
[----:B------:R0:W-:Y:S04]  /*25320*/  STL [R1+0x4], R2 ;  /* 0x0000040201007387 */ /* 0x0001e80000100800 */
[----:B------:R-:W-:Y:S01]  /*25330*/  IMAD.IADD R0, R23, 0x1, R9 ;  /* 0x0000000117007824 */ /* 0x000fe200078e0209 */
[----:B------:R1:W-:Y:S04]  /*25340*/  STL [R1+0x30], RZ ;  /* 0x000030ff01007387 */ /* 0x0003e80000100800 */
[----:B------:R1:W-:Y:S01]  /*25350*/  STL [R1+0x14], R0 ;  /* 0x0000140001007387 */ /* 0x0003e20000100800 */
[----:B0-----:R-:W-:-:S07]  /*25360*/  LOP3.LUT R2, R35, 0x80, RZ, 0xfc, !PT ;  /* 0x0000008023027812 */ /* 0x001fce00078efcff */
.L_x_1967:
[----:B------:R-:W-:Y:S05]  /*25370*/  YIELD ;  /* 0x0000000000007946 */ /* 0x000fea0003800000 */
[----:B------:R-:W-:Y:S01]  /*25380*/  ULDC.64 UR4, c[0x0][0xa28] ;  /* 0x00028a0000047ab9 */ /* 0x000fe20000000a00 */
[----:B------:R-:W-:Y:S01]  /*25390*/  IMAD.MOV.U32 R37, RZ, RZ, RZ ;  /* 0x000000ffff257224 */ /* 0x000fe200078e00ff */
[----:B------:R-:W-:Y:S01]  /*253a0*/  ISETP.NE.U32.AND P0, PT, RZ, UR4, PT ;  /* 0x00000004ff007c0c */ /* 0x000fe2000bf05070 */
[----:B0-----:R-:W0:Y:S01]  /*253b0*/  LDC.64 R4, c[0x0][0xa00] ;  /* 0x00028000ff047b82 */ /* 0x001e220000000a00 */
[----:B-12---:R-:W-:Y:S01]  /*253c0*/  MOV R0, RZ ;  /* 0x000000ff00007202 */ /* 0x006fe20000000f00 */
[----:B------:R-:W-:Y:S01]  /*253d0*/  ULDC.64 UR6, c[0x0][0xa10] ;  /* 0x0002840000067ab9 */ /* 0x000fe20000000a00 */
[----:B------:R-:W-:Y:S01]  /*253e0*/  ISETP.NE.AND.EX P0, PT, RZ, UR5, PT, P0 ;  /* 0x00000005ff007c0c */ /* 0x000fe2000bf05300 */
[----:B------:R-:W-:-:S12]  /*253f0*/  ULDC.64 UR4, c[0x0][0xa18] ;  /* 0x0002860000047ab9 */ /* 0x000fd80000000a00 */
[----:B------:R-:W1:Y:S02]  /*25400*/  @P0 LDC.64 R2, c[0x0][0xa28] ;  /* 0x00028a00ff020b82 */ /* 0x000e640000000a00 */
[----:B-1----:R-:W-:-:S05]  /*25410*/  @P0 IMAD.WIDE R2, R19, 0x4, R2 ;  /* 0x0000000413020825 */ /* 0x002fca00078e0202 */
[----:B------:R1:W5:Y:S01]  /*25420*/  @P0 LDG.E R37, desc[UR42][R2.64] ;  /* 0x0000002a02250981 */ /* 0x000362000c1e1900 */
[----:B------:R-:W-:Y:S01]  /*25430*/  ISETP.NE.U32.AND P0, PT, RZ, UR4, PT ;  /* 0x00000004ff007c0c */ /* 0x000fe2000bf05070 */
[----:B0-----:R-:W-:Y:S01]  /*25440*/  IMAD.WIDE R4, R19, 0x4, R4 ;  /* 0x0000000413047825 */ /* 0x001fe200078e0204 */
[----:B------:R-:W-:Y:S02]  /*25450*/  ISETP.NE.U32.AND P1, PT, RZ, UR6, PT ;  /* 0x00000006ff007c0c */ /* 0x000fe4000bf25070 */
[----:B------:R-:W-:Y:S01]  /*25460*/  ISETP.NE.AND.EX P2, PT, RZ, UR5, PT, P0 ;  /* 0x00000005ff007c0c */ /* 0x000fe2000bf45300 */
[----:B------:R-:W-:Y:S01]  /*25470*/  ULDC.64 UR4, c[0x0][0xa00] ;  /* 0x0002800000047ab9 */ /* 0x000fe20000000a00 */
[----:B------:R-:W-:Y:S01]  /*25480*/  ISETP.NE.AND.EX P1, PT, RZ, UR7, PT, P1 ;  /* 0x00000007ff007c0c */ /* 0x000fe2000bf25310 */
[----:B------:R-:W-:Y:S01]  /*25490*/  IMAD.MOV.U32 R6, RZ, RZ, RZ ;  /* 0x000000ffff067224 */ /* 0x000fe200078e00ff */
[----:B------:R-:W-:Y:S01]  /*254a0*/  ISETP.NE.U32.AND P0, PT, RZ, UR4, PT ;  /* 0x00000004ff007c0c */ /* 0x000fe2000bf05070 */
[----:B-1----:R-:W0:Y:S03]  /*254b0*/  LDC.64 R2, c[0x0][0xa10] ;  /* 0x00028400ff027b82 */ /* 0x002e260000000a00 */
[----:B------:R-:W-:-:S05]  /*254c0*/  ISETP.NE.AND.EX P0, PT, RZ, UR5, PT, P0 ;  /* 0x00000005ff007c0c */ /* 0x000fca000bf05300 */
[----:B------:R-:W1:Y:S08]  /*254d0*/  @P2 LDC.64 R8, c[0x0][0xa18] ;  /* 0x00028600ff082b82 */ /* 0x000e700000000a00 */
[----:B------:R-:W2:Y:S01]  /*254e0*/  @P0 LDG.E R0, desc[UR42][R4.64] ;  /* 0x0000002a04000981 */ /* 0x000ea2000c1e1900 */
[----:B0-----:R-:W-:-:S05]  /*254f0*/  IMAD.WIDE R2, R19, 0x4, R2 ;  /* 0x0000000413027825 */ /* 0x001fca00078e0202 */
[----:B------:R-:W5:Y:S01]  /*25500*/  @P1 LDG.E R6, desc[UR42][R2.64] ;  /* 0x0000002a02061981 */ /* 0x000f62000c1e1900 */
[----:B------:R-:W-:Y:S02]  /*25510*/  ULDC UR4, c[0x0][0x288] ;  /* 0x0000a20000047ab9 */ /* 0x000fe40000000800 */
[----:B------:R-:W-:Y:S01]  /*25520*/  IMAD.U32 R27, RZ, RZ, UR4 ;  /* 0x00000004ff1b7e24 */ /* 0x000fe2000f8e00ff */
[----:B------:R-:W-:Y:S02]  /*25530*/  ULDC.64 UR4, c[0x0][0x418] ;  /* 0x0001060000047ab9 */ /* 0x000fe40000000a00 */
[----:B------:R-:W-:-:S03]  /*25540*/  UISETP.NE.U32.AND UP0, UPT, UR4, URZ, UPT ;  /* 0x0000003f0400728c */ /* 0x000fc6000bf05070 */
[----:B------:R-:W-:Y:S01]  /*25550*/  ULDC UR4, c[0x0][0x424] ;  /* 0x0001090000047ab9 */ /* 0x000fe20000000800 */
[----:B------:R-:W-:Y:S01]  /*25560*/  UISETP.NE.AND.EX UP0, UPT, UR5, URZ, UPT, UP0 ;  /* 0x0000003f0500728c */ /* 0x000fe2000bf05300 */
[----:B-1----:R-:W-:Y:S02]  /*25570*/  @P2 IMAD.WIDE R8, R19, 0x4, R8 ;  /* 0x0000000413082825 */ /* 0x002fe400078e0208 */
[----:B------:R-:W-:Y:S01]  /*25580*/  ULDC UR5, c[0x0][0x2f0] ;  /* 0x0000bc0000057ab9 */ /* 0x000fe20000000800 */
[----:B------:R-:W-:Y:S02]  /*25590*/  USEL UR4, UR4, 0x1, UP0 ;  /* 0x0000000104047887 */ /* 0x000fe40008000000 */
[----:B------:R0:W5:Y:S02]  /*255a0*/  @P2 LDG.E R27, desc[UR42][R8.64] ;  /* 0x0000002a081b2981 */ /* 0x000164000c1e1900 */
[----:B------:R-:W-:-:S03]  /*255b0*/  UIMAD UR4, UR4, UR5, URZ ;  /* 0x00000005040472a4 */ /* 0x000fc6000f8e023f */
[----:B------:R-:W-:-:S03]  /*255c0*/  ULDC UR5, c[0x0][0x348] ;  /* 0x0000d20000057ab9 */ /* 0x000fc60000000800 */
[----:B------:R-:W-:Y:S02]  /*255d0*/  IMAD.U32 R7, RZ, RZ, UR4 ;  /* 0x00000004ff077e24 */ /* 0x000fe4000f8e00ff */
[----:B0-----:R-:W-:Y:S01]  /*255e0*/  IMAD.U32 R8, RZ, RZ, UR5 ;  /* 0x00000005ff087e24 */ /* 0x001fe2000f8e00ff */
[----:B--2---:R0:W-:Y:S01]  /*255f0*/  STL [R1+0x18], R0 ;  /* 0x0000180001007387 */ /* 0x0041e20000100800 */
[----:B------:R-:W-:Y:S05]  /*25600*/  @P2 BRA `(.L_x_1834) ;  /* 0x0000000000102947 */ /* 0x000fea0003800000 */
[----:B------:R-:W-:Y:S05]  /*25610*/  @!P0 BRA `(.L_x_1834) ;  /* 0x00000000000c8947 */ /* 0x000fea0003800000 */
[----:B-----5:R-:W2:Y:S04]  /*25620*/  LDG.E R27, desc[UR42][R4.64] ;  /* 0x0000002a041b7981 */ /* 0x020ea8000c1e1900 */
[----:B------:R-:W2:Y:S02]  /*25630*/  LDG.E R4, desc[UR42][R4.64+0x4] ;  /* 0x0000042a04047981 */ /* 0x000ea4000c1e1900 */
[----:B--2---:R-:W-:-:S07]  /*25640*/  IMAD.IADD R27, R4, 0x1, -R27 ;  /* 0x00000001041b7824 */ /* 0x004fce00078e0a1b */
.L_x_1834:
[----:B------:R-:W-:Y:S01]  /*25650*/  ULDC.64 UR4, c[0x0][0xa20] ;  /* 0x0002880000047ab9 */ /* 0x000fe20000000a00 */
[C---:B0-----:R-:W-:Y:S02]  /*25660*/  LOP3.LUT R0, R18.reuse, 0xff000000, RZ, 0xc0, !PT ;  /* 0xff00000012007812 */ /* 0x041fe400078ec0ff */
[----:B------:R-:W-:Y:S02]  /*25670*/  ISETP.NE.U32.AND P0, PT, RZ, UR4, PT ;  /* 0x00000004ff007c0c */ /* 0x000fe4000bf05070 */
[----:B------:R-:W-:Y:S02]  /*25680*/  SHF.R.U32.HI R0, RZ, 0x8, R0 ;  /* 0x00000008ff007819 */ /* 0x000fe40000011600 */
[----:B------:R-:W-:Y:S02]  /*25690*/  ISETP.NE.AND.EX P0, PT, RZ, UR5, PT, P0 ;  /* 0x00000005ff007c0c */ /* 0x000fe4000bf05300 */
[C---:B------:R-:W-:Y:S02]  /*256a0*/  LOP3.LUT R4, R18.reuse, 0xff0000, RZ, 0xc0, !PT ;  /* 0x00ff000012047812 */ /* 0x040fe400078ec0ff */
[----:B------:R-:W-:-:S02]  /*256b0*/  LOP3.LUT R18, R18, 0xffff, RZ, 0xc0, !PT ;  /* 0x0000ffff12127812 */ /* 0x000fc400078ec0ff */
[----:B------:R-:W-:-:S07]  /*256c0*/  LEA.HI R0, R4, R0, RZ, 0x10 ;  /* 0x0000000004007211 */ /* 0x000fce00078f80ff */
[----:B------:R-:W-:Y:S05]  /*256d0*/  @!P0 BRA `(.L_x_1835) ;  /* 0x0000000000108947 */ /* 0x000fea0003800000 */
[----:B------:R-:W0:Y:S02]  /*256e0*/  LDC.64 R4, c[0x0][0xa20] ;  /* 0x00028800ff047b82 */ /* 0x000e240000000a00 */
[----:B0-----:R-:W-:-:S05]  /*256f0*/  IMAD.WIDE R4, R19, 0x4, R4 ;  /* 0x0000000413047825 */ /* 0x001fca00078e0204 */
[----:B------:R0:W5:Y:S01]  /*25700*/  LDG.E R7, desc[UR42][R4.64] ;  /* 0x0000002a04077981 */ /* 0x000162000c1e1900 */
[----:B------:R-:W-:Y:S05]  /*25710*/  BRA `(.L_x_1836) ;  /* 0x0000000000247947 */ /* 0x000fea0003800000 */
.L_x_1835:
        /* <DEDUP_REMOVED lines=9> */
.L_x_1836:
[----:B0-----:R-:W2:Y:S04]  /*257b0*/  @P1 LDG.E R4, desc[UR42][R2.64] ;  /* 0x0000002a02041981 */ /* 0x001ea8000c1e1900 */
[----:B------:R0:W2:Y:S01]  /*257c0*/  @P1 LDG.E R5, desc[UR42][R2.64+0x4] ;  /* 0x0000042a02051981 */ /* 0x0000a2000c1e1900 */
[----:B------:R-:W-:Y:S02]  /*257d0*/  IMAD.SHL.U32 R17, R17, 0x80, RZ ;  /* 0x0000008011117824 */ /* 0x000fe400078e00ff */
[----:B-----5:R-:W-:Y:S02]  /*257e0*/  IMAD.IADD R7, R7, 0x1, -R37 ;  /* 0x0000000107077824 */ /* 0x020fe400078e0a25 */
[----:B------:R-:W-:Y:S01]  /*257f0*/  VIADD R9, R17, 0x7f ;  /* 0x0000007f11097836 */ /* 0x000fe20000000000 */
[----:B0-----:R-:W0:Y:S02]  /*25800*/  LDC R2, c[0x0][0x448] ;  /* 0x00011200ff027b82 */ /* 0x001e240000000800 */
[----:B0-----:R-:W-:-:S13]  /*25810*/  ISETP.NE.AND P2, PT, R2, 0x1, PT ;  /* 0x000000010200780c */ /* 0x001fda0003f45270 */
[----:B------:R-:W0:Y:S08]  /*25820*/  @P2 LDC R3, c[0x0][0x44c] ;  /* 0x00011300ff032b82 */ /* 0x000e300000000800 */
[----:B------:R-:W1:Y:S01]  /*25830*/  @P2 LDC R2, c[0x0][0x450] ;  /* 0x00011400ff022b82 */ /* 0x000e620000000800 */
[----:B0-----:R-:W-:-:S05]  /*25840*/  @P2 IMAD.HI.U32 R3, R9, R3, RZ ;  /* 0x0000000309032227 */ /* 0x001fca00078e00ff */
[----:B-1----:R-:W-:Y:S01]  /*25850*/  @P2 SHF.R.U32.HI R9, RZ, R2, R3 ;  /* 0x00000002ff092219 */ /* 0x002fe20000011603 */
[----:B--2---:R-:W-:-:S04]  /*25860*/  @P1 IMAD.IADD R8, R5, 0x1, -R4 ;  /* 0x0000000105081824 */ /* 0x004fc800078e0a04 */
[----:B------:R-:W-:-:S04]  /*25870*/  IMAD.IADD R26, R7, 0x1, R8 ;  /* 0x00000001071a7824 */ /* 0x000fc800078e0208 */
[C---:B------:R-:W-:Y:S01]  /*25880*/  VIADD R30, R26.reuse, 0x7f ;  /* 0x0000007f1a1e7836 */ /* 0x040fe20000000000 */
[----:B------:R-:W-:-:S04]  /*25890*/  IADD3 R20, R26, 0x1, -R27 ;  /* 0x000000011a147810 */ /* 0x000fc80007ffe81b */
[----:B------:R-:W-:Y:S01]  /*258a0*/  SHF.R.S32.HI R2, RZ, 0x1f, R30 ;  /* 0x0000001fff027819 */ /* 0x000fe2000001141e */
[----:B------:R-:W-:-:S03]  /*258b0*/  IMAD.IADD R9, R20, 0x1, R9 ;  /* 0x0000000114097824 */ /* 0x000fc600078e0209 */
[----:B------:R-:W-:Y:S02]  /*258c0*/  LEA.HI R30, R2, R30, RZ, 0x7 ;  /* 0x0000001e021e7211 */ /* 0x000fe400078f38ff */
[----:B------:R-:W0:Y:S02]  /*258d0*/  LDC.64 R2, c[0x0][0x9e0] ;  /* 0x00027800ff027b82 */ /* 0x000e240000000a00 */
[----:B------:R-:W-:Y:S02]  /*258e0*/  SHF.R.S32.HI R30, RZ, 0x7, R30 ;  /* 0x00000007ff1e7819 */ /* 0x000fe4000001141e */
[----:B0-----:R-:W-:Y:S01]  /*258f0*/  ISETP.GE.AND P3, PT, R3, 0x1, PT ;  /* 0x000000010300780c */ /* 0x001fe20003f66270 */
[----:B------:R-:W-:-:S12]  /*25900*/  IMAD.IADD R2, R9, 0x1, R2 ;  /* 0x0000000109027824 */ /* 0x000fd800078e0202 */
[----:B------:R-:W-:Y:S05]  /*25910*/  @!P3 BRA `(.L_x_1837) ;  /* 0x000000000048b947 */ /* 0x000fea0003800000 */
        /* <DEDUP_REMOVED lines=11> */
.L_x_1839:
[----:B------:R-:W-:-:S13]  /*259d0*/  ISETP.NE.AND P0, PT, R3, 0x1, PT ;  /* 0x000000010300780c */ /* 0x000fda0003f05270 */
[----:B------:R-:W0:Y:S02]  /*259e0*/  @P0 LDC.64 R4, c[0x0][0x9e8] ;  /* 0x00027a00ff040b82 */ /* 0x000e240000000a00 */
[----:B0-----:R-:W-:-:S05]  /*259f0*/  @P0 IMAD.HI.U32 R4, R10, R4, RZ ;  /* 0x000000040a040227 */ /* 0x001fca00078e00ff */
[----:B------:R-:W-:-:S07]  /*25a00*/  @P0 SHF.R.U32.HI R10, RZ, R5, R4 ;  /* 0x00000005ff0a0219 */ /* 0x000fce0000011604 */
.L_x_1840:
[----:B------:R-:W-:Y:S05]  /*25a10*/  BSYNC B0 ;  /* 0x0000000000007941 */ /* 0x000fea0003800000 */
.L_x_1838:
[----:B------:R-:W-:-:S05]  /*25a20*/  IMAD R10, R10, R3, R3 ;  /* 0x000000030a0a7224 */ /* 0x000fca00078e0203 */
[----:B------:R-:W-:-:S07]  /*25a30*/  VIMNMX R2, R2, R10, PT ;  /* 0x0000000a02027248 */ /* 0x000fce0003fe0100 */
.L_x_1837:
[----:B------:R-:W0:Y:S01]  /*25a40*/  @P2 LDC R5, c[0x0][0x44c] ;  /* 0x00011300ff052b82 */ /* 0x000e220000000800 */
[----:B------:R-:W-:Y:S01]  /*25a50*/  VIADD R2, R2, 0x7f ;  /* 0x0000007f02027836 */ /* 0x000fe20000000000 */
[----:B------:R-:W-:Y:S01]  /*25a60*/  ULDC UR4, c[0x0][0x9dc] ;  /* 0x0002770000047ab9 */ /* 0x000fe20000000800 */
[----:B------:R-:W-:Y:S02]  /*25a70*/  IMAD.MOV.U32 R4, RZ, RZ, R17 ;  /* 0x000000ffff047224 */ /* 0x000fe400078e0011 */
[----:B------:R-:W-:-:S03]  /*25a80*/  IMAD.IADD R21, R26, 0x1, -R27 ;  /* 0x000000011a157824 */ /* 0x000fc600078e0a1b */
[----:B------:R-:W1:Y:S01]  /*25a90*/  @P2 LDC R9, c[0x0][0x450] ;  /* 0x00011400ff092b82 */ /* 0x000e620000000800 */
[----:B0-----:R-:W-:-:S05]  /*25aa0*/  @P2 IMAD.HI.U32 R5, R17, R5, RZ ;  /* 0x0000000511052227 */ /* 0x001fca00078e00ff */
[----:B-1----:R-:W-:Y:S02]  /*25ab0*/  @P2 SHF.R.U32.HI R4, RZ, R9, R5 ;  /* 0x00000009ff042219 */ /* 0x002fe40000011605 */
[----:B------:R-:W-:-:S03]  /*25ac0*/  SHF.R.S32.HI R5, RZ, 0x1f, R2 ;  /* 0x0000001fff057819 */ /* 0x000fc60000011402 */
[----:B------:R-:W-:Y:S01]  /*25ad0*/  IMAD.IADD R10, R21, 0x1, R4 ;  /* 0x00000001150a7824 */ /* 0x000fe200078e0204 */
[----:B------:R-:W-:-:S03]  /*25ae0*/  LEA.HI R5, R5, R2, RZ, 0x7 ;  /* 0x0000000205057211 */ /* 0x000fc600078f38ff */
[----:B------:R-:W-:Y:S01]  /*25af0*/  VIADD R2, R10, -UR4 ;  /* 0x800000040a027c36 */ /* 0x000fe20008000000 */
[----:B------:R-:W-:-:S04]  /*25b00*/  SHF.R.S32.HI R9, RZ, 0x7, R5 ;  /* 0x00000007ff097819 */ /* 0x000fc80000011405 */
[----:B------:R-:W-:Y:S01]  /*25b10*/  VIMNMX R9, R30, R9, PT ;  /* 0x000000091e097248 */ /* 0x000fe20003fe0100 */
        /* <DEDUP_REMOVED lines=11> */
.L_x_1843:
[----:B------:R-:W-:-:S13]  /*25bd0*/  ISETP.NE.AND P0, PT, R3, 0x1, PT ;  /* 0x000000010300780c */ /* 0x000fda0003f05270 */
[----:B------:R-:W0:Y:S02]  /*25be0*/  @P0 LDC.64 R4, c[0x0][0x9e8] ;  /* 0x00027a00ff040b82 */ /* 0x000e240000000a00 */
[----:B0-----:R-:W-:-:S05]  /*25bf0*/  @P0 IMAD.HI.U32 R4, R10, R4, RZ ;  /* 0x000000040a040227 */ /* 0x001fca00078e00ff */
[----:B------:R-:W-:-:S07]  /*25c00*/  @P0 SHF.R.U32.HI R10, RZ, R5, R4 ;  /* 0x00000005ff0a0219 */ /* 0x000fce0000011604 */
.L_x_1844:
[----:B------:R-:W-:Y:S05]  /*25c10*/  BSYNC B0 ;  /* 0x0000000000007941 */ /* 0x000fea0003800000 */
.L_x_1842:
[----:B------:R-:W-:-:S05]  /*25c20*/  IMAD R3, R10, R3, RZ ;  /* 0x000000030a037224 */ /* 0x000fca00078e02ff */
[----:B------:R-:W-:-:S07]  /*25c30*/  VIMNMX R2, R2, R3, !PT ;  /* 0x0000000302027248 */ /* 0x000fce0007fe0100 */
.L_x_1841:
[----:B------:R-:W-:Y:S01]  /*25c40*/  SHF.R.S32.HI R3, RZ, 0x1f, R2 ;  /* 0x0000001fff037819 */ /* 0x000fe20000011402 */
[----:B------:R-:W-:Y:S01]  /*25c50*/  BSSY B0, `(.L_x_1845) ;  /* 0x0000027000007945 */ /* 0x000fe20003800000 */
[----:B------:R-:W-:Y:S02]  /*25c60*/  LOP3.LUT R36, R0, 0xff, RZ, 0xc0, !PT ;  /* 0x000000ff00247812 */ /* 0x000fe400078ec0ff */
[----:B------:R-:W-:Y:S01]  /*25c70*/  LEA.HI R3, R3, R2, RZ, 0x7 ;  /* 0x0000000203037211 */ /* 0x000fe200078f38ff */
[----:B------:R-:W-:Y:S01]  /*25c80*/  IMAD.MOV.U32 R2, RZ, RZ, RZ ;  /* 0x000000ffff027224 */ /* 0x000fe200078e00ff */
[----:B------:R-:W-:Y:S02]  /*25c90*/  SHF.R.U32.HI R0, RZ, 0x10, R0 ;  /* 0x00000010ff007819 */ /* 0x000fe40000011600 */
[----:B------:R-:W-:-:S04]  /*25ca0*/  SHF.R.S32.HI R3, RZ, 0x7, R3 ;  /* 0x00000007ff037819 */ /* 0x000fc80000011403 */
[----:B------:R-:W-:-:S04]  /*25cb0*/  VIMNMX R4, RZ, R3, !PT ;  /* 0x00000003ff047248 */ /* 0x000fc80007fe0100 */
[----:B------:R-:W-:-:S13]  /*25cc0*/  ISETP.GT.AND P0, PT, R9, R4, PT ;  /* 0x000000040900720c */ /* 0x000fda0003f04270 */
[----:B------:R-:W-:Y:S05]  /*25cd0*/  @!P0 BRA `(.L_x_1846) ;  /* 0x0000000000788947 */ /* 0x000fea0003800000 */
[----:B------:R-:W-:Y:S01]  /*25ce0*/  ISETP.NE.AND P0, PT, R0, RZ, PT ;  /* 0x000000ff0000720c */ /* 0x000fe20003f05270 */
[----:B------:R-:W-:-:S03]  /*25cf0*/  ULDC UR4, c[0x0][0x9f0] ;  /* 0x00027c0000047ab9 */ /* 0x000fc60000000800 */
[----:B------:R-:W-:-:S04]  /*25d00*/  SEL R5, R0, UR4, P0 ;  /* 0x0000000400057c07 */ /* 0x000fc80008000000 */
[----:B------:R-:W-:Y:S02]  /*25d10*/  IABS R10, R5 ;  /* 0x00000005000a7213 */ /* 0x000fe40000000000 */
[----:B------:R-:W-:Y:S02]  /*25d20*/  IADD3 R11, R5, -0x1, R9 ;  /* 0xffffffff050b7810 */ /* 0x000fe40007ffe009 */
[----:B------:R-:W0:Y:S03]  /*25d30*/  I2F.RP R2, R10 ;  /* 0x0000000a00027306 */ /* 0x000e260000209400 */
[----:B------:R-:W-:-:S05]  /*25d40*/  IMAD.IADD R11, R11, 0x1, -R4 ;  /* 0x000000010b0b7824 */ /* 0x000fca00078e0a04 */
[----:B0-----:R-:W0:Y:S02]  /*25d50*/  MUFU.RCP R2, R2 ;  /* 0x0000000200027308 */ /* 0x001e240000001000 */
[----:B0-----:R-:W-:-:S06]  /*25d60*/  VIADD R2, R2, 0xffffffe ;  /* 0x0ffffffe02027836 */ /* 0x001fcc0000000000 */
[----:B------:R0:W1:Y:S02]  /*25d70*/  F2I.FTZ.U32.TRUNC.NTZ R3, R2 ;  /* 0x0000000200037305 */ /* 0x000064000021f000 */
[----:B0-----:R-:W-:-:S04]  /*25d80*/  LOP3.LUT R2, R11, R5, RZ, 0x3c, !PT ;  /* 0x000000050b027212 */ /* 0x001fc800078e3cff */
[----:B------:R-:W-:Y:S02]  /*25d90*/  ISETP.GE.AND P3, PT, R2, RZ, PT ;  /* 0x000000ff0200720c */ /* 0x000fe40003f66270 */
[----:B-1----:R-:W-:-:S05]  /*25da0*/  IADD3 R2, RZ, -R3, RZ ;  /* 0x80000003ff027210 */ /* 0x002fca0007ffe0ff */
[----:B------:R-:W-:Y:S02]  /*25db0*/  IMAD R12, R2, R10, RZ ;  /* 0x0000000a020c7224 */ /* 0x000fe400078e02ff */
[----:B------:R-:W-:-:S04]  /*25dc0*/  IMAD.MOV.U32 R2, RZ, RZ, RZ ;  /* 0x000000ffff027224 */ /* 0x000fc800078e00ff */
[----:B------:R-:W-:Y:S01]  /*25dd0*/  IMAD.HI.U32 R12, R3, R12, R2 ;  /* 0x0000000c030c7227 */ /* 0x000fe200078e0002 */
[----:B------:R-:W-:Y:S02]  /*25de0*/  IABS R2, R5 ;  /* 0x0000000500027213 */ /* 0x000fe40000000000 */
[----:B------:R-:W-:-:S03]  /*25df0*/  IABS R3, R11 ;  /* 0x0000000b00037213 */ /* 0x000fc60000000000 */
[----:B------:R-:W-:-:S04]  /*25e00*/  IMAD.MOV R2, RZ, RZ, -R2 ;  /* 0x000000ffff027224 */ /* 0x000fc800078e0a02 */
        /* <DEDUP_REMOVED lines=10> */
[----:B------:R-:W-:-:S07]  /*25eb0*/  @!P2 LOP3.LUT R2, RZ, R5, RZ, 0x33, !PT ;  /* 0x00000005ff02a212 */ /* 0x000fce00078e33ff */
.L_x_1846:
[----:B------:R-:W-:Y:S05]  /*25ec0*/  BSYNC B0 ;  /* 0x0000000000007941 */ /* 0x000fea0003800000 */
.L_x_1845:
[-C--:B------:R-:W-:Y:S01]  /*25ed0*/  IMAD R4, R36, R2.reuse, R4 ;  /* 0x0000000224047224 */ /* 0x080fe200078e0204 */
[----:B------:R-:W-:Y:S04]  /*25ee0*/  BSSY B0, `(.L_x_1847) ;  /* 0x0000112000007945 */ /* 0x000fe80003800000 */
[C---:B------:R-:W-:Y:S01]  /*25ef0*/  VIADDMNMX R2, R4.reuse, R2, R9, PT ;  /* 0x0000000204027246 */ /* 0x040fe20003800109 */
[----:B------:R-:W-:-:S04]  /*25f00*/  IMAD R4, R4, 0x80, -R7 ;  /* 0x0000008004047824 */ /* 0x000fc800078e0a07 */
[----:B------:R-:W-:Y:S01]  /*25f10*/  IMAD R2, R2, 0x80, -R7 ;  /* 0x0000008002027824 */ /* 0x000fe200078e0a07 */
[----:B------:R-:W-:-:S04]  /*25f20*/  VIMNMX R4, RZ, R4, !PT ;  /* 0x00000004ff047248 */ /* 0x000fc80007fe0100 */
[----:B------:R-:W-:-:S04]  /*25f30*/  VIMNMX R2, R2, R8, PT ;  /* 0x0000000802027248 */ /* 0x000fc80003fe0100 */
[----:B------:R-:W-:Y:S02]  /*25f40*/  ISETP.GT.AND P0, PT, R2, R4, PT ;  /* 0x000000040200720c */ /* 0x000fe40003f04270 */
[----:B------:R-:W-:-:S11]  /*25f50*/  SHF.R.U32.HI R4, RZ, 0x7, R4 ;  /* 0x00000007ff047819 */ /* 0x000fd60000011604 */
[----:B------:R-:W-:-:S05]  /*25f60*/  @P0 VIADD R2, R2, 0x7f ;  /* 0x0000007f02020836 */ /* 0x000fca0000000000 */
[----:B------:R-:W-:-:S04]  /*25f70*/  @P0 SHF.R.S32.HI R3, RZ, 0x1f, R2 ;  /* 0x0000001fff030819 */ /* 0x000fc80000011402 */
[----:B------:R-:W-:Y:S01]  /*25f80*/  @P0 LEA.HI R2, R3, R2, RZ, 0x7 ;  /* 0x0000000203020211 */ /* 0x000fe200078f38ff */
[----:B------:R-:W-:-:S03]  /*25f90*/  IMAD.MOV.U32 R3, RZ, RZ, R4 ;  /* 0x000000ffff037224 */ /* 0x000fc600078e0004 */
[----:B------:R-:W-:Y:S02]  /*25fa0*/  @P0 SHF.R.S32.HI R3, RZ, 0x7, R2 ;  /* 0x00000007ff030819 */ /* 0x000fe40000011402 */
        /* <DEDUP_REMOVED lines=10> */
.L_x_2120:
[----:B-1----:R-:W-:Y:S02]  /*26050*/  ISETP.NE.AND P0, PT, R14, RZ, PT ;  /* 0x000000ff0e00720c */ /* 0x002fe40003f05270 */
[----:B------:R-:W-:-:S11]  /*26060*/  PLOP3.LUT P6, PT, PT, PT, PT, 0x8, 0x0 ;  /* 0x000000000000781c */ /* 0x000fd60003fce170 */
[----:B------:R-:W-:Y:S05]  /*26070*/  @P0 BRA `(.L_x_1850) ;  /* 0x00000000000c0947 */ /* 0x000fea0003800000 */
[----:B------:R-:W-:-:S03]  /*26080*/  UMOV UR4, 0xffffffff ;  /* 0xffffffff00047882 */ /* 0x000fc60000000000 */
[----:B------:R-:W-:Y:S05]  /*26090*/  BRA.DIV UR4, `(.L_x_1851) ;  /* 0x0000009a04947947 */ /* 0x000fea000b800000 */
[----:B------:R-:W-:-:S13]  /*260a0*/  ELECT P6, URZ, PT ;  /* 0x00000000003f782f */ /* 0x000fda00038c0000 */
.L_x_1850:
        /* <DEDUP_REMOVED lines=9> */
.L_x_2123:
[----:B------:R-:W-:Y:S05]  /*26140*/  BSYNC B1 ;  /* 0x0000000000017941 */ /* 0x000fea0003800000 */
.L_x_1852:
        /* <DEDUP_REMOVED lines=10> */
.L_x_2124:
[----:B------:R-:W-:Y:S05]  /*261f0*/  BSYNC B2 ;  /* 0x0000000000027941 */ /* 0x000fea0003800000 */
.L_x_1856:
[----:B------:R-:W-:Y:S04]  /*26200*/  BSSY B2, `(.L_x_1858) ;  /* 0x0000009000027945 */ /* 0x000fe80003800000 */
[----:B------:R-:W-:Y:S05]  /*26210*/  @P1 BRA `(.L_x_1859) ;  /* 0x00000000001c1947 */ /* 0x000fea0003800000 */
[----:B0-----:R-:W0:Y:S02]  /*26220*/  S2R R5, SR_TID.X ;  /* 0x0000000000057919 */ /* 0x001e240000002100 */
[----:B0-----:R-:W-:Y:S01]  /*26230*/  LOP3.LUT R7, R5, 0x1f, RZ, 0xc0, !PT ;  /* 0x0000001f05077812 */ /* 0x001fe200078ec0ff */
[----:B------:R-:W-:-:S03]  /*26240*/  IMAD.MOV.U32 R5, RZ, RZ, 0x6000 ;  /* 0x00006000ff057424 */ /* 0x000fc600078e00ff */
[----:B------:R-:W-:Y:S01]  /*26250*/  ISETP.NE.AND P0, PT, R7, RZ, PT ;  /* 0x000000ff0700720c */ /* 0x000fe20003f05270 */
[----:B------:R2:W-:-:S12]  /*26260*/  SYNCS.ARRIVE.TRANS64 RZ, [R10+URZ+0x22890], R5 ;  /* 0x022890050aff79a7 */ /* 0x0005d8000800003f */
[----:B--2---:R-:W-:Y:S05]  /*26270*/  @!P0 BRA `(.L_x_1859) ;  /* 0x0000000000048947 */ /* 0x004fea0003800000 */
[----:B------:R-:W-:Y:S01]  /*26280*/  BPT.TRAP 0x1 ;  /* 0x000000040000795c */ /* 0x000fe20000300000 */
.L_x_1859:
[----:B------:R-:W-:Y:S05]  /*26290*/  BSYNC B2 ;  /* 0x0000000000027941 */ /* 0x000fea0003800000 */
.L_x_1858:
[----:B------:R-:W-:Y:S01]  /*262a0*/  IMAD.MOV.U32 R12, RZ, RZ, RZ ;  /* 0x000000ffff0c7224 */ /* 0x000fe200078e00ff */
[----:B------:R-:W-:Y:S01]  /*262b0*/  UIADD3 UR4, UP0, UR40, 0x570, URZ ;  /* 0x0000057028047890 */ /* 0x000fe2000ff1e03f */
[----:B------:R-:W-:Y:S01]  /*262c0*/  IMAD R7, R3, 0x80, R6 ;  /* 0x0000008003077824 */ /* 0x000fe200078e0206 */
[----:B------:R-:W-:Y:S01]  /*262d0*/  PLOP3.LUT P0, PT, PT, PT, PT, 0x80, 0x0 ;  /* 0x000000000000781c */ /* 0x000fe20003f0f070 */
[----:B------:R-:W-:Y:S01]  /*262e0*/  IMAD R8, R25, 0x6000, R23 ;  /* 0x0000600019087824 */ /* 0x000fe200078e0217 */
[----:B------:R-:W-:Y:S01]  /*262f0*/  R2UR UR10, R12 ;  /* 0x000000000c0a72ca */ /* 0x000fe200000e0000 */
[----:B------:R-:W-:Y:S01]  /*26300*/  VIADD R7, R7, 0xffffff80 ;  /* 0xffffff8007077836 */ /* 0x000fe20000000000 */
[----:B------:R-:W-:Y:S01]  /*26310*/  UIADD3.X UR5, URZ, UR41, URZ, UP0, !UPT ;  /* 0x000000293f057290 */ /* 0x000fe200087fe43f */
[----:B0-----:R-:W-:Y:S01]  /*26320*/  VIADD R5, R10, 0x22890 ;  /* 0x000228900a057836 */ /* 0x001fe20000000000 */
[----:B------:R-:W-:Y:S01]  /*26330*/  UMOV UR6, 0x0 ;  /* 0x0000000000067882 */ /* 0x000fe20000000000 */
[----:B------:R-:W-:Y:S01]  /*26340*/  VIADD R11, R8, 0x16400 ;  /* 0x00016400080b7836 */ /* 0x000fe20000000000 */
[----:B------:R-:W-:-:S09]  /*26350*/  UMOV UR7, 0x12f00000 ;  /* 0x12f0000000077882 */ /* 0x000fd20000000000 */
.L_x_1860:
        /* <DEDUP_REMOVED lines=15> */
.L_x_1861:
        /* <DEDUP_REMOVED lines=15> */
.L_x_1862:
        /* <DEDUP_REMOVED lines=13> */
.L_x_2125:
[----:B------:R-:W-:Y:S05]  /*26610*/  BSYNC B2 ;  /* 0x0000000000027941 */ /* 0x000fea0003800000 */
.L_x_1863:
[----:B------:R-:W-:Y:S01]  /*26620*/  BSSY B2, `(.L_x_1865) ;  /* 0x000000b000027945 */ /* 0x000fe20003800000 */
[----:B------:R-:W-:Y:S02]  /*26630*/  IMAD.MOV.U32 R8, RZ, RZ, 0x0 ;  /* 0x00000000ff087424 */ /* 0x000fe400078e00ff */
[----:B01----:R-:W-:Y:S01]  /*26640*/  IMAD.MOV.U32 R9, RZ, RZ, 0x12f00000 ;  /* 0x12f00000ff097424 */ /* 0x003fe200078e00ff */
[----:B------:R-:W-:Y:S06]  /*26650*/  @P1 BRA `(.L_x_1866) ;  /* 0x00000000001c1947 */ /* 0x000fec0003800000 */
[----:B------:R-:W0:Y:S02]  /*26660*/  S2R R5, SR_TID.X ;  /* 0x0000000000057919 */ /* 0x000e240000002100 */
[----:B0-----:R-:W-:Y:S02]  /*26670*/  LOP3.LUT R11, R5, 0x1f, RZ, 0xc0, !PT ;  /* 0x0000001f050b7812 */ /* 0x001fe400078ec0ff */
[----:B------:R-:W-:Y:S02]  /*26680*/  MOV R5, 0x4000 ;  /* 0x0000400000057802 */ /* 0x000fe40000000f00 */
[----:B------:R-:W-:Y:S02]  /*26690*/  ISETP.NE.AND P0, PT, R11, RZ, PT ;  /* 0x000000ff0b00720c */ /* 0x000fe40003f05270 */
[----:B------:R0:W-:Y:S11]  /*266a0*/  SYNCS.ARRIVE.TRANS64 RZ, [R10+URZ+0x228b0], R5 ;  /* 0x0228b0050aff79a7 */ /* 0x0001f6000800003f */
[----:B0-----:R-:W-:Y:S05]  /*266b0*/  @!P0 BRA `(.L_x_1866) ;  /* 0x0000000000048947 */ /* 0x001fea0003800000 */
[----:B------:R-:W-:Y:S01]  /*266c0*/  BPT.TRAP 0x1 ;  /* 0x000000040000795c */ /* 0x000fe20000300000 */
.L_x_1866:
[----:B------:R-:W-:Y:S05]  /*266d0*/  BSYNC B2 ;  /* 0x0000000000027941 */ /* 0x000fea0003800000 */
.L_x_1865:
[----:B------:R-:W-:Y:S01]  /*266e0*/  R2UR UR10, R12 ;  /* 0x000000000c0a72ca */ /* 0x000fe200000e0000 */
[----:B------:R-:W-:Y:S01]  /*266f0*/  IMAD R5, R25, 0x4000, R23 ;  /* 0x0000400019057824 */ /* 0x000fe200078e0217 */
[----:B------:R-:W-:Y:S01]  /*26700*/  R2UR UR6, R8 ;  /* 0x00000000080672ca */ /* 0x000fe200000e0000 */
[----:B------:R-:W-:Y:S01]  /*26710*/  UIADD3 UR4, UP0, UR40, 0x670, URZ ;  /* 0x0000067028047890 */ /* 0x000fe2000ff1e03f */
[----:B------:R-:W-:Y:S01]  /*26720*/  R2UR UR7, R9 ;  /* 0x00000000090772ca */ /* 0x000fe200000e0000 */
[----:B------:R-:W-:Y:S01]  /*26730*/  VIADD R10, R10, 0x228b0 ;  /* 0x000228b00a0a7836 */ /* 0x000fe20000000000 */
[----:B------:R-:W-:Y:S01]  /*26740*/  PLOP3.LUT P0, PT, PT, PT, PT, 0x80, 0x0 ;  /* 0x000000000000781c */ /* 0x000fe20003f0f070 */
[----:B------:R-:W-:Y:S01]  /*26750*/  VIADD R5, R5, 0x8400 ;  /* 0x0000840005057836 */ /* 0x000fe20000000000 */
[----:B------:R-:W-:-:S12]  /*26760*/  UIADD3.X UR5, URZ, UR41, URZ, UP0, !UPT ;  /* 0x000000293f057290 */ /* 0x000fd800087fe43f */
.L_x_1867:
        /* <DEDUP_REMOVED lines=10> */
.L_x_1855:
[----:B------:R-:W-:Y:S05]  /*26810*/  BSYNC B1 ;  /* 0x0000000000017941 */ /* 0x000fea0003800000 */
.L_x_1854:
[----:B------:R-:W-:Y:S01]  /*26820*/  VIADD R10, R3, 0xfffffffe ;  /* 0xfffffffe030a7836 */ /* 0x000fe20000000000 */
[----:B------:R-:W-:Y:S01]  /*26830*/  PLOP3.LUT P0, PT, PT, PT, PT, 0x8, 0x0 ;  /* 0x000000000000781c */ /* 0x000fe20003f0e170 */
[----:B------:R-:W-:-:S03]  /*26840*/  VIADD R25, R25, 0x1 ;  /* 0x0000000119197836 */ /* 0x000fc60000000000 */
[----:B------:R-:W-:Y:S02]  /*26850*/  ISETP.GE.AND P2, PT, R10, R4, PT ;  /* 0x000000040a00720c */ /* 0x000fe40003f46270 */
[----:B------:R-:W-:-:S04]  /*26860*/  ISETP.NE.AND P1, PT, R25, 0x2, PT ;  /* 0x000000021900780c */ /* 0x000fc80003f25270 */
[----:B------:R-:W-:Y:S02]  /*26870*/  SEL R3, RZ, 0x1, P1 ;  /* 0x00000001ff037807 */ /* 0x000fe40000800000 */
[----:B------:R-:W-:Y:S02]  /*26880*/  SEL R25, R25, RZ, P1 ;  /* 0x000000ff19197207 */ /* 0x000fe40000800000 */
[----:B------:R-:W-:-:S03]  /*26890*/  LOP3.LUT R29, R29, R3, RZ, 0x3c, !PT ;  /* 0x000000031d1d7212 */ /* 0x000fc600078e3cff */
[----:B------:R-:W-:Y:S05]  /*268a0*/  @!P2 BRA `(.L_x_1848) ;  /* 0x0000000400d4a947 */ /* 0x000fea0003800000 */
.L_x_1882:
        /* <DEDUP_REMOVED lines=11> */
.L_x_2126:
[----:B------:R-:W-:Y:S05]  /*26960*/  BSYNC B2 ;  /* 0x0000000000027941 */ /* 0x000fea0003800000 */
.L_x_1870:
        /* <DEDUP_REMOVED lines=9> */
.L_x_1873:
[----:B------:R-:W-:Y:S05]  /*26a00*/  BSYNC B2 ;  /* 0x0000000000027941 */ /* 0x000fea0003800000 */
.L_x_1872:
[----:B------:R-:W-:Y:S01]  /*26a10*/  IMAD.MOV.U32 R12, RZ, RZ, RZ ;  /* 0x000000ffff0c7224 */ /* 0x000fe200078e00ff */
[----:B------:R-:W-:Y:S01]  /*26a20*/  UIADD3 UR4, UP0, UR40, 0x570, URZ ;  /* 0x0000057028047890 */ /* 0x000fe2000ff1e03f */
[----:B------:R-:W-:Y:S01]  /*26a30*/  IMAD R7, R25, 0x6000, R23 ;  /* 0x0000600019077824 */ /* 0x000fe200078e0217 */
        /* <DEDUP_REMOVED lines=8> */
.L_x_1874:
        /* <DEDUP_REMOVED lines=15> */
.L_x_1875:
        /* <DEDUP_REMOVED lines=15> */
.L_x_1876:
        /* <DEDUP_REMOVED lines=13> */
.L_x_2127:
[----:B------:R-:W-:Y:S05]  /*26d70*/  BSYNC B2 ;  /* 0x0000000000027941 */ /* 0x000fea0003800000 */
.L_x_1877:
[----:B------:R-:W-:Y:S01]  /*26d80*/  BSSY B2, `(.L_x_1879) ;  /* 0x000000b000027945 */ /* 0x000fe20003800000 */
[----:B------:R-:W-:Y:S02]  /*26d90*/  IMAD.MOV.U32 R14, RZ, RZ, 0x0 ;  /* 0x00000000ff0e7424 */ /* 0x000fe400078e00ff */
[----:B------:R-:W-:Y:S01]  /*26da0*/  IMAD.MOV.U32 R15, RZ, RZ, 0x12f00000 ;  /* 0x12f00000ff0f7424 */ /* 0x000fe200078e00ff */
[----:B------:R-:W-:Y:S06]  /*26db0*/  @P2 BRA `(.L_x_1880) ;  /* 0x00000000001c2947 */ /* 0x000fec0003800000 */
[----:B------:R-:W2:Y:S02]  /*26dc0*/  S2R R3, SR_TID.X ;  /* 0x0000000000037919 */ /* 0x000ea40000002100 */
[----:B--2---:R-:W-:Y:S01]  /*26dd0*/  LOP3.LUT R7, R3, 0x1f, RZ, 0xc0, !PT ;  /* 0x0000001f03077812 */ /* 0x004fe200078ec0ff */
[----:B------:R-:W-:-:S03]  /*26de0*/  IMAD.MOV.U32 R3, RZ, RZ, 0x4000 ;  /* 0x00004000ff037424 */ /* 0x000fc600078e00ff */
[----:B------:R-:W-:Y:S01]  /*26df0*/  ISETP.NE.AND P1, PT, R7, RZ, PT ;  /* 0x000000ff0700720c */ /* 0x000fe20003f25270 */
[----:B------:R2:W-:-:S12]  /*26e00*/  SYNCS.ARRIVE.TRANS64 RZ, [R9+URZ+0x228b0], R3 ;  /* 0x0228b00309ff79a7 */ /* 0x0005d8000800003f */
[----:B--2---:R-:W-:Y:S05]  /*26e10*/  @!P1 BRA `(.L_x_1880) ;  /* 0x0000000000049947 */ /* 0x004fea0003800000 */
[----:B------:R-:W-:Y:S01]  /*26e20*/  BPT.TRAP 0x1 ;  /* 0x000000040000795c */ /* 0x000fe20000300000 */
.L_x_1880:
[----:B------:R-:W-:Y:S05]  /*26e30*/  BSYNC B2 ;  /* 0x0000000000027941 */ /* 0x000fea0003800000 */
.L_x_1879:
        /* <DEDUP_REMOVED lines=9> */
.L_x_1881:
        /* <DEDUP_REMOVED lines=10> */
.L_x_1869:
[----:B------:R-:W-:Y:S05]  /*26f70*/  BSYNC B1 ;  /* 0x0000000000017941 */ /* 0x000fea0003800000 */
.L_x_1868:
        /* <DEDUP_REMOVED lines=8> */
.L_x_1848:
[----:B------:R-:W-:Y:S05]  /*27000*/  BSYNC B0 ;  /* 0x0000000000007941 */ /* 0x000fea0003800000 */
.L_x_1847:
[----:B------:R-:W1:Y:S01]  /*27010*/  LDC R2, c[0x0][0x448] ;  /* 0x00011200ff027b82 */ /* 0x000e620000000800 */
[----:B------:R-:W-:Y:S01]  /*27020*/  VIADD R3, R17, 0x7f ;  /* 0x0000007f11037836 */ /* 0x000fe20000000000 */
[----:B------:R-:W-:Y:S06]  /*27030*/  @!P0 WARPSYNC.ALL ;  /* 0x0000000000008948 */ /* 0x000fec0003800000 */
[----:B------:R-:W-:Y:S01]  /*27040*/  @!P0 BAR.SYNC.DEFER_BLOCKING 0xc, 0x180 ;  /* 0x0306000000008b1d */ /* 0x000fe20000010000 */
[----:B-1----:R-:W-:-:S13]  /*27050*/  ISETP.NE.AND P1, PT, R2, 0x1, PT ;  /* 0x000000010200780c */ /* 0x002fda0003f25270 */
[----:B------:R-:W1:Y:S08]  /*27060*/  @P1 LDC R4, c[0x0][0x44c] ;  /* 0x00011300ff041b82 */ /* 0x000e700000000800 */
[----:B------:R-:W2:Y:S01]  /*27070*/  @P1 LDC R2, c[0x0][0x450] ;  /* 0x00011400ff021b82 */ /* 0x000ea20000000800 */
[----:B-1----:R-:W-:-:S05]  /*27080*/  @P1 IMAD.HI.U32 R4, R3, R4, RZ ;  /* 0x0000000403041227 */ /* 0x002fca00078e00ff */
[----:B--2---:R-:W-:-:S05]  /*27090*/  @P1 SHF.R.U32.HI R3, RZ, R2, R4 ;  /* 0x00000002ff031219 */ /* 0x004fca0000011604 */
[----:B------:R-:W-:Y:S02]  /*270a0*/  IMAD.IADD R20, R20, 0x1, R3 ;  /* 0x0000000114147824 */ /* 0x000fe400078e0203 */
[----:B------:R-:W1:Y:S02]  /*270b0*/  LDC.64 R2, c[0x0][0x9e0] ;  /* 0x00027800ff027b82 */ /* 0x000e640000000a00 */
[----:B-1----:R-:W-:Y:S01]  /*270c0*/  ISETP.GE.AND P2, PT, R3, 0x1, PT ;  /* 0x000000010300780c */ /* 0x002fe20003f46270 */
[----:B------:R-:W-:-:S12]  /*270d0*/  IMAD.IADD R2, R20, 0x1, R2 ;  /* 0x0000000114027824 */ /* 0x000fd800078e0202 */
[----:B------:R-:W-:Y:S05]  /*270e0*/  @!P2 BRA `(.L_x_1883) ;  /* 0x000000000048a947 */ /* 0x000fea0003800000 */
[C---:B------:R-:W-:Y:S01]  /*270f0*/  ISETP.GT.AND P0, PT, R20.reuse, RZ, PT ;  /* 0x000000ff1400720c */ /* 0x040fe20003f04270 */
[----:B------:R-:W-:Y:S01]  /*27100*/  BSSY B0, `(.L_x_1884) ;  /* 0x000000e000007945 */ /* 0x000fe20003800000 */
[----:B------:R-:W-:-:S11]  /*27110*/  IADD3 R6, R20, -0x1, RZ ;  /* 0xffffffff14067810 */ /* 0x000fd60007ffe0ff */
[----:B------:R-:W-:Y:S05]  /*27120*/  @P0 BRA `(.L_x_1885) ;  /* 0x00000000001c0947 */ /* 0x000fea0003800000 */
[----:B------:R-:W-:Y:S01]  /*27130*/  ISETP.NE.AND P0, PT, R3, 0x1, PT ;  /* 0x000000010300780c */ /* 0x000fe20003f05270 */
[----:B------:R-:W-:-:S12]  /*27140*/  IMAD.MOV R6, RZ, RZ, -R20 ;  /* 0x000000ffff067224 */ /* 0x000fd800078e0a14 */
[----:B0-----:R-:W0:Y:S02]  /*27150*/  @P0 LDC.64 R4, c[0x0][0x9e8] ;  /* 0x00027a00ff040b82 */ /* 0x001e240000000a00 */
[----:B0-----:R-:W-:-:S05]  /*27160*/  @P0 IMAD.HI.U32 R4, R6, R4, RZ ;  /* 0x0000000406040227 */ /* 0x001fca00078e00ff */
[----:B------:R-:W-:-:S04]  /*27170*/  @P0 SHF.R.U32.HI R6, RZ, R5, R4 ;  /* 0x00000005ff060219 */ /* 0x000fc80000011604 */
[----:B------:R-:W-:Y:S01]  /*27180*/  LOP3.LUT R6, RZ, R6, RZ, 0x33, !PT ;  /* 0x00000006ff067212 */ /* 0x000fe200078e33ff */
[----:B------:R-:W-:Y:S06]  /*27190*/  BRA `(.L_x_1886) ;  /* 0x0000000000107947 */ /* 0x000fec0003800000 */
.L_x_1885:
[----:B------:R-:W-:-:S13]  /*271a0*/  ISETP.NE.AND P0, PT, R3, 0x1, PT ;  /* 0x000000010300780c */ /* 0x000fda0003f05270 */
[----:B0-----:R-:W0:Y:S02]  /*271b0*/  @P0 LDC.64 R4, c[0x0][0x9e8] ;  /* 0x00027a00ff040b82 */ /* 0x001e240000000a00 */
[----:B0-----:R-:W-:-:S05]  /*271c0*/  @P0 IMAD.HI.U32 R4, R6, R4, RZ ;  /* 0x0000000406040227 */ /* 0x001fca00078e00ff */
[----:B------:R-:W-:-:S07]  /*271d0*/  @P0 SHF.R.U32.HI R6, RZ, R5, R4 ;  /* 0x00000005ff060219 */ /* 0x000fce0000011604 */
.L_x_1886:
[----:B------:R-:W-:Y:S05]  /*271e0*/  BSYNC B0 ;  /* 0x0000000000007941 */ /* 0x000fea0003800000 */
.L_x_1884:
[----:B------:R-:W-:-:S05]  /*271f0*/  IMAD R6, R6, R3, R3 ;  /* 0x0000000306067224 */ /* 0x000fca00078e0203 */
[----:B------:R-:W-:-:S07]  /*27200*/  VIMNMX R2, R2, R6, PT ;  /* 0x0000000602027248 */ /* 0x000fce0003fe0100 */
.L_x_1883:
[----:B------:R-:W-:Y:S01]  /*27210*/  VIADD R2, R2, 0x7f ;  /* 0x0000007f02027836 */ /* 0x000fe20000000000 */
[----:B------:R-:W-:Y:S01]  /*27220*/  ULDC UR4, c[0x0][0x9dc] ;  /* 0x0002770000047ab9 */ /* 0x000fe20000000800 */
[----:B0-----:R-:W-:-:S03]  /*27230*/  IMAD.MOV.U32 R5, RZ, RZ, R17 ;  /* 0x000000ffff057224 */ /* 0x001fc600078e0011 */
[----:B------:R-:W-:-:S04]  /*27240*/  SHF.R.S32.HI R4, RZ, 0x1f, R2 ;  /* 0x0000001fff047819 */ /* 0x000fc80000011402 */
[----:B------:R-:W-:Y:S02]  /*27250*/  LEA.HI R4, R4, R2, RZ, 0x7 ;  /* 0x0000000204047211 */ /* 0x000fe400078f38ff */
[----:B------:R-:W0:Y:S02]  /*27260*/  @P1 LDC R2, c[0x0][0x450] ;  /* 0x00011400ff021b82 */ /* 0x000e240000000800 */
[----:B------:R-:W-:-:S04]  /*27270*/  SHF.R.S32.HI R4, RZ, 0x7, R4 ;  /* 0x00000007ff047819 */ /* 0x000fc80000011404 */
[----:B------:R-:W-:Y:S02]  /*27280*/  VIMNMX R30, R30, R4, PT ;  /* 0x000000041e1e7248 */ /* 0x000fe40003fe0100 */
[----:B------:R-:W1:Y:S02]  /*27290*/  @P1 LDC R4, c[0x0][0x44c] ;  /* 0x00011300ff041b82 */ /* 0x000e640000000800 */
[----:B-1----:R-:W-:-:S05]  /*272a0*/  @P1 IMAD.HI.U32 R4, R17, R4, RZ ;  /* 0x0000000411041227 */ /* 0x002fca00078e00ff */
[----:B0-----:R-:W-:-:S05]  /*272b0*/  @P1 SHF.R.U32.HI R5, RZ, R2, R4 ;  /* 0x00000002ff051219 */ /* 0x001fca0000011604 */
[----:B------:R-:W-:-:S04]  /*272c0*/  IMAD.IADD R6, R21, 0x1, R5 ;  /* 0x0000000115067824 */ /* 0x000fc800078e0205 */
        /* <DEDUP_REMOVED lines=12> */
.L_x_1889:
[----:B------:R-:W-:-:S13]  /*27390*/  ISETP.NE.AND P0, PT, R3, 0x1, PT ;  /* 0x000000010300780c */ /* 0x000fda0003f05270 */
[----:B------:R-:W0:Y:S02]  /*273a0*/  @P0 LDC.64 R4, c[0x0][0x9e8] ;  /* 0x00027a00ff040b82 */ /* 0x000e240000000a00 */
[----:B0-----:R-:W-:-:S05]  /*273b0*/  @P0 IMAD.HI.U32 R4, R6, R4, RZ ;  /* 0x0000000406040227 */ /* 0x001fca00078e00ff */
[----:B------:R-:W-:-:S07]  /*273c0*/  @P0 SHF.R.U32.HI R6, RZ, R5, R4 ;  /* 0x00000005ff060219 */ /* 0x000fce0000011604 */
.L_x_1890:
[----:B------:R-:W-:Y:S05]  /*273d0*/  BSYNC B0 ;  /* 0x0000000000007941 */ /* 0x000fea0003800000 */
.L_x_1888:
[----:B------:R-:W-:-:S05]  /*273e0*/  IMAD R3, R6, R3, RZ ;  /* 0x0000000306037224 */ /* 0x000fca00078e02ff */
[----:B------:R-:W-:-:S07]  /*273f0*/  VIMNMX R2, R2, R3, !PT ;  /* 0x0000000302027248 */ /* 0x000fce0007fe0100 */
.L_x_1887:
[----:B------:R-:W-:Y:S01]  /*27400*/  ISETP.NE.AND P1, PT, R0, RZ, PT ;  /* 0x000000ff0000720c */ /* 0x000fe20003f25270 */
[----:B------:R-:W-:Y:S01]  /*27410*/  BSSY B0, `(.L_x_1891) ;  /* 0x0000024000007945 */ /* 0x000fe20003800000 */
[----:B------:R-:W-:-:S04]  /*27420*/  SHF.R.S32.HI R3, RZ, 0x1f, R2 ;  /* 0x0000001fff037819 */ /* 0x000fc80000011402 */
[----:B------:R-:W-:Y:S01]  /*27430*/  LEA.HI R3, R3, R2, RZ, 0x7 ;  /* 0x0000000203037211 */ /* 0x000fe200078f38ff */
[----:B------:R-:W-:-:S03]  /*27440*/  IMAD.MOV.U32 R2, RZ, RZ, RZ ;  /* 0x000000ffff027224 */ /* 0x000fc600078e00ff */
[----:B------:R-:W-:-:S03]  /*27450*/  SHF.R.S32.HI R3, RZ, 0x7, R3 ;  /* 0x00000007ff037819 */ /* 0x000fc60000011403 */
[----:B------:R-:W0:Y:S01]  /*27460*/  @!P1 LDC R0, c[0x0][0x9f0] ;  /* 0x00027c00ff009b82 */ /* 0x000e220000000800 */
[----:B------:R-:W-:-:S04]  /*27470*/  VIMNMX R4, RZ, R3, !PT ;  /* 0x00000003ff047248 */ /* 0x000fc80007fe0100 */
[----:B------:R-:W-:-:S13]  /*27480*/  ISETP.GT.AND P0, PT, R30, R4, PT ;  /* 0x000000041e00720c */ /* 0x000fda0003f04270 */
[----:B------:R-:W-:Y:S05]  /*27490*/  @!P0 BRA `(.L_x_1892) ;  /* 0x00000000006c8947 */ /* 0x000fea0003800000 */
[-C--:B0-----:R-:W-:Y:S02]  /*274a0*/  IABS R5, R0.reuse ;  /* 0x0000000000057213 */ /* 0x081fe40000000000 */
[----:B------:R-:W-:Y:S02]  /*274b0*/  IABS R7, R0 ;  /* 0x0000000000077213 */ /* 0x000fe40000000000 */
[----:B------:R-:W0:Y:S03]  /*274c0*/  I2F.RP R2, R5 ;  /* 0x0000000500027306 */ /* 0x000e260000209400 */
[----:B------:R-:W-:-:S05]  /*274d0*/  IMAD.MOV R7, RZ, RZ, -R7 ;  /* 0x000000ffff077224 */ /* 0x000fca00078e0a07 */
[----:B0-----:R-:W0:Y:S02]  /*274e0*/  MUFU.RCP R2, R2 ;  /* 0x0000000200027308 */ /* 0x001e240000001000 */
[----:B0-----:R-:W-:-:S06]  /*274f0*/  VIADD R2, R2, 0xffffffe ;  /* 0x0ffffffe02027836 */ /* 0x001fcc0000000000 */
[----:B------:R-:W0:Y:S02]  /*27500*/  F2I.FTZ.U32.TRUNC.NTZ R3, R2 ;  /* 0x0000000200037305 */ /* 0x000e24000021f000 */
[----:B0-----:R-:W-:-:S04]  /*27510*/  IMAD.MOV R2, RZ, RZ, -R3 ;  /* 0x000000ffff027224 */ /* 0x001fc800078e0a03 */
[----:B------:R-:W-:Y:S02]  /*27520*/  IMAD R6, R2, R5, RZ ;  /* 0x0000000502067224 */ /* 0x000fe400078e02ff */
[----:B------:R-:W-:-:S04]  /*27530*/  IMAD.MOV.U32 R2, RZ, RZ, RZ ;  /* 0x000000ffff027224 */ /* 0x000fc800078e00ff */
[----:B------:R-:W-:Y:S01]  /*27540*/  IMAD.HI.U32 R6, R3, R6, R2 ;  /* 0x0000000603067227 */ /* 0x000fe200078e0002 */
[----:B------:R-:W-:-:S05]  /*27550*/  IADD3 R3, R0, -0x1, R30 ;  /* 0xffffffff00037810 */ /* 0x000fca0007ffe01e */
[----:B------:R-:W-:-:S05]  /*27560*/  IMAD.IADD R3, R3, 0x1, -R4 ;  /* 0x0000000103037824 */ /* 0x000fca00078e0a04 */
        /* <DEDUP_REMOVED lines=10> */
[----:B------:R-:W-:-:S04]  /*27610*/  @P0 VIADD R6, R6, 0x1 ;  /* 0x0000000106060836 */ /* 0x000fc80000000000 */
[----:B------:R-:W-:-:S04]  /*27620*/  IMAD.MOV.U32 R2, RZ, RZ, R6 ;  /* 0x000000ffff027224 */ /* 0x000fc800078e0006 */
[----:B------:R-:W-:Y:S01]  /*27630*/  @!P2 IMAD.MOV R2, RZ, RZ, -R2 ;  /* 0x000000ffff02a224 */ /* 0x000fe200078e0a02 */
[----:B------:R-:W-:-:S07]  /*27640*/  @!P1 LOP3.LUT R2, RZ, R0, RZ, 0x33, !PT ;  /* 0x00000000ff029212 */ /* 0x000fce00078e33ff */
.L_x_1892:
[----:B------:R-:W-:Y:S05]  /*27650*/  BSYNC B0 ;  /* 0x0000000000007941 */ /* 0x000fea0003800000 */
.L_x_1891:
[----:B------:R-:W-:-:S05]  /*27660*/  IMAD R36, R36, R2, R4 ;  /* 0x0000000224247224 */ /* 0x000fca00078e0204 */
[----:B------:R-:W-:-:S04]  /*27670*/  VIADDMNMX R30, R36, R2, R30, PT ;  /* 0x00000002241e7246 */ /* 0x000fc8000380011e */
[----:B------:R-:W-:Y:S01]  /*27680*/  ISETP.GT.AND P0, PT, R30, R36, PT ;  /* 0x000000241e00720c */ /* 0x000fe20003f04270 */
[----:B------:R1:W-:-:S12]  /*27690*/  STL [R1+0x28], R30 ;  /* 0x0000281e01007387 */ /* 0x0003d80000100800 */
[----:B-1----:R-:W-:Y:S05]  /*276a0*/  @P0 BRA `(.L_x_1893) ;  /* 0x0000000000440947 */ /* 0x002fea0003800000 */
[----:B0-----:R-:W0:Y:S02]  /*276b0*/  S2R R0, SR_TID.X ;  /* 0x0000000000007919 */ /* 0x001e240000002100 */
        /* <DEDUP_REMOVED lines=16> */
.L_x_1893:
[----:B0-----:R-:W-:Y:S01]  /*277c0*/  VIADD R0, R23, 0x16400 ;  /* 0x0001640017007836 */ /* 0x001fe20000000000 */
        /* <DEDUP_REMOVED lines=8> */
[----:B------:R-:W-:Y:S01]  /*27850*/  MOV R12, 0x1 ;  /* 0x00000001000c7802 */ /* 0x000fe20000000f00 */
[----:B------:R-:W0:Y:S01]  /*27860*/  LDC.64 R2, c[0x4][R2] ;  /* 0x0100000002027b82 */ /* 0x000e220000000a00 */
[----:B------:R-:W-:Y:S02]  /*27870*/  IMAD.U32 R5, RZ, RZ, UR7 ;  /* 0x00000007ff057e24 */ /* 0x000fe4000f8e00ff */
[----:B------:R-:W-:Y:S02]  /*27880*/  IMAD.U32 R6, RZ, RZ, UR8 ;  /* 0x00000008ff067e24 */ /* 0x000fe4000f8e00ff */
[----:B------:R-:W-:-:S02]  /*27890*/  IMAD.U32 R7, RZ, RZ, UR9 ;  /* 0x00000009ff077e24 */ /* 0x000fc4000f8e00ff */
[----:B------:R-:W-:Y:S02]  /*278a0*/  IMAD.U32 R10, RZ, RZ, UR4 ;  /* 0x00000004ff0a7e24 */ /* 0x000fe4000f8e00ff */
[----:B------:R-:W-:Y:S02]  /*278b0*/  IMAD.U32 R11, RZ, RZ, UR5 ;  /* 0x00000005ff0b7e24 */ /* 0x000fe4000f8e00ff */
[----:B------:R-:W-:Y:S02]  /*278c0*/  IMAD.MOV.U32 R8, RZ, RZ, 0x70 ;  /* 0x00000070ff087424 */ /* 0x000fe400078e00ff */
[----:B------:R-:W-:-:S07]  /*278d0*/  IMAD.MOV.U32 R13, RZ, RZ, RZ ;  /* 0x000000ffff0d7224 */ /* 0x000fce00078e00ff */
[----:B------:R-:W-:-:S07]  /*278e0*/  LEPC R20, `(.L_x_1896) ;  /* 0x000000001014794e */ /* 0x000fce0000000000 */
[----:B0-----:R-:W-:Y:S05]  /*278f0*/  CALL.ABS.NOINC R2 ;  /* 0x0000000002007343 */ /* 0x001fea0003c00000 */
.L_x_1896:
[----:B------:R-:W-:Y:S05]  /*27900*/  BSYNC B6 ;  /* 0x0000000000067941 */ /* 0x000fea0003800000 */
.L_x_1895:
        /* <DEDUP_REMOVED lines=22> */
.L_x_1898:
[----:B------:R-:W-:Y:S05]  /*27a70*/  BSYNC B6 ;  /* 0x0000000000067941 */ /* 0x000fea0003800000 */
.L_x_1897:
        /* <DEDUP_REMOVED lines=20> */
.L_x_1900:
[----:B------:R-:W-:Y:S05]  /*27bc0*/  BSYNC B6 ;  /* 0x0000000000067941 */ /* 0x000fea0003800000 */
.L_x_1899:
[----:B------:R-:W-:Y:S01]  /*27bd0*/  LOP3.LUT P6, RZ, R22, 0x1, RZ, 0xc0, !PT ;  /* 0x0000000116ff7812 */ /* 0x000fe200078cc0ff */
[----:B------:R-:W-:-:S12]  /*27be0*/  BSSY B6, `(.L_x_1901) ;  /* 0x0000012000067945 */ /* 0x000fd80003800000 */
[----:B------:R-:W-:Y:S05]  /*27bf0*/  @!P6 BRA `(.L_x_1902) ;  /* 0x000000000040e947 */ /* 0x000fea0003800000 */
        /* <DEDUP_REMOVED lines=16> */
.L_x_1902:
[----:B------:R-:W-:Y:S05]  /*27d00*/  BSYNC B6 ;  /* 0x0000000000067941 */ /* 0x000fea0003800000 */
.L_x_1901:
[----:B------:R-:W0:Y:S01]  /*27d10*/  S2R R2, SR_TID.X ;  /* 0x0000000000027919 */ /* 0x000e220000002100 */
[----:B------:R-:W-:Y:S01]  /*27d20*/  ULDC.64 UR4, c[0x0][0x9f8] ;  /* 0x00027e0000047ab9 */ /* 0x000fe20000000a00 */
[----:B------:R-:W-:Y:S01]  /*27d30*/  IMAD.MOV.U32 R21, RZ, RZ, R30 ;  /* 0x000000ffff157224 */ /* 0x000fe200078e001e */
[----:B------:R-:W-:Y:S01]  /*27d40*/  ISETP.NE.U32.AND P0, PT, RZ, UR4, PT ;  /* 0x00000004ff007c0c */ /* 0x000fe2000bf05070 */
[----:B------:R-:W1:Y:S01]  /*27d50*/  S2R R20, SR_TID.X ;  /* 0x0000000000147919 */ /* 0x000e620000002100 */
[----:B------:R-:W2:Y:S01]  /*27d60*/  LDC R9, c[0x0][0x430] ;  /* 0x00010c00ff097b82 */ /* 0x000ea20000000800 */
[----:B------:R-:W-:Y:S01]  /*27d70*/  IMAD.U32 R10, RZ, RZ, UR39 ;  /* 0x00000027ff0a7e24 */ /* 0x000fe2000f8e00ff */
[----:B------:R-:W-:Y:S01]  /*27d80*/  ISETP.NE.AND.EX P0, PT, RZ, UR5, PT, P0 ;  /* 0x00000005ff007c0c */ /* 0x000fe2000bf05300 */
[----:B------:R-:W-:Y:S01]  /*27d90*/  ULDC UR4, c[0x0][0x2f4] ;  /* 0x0000bd0000047ab9 */ /* 0x000fe20000000800 */
[----:B0-----:R-:W-:Y:S01]  /*27da0*/  LOP3.LUT R30, R2, 0x7f, RZ, 0xc0, !PT ;  /* 0x0000007f021e7812 */ /* 0x001fe200078ec0ff */
[----:B------:R-:W-:-:S10]  /*27db0*/  ULDC UR5, c[0x0][0x320] ;  /* 0x0000c80000057ab9 */ /* 0x000fd40000000800 */
[----:B------:R-:W0:Y:S01]  /*27dc0*/  @P0 LDC.64 R2, c[0x0][0x9f8] ;  /* 0x00027e00ff020b82 */ /* 0x000e220000000a00 */
[----:B------:R-:W-:Y:S01]  /*27dd0*/  SHF.R.U32.HI R0, RZ, 0x2, R30 ;  /* 0x00000002ff007819 */ /* 0x000fe2000001161e */
[----:B------:R-:W-:Y:S02]  /*27de0*/  IMAD.MOV.U32 R30, RZ, RZ, R19 ;  /* 0x000000ffff1e7224 */ /* 0x000fe400078e0013 */
[----:B0-----:R-:W-:-:S05]  /*27df0*/  @P0 IMAD.WIDE R2, R19, 0x4, R2 ;  /* 0x0000000413020825 */ /* 0x001fca00078e0202 */
[----:B------:R0:W3:Y:S01]  /*27e00*/  @P0 LDG.E R30, desc[UR42][R2.64] ;  /* 0x0000002a021e0981 */ /* 0x0000e2000c1e1900 */
[----:B-1----:R-:W-:Y:S01]  /*27e10*/  IMAD.SHL.U32 R20, R20, 0x20, RZ ;  /* 0x0000002014147824 */ /* 0x002fe200078e00ff */
[----:B--2---:R-:W-:Y:S02]  /*27e20*/  ISETP.NE.AND P1, PT, R9, 0x1, PT ;  /* 0x000000010900780c */ /* 0x004fe40003f25270 */
[----:B------:R-:W-:Y:S02]  /*27e30*/  LEA R8, R21, 0xffffff80, 0x7 ;  /* 0xffffff8015087811 */ /* 0x000fe400078e38ff */
[----:B------:R-:W-:-:S04]  /*27e40*/  LOP3.LUT R20, R0, 0x60, R20, 0xf8, !PT ;  /* 0x0000006000147812 */ /* 0x000fc800078ef814 */
[----:B------:R-:W-:-:S04]  /*27e50*/  LOP3.LUT R7, R20, R8, RZ, 0xfc, !PT ;  /* 0x0000000814077212 */ /* 0x000fc800078efcff */
[C---:B------:R-:W-:Y:S01]  /*27e60*/  ISETP.GE.AND P0, PT, R7.reuse, R26, PT ;  /* 0x0000001a0700720c */ /* 0x040fe20003f06270 */
[----:B------:R-:W1:Y:S01]  /*27e70*/  @P1 LDC R5, c[0x0][0x434] ;  /* 0x00010d00ff051b82 */ /* 0x000e620000000800 */
[----:B------:R-:W-:-:S04]  /*27e80*/  IMAD.IADD R7, R7, 0x1, R37 ;  /* 0x0000000107077824 */ /* 0x000fc800078e0225 */
[----:B------:R-:W-:-:S03]  /*27e90*/  IMAD.MOV.U32 R0, RZ, RZ, R7 ;  /* 0x000000ffff007224 */ /* 0x000fc600078e0007 */
[----:B------:R-:W2:Y:S08]  /*27ea0*/  @P1 LDC R4, c[0x0][0x438] ;  /* 0x00010e00ff041b82 */ /* 0x000eb00000000800 */
[----:B0-----:R-:W0:Y:S01]  /*27eb0*/  @!P0 LDC.64 R2, c[0x0][0x428] ;  /* 0x00010a00ff028b82 */ /* 0x001e220000000a00 */
[----:B-1----:R-:W-:-:S05]  /*27ec0*/  @P1 IMAD.HI.U32 R5, R7, R5, RZ ;  /* 0x0000000507051227 */ /* 0x002fca00078e00ff */
[----:B--2---:R-:W-:-:S04]  /*27ed0*/  @P1 SHF.R.U32.HI R0, RZ, R4, R5 ;  /* 0x00000004ff001219 */ /* 0x004fc80000011605 */
[--C-:B------:R-:W-:Y:S01]  /*27ee0*/  @!P0 SHF.R.S32.HI R5, RZ, 0x1f, R0.reuse ;  /* 0x0000001fff058819 */ /* 0x100fe20000011400 */
[----:B------:R-:W-:Y:S01]  /*27ef0*/  @!P0 IMAD.MOV.U32 R4, RZ, RZ, R0 ;  /* 0x000000ffff048224 */ /* 0x000fe200078e0000 */
[----:B------:R-:W-:Y:S02]  /*27f00*/  ISETP.NE.AND P2, PT, R10, 0x3, PT ;  /* 0x000000030a00780c */ /* 0x000fe40003f45270 */
[----:B------:R-:W-:Y:S02]  /*27f10*/  LOP3.LUT R22, R22, 0xffffffdf, RZ, 0xc0, !PT ;  /* 0xffffffdf16167812 */ /* 0x000fe400078ec0ff */
[C---:B------:R-:W-:Y:S02]  /*27f20*/  LOP3.LUT R10, R35.reuse, 0x40, RZ, 0xfc, !PT ;  /* 0x00000040230a7812 */ /* 0x040fe400078efcff */
[----:B------:R-:W-:-:S07]  /*27f30*/  LOP3.LUT R11, R35, 0x80, RZ, 0xfc, !PT ;  /* 0x00000080230b7812 */ /* 0x000fce00078efcff */
[----:B------:R-:W-:-:S04]  /*27f40*/  @P2 LOP3.LUT R22, R22, 0x20, RZ, 0xfc, !PT ;  /* 0x0000002016162812 */ /* 0x000fc800078efcff */
[----:B------:R-:W-:Y:S02]  /*27f50*/  LOP3.LUT R22, R22, 0xffffffef, RZ, 0xc0, !PT ;  /* 0xffffffef16167812 */ /* 0x000fe400078ec0ff */
[----:B------:R-:W-:Y:S01]  /*27f60*/  ISETP.GE.AND P3, PT, R11, UR4, PT ;  /* 0x000000040b007c0c */ /* 0x000fe2000bf66270 */
[----:B------:R-:W-:Y:S01]  /*27f70*/  UMOV UR6, 0xffffffff ;  /* 0xffffffff00067882 */ /* 0x000fe20000000000 */
[----:B------:R-:W-:-:S04]  /*27f80*/  IMAD.MOV R0, RZ, RZ, -R0 ;  /* 0x000000ffff007224 */ /* 0x000fc800078e0a00 */
[----:B------:R-:W-:Y:S01]  /*27f90*/  IMAD R7, R9, R0, R7 ;  /* 0x0000000009077224 */ /* 0x000fe200078e0207 */
[----:B---3--:R-:W-:Y:S01]  /*27fa0*/  SHF.R.S32.HI R6, RZ, 0x1f, R30 ;  /* 0x0000001fff067819 */ /* 0x008fe2000001141e */
[----:B0-----:R-:W-:-:S04]  /*27fb0*/  @!P0 IMAD.WIDE.U32 R4, R30, R2, R4 ;  /* 0x000000021e048225 */ /* 0x001fc800078e0004 */
[----:B------:R0:W-:Y:S02]  /*27fc0*/  STL [R1], R6 ;  /* 0x0000000601007387 */ /* 0x0001e40000100800 */
[----:B0-----:R-:W-:-:S04]  /*27fd0*/  @!P0 IMAD R6, R6, R2, RZ ;  /* 0x0000000206068224 */ /* 0x001fc800078e02ff */
[----:B------:R-:W-:Y:S02]  /*27fe0*/  @!P0 IMAD R6, R30, R3, R6 ;  /* 0x000000031e068224 */ /* 0x000fe400078e0206 */
[----:B------:R-:W0:Y:S02]  /*27ff0*/  @!P0 LDC.64 R2, c[0x0][0x418] ;  /* 0x00010600ff028b82 */ /* 0x000e240000000a00 */
[----:B------:R-:W-:Y:S02]  /*28000*/  @!P0 IMAD.IADD R5, R5, 0x1, R6 ;  /* 0x0000000105058824 */ /* 0x000fe400078e0206 */
[----:B------:R-:W-:Y:S01]  /*28010*/  IMAD.MOV.U32 R6, RZ, RZ, RZ ;  /* 0x000000ffff067224 */ /* 0x000fe200078e00ff */
[----:B0-----:R-:W-:-:S04]  /*28020*/  @!P0 LEA R2, P1, R4, R2, 0x2 ;  /* 0x0000000204028211 */ /* 0x001fc800078210ff */
[----:B------:R-:W-:Y:S02]  /*28030*/  @!P0 LEA.HI.X R3, R4, R3, R5, 0x2, P1 ;  /* 0x0000000304038211 */ /* 0x000fe400008f1405 */
[----:B------:R-:W-:-:S03]  /*28040*/  ISETP.GE.AND P1, PT, R35, UR4, PT ;  /* 0x0000000423007c0c */ /* 0x000fc6000bf26270 */
[----:B------:R0:W5:Y:S01]  /*28050*/  @!P0 LDG.E R6, desc[UR42][R2.64] ;  /* 0x0000002a02068981 */ /* 0x000162000c1e1900 */
[----:B------:R-:W-:-:S09]  /*28060*/  ISETP.GE.AND P0, PT, R10, UR4, PT ;  /* 0x000000040a007c0c */ /* 0x000fd2000bf06270 */
[----:B------:R-:W-:Y:S02]  /*28070*/  @P1 LOP3.LUT R22, R22, 0x10, RZ, 0xfc, !PT ;  /* 0x0000001016161812 */ /* 0x000fe400078efcff */
[----:B------:R-:W-:Y:S02]  /*28080*/  ISETP.GE.AND P1, PT, R35, UR5, PT ;  /* 0x0000000523007c0c */ /* 0x000fe4000bf26270 */
        /* <DEDUP_REMOVED lines=10> */
.L_x_2130:
[----:B------:R-:W-:Y:S05]  /*28130*/  @!P2 BRA `(.L_x_1904) ;  /* 0x000000000004a947 */ /* 0x000fea0003800000 */
[----:B------:R-:W-:Y:S01]  /*28140*/  BPT.TRAP 0x1 ;  /* 0x000000040000795c */ /* 0x000fe20000300000 */
.L_x_1904:
[----:B------:R-:W0:Y:S01]  /*28150*/  S2R R0, SR_TID.X ;  /* 0x0000000000007919 */ /* 0x000e220000002100 */
[----:B------:R-:W-:Y:S01]  /*28160*/  IMAD R4, R24, 0x8, R23 ;  /* 0x0000000818047824 */ /* 0x000fe200078e0217 */
[----:B------:R-:W-:Y:S01]  /*28170*/  BSSY B0, `(.L_x_1905) ;  /* 0x0000009000007945 */ /* 0x000fe20003800000 */
[----:B0-----:R-:W-:-:S04]  /*28180*/  LOP3.LUT R0, R0, 0x7f, RZ, 0xc0, !PT ;  /* 0x0000007f00007812 */ /* 0x001fc800078ec0ff */
[----:B------:R-:W-:-:S04]  /*28190*/  SHF.R.U32.HI R0, RZ, 0x2, R0 ;  /* 0x00000002ff007819 */ /* 0x000fc80000011600 */
[----:B------:R-:W-:Y:S02]  /*281a0*/  IADD3 R8, -R0, R26, -R8 ;  /* 0x0000001a00087210 */ /* 0x000fe40007ffe908 */
[----:B------:R-:W-:Y:S02]  /*281b0*/  SHF.L.U32 R0, R28, 0x1f, RZ ;  /* 0x0000001f1c007819 */ /* 0x000fe400000006ff */
[----:B------:R-:W-:Y:S02]  /*281c0*/  SHF.R.S32.HI R26, RZ, 0x1f, R7 ;  /* 0x0000001fff1a7819 */ /* 0x000fe40000011407 */
[----:B------:R-:W0:Y:S01]  /*281d0*/  SYNCS.PHASECHK.TRANS64.TRYWAIT P0, [R4+URZ+0x22880], R0 ;  /* 0x02288000040075a7 */ /* 0x000e22000800017f */
[----:B------:R1:W-:Y:S02]  /*281e0*/  STL [R1+0x24], R0 ;  /* 0x0000240001007387 */ /* 0x0003e40000100800 */
[----:B01----:R-:W-:Y:S05]  /*281f0*/  @!P0 BRA `(.L_x_1906) ;  /* 0x0000007800f48947 */ /* 0x003fea0003800000 */
.L_x_2131:
[----:B------:R-:W-:Y:S05]  /*28200*/  BSYNC B0 ;  /* 0x0000000000007941 */ /* 0x000fea0003800000 */
.L_x_1905:
[----:B------:R-:W-:Y:S01]  /*28210*/  ULDC.64 UR4, c[0x0][0x328] ;  /* 0x0000ca0000047ab9 */ /* 0x000fe20000000a00 */
[----:B-----5:R-:W-:Y:S01]  /*28220*/  SHF.R.S32.HI R5, RZ, 0x1f, R6 ;  /* 0x0000001fff057819 */ /* 0x020fe20000011406 */
[----:B0-----:R-:W-:Y:S01]  /*28230*/  IMAD R0, R26, UR4, RZ ;  /* 0x000000041a007c24 */ /* 0x001fe2000f8e02ff */
[----:B------:R-:W-:Y:S01]  /*28240*/  ULDC.64 UR6, c[0x0][0x318] ;  /* 0x0000c60000067ab9 */ /* 0x000fe20000000a00 */
[C---:B------:R-:W-:Y:S01]  /*28250*/  IMAD.WIDE.U32 R2, R7.reuse, UR4, RZ ;  /* 0x0000000407027c25 */ /* 0x040fe2000f8e00ff */
[----:B------:R-:W-:Y:S01]  /*28260*/  LOP3.LUT P1, RZ, R22, 0x1, RZ, 0xc0, !PT ;  /* 0x0000000116ff7812 */ /* 0x000fe2000782c0ff */
[----:B------:R0:W-:Y:S01]  /*28270*/  STL [R1+0x20], R5 ;  /* 0x0000200501007387 */ /* 0x0001e20000100800 */
[----:B------:R-:W-:Y:S01]  /*28280*/  ISETP.GE.AND P4, PT, R8, 0x1, PT ;  /* 0x000000010800780c */ /* 0x000fe20003f86270 */
[----:B------:R-:W-:Y:S01]  /*28290*/  IMAD R0, R7, UR5, R0 ;  /* 0x0000000507007c24 */ /* 0x000fe2000f8e0200 */
[----:B------:R-:W-:-:S03]  /*282a0*/  ULDC.64 UR4, c[0x0][0x338] ;  /* 0x0000ce0000047ab9 */ /* 0x000fc60000000a00 */
[----:B------:R-:W-:Y:S02]  /*282b0*/  IMAD.IADD R3, R3, 0x1, R0 ;  /* 0x0000000103037824 */ /* 0x000fe400078e0200 */
[----:B------:R-:W-:Y:S02]  /*282c0*/  IMAD R0, R5, UR4, RZ ;  /* 0x0000000405007c24 */ /* 0x000fe4000f8e02ff */
[----:B0-----:R-:W0:Y:S01]  /*282d0*/  S2R R5, SR_TID.X ;  /* 0x0000000000057919 */ /* 0x001e220000002100 */
[----:B------:R-:W-:-:S04]  /*282e0*/  IMAD.WIDE.U32 R2, R6, UR4, R2 ;  /* 0x0000000406027c25 */ /* 0x000fc8000f8e0002 */
[----:B------:R-:W-:Y:S01]  /*282f0*/  IMAD R0, R6, UR5, R0 ;  /* 0x0000000506007c24 */ /* 0x000fe2000f8e0200 */
[----:B------:R-:W-:-:S03]  /*28300*/  ULDC.64 UR4, c[0x0][0x330] ;  /* 0x0000cc0000047ab9 */ /* 0x000fc60000000a00 */
[----:B------:R-:W-:Y:S02]  /*28310*/  IMAD.IADD R3, R3, 0x1, R0 ;  /* 0x0000000103037824 */ /* 0x000fe400078e0200 */
[----:B------:R-:W-:Y:S01]  /*28320*/  IMAD.WIDE.U32 R2, R18, UR4, R2 ;  /* 0x0000000412027c25 */ /* 0x000fe2000f8e0002 */
[----:B------:R-:W-:-:S03]  /*28330*/  UMOV UR4, 0xffffffff ;  /* 0xffffffff00047882 */ /* 0x000fc60000000000 */
[----:B------:R-:W-:Y:S01]  /*28340*/  IMAD R3, R18, UR5, R3 ;  /* 0x0000000512037c24 */ /* 0x000fe2000f8e0203 */
[----:B------:R-:W-:-:S04]  /*28350*/  IADD3 R0, P0, R2, UR6, RZ ;  /* 0x0000000602007c10 */ /* 0x000fc8000ff1e0ff */
[----:B------:R-:W-:Y:S02]  /*28360*/  IADD3.X R2, R3, UR7, RZ, P0, !PT ;  /* 0x0000000703027c10 */ /* 0x000fe400087fe4ff */
[----:B0-----:R-:W-:-:S04]  /*28370*/  LOP3.LUT R5, R5, 0x7f, RZ, 0xc0, !PT ;  /* 0x0000007f05057812 */ /* 0x001fc800078ec0ff */
[----:B------:R-:W-:-:S05]  /*28380*/  SHF.R.U32.HI R5, RZ, 0x5, R5 ;  /* 0x00000005ff057819 */ /* 0x000fca0000011605 */
[----:B------:R-:W-:-:S04]  /*28390*/  IMAD.SHL.U32 R5, R5, 0x400, RZ ;  /* 0x0000040005057824 */ /* 0x000fc800078e00ff */
[----:B------:R-:W-:Y:S01]  /*283a0*/  IMAD R5, R24, 0x4000, R5 ;  /* 0x0000400018057824 */ /* 0x000fe200078e0205 */
[----:B------:R-:W-:Y:S06]  /*283b0*/  BRA.DIV UR4, `(.L_x_1907) ;  /* 0x0000007a049c7947 */ /* 0x000fec000b800000 */
[----:B------:R-:W0:Y:S01]  /*283c0*/  SHFL.IDX PT, R10, R0, RZ, 0x1c1f ;  /* 0x001c1fff000a7589 */ /* 0x000e2200000e0000 */
[----:B------:R-:W-:Y:S02]  /*283d0*/  LOP3.LUT P6, RZ, R22, 0x2, RZ, 0xc0, !PT ;  /* 0x0000000216ff7812 */ /* 0x000fe400078cc0ff */
[C---:B------:R-:W-:Y:S01]  /*283e0*/  ISETP.GE.AND P3, PT, R8.reuse, 0x21, PT ;  /* 0x000000210800780c */ /* 0x040fe20003f66270 */
[----:B------:R-:W1:Y:S01]  /*283f0*/  SHFL.IDX PT, R3, R2, RZ, 0x1c1f ;  /* 0x001c1fff02037589 */ /* 0x000e6200000e0000 */
[C---:B------:R-:W-:Y:S02]  /*28400*/  ISETP.GE.AND P2, PT, R8.reuse, 0x41, PT ;  /* 0x000000410800780c */ /* 0x040fe40003f46270 */
[----:B------:R-:W-:Y:S01]  /*28410*/  ISETP.GE.AND P5, PT, R8, 0x61, PT ;  /* 0x000000610800780c */ /* 0x000fe20003fa6270 */
[----:B------:R-:W-:Y:S01]  /*28420*/  SHFL.IDX PT, R9, R2, 0x1, 0x1c1f ;  /* 0x003c1f0002097f89 */ /* 0x000fe200000e0000 */
[----:B0-----:R-:W-:-:S05]  /*28430*/  IADD3 R10, P0, R35, R10, RZ ;  /* 0x0000000a230a7210 */ /* 0x001fca0007f1e0ff */
[----:B-1----:R-:W-:Y:S01]  /*28440*/  IMAD.X R11, RZ, RZ, R3, P0 ;  /* 0x000000ffff0b7224 */ /* 0x002fe200000e0603 */
[----:B------:R-:W-:Y:S02]  /*28450*/  ISETP.LT.OR P0, PT, R8, 0x1, P6 ;  /* 0x000000010800780c */ /* 0x000fe40003701670 */
[----:B------:R-:W-:-:S05]  /*28460*/  IADD3 R3, R23, R5, R32 ;  /* 0x0000000517037210 */ /* 0x000fca0007ffe020 */
[----:B------:R-:W-:-:S06]  /*28470*/  IMAD.IADD R5, R33, 0x1, R3 ;  /* 0x0000000121057824 */ /* 0x000fcc00078e0203 */
[----:B------:R-:W-:Y:S01]  /*28480*/  LDGSTS.E.BYPASS.LTC128B.128 [R3+0x8400], desc[UR42][R10.64], !P0 ;  /* 0x084000000a037fae */ /* 0x000fe2000c101d6a */
[----:B------:R-:W-:-:S13]  /*28490*/  ISETP.LT.OR P0, PT, R8, 0x1, P1 ;  /* 0x000000010800780c */ /* 0x000fda0000f01670 */
[----:B------:R0:W-:Y:S04]  /*284a0*/  LDGSTS.E.BYPASS.LTC128B.128 [R5+0x8400], desc[UR42][R10.64+0x40], !P0 ;  /* 0x084000400a057fae */ /* 0x0001e8000c101d6a */
[----:B0-----:R-:W0:Y:S02]  /*284b0*/  SHFL.IDX PT, R10, R0, 0x1, 0x1c1f ;  /* 0x003c1f00000a7f89 */ /* 0x001e2400000e0000 */
[----:B0-----:R-:W-:-:S05]  /*284c0*/  IADD3 R10, P0, R35, R10, RZ ;  /* 0x0000000a230a7210 */ /* 0x001fca0007f1e0ff */
[----:B------:R-:W-:Y:S01]  /*284d0*/  IMAD.X R11, RZ, RZ, R9, P0 ;  /* 0x000000ffff0b7224 */ /* 0x000fe200000e0609 */
[C---:B------:R-:W-:Y:S01]  /*284e0*/  ISETP.LT.OR P0, PT, R8.reuse, 0x21, P6 ;  /* 0x000000210800780c */ /* 0x040fe20003701670 */
[----:B------:R-:W-:Y:S04]  /*284f0*/  SHFL.IDX PT, R9, R2, 0x2, 0x1c1f ;  /* 0x005c1f0002097f89 */ /* 0x000fe800000e0000 */
[----:B------:R-:W-:Y:S08]  /*28500*/  SHFL.IDX PT, R2, R2, 0x3, 0x1c1f ;  /* 0x007c1f0002027f89 */ /* 0x000ff000000e0000 */
[----:B------:R-:W-:Y:S01]  /*28510*/  LDGSTS.E.BYPASS.LTC128B.128 [R3+0x9400], desc[UR42][R10.64], !P0 ;  /* 0x094000000a037fae */ /* 0x000fe2000c101d6a */
[----:B------:R-:W-:-:S13]  /*28520*/  ISETP.LT.OR P0, PT, R8, 0x21, P1 ;  /* 0x000000210800780c */ /* 0x000fda0000f01670 */
[----:B------:R0:W-:Y:S04]  /*28530*/  LDGSTS.E.BYPASS.LTC128B.128 [R5+0x9400], desc[UR42][R10.64+0x40], !P0 ;  /* 0x094000400a057fae */ /* 0x0001e8000c101d6a */
[----:B0-----:R-:W0:Y:S04]  /*28540*/  SHFL.IDX PT, R10, R0, 0x2, 0x1c1f ;  /* 0x005c1f00000a7f89 */ /* 0x001e2800000e0000 */
[----:B------:R-:W1:Y:S01]  /*28550*/  SHFL.IDX PT, R0, R0, 0x3, 0x1c1f ;  /* 0x007c1f0000007f89 */ /* 0x000e6200000e0000 */
[----:B0-----:R-:W-:-:S05]  /*28560*/  IADD3 R10, P0, R35, R10, RZ ;  /* 0x0000000a230a7210 */ /* 0x001fca0007f1e0ff */
[----:B------:R-:W-:Y:S01]  /*28570*/  IMAD.X R11, RZ, RZ, R9, P0 ;  /* 0x000000ffff0b7224 */ /* 0x000fe200000e0609 */
[----:B------:R-:W-:-:S13]  /*28580*/  ISETP.LT.OR P0, PT, R8, 0x41, P6 ;  /* 0x000000410800780c */ /* 0x000fda0003701670 */
[----:B------:R0:W-:Y:S01]  /*28590*/  LDGSTS.E.BYPASS.LTC128B.128 [R3+0xa400], desc[UR42][R10.64], !P0 ;  /* 0x0a4000000a037fae */ /* 0x0001e2000c101d6a */
[----:B------:R-:W-:-:S13]  /*285a0*/  ISETP.LT.OR P0, PT, R8, 0x41, P1 ;  /* 0x000000410800780c */ /* 0x000fda0000f01670 */
[----:B-1----:R0:W-:Y:S02]  /*285b0*/  LDGSTS.E.BYPASS.LTC128B.128 [R5+0xa400], desc[UR42][R10.64+0x40], !P0 ;  /* 0x0a4000400a057fae */ /* 0x0021e4000c101d6a */
.L_x_2141:
[----:B0-----:R-:W-:Y:S02]  /*285c0*/  IADD3 R10, P0, R35, R0, RZ ;  /* 0x00000000230a7210 */ /* 0x001fe40007f1e0ff */
[----:B------:R-:W-:Y:S02]  /*285d0*/  LOP3.LUT P6, RZ, R22, 0x2, RZ, 0xc0, !PT ;  /* 0x0000000216ff7812 */ /* 0x000fe400078cc0ff */
[----:B------:R-:W-:Y:S02]  /*285e0*/  IADD3.X R11, RZ, R2, RZ, P0, !PT ;  /* 0x00000002ff0b7210 */ /* 0x000fe400007fe4ff */
        /* <DEDUP_REMOVED lines=9> */
.L_x_1908:
[----:B------:R-:W-:Y:S02]  /*28680*/  PLOP3.LUT P1, PT, P1, P0, PT, 0xa2, 0x0 ;  /* 0x000000000000781c */ /* 0x000fe40000f21472 */
[----:B------:R-:W-:-:S08]  /*28690*/  @P0 R2UR P1, UR4, R4 ;  /* 0x00000000040402ca */ /* 0x000fd00000020000 */
[----:B------:R-:W-:-:S05]  /*286a0*/  @P0 PLOP3.LUT P0, PT, P1, PT, PT, 0x80, 0x0 ;  /* 0x000000000000081c */ /* 0x000fca0000f0f070 */
[----:B------:R-:W-:Y:S01]  /*286b0*/  @!P1 SYNCS.ARRIVE.TRANS64.RED.A0T1 RZ, [UR4+0x22870], RZ ;  /* 0x022870ffffff99a7 */ /* 0x000fe20008200404 */
[----:B------:R-:W-:Y:S07]  /*286c0*/  @!P1 ARRIVES.LDGSTSBAR.64.TRANSCNT [UR4+0x22870] ;  /* 0x02287000ff0099b0 */ /* 0x000fee0008000a84 */
[----:B------:R-:W-:Y:S05]  /*286d0*/  @P0 BRA.U.ANY `(.L_x_1908) ;  /* 0xfffffffd00e80947 */ /* 0x000fea000393ffff */
[----:B------:R-:W-:Y:S01]  /*286e0*/  NOP ;  /* 0x0000000000007918 */ /* 0x000fe20000000000 */
[----:B------:R-:W-:-:S05]  /*286f0*/  IMAD.U32 R0, RZ, RZ, UR39 ;  /* 0x00000027ff007e24 */ /* 0x000fca000f8e00ff */
[----:B------:R-:W-:-:S13]  /*28700*/  ISETP.NE.AND P6, PT, R0, 0x3, PT ;  /* 0x000000030000780c */ /* 0x000fda0003fc5270 */
[----:B------:R-:W-:Y:S05]  /*28710*/  @!P6 BRA `(.L_x_1909) ;  /* 0x000000000004e947 */ /* 0x000fea0003800000 */
[----:B------:R-:W-:Y:S01]  /*28720*/  BPT.TRAP 0x1 ;  /* 0x000000040000795c */ /* 0x000fe20000300000 */
.L_x_1909:
[----:B------:R2:W-:Y:S01]  /*28730*/  SYNCS.ARRIVE.TRANS64.A1T0 RZ, [R4+URZ+0x22870], RZ ;  /* 0x022870ff04ff79a7 */ /* 0x0005e2000810003f */
[----:B------:R-:W-:Y:S05]  /*28740*/  @!P6 BRA `(.L_x_1910) ;  /* 0x000000000004e947 */ /* 0x000fea0003800000 */
[----:B------:R-:W-:Y:S01]  /*28750*/  BPT.TRAP 0x1 ;  /* 0x000000040000795c */ /* 0x000fe20000300000 */
.L_x_1910:
[----:B------:R-:W3:Y:S01]  /*28760*/  LDL R0, [R1+0x24] ;  /* 0x0000240001007983 */ /* 0x000ee20000100800 */
[----:B------:R-:W-:Y:S01]  /*28770*/  BSSY B0, `(.L_x_1911) ;  /* 0x0000003000007945 */ /* 0x000fe20003800000 */
[----:B---3--:R-:W3:Y:S03]  /*28780*/  SYNCS.PHASECHK.TRANS64.TRYWAIT P0, [R4+URZ+0x22840], R0 ;  /* 0x02284000040075a7 */ /* 0x008ee6000800017f */
[----:B---3--:R-:W-:Y:S05]  /*28790*/  @!P0 BRA `(.L_x_1912) ;  /* 0x0000007c001c8947 */ /* 0x008fea0003800000 */
.L_x_2142:
[----:B------:R-:W-:Y:S05]  /*287a0*/  BSYNC B0 ;  /* 0x0000000000007941 */ /* 0x000fea0003800000 */
.L_x_1911:
[----:B01----:R-:W4:Y:S01]  /*287b0*/  LDL.LU R5, [R1+0x20] ;  /* 0x0000200001057983 */ /* 0x003f220000300800 */
[----:B------:R-:W-:Y:S01]  /*287c0*/  ULDC.64 UR4, c[0x0][0x300] ;  /* 0x0000c00000047ab9 */ /* 0x000fe20000000a00 */
[----:B------:R-:W-:Y:S02]  /*287d0*/  ULDC.64 UR6, c[0x0][0x2e8] ;  /* 0x0000ba0000067ab9 */ /* 0x000fe40000000a00 */
[----:B------:R-:W5:Y:S01]  /*287e0*/  LDL R8, [R1+0x8] ;  /* 0x0000080001087983 */ /* 0x000f620000100800 */
[----:B---3--:R-:W-:Y:S01]  /*287f0*/  IMAD R0, R26, UR4, RZ ;  /* 0x000000041a007c24 */ /* 0x008fe2000f8e02ff */
[----:B------:R-:W-:Y:S01]  /*28800*/  LOP3.LUT P1, RZ, R22, 0x4, RZ, 0xc0, !PT ;  /* 0x0000000416ff7812 */ /* 0x000fe2000782c0ff */
[----:B------:R-:W-:-:S04]  /*28810*/  IMAD.WIDE.U32 R2, R7, UR4, RZ ;  /* 0x0000000407027c25 */ /* 0x000fc8000f8e00ff */
[----:B------:R-:W-:Y:S01]  /*28820*/  IMAD R0, R7, UR5, R0 ;  /* 0x0000000507007c24 */ /* 0x000fe2000f8e0200 */
[----:B------:R-:W-:-:S03]  /*28830*/  ULDC.64 UR4, c[0x0][0x310] ;  /* 0x0000c40000047ab9 */ /* 0x000fc60000000a00 */
[----:B------:R-:W-:Y:S02]  /*28840*/  IMAD.IADD R3, R3, 0x1, R0 ;  /* 0x0000000103037824 */ /* 0x000fe400078e0200 */
[----:B------:R-:W-:-:S04]  /*28850*/  IMAD.WIDE.U32 R2, R6, UR4, R2 ;  /* 0x0000000406027c25 */ /* 0x000fc8000f8e0002 */
[----:B----4-:R-:W-:-:S04]  /*28860*/  IMAD R0, R5, UR4, RZ ;  /* 0x0000000405007c24 */ /* 0x010fc8000f8e02ff */
[----:B------:R-:W-:Y:S01]  /*28870*/  IMAD R0, R6, UR5, R0 ;  /* 0x0000000506007c24 */ /* 0x000fe2000f8e0200 */
[----:B------:R-:W-:Y:S01]  /*28880*/  ULDC.64 UR4, c[0x0][0x308] ;  /* 0x0000c20000047ab9 */ /* 0x000fe20000000a00 */
[----:B-----5:R-:W-:Y:S02]  /*28890*/  IMAD R6, R24, 0x6000, R8 ;  /* 0x0000600018067824 */ /* 0x020fe400078e0208 */
[----:B------:R-:W-:Y:S02]  /*288a0*/  IMAD.IADD R3, R3, 0x1, R0 ;  /* 0x0000000103037824 */ /* 0x000fe400078e0200 */
[----:B------:R-:W-:Y:S01]  /*288b0*/  IMAD.WIDE.U32 R2, R18, UR4, R2 ;  /* 0x0000000412027c25 */ /* 0x000fe2000f8e0002 */
[----:B------:R-:W-:-:S03]  /*288c0*/  UMOV UR4, 0xffffffff ;  /* 0xffffffff00047882 */ /* 0x000fc60000000000 */
[----:B------:R-:W-:Y:S01]  /*288d0*/  IMAD R5, R18, UR5, R3 ;  /* 0x0000000512057c24 */ /* 0x000fe2000f8e0203 */
[----:B------:R-:W-:-:S04]  /*288e0*/  IADD3 R0, P0, R2, UR6, RZ ;  /* 0x0000000602007c10 */ /* 0x000fc8000ff1e0ff */
[----:B------:R-:W-:Y:S01]  /*288f0*/  IADD3.X R5, R5, UR7, RZ, P0, !PT ;  /* 0x0000000705057c10 */ /* 0x000fe200087fe4ff */
[----:B------:R-:W-:Y:S08]  /*28900*/  BRA.DIV UR4, `(.L_x_1913) ;  /* 0x0000007a04d87947 */ /* 0x000ff0000b800000 */
[----:B------:R-:W0:Y:S01]  /*28910*/  SHFL.IDX PT, R3, R0, RZ, 0x1c1f ;  /* 0x001c1fff00037589 */ /* 0x000e2200000e0000 */
[----:B------:R-:W-:Y:S01]  /*28920*/  LOP3.LUT P6, RZ, R22, 0x8, RZ, 0xc0, !PT ;  /* 0x0000000816ff7812 */ /* 0x000fe200078cc0ff */
[C-C-:B------:R-:W-:Y:S02]  /*28930*/  @P4 IMAD.IADD R7, R23.reuse, 0x1, R6.reuse ;  /* 0x0000000117074824 */ /* 0x140fe400078e0206 */
[----:B------:R-:W1:Y:S01]  /*28940*/  SHFL.IDX PT, R2, R5, RZ, 0x1c1f ;  /* 0x001c1fff05027589 */ /* 0x000e6200000e0000 */
[----:B------:R-:W-:Y:S01]  /*28950*/  @P3 IMAD.IADD R9, R23, 0x1, R6 ;  /* 0x0000000117093824 */ /* 0x000fe200078e0206 */
[----:B0-----:R-:W-:-:S05]  /*28960*/  @P4 IADD3 R3, P0, R35, R3, RZ ;  /* 0x0000000323034210 */ /* 0x001fca0007f1e0ff */
[----:B-1----:R-:W-:Y:S01]  /*28970*/  @P4 IMAD.X R2, RZ, RZ, R2, P0 ;  /* 0x000000ffff024224 */ /* 0x002fe200000e0602 */
[----:B------:R-:W-:-:S04]  /*28980*/  LOP3.LUT P0, RZ, R22, 0x10, RZ, 0xc0, !PT ;  /* 0x0000001016ff7812 */ /* 0x000fc8000780c0ff */
[----:B------:R-:W-:-:S04]  /*28990*/  @P4 LOP3.LUT R3, R3, R2, RZ, 0x3c, !PT ;  /* 0x0000000203034212 */ /* 0x000fc800078e3cff */
[----:B------:R-:W-:-:S04]  /*289a0*/  @P4 LOP3.LUT R2, R3, R2, RZ, 0x3c, !PT ;  /* 0x0000000203024212 */ /* 0x000fc800078e3cff */
[----:B------:R-:W-:-:S05]  /*289b0*/  @P4 LOP3.LUT R3, R3, R2, RZ, 0x3c, !PT ;  /* 0x0000000203034212 */ /* 0x000fca00078e3cff */
[----:B------:R-:W-:Y:S01]  /*289c0*/  @!PT LDS RZ, [RZ] ;  /* 0x00000000fffff984 */ /* 0x000fe20000000800 */
        /* <DEDUP_REMOVED lines=15> */
[----:B0-----:R-:W0:Y:S04]  /*28ac0*/  SHFL.IDX PT, R3, R0, 0x2, 0x1c1f ;  /* 0x005c1f0000037f89 */ /* 0x001e2800000e0000 */
[----:B------:R-:W1:Y:S04]  /*28ad0*/  SHFL.IDX PT, R2, R5, 0x2, 0x1c1f ;  /* 0x005c1f0005027f89 */ /* 0x000e6800000e0000 */
[----:B------:R-:W3:Y:S01]  /*28ae0*/  SHFL.IDX PT, R5, R5, 0x3, 0x1c1f ;  /* 0x007c1f0005057f89 */ /* 0x000ee200000e0000 */
        /* <DEDUP_REMOVED lines=8> */
[----:B0--3--:R0:W1:Y:S02]  /*28b70*/  SHFL.IDX PT, R2, R0, 0x3, 0x1c1f ;  /* 0x007c1f0000027f89 */ /* 0x00906400000e0000 */
.L_x_2152:
[C---:B------:R-:W-:Y:S01]  /*28b80*/  LOP3.LUT P3, RZ, R22.reuse, 0x10, RZ, 0xc0, !PT ;  /* 0x0000001016ff7812 */ /* 0x040fe2000786c0ff */
[----:B------:R-:W-:Y:S01]  /*28b90*/  @P5 IMAD.IADD R6, R23, 0x1, R6 ;  /* 0x0000000117065824 */ /* 0x000fe200078e0206 */
[----:B------:R-:W-:Y:S02]  /*28ba0*/  LOP3.LUT P2, RZ, R22, 0x8, RZ, 0xc0, !PT ;  /* 0x0000000816ff7812 */ /* 0x000fe4000784c0ff */
[----:B-1----:R-:W-:-:S05]  /*28bb0*/  @P5 IADD3 R2, P0, R35, R2, RZ ;  /* 0x0000000223025210 */ /* 0x002fca0007f1e0ff */
[----:B------:R-:W-:Y:S01]  /*28bc0*/  @P5 IMAD.X R3, RZ, RZ, R5, P0 ;  /* 0x000000ffff035224 */ /* 0x000fe200000e0605 */
[----:B------:R-:W-:-:S04]  /*28bd0*/  PLOP3.LUT P0, PT, PT, PT, PT, 0x80, 0x0 ;  /* 0x000000000000781c */ /* 0x000fc80003f0f070 */
[----:B------:R-:W-:Y:S01]  /*28be0*/  @!PT LDS RZ, [RZ] ;  /* 0x00000000fffff984 */ /* 0x000fe20000000800 */
[----:B------:R-:W-:Y:S01]  /*28bf0*/  @!PT LDS RZ, [RZ] ;  /* 0x00000000fffff984 */ /* 0x000fe20000000800 */
[----:B------:R-:W-:Y:S01]  /*28c00*/  @!PT LDS RZ, [RZ] ;  /* 0x00000000fffff984 */ /* 0x000fe20000000800 */
[----:B------:R1:W-:Y:S04]  /*28c10*/  @P5 LDGSTS.E.BYPASS.LTC128B.128 [R6+0x17c00], desc[UR42][R2.64], !P3 ;  /* 0x17c0000002065fae */ /* 0x0003e8000d901d6a */
[----:B------:R1:W-:Y:S04]  /*28c20*/  @P5 LDGSTS.E.BYPASS.LTC128B.128 [R6+0x19c00], desc[UR42][R2.64+0x40], !P2 ;  /* 0x19c0004002065fae */ /* 0x0003e8000d101d6a */
[----:B------:R1:W-:Y:S01]  /*28c30*/  @P5 LDGSTS.E.BYPASS.LTC128B.128 [R6+0x1bc00], desc[UR42][R2.64+0x80], !P1 ;  /* 0x1bc0008002065fae */ /* 0x0003e2000c901d6a */
[----:B------:R-:W-:Y:S01]  /*28c40*/  NOP ;  /* 0x0000000000007918 */ /* 0x000fe20000000000 */
.L_x_1914:
        /* <DEDUP_REMOVED lines=11> */
.L_x_1915:
[----:B-1----:R0:W5:Y:S01]  /*28d00*/  LDL.LU R2, [R1+0x18] ;  /* 0x0000180001027983 */ /* 0x0021620000300800 */
[----:B------:R0:W-:Y:S02]  /*28d10*/  SYNCS.ARRIVE.TRANS64.A1T0 RZ, [R4+URZ+0x22830], RZ ;  /* 0x022830ff04ff79a7 */ /* 0x0001e4000810003f */
[----:B------:R-:W-:Y:S05]  /*28d20*/  WARPSYNC.ALL ;  /* 0x0000000000007948 */ /* 0x000fea0003800000 */
[----:B------:R-:W-:Y:S01]  /*28d30*/  ULDC.64 UR4, c[0x0][0xa00] ;  /* 0x0002800000047ab9 */ /* 0x000fe20000000a00 */
[----:B------:R-:W-:Y:S01]  /*28d40*/  VIADD R0, R23, 0x10400 ;  /* 0x0001040017007836 */ /* 0x000fe20000000000 */
[----:B------:R-:W-:Y:S01]  /*28d50*/  BAR.SYNC.DEFER_BLOCKING 0x8, 0x180 ;  /* 0x0206000000007b1d */ /* 0x000fe20000010000 */
[----:B------:R-:W-:-:S03]  /*28d60*/  ISETP.NE.U32.AND P0, PT, RZ, UR4, PT ;  /* 0x00000004ff007c0c */ /* 0x000fc6000bf05070 */
[----:B------:R-:W-:Y:S02]  /*28d70*/  LOP3.LUT P1, RZ, R0, 0x1bf, RZ, 0xc0, !PT ;  /* 0x000001bf00ff7812 */ /* 0x000fe4000782c0ff */
[----:B------:R-:W-:Y:S01]  /*28d80*/  ISETP.NE.AND.EX P0, PT, RZ, UR5, PT, P0 ;  /* 0x00000005ff007c0c */ /* 0x000fe2000bf05300 */
[----:B------:R-:W-:Y:S01]  /*28d90*/  ULDC.64 UR4, c[0x0][0x298] ;  /* 0x0000a60000047ab9 */ /* 0x000fe20000000a00 */
[----:B------:R-:W-:Y:S01]  /*28da0*/  SHF.R.S32.HI R0, RZ, 0x1f, R19 ;  /* 0x0000001fff007819 */ /* 0x000fe20000011413 */
[----:B------:R-:W-:Y:S01]  /*28db0*/  BSSY B6, `(.L_x_1916) ;  /* 0x000001c000067945 */ /* 0x000fe20003800000 */
[----:B------:R-:W-:Y:S02]  /*28dc0*/  SEL R26, R19, RZ, !P0 ;  /* 0x000000ff131a7207 */ /* 0x000fe40004000000 */
[----:B------:R-:W-:-:S05]  /*28dd0*/  SEL R0, R0, RZ, !P0 ;  /* 0x000000ff00007207 */ /* 0x000fca0004000000 */
[----:B------:R1:W-:Y:S02]  /*28de0*/  STL [R1+0x2c], R0 ;  /* 0x00002c0001007387 */ /* 0x0003e40000100800 */
[----:B-1---5:R-:W-:-:S05]  /*28df0*/  SHF.R.S32.HI R0, RZ, 0x1f, R2 ;  /* 0x0000001fff007819 */ /* 0x022fca0000011402 */
[----:B------:R-:W-:-:S04]  /*28e00*/  IMAD R0, R0, UR4, RZ ;  /* 0x0000000400007c24 */ /* 0x000fc8000f8e02ff */
[C---:B------:R-:W-:Y:S02]  /*28e10*/  IMAD R0, R2.reuse, UR5, R0 ;  /* 0x0000000502007c24 */ /* 0x040fe4000f8e0200 */
[----:B------:R-:W-:-:S04]  /*28e20*/  IMAD.WIDE.U32 R2, R2, UR4, RZ ;  /* 0x0000000402027c25 */ /* 0x000fc8000f8e00ff */
[----:B------:R-:W-:Y:S01]  /*28e30*/  IMAD.IADD R0, R3, 0x1, R0 ;  /* 0x0000000103007824 */ /* 0x000fe200078e0200 */
[----:B------:R1:W-:Y:S04]  /*28e40*/  STL.64 [R1+0x20], R2 ;  /* 0x0000200201007387 */ /* 0x0003e80000100a00 */
[----:B------:R1:W-:Y:S01]  /*28e50*/  STL [R1+0x18], R0 ;  /* 0x0000180001007387 */ /* 0x0003e20000100800 */
[----:B------:R-:W-:Y:S05]  /*28e60*/  @!P1 BRA `(.L_x_1917) ;  /* 0x0000000000409947 */ /* 0x000fea0003800000 */
[----:B-1----:R-:W-:Y:S01]  /*28e70*/  MOV R2, 0x0 ;  /* 0x0000000000027802 */ /* 0x002fe20000000f00 */
[----:B------:R-:W-:Y:S01]  /*28e80*/  ULDC.64 UR4, c[0x4][0xc8] ;  /* 0x0100320000047ab9 */ /* 0x000fe20000000a00 */
[----:B------:R-:W-:Y:S01]  /*28e90*/  ULDC.64 UR6, c[0x4][0xd0] ;  /* 0x0100340000067ab9 */ /* 0x000fe20000000a00 */
[----:B------:R-:W-:Y:S01]  /*28ea0*/  ULDC.64 UR8, c[0x4][0x28] ;  /* 0x01000a0000087ab9 */ /* 0x000fe20000000a00 */
[----:B0-2---:R-:W-:Y:S02]  /*28eb0*/  IMAD.U32 R4, RZ, RZ, UR4 ;  /* 0x00000004ff047e24 */ /* 0x005fe4000f8e00ff */
        /* <DEDUP_REMOVED lines=11> */
.L_x_1917:
[----:B------:R-:W-:Y:S05]  /*28f70*/  BSYNC B6 ;  /* 0x0000000000067941 */ /* 0x000fea0003800000 */
.L_x_1916:
[----:B------:R-:W3:Y:S01]  /*28f80*/  LDL.LU R21, [R1+0x2c] ;  /* 0x00002c0001157983 */ /* 0x000ee20000300800 */
[----:B------:R-:W4:Y:S01]  /*28f90*/  LDC R7, c[0x0][0x448] ;  /* 0x00011200ff077b82 */ /* 0x000f220000000800 */
[----:B------:R-:W-:Y:S02]  /*28fa0*/  ULDC.64 UR4, c[0x0][0x2d8] ;  /* 0x0000b60000047ab9 */ /* 0x000fe40000000a00 */
[----:B------:R-:W2:Y:S04]  /*28fb0*/  LDL.LU R20, [R1+0x18] ;  /* 0x0000180001147983 */ /* 0x000ea80000300800 */
[----:B-1----:R-:W2:Y:S04]  /*28fc0*/  LDL.LU.64 R2, [R1+0x20] ;  /* 0x0000200001027983 */ /* 0x002ea80000300a00 */
[----:B------:R1:W5:Y:S01]  /*28fd0*/  LDL R8, [R1+0x14] ;  /* 0x0000140001087983 */ /* 0x0003620000100800 */
[----:B----4-:R-:W-:-:S13]  /*28fe0*/  ISETP.NE.AND P0, PT, R7, 0x1, PT ;  /* 0x000000010700780c */ /* 0x010fda0003f05270 */
[----:B------:R-:W4:Y:S01]  /*28ff0*/  @P0 LDC R6, c[0x0][0x44c] ;  /* 0x00011300ff060b82 */ /* 0x000f220000000800 */
[C---:B------:R-:W-:Y:S02]  /*29000*/  LOP3.LUT R9, R35.reuse, 0x40, RZ, 0xfc, !PT ;  /* 0x0000004023097812 */ /* 0x040fe400078efcff */
[----:B------:R-:W-:Y:S01]  /*29010*/  LOP3.LUT R10, R35, 0x80, RZ, 0xfc, !PT ;  /* 0x00000080230a7812 */ /* 0x000fe200078efcff */
[----:B--2---:R-:W-:Y:S02]  /*29020*/  IMAD.MOV.U32 R3, RZ, RZ, R20 ;  /* 0x000000ffff037224 */ /* 0x004fe400078e0014 */
[----:B------:R-:W2:Y:S01]  /*29030*/  S2R R20, SR_TID.X ;  /* 0x0000000000147919 */ /* 0x000ea20000002100 */
[----:B------:R-:W-:-:S04]  /*29040*/  IMAD.WIDE.U32 R2, R18, UR4, R2 ;  /* 0x0000000412027c25 */ /* 0x000fc8000f8e0002 */
[----:B------:R-:W-:Y:S01]  /*29050*/  IMAD R3, R18, UR5, R3 ;  /* 0x0000000512037c24 */ /* 0x000fe2000f8e0203 */
[----:B------:R-:W-:Y:S02]  /*29060*/  ULDC.64 UR4, c[0x0][0x2e0] ;  /* 0x0000b80000047ab9 */ /* 0x000fe40000000a00 */
[----:B---3--:R-:W-:Y:S02]  /*29070*/  IMAD R0, R21, UR4, RZ ;  /* 0x0000000415007c24 */ /* 0x008fe4000f8e02ff */
[----:B------:R-:W-:-:S04]  /*29080*/  IMAD.WIDE.U32 R2, R26, UR4, R2 ;  /* 0x000000041a027c25 */ /* 0x000fc8000f8e0002 */
[----:B------:R-:W-:Y:S01]  /*29090*/  IMAD R0, R26, UR5, R0 ;  /* 0x000000051a007c24 */ /* 0x000fe2000f8e0200 */
[----:B------:R-:W-:-:S04]  /*290a0*/  ULDC.64 UR4, c[0x0][0x2d0] ;  /* 0x0000b40000047ab9 */ /* 0x000fc80000000a00 */
[----:B------:R-:W-:Y:S02]  /*290b0*/  IADD3 R3, R3, R0, RZ ;  /* 0x0000000003037210 */ /* 0x000fe40007ffe0ff */
[----:B------:R-:W3:Y:S01]  /*290c0*/  @P0 LDC R0, c[0x0][0x450] ;  /* 0x00011400ff000b82 */ /* 0x000ee20000000800 */
[C---:B--2---:R-:W-:Y:S01]  /*290d0*/  LOP3.LUT R21, R20.reuse, 0x7f, RZ, 0xc0, !PT ;  /* 0x0000007f14157812 */ /* 0x044fe200078ec0ff */
[----:B------:R-:W-:-:S03]  /*290e0*/  IMAD.SHL.U32 R20, R20, 0x20, RZ ;  /* 0x0000002014147824 */ /* 0x000fc600078e00ff */
[----:B------:R-:W-:-:S04]  /*290f0*/  SHF.R.U32.HI R21, RZ, 0x2, R21 ;  /* 0x00000002ff157819 */ /* 0x000fc80000011615 */
[----:B------:R-:W-:-:S05]  /*29100*/  LOP3.LUT R20, R21, 0x60, R20, 0xf8, !PT ;  /* 0x0000006015147812 */ /* 0x000fca00078ef814 */
[----:B------:R-:W-:-:S04]  /*29110*/  IMAD.IADD R5, R20, 0x1, R17 ;  /* 0x0000000114057824 */ /* 0x000fc800078e0211 */
[----:B----4-:R-:W-:-:S04]  /*29120*/  @P0 IMAD.HI.U32 R6, R5, R6, RZ ;  /* 0x0000000605060227 */ /* 0x010fc800078e00ff */
[----:B0-----:R-:W-:Y:S01]  /*29130*/  IMAD.MOV.U32 R4, RZ, RZ, R5 ;  /* 0x000000ffff047224 */ /* 0x001fe200078e0005 */
[----:B---3--:R-:W-:Y:S01]  /*29140*/  @P0 SHF.R.U32.HI R4, RZ, R0, R6 ;  /* 0x00000000ff040219 */ /* 0x008fe20000011606 */
[----:B------:R-:W0:Y:S04]  /*29150*/  S2R R20, SR_TID.X ;  /* 0x0000000000147919 */ /* 0x000e280000002100 */
        /* <DEDUP_REMOVED lines=22> */
[----:B-1----:R-:W-:Y:S10]  /*292c0*/  BRA.DIV UR5, `(.L_x_1918) ;  /* 0x0000007605ec7947 */ /* 0x002ff4000b800000 */
[----:B------:R-:W0:Y:S01]  /*292d0*/  SHFL.IDX PT, R3, R4, RZ, 0x1c1f ;  /* 0x001c1fff04037589 */ /* 0x000e2200000e0000 */
[----:B------:R-:W-:Y:S02]  /*292e0*/  IMAD R27, R27, R7, RZ ;  /* 0x000000071b1b7224 */ /* 0x000fe400078e02ff */
        /* <DEDUP_REMOVED lines=9> */
[----:B-----5:R-:W-:Y:S04]  /*29380*/  @!P1 LDGSTS.E.BYPASS.LTC128B.128 [R8+0x10400], desc[UR42][R2.64], !P3 ;  /* 0x1040000002089fae */ /* 0x020fe8000d901d6a */
[----:B------:R-:W-:Y:S04]  /*29390*/  @!P1 LDGSTS.E.BYPASS.LTC128B.128 [R8+0x12400], desc[UR42][R2.64+0x40], !P2 ;  /* 0x1240004002089fae */ /* 0x000fe8000d101d6a */
[----:B------:R0:W-:Y:S02]  /*293a0*/  @!P1 LDGSTS.E.BYPASS.LTC128B.128 [R8+0x14400], desc[UR42][R2.64+0x80], !P0 ;  /* 0x1440008002089fae */ /* 0x0001e4000c101d6a */
[----:B0-----:R-:W-:-:S02]  /*293b0*/  VIADD R2, R17, 0x20 ;  /* 0x0000002011027836 */ /* 0x001fc40000000000 */
[----:B------:R-:W0:Y:S03]  /*293c0*/  SHFL.IDX PT, R3, R4, 0x1, 0x1c1f ;  /* 0x003c1f0004037f89 */ /* 0x000e2600000e0000 */
[----:B------:R-:W-:Y:S02]  /*293d0*/  ISETP.GE.AND P1, PT, R2, R27, PT ;  /* 0x0000001b0200720c */ /* 0x000fe40003f26270 */
[----:B------:R-:W1:Y:S11]  /*293e0*/  SHFL.IDX PT, R2, R0, 0x1, 0x1c1f ;  /* 0x003c1f0000027f89 */ /* 0x000e7600000e0000 */
[----:B0-----:R-:W-:-:S05]  /*293f0*/  @!P1 IADD3 R3, P4, R35, R3, RZ ;  /* 0x0000000323039210 */ /* 0x001fca0007f9e0ff */
[----:B-1----:R-:W-:-:S05]  /*29400*/  @!P1 IMAD.X R2, RZ, RZ, R2, P4 ;  /* 0x000000ffff029224 */ /* 0x002fca00020e0602 */
        /* <DEDUP_REMOVED lines=8> */
[----:B------:R-:W-:Y:S02]  /*29490*/  ISETP.GE.AND P1, PT, R2, R27, PT ;  /* 0x0000001b0200720c */ /* 0x000fe40003f26270 */
[----:B------:R-:W1:Y:S04]  /*294a0*/  SHFL.IDX PT, R2, R0, 0x2, 0x1c1f ;  /* 0x005c1f0000027f89 */ /* 0x000e6800000e0000 */
[----:B------:R-:W2:Y:S07]  /*294b0*/  SHFL.IDX PT, R0, R0, 0x3, 0x1c1f ;  /* 0x007c1f0000007f89 */ /* 0x000eae00000e0000 */
[----:B0-----:R-:W-:-:S05]  /*294c0*/  @!P1 IADD3 R3, P4, R35, R3, RZ ;  /* 0x0000000323039210 */ /* 0x001fca0007f9e0ff */
[----:B-1----:R-:W-:-:S05]  /*294d0*/  @!P1 IMAD.X R2, RZ, RZ, R2, P4 ;  /* 0x000000ffff029224 */ /* 0x002fca00020e0602 */
[----:B------:R-:W-:-:S04]  /*294e0*/  @!P1 LOP3.LUT R3, R3, R2, RZ, 0x3c, !PT ;  /* 0x0000000203039212 */ /* 0x000fc800078e3cff */
[----:B------:R-:W-:-:S04]  /*294f0*/  @!P1 LOP3.LUT R2, R3, R2, RZ, 0x3c, !PT ;  /* 0x0000000203029212 */ /* 0x000fc800078e3cff */
[----:B------:R-:W-:-:S05]  /*29500*/  @!P1 LOP3.LUT R3, R3, R2, RZ, 0x3c, !PT ;  /* 0x0000000203039212 */ /* 0x000fca00078e3cff */
[----:B------:R-:W-:Y:S04]  /*29510*/  @!P1 LDGSTS.E.BYPASS.LTC128B.128 [R8+0x11400], desc[UR42][R2.64], !P3 ;  /* 0x1140000002089fae */ /* 0x000fe8000d901d6a */
[----:B------:R-:W-:Y:S04]  /*29520*/  @!P1 LDGSTS.E.BYPASS.LTC128B.128 [R8+0x13400], desc[UR42][R2.64+0x40], !P2 ;  /* 0x1340004002089fae */ /* 0x000fe8000d101d6a */
[----:B------:R0:W-:Y:S04]  /*29530*/  @!P1 LDGSTS.E.BYPASS.LTC128B.128 [R8+0x15400], desc[UR42][R2.64+0x80], !P0 ;  /* 0x1540008002089fae */ /* 0x0001e8000c101d6a */
[----:B0-2---:R0:W1:Y:S02]  /*29540*/  SHFL.IDX PT, R2, R4, 0x3, 0x1c1f ;  /* 0x007c1f0004027f89 */ /* 0x00506400000e0000 */
.L_x_2161:
[----:B------:R-:W-:Y:S01]  /*29550*/  VIADD R17, R17, 0x60 ;  /* 0x0000006011117836 */ /* 0x000fe20000000000 */
[----:B------:R-:W-:Y:S04]  /*29560*/  BSSY B0, `(.L_x_1919) ;  /* 0x000000b000007945 */ /* 0x000fe80003800000 */
[----:B------:R-:W-:-:S13]  /*29570*/  ISETP.GE.AND P1, PT, R17, R27, PT ;  /* 0x0000001b1100720c */ /* 0x000fda0003f26270 */
[----:B------:R-:W-:Y:S05]  /*29580*/  @P1 BRA `(.L_x_1920) ;  /* 0x0000000000201947 */ /* 0x000fea0003800000 */
        /* <DEDUP_REMOVED lines=8> */
.L_x_1920:
[----:B------:R-:W-:Y:S05]  /*29610*/  BSYNC B0 ;  /* 0x0000000000007941 */ /* 0x000fea0003800000 */
.L_x_1919:
[----:B------:R-:W-:Y:S01]  /*29620*/  NOP ;  /* 0x0000000000007918 */ /* 0x000fe20000000000 */
[----:B------:R-:W-:-:S13]  /*29630*/  PLOP3.LUT P0, PT, PT, PT, PT, 0x80, 0x0 ;  /* 0x000000000000781c */ /* 0x000fda0003f0f070 */
.L_x_1921:
[----:B------:R-:W-:Y:S02]  /*29640*/  PLOP3.LUT P1, PT, P1, P0, PT, 0xa2, 0x0 ;  /* 0x000000000000781c */ /* 0x000fe40000f21472 */
[----:B------:R-:W-:-:S08]  /*29650*/  @P0 R2UR P1, UR4, R23 ;  /* 0x00000000170402ca */ /* 0x000fd00000020000 */
[----:B------:R-:W-:-:S05]  /*29660*/  @P0 PLOP3.LUT P0, PT, P1, PT, PT, 0x80, 0x0 ;  /* 0x000000000000081c */ /* 0x000fca0000f0f070 */
[----:B------:R-:W-:Y:S01]  /*29670*/  @!P1 SYNCS.ARRIVE.TRANS64.RED.A0T1 RZ, [UR4+0x22800], RZ ;  /* 0x022800ffffff99a7 */ /* 0x000fe20008200404 */
[----:B------:R-:W-:Y:S07]  /*29680*/  @!P1 ARRIVES.LDGSTSBAR.64.TRANSCNT [UR4+0x22800] ;  /* 0x02280000ff0099b0 */ /* 0x000fee0008000a84 */
[----:B------:R-:W-:Y:S05]  /*29690*/  @P0 BRA.U.ANY `(.L_x_1921) ;  /* 0xfffffffd00e80947 */ /* 0x000fea000393ffff */
[----:B--2---:R-:W2:Y:S04]  /*296a0*/  LDL.LU R3, [R1+0x30] ;  /* 0x0000300001037983 */ /* 0x004ea80000300800 */
[----:B-1----:R-:W3:Y:S01]  /*296b0*/  LDL.LU R2, [R1+0x28] ;  /* 0x0000280001027983 */ /* 0x002ee20000300800 */
[----:B--2---:R-:W-:Y:S02]  /*296c0*/  VIADD R3, R3, 0x1 ;  /* 0x0000000103037836 */ /* 0x004fe40000000000 */
[----:B---3--:R-:W-:-:S03]  /*296d0*/  VIADD R20, R2, 0xfffffffe ;  /* 0xfffffffe02147836 */ /* 0x008fc60000000000 */
        /* <DEDUP_REMOVED lines=9> */
[----:B-12---:R-:W-:Y:S05]  /*29770*/  @!P0 BRA `(.L_x_1923) ;  /* 0x00000078001c8947 */ /* 0x006fea0003800000 */
.L_x_2162:
[----:B------:R-:W-:Y:S05]  /*29780*/  BSYNC B0 ;  /* 0x0000000000007941 */ /* 0x000fea0003800000 */
.L_x_1922:
[----:B------:R-:W-:-:S13]  /*29790*/  ISETP.GE.AND P0, PT, R20, R36, PT ;  /* 0x000000241400720c */ /* 0x000fda0003f06270 */
[----:B------:R-:W-:Y:S05]  /*297a0*/  @!P0 BRA `(.L_x_1924) ;  /* 0x00000010008c8947 */ /* 0x000fea0003800000 */
[----:B0-----:R-:W-:Y:S02]  /*297b0*/  IMAD.MOV.U32 R4, RZ, RZ, R24 ;  /* 0x000000ffff047224 */ /* 0x001fe400078e0018 */
[----:B------:R-:W-:-:S07]  /*297c0*/  IMAD.MOV.U32 R5, RZ, RZ, R28 ;  /* 0x000000ffff057224 */ /* 0x000fce00078e001c */
.L_x_1944:
[----:B--2---:R-:W2:Y:S01]  /*297d0*/  LDL R8, [R1] ;  /* 0x0000000001087983 */ /* 0x004ea20000100800 */
[----:B------:R-:W0:Y:S01]  /*297e0*/  LDC R6, c[0x0][0x430] ;  /* 0x00010c00ff067b82 */ /* 0x000e220000000800 */
[----:B-1----:R-:W1:Y:S01]  /*297f0*/  S2R R2, SR_TID.X ;  /* 0x0000000000027919 */ /* 0x002e620000002100 */
[----:B0-----:R-:W-:Y:S02]  /*29800*/  ISETP.NE.AND P0, PT, R6, 0x1, PT ;  /* 0x000000010600780c */ /* 0x001fe40003f05270 */
[----:B-1----:R-:W-:-:S11]  /*29810*/  LOP3.LUT R0, R2, 0x7f, RZ, 0xc0, !PT ;  /* 0x0000007f02007812 */ /* 0x002fd600078ec0ff */
[----:B------:R-:W0:Y:S01]  /*29820*/  @P0 LDC R7, c[0x0][0x434] ;  /* 0x00010d00ff070b82 */ /* 0x000e220000000800 */
[----:B------:R-:W-:Y:S01]  /*29830*/  SHF.R.U32.HI R3, RZ, 0x2, R0 ;  /* 0x00000002ff037819 */ /* 0x000fe20000011600 */
[----:B------:R-:W-:-:S06]  /*29840*/  IMAD.SHL.U32 R2, R2, 0x20, RZ ;  /* 0x0000002002027824 */ /* 0x000fcc00078e00ff */
[----:B------:R-:W1:Y:S01]  /*29850*/  @P0 LDC R0, c[0x0][0x438] ;  /* 0x00010e00ff000b82 */ /* 0x000e620000000800 */
[----:B------:R-:W-:Y:S01]  /*29860*/  IMAD R3, R20, 0x80, R3 ;  /* 0x0000008014037824 */ /* 0x000fe200078e0203 */
[----:B------:R-:W-:-:S04]  /*29870*/  LOP3.LUT R2, R2, 0x60, RZ, 0xc0, !PT ;  /* 0x0000006002027812 */ /* 0x000fc800078ec0ff */
[----:B------:R-:W-:-:S05]  /*29880*/  IADD3 R3, R2, R3, R37 ;  /* 0x0000000302037210 */ /* 0x000fca0007ffe025 */
[----:B------:R-:W-:Y:S02]  /*29890*/  IMAD.MOV.U32 R2, RZ, RZ, R3 ;  /* 0x000000ffff027224 */ /* 0x000fe400078e0003 */
[----:B0-----:R-:W-:-:S05]  /*298a0*/  @P0 IMAD.HI.U32 R7, R3, R7, RZ ;  /* 0x0000000703070227 */ /* 0x001fca00078e00ff */
[----:B-1----:R-:W-:Y:S01]  /*298b0*/  @P0 SHF.R.U32.HI R2, RZ, R0, R7 ;  /* 0x00000000ff020219 */ /* 0x002fe20000011607 */
[----:B------:R-:W-:Y:S05]  /*298c0*/  YIELD ;  /* 0x0000000000007946 */ /* 0x000fea0003800000 */
[----:B------:R-:W-:Y:S01]  /*298d0*/  IMAD.MOV R0, RZ, RZ, -R2 ;  /* 0x000000ffff007224 */ /* 0x000fe200078e0a02 */
[----:B------:R-:W-:-:S03]  /*298e0*/  ULDC.64 UR4, c[0x0][0x428] ;  /* 0x00010a0000047ab9 */ /* 0x000fc60000000a00 */
[----:B------:R-:W-:Y:S01]  /*298f0*/  IMAD R6, R6, R0, R3 ;  /* 0x0000000006067224 */ /* 0x000fe200078e0203 */
[----:B------:R-:W-:-:S03]  /*29900*/  SHF.R.S32.HI R3, RZ, 0x1f, R2 ;  /* 0x0000001fff037819 */ /* 0x000fc60000011402 */
        /* <DEDUP_REMOVED lines=8> */
[----:B------:R-:W-:Y:S01]  /*29990*/  MOV R10, UR39 ;  /* 0x00000027000a7c02 */ /* 0x000fe20008000f00 */
[----:B------:R-:W-:-:S03]  /*299a0*/  VIADD R24, R4, 0x1 ;  /* 0x0000000104187836 */ /* 0x000fc60000000000 */
[----:B------:R-:W-:Y:S02]  /*299b0*/  ISETP.NE.AND P1, PT, R10, 0x3, PT ;  /* 0x000000030a00780c */ /* 0x000fe40003f25270 */
[----:B------:R-:W-:-:S04]  /*299c0*/  ISETP.NE.AND P0, PT, R24, 0x2, PT ;  /* 0x000000021800780c */ /* 0x000fc80003f05270 */
[----:B------:R-:W-:Y:S02]  /*299d0*/  SEL R28, RZ, 0x1, P0 ;  /* 0x00000001ff1c7807 */ /* 0x000fe40000000000 */
[C---:B------:R-:W-:Y:S01]  /*299e0*/  ISETP.GT.AND P2, PT, R20.reuse, R36, PT ;  /* 0x000000241400720c */ /* 0x040fe20003f44270 */
[----:B------:R-:W-:Y:S01]  /*299f0*/  VIADD R20, R20, 0xffffffff ;  /* 0xffffffff14147836 */ /* 0x000fe20000000000 */
[----:B------:R-:W-:Y:S02]  /*29a00*/  SEL R24, R24, RZ, P0 ;  /* 0x000000ff18187207 */ /* 0x000fe40000000000 */
[----:B------:R-:W-:Y:S02]  /*29a10*/  LOP3.LUT R28, R5, R28, RZ, 0x3c, !PT ;  /* 0x0000001c051c7212 */ /* 0x000fe400078e3cff */
[----:B--2---:R-:W-:Y:S01]  /*29a20*/  SHF.R.S32.HI R9, RZ, 0x1f, R8 ;  /* 0x0000001fff097819 */ /* 0x004fe20000011408 */
[----:B---3--:R-:W-:Y:S06]  /*29a30*/  @!P1 BRA `(.L_x_1925) ;  /* 0x0000000000049947 */ /* 0x008fec0003800000 */
[----:B------:R-:W-:Y:S01]  /*29a40*/  BPT.TRAP 0x1 ;  /* 0x000000040000795c */ /* 0x000fe20000300000 */
.L_x_1925:
[----:B------:R-:W-:Y:S01]  /*29a50*/  IMAD R0, R24, 0x8, R23 ;  /* 0x0000000818007824 */ /* 0x000fe200078e0217 */
[----:B------:R-:W-:Y:S01]  /*29a60*/  SHF.L.U32 R10, R28, 0x1f, RZ ;  /* 0x0000001f1c0a7819 */ /* 0x000fe200000006ff */
[----:B------:R-:W-:Y:S01]  /*29a70*/  BSSY B0, `(.L_x_1926) ;  /* 0x0000004000007945 */ /* 0x000fe20003800000 */
[----:B------:R-:W-:Y:S02]  /*29a80*/  SHF.R.S32.HI R7, RZ, 0x1f, R6 ;  /* 0x0000001fff077819 */ /* 0x000fe40000011406 */
[----:B------:R-:W0:Y:S02]  /*29a90*/  SYNCS.PHASECHK.TRANS64.TRYWAIT P0, [R0+URZ+0x22880], R10 ;  /* 0x0228800a000075a7 */ /* 0x000e24000800017f */
[----:B0-----:R-:W-:Y:S05]  /*29aa0*/  @!P0 BRA `(.L_x_1927) ;  /* 0x0000007400648947 */ /* 0x001fea0003800000 */
.L_x_2163:
[----:B------:R-:W-:Y:S05]  /*29ab0*/  BSYNC B0 ;  /* 0x0000000000007941 */ /* 0x000fea0003800000 */
.L_x_1926:
        /* <DEDUP_REMOVED lines=48> */
.L_x_2173:
        /* <DEDUP_REMOVED lines=9> */
.L_x_1929:
        /* <DEDUP_REMOVED lines=11> */
.L_x_1930:
[----:B------:R2:W-:Y:S01]  /*29f00*/  SYNCS.ARRIVE.TRANS64.A1T0 RZ, [R0+URZ+0x22870], RZ ;  /* 0x022870ff00ff79a7 */ /* 0x0005e2000810003f */
[----:B------:R-:W-:Y:S05]  /*29f10*/  @!P3 BRA `(.L_x_1931) ;  /* 0x000000000004b947 */ /* 0x000fea0003800000 */
[----:B------:R-:W-:Y:S01]  /*29f20*/  BPT.TRAP 0x1 ;  /* 0x000000040000795c */ /* 0x000fe20000300000 */
.L_x_1931:
[----:B------:R-:W3:Y:S01]  /*29f30*/  SYNCS.PHASECHK.TRANS64.TRYWAIT P0, [R0+URZ+0x22840], R10 ;  /* 0x0228400a000075a7 */ /* 0x000ee2000800017f */
[----:B------:R-:W-:Y:S04]  /*29f40*/  BSSY B0, `(.L_x_1932) ;  /* 0x0000002000007945 */ /* 0x000fe80003800000 */
[----:B---3--:R-:W-:Y:S05]  /*29f50*/  @!P0 BRA `(.L_x_1933) ;  /* 0x0000007400788947 */ /* 0x008fea0003800000 */
.L_x_2174:
[----:B------:R-:W-:Y:S05]  /*29f60*/  BSYNC B0 ;  /* 0x0000000000007941 */ /* 0x000fea0003800000 */
.L_x_1932:
[----:B------:R-:W4:Y:S01]  /*29f70*/  LDL R11, [R1+0x8] ;  /* 0x00000800010b7983 */ /* 0x000f220000100800 */
        /* <DEDUP_REMOVED lines=46> */
.L_x_2184:
        /* <DEDUP_REMOVED lines=10> */
.L_x_1935:
        /* <DEDUP_REMOVED lines=11> */
.L_x_1936:
[----:B------:R2:W-:Y:S02]  /*2a3b0*/  SYNCS.ARRIVE.TRANS64.A1T0 RZ, [R0+URZ+0x22830], RZ ;  /* 0x022830ff00ff79a7 */ /* 0x0005e4000810003f */
[----:B--23--:R-:W-:-:S05]  /*2a3c0*/  IMAD.U32 R0, RZ, RZ, UR37 ;  /* 0x00000025ff007e24 */ /* 0x00cfca000f8e00ff */
[----:B------:R-:W-:-:S13]  /*2a3d0*/  ISETP.NE.AND P0, PT, R0, 0x3, PT ;  /* 0x000000030000780c */ /* 0x000fda0003f05270 */
[----:B------:R-:W-:Y:S05]  /*2a3e0*/  @!P0 BRA `(.L_x_1937) ;  /* 0x0000000000048947 */ /* 0x000fea0003800000 */
[----:B------:R-:W-:Y:S01]  /*2a3f0*/  BPT.TRAP 0x1 ;  /* 0x000000040000795c */ /* 0x000fe20000300000 */
.L_x_1937:
[----:B------:R-:W-:Y:S01]  /*2a400*/  LOP3.LUT R0, R5, 0x1, RZ, 0x3c, !PT ;  /* 0x0000000105007812 */ /* 0x000fe200078e3cff */
[----:B------:R-:W-:Y:S01]  /*2a410*/  IMAD R17, R4, 0x8, R23 ;  /* 0x0000000804117824 */ /* 0x000fe200078e0217 */
[----:B------:R-:W-:Y:S02]  /*2a420*/  BSSY B0, `(.L_x_1938) ;  /* 0x0000004000007945 */ /* 0x000fe40003800000 */
[----:B------:R-:W-:-:S04]  /*2a430*/  SHF.L.U32 R0, R0, 0x1f, RZ ;  /* 0x0000001f00007819 */ /* 0x000fc800000006ff */
[----:B------:R-:W0:Y:S02]  /*2a440*/  SYNCS.PHASECHK.TRANS64.TRYWAIT P1, [R17+URZ+0x22870], R0 ;  /* 0x02287000110075a7 */ /* 0x000e24000802017f */
[----:B0-----:R-:W-:Y:S05]  /*2a450*/  @!P1 BRA `(.L_x_1939) ;  /* 0x0000007400809947 */ /* 0x001fea0003800000 */
.L_x_2185:
[----:B------:R-:W-:Y:S05]  /*2a460*/  BSYNC B0 ;  /* 0x0000000000007941 */ /* 0x000fea0003800000 */
.L_x_1938:
[----:B------:R-:W-:-:S05]  /*2a470*/  IMAD.U32 R2, RZ, RZ, UR39 ;  /* 0x00000027ff027e24 */ /* 0x000fca000f8e00ff */
[----:B------:R-:W-:-:S13]  /*2a480*/  ISETP.NE.AND P1, PT, R2, 0x3, PT ;  /* 0x000000030200780c */ /* 0x000fda0003f25270 */
[----:B------:R-:W-:Y:S05]  /*2a490*/  @!P1 BRA `(.L_x_1940) ;  /* 0x0000000000049947 */ /* 0x000fea0003800000 */
[----:B------:R-:W-:Y:S01]  /*2a4a0*/  BPT.TRAP 0x1 ;  /* 0x000000040000795c */ /* 0x000fe20000300000 */
.L_x_1940:
[----:B0-----:R-:W-:Y:S01]  /*2a4b0*/  SHF.L.U32 R0, R5, 0x1f, RZ ;  /* 0x0000001f05007819 */ /* 0x001fe200000006ff */
[----:B------:R-:W-:-:S03]  /*2a4c0*/  IMAD.SHL.U32 R2, R4, 0x4000, RZ ;  /* 0x0000400004027824 */ /* 0x000fc600078e00ff */
[----:B------:R-:W0:Y:S02]  /*2a4d0*/  SYNCS.PHASECHK.TRANS64.TRYWAIT P1, [R17+URZ+0x22860], R0 ;  /* 0x02286000110075a7 */ /* 0x000e24000802017f */
[----:B0-----:R-:W-:Y:S05]  /*2a4e0*/  @!P1 BRA `(.L_x_1941) ;  /* 0x0000007400709947 */ /* 0x001fea0003800000 */
.L_x_2186:
[----:B------:R-:W0:Y:S04]  /*2a4f0*/  LDL R3, [R1+0x10] ;  /* 0x0000100001037983 */ /* 0x000e280000100800 */
[----:B------:R-:W2:Y:S01]  /*2a500*/  LDL R12, [R1+0xc] ;  /* 0x00000c00010c7983 */ /* 0x000ea20000100800 */
[----:B------:R-:W-:Y:S05]  /*2a510*/  WARPSYNC.ALL ;  /* 0x0000000000007948 */ /* 0x000fea0003800000 */
[----:B------:R-:W-:-:S05]  /*2a520*/  IMAD.U32 R21, RZ, RZ, UR39 ;  /* 0x00000027ff157e24 */ /* 0x000fca000f8e00ff */
[----:B------:R-:W-:Y:S02]  /*2a530*/  ISETP.NE.AND P1, PT, R21, 0x3, PT ;  /* 0x000000031500780c */ /* 0x000fe40003f25270 */
[----:B0-----:R-:W-:-:S04]  /*2a540*/  LOP3.LUT R0, R2, R3, RZ, 0xfc, !PT ;  /* 0x0000000302007212 */ /* 0x001fc800078efcff */
[C---:B------:R-:W-:Y:S02]  /*2a550*/  IADD3 R0, R23.reuse, R0, RZ ;  /* 0x0000000017007210 */ /* 0x040fe40007ffe0ff */
[----:B--2---:R-:W-:-:S03]  /*2a560*/  IADD3 R2, R23, R2, R12 ;  /* 0x0000000217027210 */ /* 0x004fc60007ffe00c */
        /* <DEDUP_REMOVED lines=60> */
.L_x_1942:
[----:B0-----:R0:W-:Y:S01]  /*2a930*/  SYNCS.ARRIVE.TRANS64.A1T0 RZ, [R17+URZ+0x22850], RZ ;  /* 0x022850ff11ff79a7 */ /* 0x0011e2000810003f */
[----:B------:R-:W-:Y:S06]  /*2a940*/  BAR.SYNC.DEFER_BLOCKING 0x2, 0x80 ;  /* 0x0082000000007b1d */ /* 0x000fec0000010000 */
[----:B------:R-:W-:Y:S05]  /*2a950*/  @!P0 BRA `(.L_x_1943) ;  /* 0x0000000000048947 */ /* 0x000fea0003800000 */
[----:B------:R-:W-:Y:S01]  /*2a960*/  BPT.TRAP 0x1 ;  /* 0x000000040000795c */ /* 0x000fe20000300000 */
.L_x_1943:
[----:B------:R-:W3:Y:S01]  /*2a970*/  LDL R0, [R1+0x4] ;  /* 0x0000040001007983 */ /* 0x000ee20000100800 */
[----:B0-----:R-:W-:Y:S02]  /*2a980*/  VIADD R17, R17, 0x22880 ;  /* 0x0002288011117836 */ /* 0x001fe40000000000 */
[----:B------:R-:W-:Y:S02]  /*2a990*/  IMAD.MOV.U32 R4, RZ, RZ, R24 ;  /* 0x000000ffff047224 */ /* 0x000fe400078e0018 */
[----:B------:R-:W-:Y:S01]  /*2a9a0*/  IMAD.MOV.U32 R5, RZ, RZ, R28 ;  /* 0x000000ffff057224 */ /* 0x000fe200078e001c */
[----:B---3--:R-:W-:-:S04]  /*2a9b0*/  PRMT R17, R0, 0x654, R17 ;  /* 0x0000065400117816 */ /* 0x008fc80000000011 */
[----:B------:R3:W-:Y:S01]  /*2a9c0*/  SYNCS.ARRIVE.TRANS64.RED.A1T0 RZ, [R17+URZ], RZ ;  /* 0x000000ff11ff79a7 */ /* 0x0007e2000810043f */
[----:B------:R-:W-:Y:S05]  /*2a9d0*/  @P2 BRA `(.L_x_1944) ;  /* 0xffffffec007c2947 */ /* 0x000fea000383ffff */
.L_x_1924:
[----:B-1----:R-:W2:Y:S01]  /*2a9e0*/  S2R R0, SR_TID.X ;  /* 0x0000000000007919 */ /* 0x002ea20000002100 */
[----:B------:R-:W-:Y:S01]  /*2a9f0*/  BSSY B0, `(.L_x_1945) ;  /* 0x0000012000007945 */ /* 0x000fe20003800000 */
[----:B--2---:R-:W-:Y:S01]  /*2aa00*/  LOP3.LUT R2, R0, 0x7f, RZ, 0xc0, !PT ;  /* 0x0000007f00027812 */ /* 0x004fe200078ec0ff */
[----:B------:R-:W-:-:S03]  /*2aa10*/  IMAD.U32 R0, RZ, RZ, UR37 ;  /* 0x00000025ff007e24 */ /* 0x000fc6000f8e00ff */
[----:B------:R-:W-:Y:S02]  /*2aa20*/  ISETP.NE.AND P1, PT, R2, RZ, PT ;  /* 0x000000ff0200720c */ /* 0x000fe40003f25270 */
[----:B------:R-:W-:-:S11]  /*2aa30*/  ISETP.NE.AND P0, PT, R0, 0x3, PT ;  /* 0x000000030000780c */ /* 0x000fd60003f05270 */
        /* <DEDUP_REMOVED lines=8> */
[----:B0-----:R-:W0:Y:S02]  /*2aac0*/  S2R R4, SR_LTMASK ;  /* 0x0000000000047919 */ /* 0x001e240000003900 */
[----:B0-----:R-:W-:-:S04]  /*2aad0*/  LOP3.LUT R4, R4, UR4, RZ, 0xc0, !PT ;  /* 0x0000000404047c12 */ /* 0x001fc8000f8ec0ff */
[----:B------:R-:W0:Y:S01]  /*2aae0*/  POPC R7, R4 ;  /* 0x0000000400077309 */ /* 0x000e220000000000 */
[----:B--2---:R-:W0:Y:S02]  /*2aaf0*/  SHFL.IDX PT, R0, R3, R0, 0x1f ;  /* 0x00001f0003007589 */ /* 0x004e2400000e0000 */
[----:B0-----:R-:W-:-:S07]  /*2ab00*/  IADD3 R16, R0, UR38, R7 ;  /* 0x0000002600107c10 */ /* 0x001fce000fffe007 */
.L_x_1946:
[----:B------:R-:W-:Y:S05]  /*2ab10*/  BSYNC B0 ;  /* 0x0000000000007941 */ /* 0x000fea0003800000 */
.L_x_1945:
[----:B------:R-:W-:Y:S05]  /*2ab20*/  @!P0 BRA `(.L_x_1947) ;  /* 0x0000000000048947 */ /* 0x000fea0003800000 */
[----:B------:R-:W-:Y:S01]  /*2ab30*/  BPT.TRAP 0x1 ;  /* 0x000000040000795c */ /* 0x000fe20000300000 */
.L_x_1947:
[----:B------:R-:W-:Y:S01]  /*2ab40*/  LOP3.LUT R0, R28, 0x1, RZ, 0x3c, !PT ;  /* 0x000000011c007812 */ /* 0x000fe200078e3cff */
[----:B---3--:R-:W-:Y:S01]  /*2ab50*/  IMAD R17, R24, 0x8, R23 ;  /* 0x0000000818117824 */ /* 0x008fe200078e0217 */
[----:B------:R-:W-:Y:S02]  /*2ab60*/  BSSY B0, `(.L_x_1948) ;  /* 0x0000004000007945 */ /* 0x000fe40003800000 */
[----:B------:R-:W-:-:S04]  /*2ab70*/  SHF.L.U32 R0, R0, 0x1f, RZ ;  /* 0x0000001f00007819 */ /* 0x000fc800000006ff */
[----:B------:R-:W1:Y:S02]  /*2ab80*/  SYNCS.PHASECHK.TRANS64.TRYWAIT P1, [R17+URZ+0x22870], R0 ;  /* 0x02287000110075a7 */ /* 0x000e64000802017f */
[----:B-1----:R-:W-:Y:S05]  /*2ab90*/  @!P1 BRA `(.L_x_1949) ;  /* 0x0000006c00d89947 */ /* 0x002fea0003800000 */
.L_x_2187:
[----:B------:R-:W-:Y:S05]  /*2aba0*/  BSYNC B0 ;  /* 0x0000000000007941 */ /* 0x000fea0003800000 */
.L_x_1948:
[----:B------:R-:W-:-:S05]  /*2abb0*/  IMAD.U32 R2, RZ, RZ, UR39 ;  /* 0x00000027ff027e24 */ /* 0x000fca000f8e00ff */
[----:B------:R-:W-:-:S13]  /*2abc0*/  ISETP.NE.AND P1, PT, R2, 0x3, PT ;  /* 0x000000030200780c */ /* 0x000fda0003f25270 */
[----:B------:R-:W-:Y:S05]  /*2abd0*/  @!P1 BRA `(.L_x_1950) ;  /* 0x0000000000049947 */ /* 0x000fea0003800000 */
[----:B------:R-:W-:Y:S01]  /*2abe0*/  BPT.TRAP 0x1 ;  /* 0x000000040000795c */ /* 0x000fe20000300000 */
.L_x_1950:
[----:B-1----:R-:W-:-:S04]  /*2abf0*/  SHF.L.U32 R0, R28, 0x1f, RZ ;  /* 0x0000001f1c007819 */ /* 0x002fc800000006ff */
[----:B------:R-:W1:Y:S02]  /*2ac00*/  SYNCS.PHASECHK.TRANS64.TRYWAIT P1, [R17+URZ+0x22860], R0 ;  /* 0x02286000110075a7 */ /* 0x000e64000802017f */
[----:B-1----:R-:W-:Y:S05]  /*2ac10*/  @!P1 BRA `(.L_x_1951) ;  /* 0x0000006c00cc9947 */ /* 0x002fea0003800000 */
.L_x_2188:
[----:B------:R-:W1:Y:S04]  /*2ac20*/  LDL R3, [R1+0x10] ;  /* 0x0000100001037983 */ /* 0x000e680000100800 */
[----:B------:R-:W2:Y:S01]  /*2ac30*/  LDL R12, [R1+0xc] ;  /* 0x00000c00010c7983 */ /* 0x000ea20000100800 */
[----:B------:R-:W-:Y:S01]  /*2ac40*/  IMAD.SHL.U32 R2, R24, 0x4000, RZ ;  /* 0x0000400018027824 */ /* 0x000fe200078e00ff */
[----:B------:R-:W-:Y:S05]  /*2ac50*/  WARPSYNC.ALL ;  /* 0x0000000000007948 */ /* 0x000fea0003800000 */
[----:B------:R-:W-:-:S05]  /*2ac60*/  IMAD.U32 R20, RZ, RZ, UR39 ;  /* 0x00000027ff147e24 */ /* 0x000fca000f8e00ff */
[----:B------:R-:W-:Y:S02]  /*2ac70*/  ISETP.NE.AND P1, PT, R20, 0x3, PT ;  /* 0x000000031400780c */ /* 0x000fe40003f25270 */
[----:B-1----:R-:W-:Y:S02]  /*2ac80*/  LOP3.LUT R0, R2, R3, RZ, 0xfc, !PT ;  /* 0x0000000302007212 */ /* 0x002fe400078efcff */
[----:B--2---:R-:W-:-:S03]  /*2ac90*/  IADD3 R2, R23, R2, R12 ;  /* 0x0000000217027210 */ /* 0x004fc60007ffe00c */
[----:B------:R-:W-:Y:S01]  /*2aca0*/  IMAD.IADD R0, R23, 0x1, R0 ;  /* 0x0000000117007824 */ /* 0x000fe200078e0200 */
[----:B------:R-:W-:-:S03]  /*2acb0*/  IADD3 R18, R31, 0x400, R2 ;  /* 0x000004001f127810 */ /* 0x000fc60007ffe002 */
[----:B------:R-:W-:Y:S01]  /*2acc0*/  IMAD.IADD R3, R34, 0x1, R0 ;  /* 0x0000000122037824 */ /* 0x000fe200078e0200 */
[----:B0-----:R-:W0:Y:S02]  /*2acd0*/  LDSM.16.MT88.4 R4, [R0+0x8400] ;  /* 0x008400000004783b */ /* 0x001e240000004200 */
        /* <DEDUP_REMOVED lines=11> */
[----:B------:R-:W1:Y:S01]  /*2ad90*/  LDSM.16.MT88.4 R4, [R0+0x9400] ;  /* 0x009400000004783b */ /* 0x000e620000004200 */
[----:B0-----:R-:W-:Y:S02]  /*2ada0*/  IADD3 R2, R34, 0x400, R2 ;  /* 0x0000040022027810 */ /* 0x001fe40007ffe002 */
[C-C-:B-1----:R-:W-:Y:S02]  /*2adb0*/  PRMT R12, R4.reuse, 0x6420, R5.reuse ;  /* 0x00006420040c7816 */ /* 0x142fe40000000005 */
        /* <DEDUP_REMOVED lines=22> */
[----:B------:R-:W1:Y:S01]  /*2af20*/  LDSM.16.MT88.4 R4, [R0+0xb400] ;  /* 0x00b400000004783b */ /* 0x000e620000004200 */
[----:B0-----:R-:W-:Y:S01]  /*2af30*/  IMAD.IADD R2, R31, 0x1, R2 ;  /* 0x000000011f027824 */ /* 0x001fe200078e0202 */
[C-C-:B-1----:R-:W-:Y:S02]  /*2af40*/  PRMT R12, R4.reuse, 0x6420, R5.reuse ;  /* 0x00006420040c7816 */ /* 0x142fe40000000005 */
        /* <DEDUP_REMOVED lines=18> */
.L_x_1952:
[----:B0-----:R0:W-:Y:S01]  /*2b070*/  SYNCS.ARRIVE.TRANS64.A1T0 RZ, [R17+URZ+0x22850], RZ ;  /* 0x022850ff11ff79a7 */ /* 0x0011e2000810003f */
[----:B------:R-:W-:Y:S06]  /*2b080*/  BAR.SYNC.DEFER_BLOCKING 0x2, 0x80 ;  /* 0x0082000000007b1d */ /* 0x000fec0000010000 */
[----:B------:R-:W-:Y:S05]  /*2b090*/  @!P0 BRA `(.L_x_1953) ;  /* 0x0000000000048947 */ /* 0x000fea0003800000 */
[----:B------:R-:W-:Y:S01]  /*2b0a0*/  BPT.TRAP 0x1 ;  /* 0x000000040000795c */ /* 0x000fe20000300000 */
.L_x_1953:
[----:B------:R-:W2:Y:S01]  /*2b0b0*/  LDL R0, [R1+0x4] ;  /* 0x0000040001007983 */ /* 0x000ea20000100800 */
[----:B0-----:R-:W-:Y:S02]  /*2b0c0*/  VIADD R17, R17, 0x22880 ;  /* 0x0002288011117836 */ /* 0x001fe40000000000 */
[----:B------:R-:W-:-:S05]  /*2b0d0*/  VIADD R24, R24, 0x1 ;  /* 0x0000000118187836 */ /* 0x000fca0000000000 */
[----:B------:R-:W-:-:S04]  /*2b0e0*/  ISETP.NE.AND P0, PT, R24, 0x2, PT ;  /* 0x000000021800780c */ /* 0x000fc80003f05270 */
[----:B------:R-:W-:Y:S02]  /*2b0f0*/  SEL R3, RZ, 0x1, P0 ;  /* 0x00000001ff037807 */ /* 0x000fe40000000000 */
[----:B------:R-:W-:Y:S02]  /*2b100*/  SEL R24, R24, RZ, P0 ;  /* 0x000000ff18187207 */ /* 0x000fe40000000000 */
[----:B------:R-:W-:Y:S02]  /*2b110*/  LOP3.LUT R28, R28, R3, RZ, 0x3c, !PT ;  /* 0x000000031c1c7212 */ /* 0x000fe400078e3cff */
[----:B--2---:R-:W-:-:S04]  /*2b120*/  PRMT R17, R0, 0x654, R17 ;  /* 0x0000065400117816 */ /* 0x004fc80000000011 */
[----:B------:R0:W-:Y:S03]  /*2b130*/  SYNCS.ARRIVE.TRANS64.RED.A1T0 RZ, [R17+URZ], RZ ;  /* 0x000000ff11ff79a7 */ /* 0x0001e6000810043f */
.L_x_1894:
[----:B------:R-:W-:-:S13]  /*2b140*/  LOP3.LUT P0, RZ, R22, 0x40, RZ, 0xc0, !PT ;  /* 0x0000004016ff7812 */ /* 0x000fda000780c0ff */
[----:B------:R-:W-:Y:S05]  /*2b150*/  @!P0 BRA `(.L_x_1954) ;  /* 0x0000000000288947 */ /* 0x000fea0003800000 */
[----:B------:R-:W-:Y:S05]  /*2b160*/  WARPSYNC.ALL ;  /* 0x0000000000007948 */ /* 0x000fea0003800000 */
[----:B------:R-:W2:Y:S08]  /*2b170*/  S2UR UR4, SR_CgaCtaId ;  /* 0x00000000000479c3 */ /* 0x000eb00000008800 */
[----:B------:R-:W-:Y:S01]  /*2b180*/  BAR.SYNC.DEFER_BLOCKING 0x5, 0x180 ;  /* 0x0146000000007b1d */ /* 0x000fe20000010000 */
[----:B------:R-:W-:Y:S01]  /*2b190*/  MOV R23, 0x400 ;  /* 0x0000040000177802 */ /* 0x000fe20000000f00 */
[----:B--2---:R-:W-:-:S05]  /*2b1a0*/  IMAD.U32 R0, RZ, RZ, UR4 ;  /* 0x00000004ff007e24 */ /* 0x004fca000f8e00ff */
[----:B------:R-:W-:Y:S01]  /*2b1b0*/  LEA R23, R0, R23, 0x18 ;  /* 0x0000001700177211 */ /* 0x000fe200078ec0ff */
[----:B------:R2:W-:Y:S04]  /*2b1c0*/  STL [R1+0x4], R0 ;  /* 0x0000040001007387 */ /* 0x0005e80000100800 */
[----:B0-----:R2:W3:Y:S01]  /*2b1d0*/  LDS.128 R16, [R23+0x228d0] ;  /* 0x0228d00017107984 */ /* 0x0014e20000000c00 */
[----:B------:R-:W-:Y:S06]  /*2b1e0*/  BAR.ARV 0x4, 0x180 ;  /* 0x0106000000007b1d */ /* 0x000fec0000002000 */
[----:B------:R-:W-:Y:S05]  /*2b1f0*/  BRA `(.L_x_1955) ;  /* 0x0000000c00e07947 */ /* 0x000fea0003800000 */
.L_x_1954:
[----:B------:R-:W1:Y:S01]  /*2b200*/  S2R R0, SR_TID.X ;  /* 0x0000000000007919 */ /* 0x000e620000002100 */
[----:B------:R-:W-:Y:S01]  /*2b210*/  UMOV UR4, 0xffffffff ;  /* 0xffffffff00047882 */ /* 0x000fe20000000000 */
[----:B-1----:R-:W-:-:S04]  /*2b220*/  LOP3.LUT R8, R0, 0x1f, RZ, 0xc0, !PT ;  /* 0x0000001f00087812 */ /* 0x002fc800078ec0ff */
[----:B------:R-:W-:Y:S01]  /*2b230*/  ISETP.NE.AND P0, PT, R8, 0x1f, PT ;  /* 0x0000001f0800780c */ /* 0x000fe20003f05270 */
[----:B------:R-:W-:-:S12]  /*2b240*/  BRA.DIV UR4, `(.L_x_1956) ;  /* 0x0000006a04547947 */ /* 0x000fd8000b800000 */
[----:B------:R-:W-:Y:S01]  /*2b250*/  IMAD.IADD R9, R19, 0x1, R8 ;  /* 0x0000000113097824 */ /* 0x000fe200078e0208 */
[----:B------:R-:W-:-:S04]  /*2b260*/  ULDC UR4, c[0x0][0xc3c] ;  /* 0x00030f0000047ab9 */ /* 0x000fc80000000800 */
[----:B------:R-:W-:-:S13]  /*2b270*/  ISETP.GE.OR P1, PT, R9, UR4, !P0 ;  /* 0x0000000409007c0c */ /* 0x000fda000c726670 */
[----:B------:R-:W1:Y:S08]  /*2b280*/  @!P1 LDC.64 R2, c[0x0][0xc80] ;  /* 0x00032000ff029b82 */ /* 0x000e700000000a00 */
[----:B------:R-:W2:Y:S01]  /*2b290*/  @!P1 LDC.64 R4, c[0x0][0xc78] ;  /* 0x00031e00ff049b82 */ /* 0x000ea20000000a00 */
[----:B-1----:R-:W-:-:S05]  /*2b2a0*/  @!P1 IMAD.WIDE R2, R9, 0x4, R2 ;  /* 0x0000000409029825 */ /* 0x002fca00078e0202 */
[----:B------:R2:W3:Y:S02]  /*2b2b0*/  @!P1 LDG.E R7, desc[UR42][R2.64] ;  /* 0x0000002a02079981 */ /* 0x0004e4000c1e1900 */
[----:B--2---:R-:W-:-:S05]  /*2b2c0*/  @!P1 IMAD.WIDE R2, R9, 0x4, R4 ;  /* 0x0000000409029825 */ /* 0x004fca00078e0204 */
[----:B------:R-:W2:Y:S01]  /*2b2d0*/  @!P1 LDG.E R4, desc[UR42][R2.64] ;  /* 0x0000002a02049981 */ /* 0x000ea2000c1e1900 */
[----:B0-----:R-:W-:Y:S01]  /*2b2e0*/  IMAD.MOV.U32 R17, RZ, RZ, RZ ;  /* 0x000000ffff117224 */ /* 0x001fe200078e00ff */
[C---:B------:R-:W-:Y:S01]  /*2b2f0*/  ISETP.GE.U32.AND P2, PT, R8.reuse, 0x2, PT ;  /* 0x000000020800780c */ /* 0x040fe20003f46070 */
[----:B------:R-:W-:Y:S01]  /*2b300*/  IMAD.MOV.U32 R5, RZ, RZ, RZ ;  /* 0x000000ffff057224 */ /* 0x000fe200078e00ff */
[C---:B------:R-:W-:Y:S01]  /*2b310*/  ISETP.GE.U32.AND P3, PT, R8.reuse, 0x4, PT ;  /* 0x000000040800780c */ /* 0x040fe20003f66070 */
[----:B------:R-:W-:Y:S01]  /*2b320*/  SHFL.IDX PT, R0, R16, RZ, 0x1f ;  /* 0x00001fff10007589 */ /* 0x000fe200000e0000 */
[C---:B------:R-:W-:Y:S02]  /*2b330*/  ISETP.GE.U32.AND P4, PT, R8.reuse, 0x8, PT ;  /* 0x000000080800780c */ /* 0x040fe40003f86070 */
[----:B------:R-:W-:Y:S01]  /*2b340*/  ISETP.GE.U32.AND P5, PT, R8, 0x10, PT ;  /* 0x000000100800780c */ /* 0x000fe20003fa6070 */
[----:B------:R0:W-:Y:S02]  /*2b350*/  SHFL.IDX PT, R6, R16, 0x1, 0x1f ;  /* 0x00201f0010067f89 */ /* 0x0001e400000e0000 */
[----:B0-----:R-:W-:-:S02]  /*2b360*/  IMAD.MOV.U32 R16, RZ, RZ, RZ ;  /* 0x000000ffff107224 */ /* 0x001fc400078e00ff */
[----:B---3--:R-:W-:Y:S02]  /*2b370*/  @!P1 IMAD.MOV.U32 R17, RZ, RZ, R7 ;  /* 0x000000ffff119224 */ /* 0x008fe400078e0007 */
[----:B--2---:R-:W-:Y:S01]  /*2b380*/  @!P1 IMAD.MOV.U32 R5, RZ, RZ, R4 ;  /* 0x000000ffff059224 */ /* 0x004fe200078e0004 */
[----:B------:R-:W-:-:S03]  /*2b390*/  ISETP.NE.AND P1, PT, R8, RZ, PT ;  /* 0x000000ff0800720c */ /* 0x000fc60003f25270 */
[----:B------:R-:W-:-:S05]  /*2b3a0*/  IMAD R13, R5, R17, RZ ;  /* 0x00000011050d7224 */ /* 0x000fca00078e02ff */
        /* <DEDUP_REMOVED lines=15> */
[----:B------:R0:W1:Y:S02]  /*2b4a0*/  SHFL.IDX PT, R14, R2, 0x1f, 0x1f ;  /* 0x03e01f00020e7f89 */ /* 0x00006400000e0000 */
.L_x_2198:
[----:B------:R-:W-:Y:S02]  /*2b4b0*/  ULDC UR4, c[0x0][0xc38] ;  /* 0x00030e0000047ab9 */ /* 0x000fe40000000800 */
[----:B------:R-:W-:-:S04]  /*2b4c0*/  IMAD.U32 R4, RZ, RZ, UR4 ;  /* 0x00000004ff047e24 */ /* 0x000fc8000f8e00ff */
[----:B-1----:R-:W-:-:S04]  /*2b4d0*/  IMAD R3, R14, R4, RZ ;  /* 0x000000040e037224 */ /* 0x002fc800078e02ff */
[----:B------:R-:W-:-:S05]  /*2b4e0*/  IMAD.IADD R6, R6, 0x1, R3 ;  /* 0x0000000106067824 */ /* 0x000fca00078e0203 */
[----:B------:R-:W-:-:S13]  /*2b4f0*/  ISETP.GT.AND P6, PT, R6, R0, PT ;  /* 0x000000000600720c */ /* 0x000fda0003fc4270 */
[----:B------:R-:W-:Y:S05]  /*2b500*/  @P6 BRA `(.L_x_1957) ;  /* 0x0000000000a46947 */ /* 0x000fea0003800000 */
.L_x_1960:
[----:B0-----:R-:W0:Y:S01]  /*2b510*/  LDC R2, c[0x0][0xc3c] ;  /* 0x00030f00ff027b82 */ /* 0x001e220000000800 */
[----:B------:R-:W-:-:S05]  /*2b520*/  VIADD R19, R19, 0x1f ;  /* 0x0000001f13137836 */ /* 0x000fca0000000000 */
[----:B0-----:R-:W-:-:S13]  /*2b530*/  ISETP.GE.AND P6, PT, R19, R2, PT ;  /* 0x000000021300720c */ /* 0x001fda0003fc6270 */
[----:B------:R-:W-:Y:S05]  /*2b540*/  @P6 BRA `(.L_x_1958) ;  /* 0x0000000800c06947 */ /* 0x000fea0003800000 */
[----:B------:R-:W0:Y:S01]  /*2b550*/  S2R R3, SR_TID.X ;  /* 0x0000000000037919 */ /* 0x000e220000002100 */
[----:B------:R-:W-:Y:S01]  /*2b560*/  IMAD.MOV.U32 R17, RZ, RZ, RZ ;  /* 0x000000ffff117224 */ /* 0x000fe200078e00ff */
[----:B0-----:R-:W-:-:S05]  /*2b570*/  LOP3.LUT R3, R3, 0x1f, RZ, 0xc0, !PT ;  /* 0x0000001f03037812 */ /* 0x001fca00078ec0ff */
[----:B------:R-:W-:-:S05]  /*2b580*/  IMAD.IADD R4, R19, 0x1, R3 ;  /* 0x0000000113047824 */ /* 0x000fca00078e0203 */
[----:B------:R-:W-:-:S13]  /*2b590*/  ISETP.GE.OR P6, PT, R4, R2, !P0 ;  /* 0x000000020400720c */ /* 0x000fda00047c6670 */
[----:B------:R-:W0:Y:S02]  /*2b5a0*/  @!P6 LDC.64 R2, c[0x0][0xc80] ;  /* 0x00032000ff02eb82 */ /* 0x000e240000000a00 */
[----:B0-----:R-:W-:-:S05]  /*2b5b0*/  @!P6 IMAD.WIDE R2, R4, 0x4, R2 ;  /* 0x000000040402e825 */ /* 0x001fca00078e0202 */
[----:B------:R0:W2:Y:S01]  /*2b5c0*/  @!P6 LDG.E R17, desc[UR42][R2.64] ;  /* 0x0000002a0211e981 */ /* 0x0000a2000c1e1900 */
[----:B------:R-:W-:Y:S01]  /*2b5d0*/  IMAD.MOV.U32 R5, RZ, RZ, RZ ;  /* 0x000000ffff057224 */ /* 0x000fe200078e00ff */
[----:B0-----:R-:W0:Y:S02]  /*2b5e0*/  @!P6 LDC.64 R2, c[0x0][0xc78] ;  /* 0x00031e00ff02eb82 */ /* 0x001e240000000a00 */
[----:B0-----:R-:W-:-:S05]  /*2b5f0*/  @!P6 IMAD.WIDE R2, R4, 0x4, R2 ;  /* 0x000000040402e825 */ /* 0x001fca00078e0202 */
[----:B------:R-:W2:Y:S01]  /*2b600*/  @!P6 LDG.E R5, desc[UR42][R2.64] ;  /* 0x0000002a0205e981 */ /* 0x000ea2000c1e1900 */
[----:B------:R-:W-:Y:S01]  /*2b610*/  UMOV UR4, 0xffffffff ;  /* 0xffffffff00047882 */ /* 0x000fe20000000000 */
[----:B--2---:R-:W-:Y:S02]  /*2b620*/  IMAD R13, R5, R17, RZ ;  /* 0x00000011050d7224 */ /* 0x004fe400078e02ff */
[----:B------:R-:W-:Y:S05]  /*2b630*/  BRA.DIV UR4, `(.L_x_1959) ;  /* 0x0000006a04907947 */ /* 0x000fea000b800000 */
        /* <DEDUP_REMOVED lines=15> */
[----:B------:R0:W1:Y:S02]  /*2b730*/  SHFL.IDX PT, R14, R2, 0x1f, 0x1f ;  /* 0x03e01f00020e7f89 */ /* 0x00006400000e0000 */
.L_x_2206:
[----:B------:R-:W-:Y:S02]  /*2b740*/  ULDC UR4, c[0x0][0xc38] ;  /* 0x00030e0000047ab9 */ /* 0x000fe40000000800 */
[----:B------:R-:W-:-:S04]  /*2b750*/  IMAD.U32 R4, RZ, RZ, UR4 ;  /* 0x00000004ff047e24 */ /* 0x000fc8000f8e00ff */
[----:B-1----:R-:W-:-:S04]  /*2b760*/  IMAD R3, R14, R4, RZ ;  /* 0x000000040e037224 */ /* 0x002fc800078e02ff */
[----:B------:R-:W-:-:S05]  /*2b770*/  IMAD.IADD R6, R3, 0x1, R6 ;  /* 0x0000000103067824 */ /* 0x000fca00078e0206 */
[----:B------:R-:W-:-:S13]  /*2b780*/  ISETP.GT.AND P6, PT, R6, R0, PT ;  /* 0x000000000600720c */ /* 0x000fda0003fc4270 */
[----:B------:R-:W-:Y:S05]  /*2b790*/  @!P6 BRA `(.L_x_1960) ;  /* 0xfffffffc005ce947 */ /* 0x000fea000383ffff */
.L_x_1957:
[----:B------:R-:W-:Y:S01]  /*2b7a0*/  IMAD.IADD R6, R6, 0x1, -R3 ;  /* 0x0000000106067824 */ /* 0x000fe200078e0a03 */
[----:B------:R-:W-:-:S03]  /*2b7b0*/  UMOV UR4, 0xffffffff ;  /* 0xffffffff00047882 */ /* 0x000fc60000000000 */
[----:B------:R-:W-:-:S05]  /*2b7c0*/  IMAD R3, R2, R4, R6 ;  /* 0x0000000402037224 */ /* 0x000fca00078e0206 */
[----:B------:R-:W-:Y:S01]  /*2b7d0*/  ISETP.GT.AND P6, PT, R3, R0, PT ;  /* 0x000000000300720c */ /* 0x000fe20003fc4270 */
[----:B------:R-:W-:-:S12]  /*2b7e0*/  BRA.DIV UR4, `(.L_x_1961) ;  /* 0x0000006a04dc7947 */ /* 0x000fd8000b800000 */
[----:B------:R-:W-:-:S04]  /*2b7f0*/  VOTE.ANY R3, PT, !P6 ;  /* 0x0000000000037806 */ /* 0x000fc800070e0100 */
[----:B------:R-:W1:Y:S02]  /*2b800*/  POPC R7, R3 ;  /* 0x0000000300077309 */ /* 0x000e640000000000 */
[----:B-1----:R1:W2:Y:S01]  /*2b810*/  SHFL.IDX PT, R17, R17, R7, 0x1f ;  /* 0x00001f0711117589 */ /* 0x0022a200000e0000 */
[----:B------:R-:W-:-:S03]  /*2b820*/  IMAD.IADD R19, R7, 0x1, R19 ;  /* 0x0000000107137824 */ /* 0x000fc600078e0213 */
[----:B------:R1:W3:Y:S04]  /*2b830*/  SHFL.IDX PT, R5, R5, R7, 0x1f ;  /* 0x00001f0705057589 */ /* 0x0002e800000e0000 */
.L_x_2211:
[----:B------:R-:W-:-:S13]  /*2b840*/  ISETP.NE.AND P0, PT, R3, RZ, PT ;  /* 0x000000ff0300720c */ /* 0x000fda0003f05270 */
[----:B------:R-:W-:Y:S05]  /*2b850*/  @!P0 BRA `(.L_x_1962) ;  /* 0x0000000000108947 */ /* 0x000fea0003800000 */
[----:B------:R-:W-:Y:S01]  /*2b860*/  UMOV UR4, 0xffffffff ;  /* 0xffffffff00047882 */ /* 0x000fe20000000000 */
[----:B------:R-:W-:Y:S02]  /*2b870*/  VIADD R12, R7, 0xffffffff ;  /* 0xffffffff070c7836 */ /* 0x000fe40000000000 */
[----:B------:R-:W-:Y:S05]  /*2b880*/  BRA.DIV UR4, `(.L_x_1963) ;  /* 0x0000006e04147947 */ /* 0x000fea000b800000 */
[----:B------:R4:W0:Y:S02]  /*2b890*/  SHFL.IDX PT, R16, R2, R12, 0x1f ;  /* 0x00001f0c02107589 */ /* 0x00082400000e0000 */
.L_x_1962:
[----:B---3--:R-:W-:Y:S01]  /*2b8a0*/  ISETP.NE.AND P0, PT, R5, 0x1, PT ;  /* 0x000000010500780c */ /* 0x008fe20003f05270 */
[----:B0-----:R-:W-:-:S04]  /*2b8b0*/  IMAD R16, R16, R4, R6 ;  /* 0x0000000410107224 */ /* 0x001fc800078e0206 */
[----:B------:R-:W-:-:S08]  /*2b8c0*/  IMAD.IADD R0, R0, 0x1, -R16 ;  /* 0x0000000100007824 */ /* 0x000fd000078e0a10 */
[----:B------:R-:W-:Y:S05]  /*2b8d0*/  @!P0 BRA `(.L_x_1964) ;  /* 0x0000000000dc8947 */ /* 0x000fea0003800000 */
[-C--:B--2---:R-:W-:Y:S01]  /*2b8e0*/  IABS R6, R17.reuse ;  /* 0x0000001100067213 */ /* 0x084fe20000000000 */
[----:B----4-:R-:W-:Y:S01]  /*2b8f0*/  IMAD.MOV.U32 R2, RZ, RZ, RZ ;  /* 0x000000ffff027224 */ /* 0x010fe200078e00ff */
[----:B------:R-:W-:Y:S02]  /*2b900*/  IABS R8, R17 ;  /* 0x0000001100087213 */ /* 0x000fe40000000000 */
[----:B------:R-:W0:Y:S02]  /*2b910*/  I2F.RP R4, R6 ;  /* 0x0000000600047306 */ /* 0x000e240000209400 */
[----:B------:R-:W-:-:S06]  /*2b920*/  IADD3 R8, RZ, -R8, RZ ;  /* 0x80000008ff087210 */ /* 0x000fcc0007ffe0ff */
[----:B0-----:R-:W1:Y:S02]  /*2b930*/  MUFU.RCP R4, R4 ;  /* 0x0000000400047308 */ /* 0x001e640000001000 */
[----:B-1----:R-:W-:-:S06]  /*2b940*/  VIADD R7, R4, 0xffffffe ;  /* 0x0ffffffe04077836 */ /* 0x002fcc0000000000 */
[----:B------:R-:W0:Y:S02]  /*2b950*/  F2I.FTZ.U32.TRUNC.NTZ R3, R7 ;  /* 0x0000000700037305 */ /* 0x000e24000021f000 */
[----:B0-----:R-:W-:-:S04]  /*2b960*/  IMAD.MOV R9, RZ, RZ, -R3 ;  /* 0x000000ffff097224 */ /* 0x001fc800078e0a03 */
[----:B------:R-:W-:-:S04]  /*2b970*/  IMAD R9, R9, R6, RZ ;  /* 0x0000000609097224 */ /* 0x000fc800078e02ff */
[----:B------:R-:W-:Y:S01]  /*2b980*/  IMAD.HI.U32 R2, R3, R9, R2 ;  /* 0x0000000903027227 */ /* 0x000fe200078e0002 */
[----:B------:R-:W-:-:S05]  /*2b990*/  IABS R3, R0 ;  /* 0x0000000000037213 */ /* 0x000fca0000000000 */
[----:B------:R-:W-:-:S04]  /*2b9a0*/  IMAD.HI.U32 R4, R2, R3, RZ ;  /* 0x0000000302047227 */ /* 0x000fc800078e00ff */
[----:B------:R-:W-:Y:S02]  /*2b9b0*/  IMAD R3, R4, R8, R3 ;  /* 0x0000000804037224 */ /* 0x000fe400078e0203 */
[----:B------:R-:W-:-:S03]  /*2b9c0*/  IMAD.MOV.U32 R2, RZ, RZ, RZ ;  /* 0x000000ffff027224 */ /* 0x000fc600078e00ff */
[----:B------:R-:W-:-:S13]  /*2b9d0*/  ISETP.GT.U32.AND P1, PT, R6, R3, PT ;  /* 0x000000030600720c */ /* 0x000fda0003f24070 */
[----:B------:R-:W-:Y:S02]  /*2b9e0*/  @!P1 IMAD.IADD R3, R3, 0x1, -R6 ;  /* 0x0000000103039824 */ /* 0x000fe400078e0a06 */
[----:B------:R-:W-:Y:S01]  /*2b9f0*/  @!P1 VIADD R4, R4, 0x1 ;  /* 0x0000000104049836 */ /* 0x000fe20000000000 */
[----:B------:R-:W-:Y:S02]  /*2ba00*/  ISETP.NE.AND P1, PT, R17, RZ, PT ;  /* 0x000000ff1100720c */ /* 0x000fe40003f25270 */
[----:B------:R-:W-:Y:S02]  /*2ba10*/  ISETP.GE.U32.AND P0, PT, R3, R6, PT ;  /* 0x000000060300720c */ /* 0x000fe40003f06070 */
[----:B------:R-:W-:-:S04]  /*2ba20*/  IABS R6, R5 ;  /* 0x0000000500067213 */ /* 0x000fc80000000000 */
[----:B------:R-:W0:Y:S07]  /*2ba30*/  I2F.RP R7, R6 ;  /* 0x0000000600077306 */ /* 0x000e2e0000209400 */
[----:B------:R-:W-:Y:S01]  /*2ba40*/  @P0 VIADD R4, R4, 0x1 ;  /* 0x0000000104040836 */ /* 0x000fe20000000000 */
        /* <DEDUP_REMOVED lines=8> */
[----:B------:R-:W-:-:S04]  /*2bad0*/  LOP3.LUT R3, R0, R17, RZ, 0x3c, !PT ;  /* 0x0000001100037212 */ /* 0x000fc800078e3cff */
[----:B------:R-:W-:-:S13]  /*2bae0*/  ISETP.GE.AND P2, PT, R3, RZ, PT ;  /* 0x000000ff0300720c */ /* 0x000fda0003f46270 */
        /* <DEDUP_REMOVED lines=19> */
[----:B------:R-:W-:Y:S02]  /*2bc20*/  IMAD R18, R5, 0x10000, R18 ;  /* 0x0001000005127824 */ /* 0x000fe400078e0212 */
[----:B------:R-:W-:Y:S01]  /*2bc30*/  IMAD R2, R17, R2, R0 ;  /* 0x0000000211027224 */ /* 0x000fe200078e0200 */
[----:B------:R-:W-:Y:S06]  /*2bc40*/  BRA `(.L_x_1965) ;  /* 0x0000000000f47947 */ /* 0x000fec0003800000 */
.L_x_1964:
[----:B----4-:R-:W0:Y:S02]  /*2bc50*/  LDC.64 R2, c[0x0][0xc90] ;  /* 0x00032400ff027b82 */ /* 0x010e240000000a00 */
[----:B0-----:R-:W-:-:S05]  /*2bc60*/  IMAD.WIDE R2, R19, 0x4, R2 ;  /* 0x0000000413027825 */ /* 0x001fca00078e0202 */
[----:B------:R0:W2:Y:S02]  /*2bc70*/  LDG.E R6, desc[UR42][R2.64] ;  /* 0x0000002a02067981 */ /* 0x0000a4000c1e1900 */
[----:B0-----:R-:W-:Y:S02]  /*2bc80*/  IMAD.MOV.U32 R2, RZ, RZ, RZ ;  /* 0x000000ffff027224 */ /* 0x001fe400078e00ff */
[----:B--2---:R-:W-:-:S05]  /*2bc90*/  IMAD R5, R17, R6, RZ ;  /* 0x0000000611057224 */ /* 0x004fca00078e02ff */
[----:B-1----:R-:W-:-:S04]  /*2bca0*/  IABS R7, R5 ;  /* 0x0000000500077213 */ /* 0x002fc80000000000 */
        /* <DEDUP_REMOVED lines=9> */
[----:B------:R-:W-:-:S04]  /*2bd40*/  IMAD.HI.U32 R9, R9, R2, RZ ;  /* 0x0000000209097227 */ /* 0x000fc800078e00ff */
[----:B------:R-:W-:-:S04]  /*2bd50*/  IMAD.MOV R3, RZ, RZ, -R3 ;  /* 0x000000ffff037224 */ /* 0x000fc800078e0a03 */
        /* <DEDUP_REMOVED lines=8> */
[----:B------:R-:W-:-:S06]  /*2bde0*/  IMAD.MOV.U32 R2, RZ, RZ, RZ ;  /* 0x000000ffff027224 */ /* 0x000fcc00078e00ff */
[----:B------:R-:W-:-:S05]  /*2bdf0*/  @P0 VIADD R9, R9, 0x1 ;  /* 0x0000000109090836 */ /* 0x000fca0000000000 */
[----:B------:R-:W-:-:S05]  /*2be00*/  MOV R7, R9 ;  /* 0x0000000900077202 */ /* 0x000fca0000000f00 */
[----:B------:R-:W-:Y:S01]  /*2be10*/  @!P2 IMAD.MOV R7, RZ, RZ, -R7 ;  /* 0x000000ffff07a224 */ /* 0x000fe200078e0a07 */
[----:B------:R-:W-:-:S05]  /*2be20*/  @!P1 LOP3.LUT R7, RZ, R5, RZ, 0x33, !PT ;  /* 0x00000005ff079212 */ /* 0x000fca00078e33ff */
[----:B------:R-:W-:Y:S02]  /*2be30*/  IMAD R8, R6, R7, RZ ;  /* 0x0000000706087224 */ /* 0x000fe400078e02ff */
[----:B------:R-:W-:Y:S02]  /*2be40*/  IMAD.MOV R7, RZ, RZ, -R7 ;  /* 0x000000ffff077224 */ /* 0x000fe400078e0a07 */
[----:B------:R-:W-:Y:S02]  /*2be50*/  IMAD.MOV R3, RZ, RZ, -R8 ;  /* 0x000000ffff037224 */ /* 0x000fe400078e0a08 */
[----:B------:R-:W-:-:S03]  /*2be60*/  IMAD R5, R5, R7, R0 ;  /* 0x0000000705057224 */ /* 0x000fc600078e0200 */
[----:B------:R-:W-:-:S04]  /*2be70*/  VIADDMNMX R4, R3, R4, R6, PT ;  /* 0x0000000403047246 */ /* 0x000fc80003800106 */
[-C--:B------:R-:W-:Y:S02]  /*2be80*/  IABS R6, R4.reuse ;  /* 0x0000000400067213 */ /* 0x080fe40000000000 */
[----:B------:R-:W-:Y:S02]  /*2be90*/  IABS R0, R4 ;  /* 0x0000000400007213 */ /* 0x000fe40000000000 */
[----:B------:R-:W0:Y:S03]  /*2bea0*/  I2F.RP R9, R6 ;  /* 0x0000000600097306 */ /* 0x000e260000209400 */
[----:B------:R-:W-:-:S05]  /*2beb0*/  IMAD.MOV R0, RZ, RZ, -R0 ;  /* 0x000000ffff007224 */ /* 0x000fca00078e0a00 */
[----:B0-----:R-:W0:Y:S02]  /*2bec0*/  MUFU.RCP R9, R9 ;  /* 0x0000000900097308 */ /* 0x001e240000001000 */
[----:B0-----:R-:W-:-:S06]  /*2bed0*/  VIADD R10, R9, 0xffffffe ;  /* 0x0ffffffe090a7836 */ /* 0x001fcc0000000000 */
[----:B------:R-:W0:Y:S02]  /*2bee0*/  F2I.FTZ.U32.TRUNC.NTZ R3, R10 ;  /* 0x0000000a00037305 */ /* 0x000e24000021f000 */
[----:B0-----:R-:W-:-:S04]  /*2bef0*/  IMAD.MOV R7, RZ, RZ, -R3 ;  /* 0x000000ffff077224 */ /* 0x001fc800078e0a03 */
[----:B------:R-:W-:-:S04]  /*2bf00*/  IMAD R7, R7, R6, RZ ;  /* 0x0000000607077224 */ /* 0x000fc800078e02ff */
[----:B------:R-:W-:Y:S01]  /*2bf10*/  IMAD.HI.U32 R2, R3, R7, R2 ;  /* 0x0000000703027227 */ /* 0x000fe200078e0002 */
[----:B------:R-:W-:-:S05]  /*2bf20*/  IABS R3, R5 ;  /* 0x0000000500037213 */ /* 0x000fca0000000000 */
[----:B------:R-:W-:-:S04]  /*2bf30*/  IMAD.HI.U32 R2, R2, R3, RZ ;  /* 0x0000000302027227 */ /* 0x000fc800078e00ff */
[----:B------:R-:W-:Y:S01]  /*2bf40*/  IMAD R3, R2, R0, R3 ;  /* 0x0000000002037224 */ /* 0x000fe200078e0203 */
[----:B------:R-:W-:Y:S02]  /*2bf50*/  LOP3.LUT R0, R5, R4, RZ, 0x3c, !PT ;  /* 0x0000000405007212 */ /* 0x000fe400078e3cff */
[----:B------:R-:W-:Y:S02]  /*2bf60*/  IADD3 R5, R8, 0x1000000, R5 ;  /* 0x0100000008057810 */ /* 0x000fe40007ffe005 */
[----:B------:R-:W-:Y:S02]  /*2bf70*/  ISETP.GT.U32.AND P1, PT, R6, R3, PT ;  /* 0x000000030600720c */ /* 0x000fe40003f24070 */
[----:B------:R-:W-:-:S11]  /*2bf80*/  ISETP.GE.AND P2, PT, R0, RZ, PT ;  /* 0x000000ff0000720c */ /* 0x000fd60003f46270 */
        /* <DEDUP_REMOVED lines=8> */
[----:B------:R-:W-:-:S07]  /*2c010*/  IMAD R18, R2, R4, R5 ;  /* 0x0000000402127224 */ /* 0x000fce00078e0205 */
.L_x_1965:
[----:B------:R-:W-:-:S05]  /*2c020*/  LOP3.LUT R2, RZ, R2, RZ, 0x33, !PT ;  /* 0x00000002ff027212 */ /* 0x000fca00078e33ff */
[----:B------:R-:W-:Y:S01]  /*2c030*/  IMAD.IADD R17, R17, 0x1, R2 ;  /* 0x0000000111117824 */ /* 0x000fe200078e0202 */
[----:B------:R-:W-:Y:S06]  /*2c040*/  BRA `(.L_x_1966) ;  /* 0x00000000001c7947 */ /* 0x000fec0003800000 */
.L_x_1958:
[----:B------:R-:W-:Y:S01]  /*2c050*/  UMOV UR4, URZ ;  /* 0x0000003f00047c82 */ /* 0x000fe20008000000 */
[----:B------:R-:W-:Y:S01]  /*2c060*/  UMOV UR5, URZ ;  /* 0x0000003f00057c82 */ /* 0x000fe20008000000 */
[----:B------:R-:W-:Y:S01]  /*2c070*/  ULDC UR6, c[0x0][0xc3c] ;  /* 0x00030f0000067ab9 */ /* 0x000fe20000000800 */
[----:B------:R-:W-:Y:S02]  /*2c080*/  IMAD.MOV.U32 R16, RZ, RZ, R0 ;  /* 0x000000ffff107224 */ /* 0x000fe400078e0000 */
[----:B------:R-:W-:Y:S02]  /*2c090*/  IMAD.U32 R17, RZ, RZ, UR4 ;  /* 0x00000004ff117e24 */ /* 0x000fe4000f8e00ff */
[----:B------:R-:W-:Y:S02]  /*2c0a0*/  IMAD.U32 R18, RZ, RZ, UR5 ;  /* 0x00000005ff127e24 */ /* 0x000fe4000f8e00ff */
[----:B------:R-:W-:-:S07]  /*2c0b0*/  IMAD.U32 R19, RZ, RZ, UR6 ;  /* 0x00000006ff137e24 */ /* 0x000fce000f8e00ff */
.L_x_1966:
[----:B------:R0:W2:Y:S01]  /*2c0c0*/  LDL R2, [R1+0x4] ;  /* 0x0000040001027983 */ /* 0x0000a20000100800 */
[----:B------:R-:W1:Y:S01]  /*2c0d0*/  S2R R0, SR_TID.X ;  /* 0x0000000000007919 */ /* 0x000e620000002100 */
[----:B------:R-:W-:Y:S05]  /*2c0e0*/  WARPSYNC.ALL ;  /* 0x0000000000007948 */ /* 0x000fea0003800000 */
[----:B-1----:R-:W-:Y:S01]  /*2c0f0*/  LOP3.LUT R0, R0, 0x1f, RZ, 0xc0, !PT ;  /* 0x0000001f00007812 */ /* 0x002fe200078ec0ff */
[----:B------:R-:W-:Y:S03]  /*2c100*/  BAR.SYNC.DEFER_BLOCKING 0x4, 0x180 ;  /* 0x0106000000007b1d */ /* 0x000fe60000010000 */
[----:B------:R-:W-:-:S13]  /*2c110*/  ISETP.NE.AND P0, PT, R0, RZ, PT ;  /* 0x000000ff0000720c */ /* 0x000fda0003f05270 */
[----:B------:R-:W-:Y:S01]  /*2c120*/  @!P0 MOV R0, 0x400 ;  /* 0x0000040000008802 */ /* 0x000fe20000000f00 */
[----:B--2---:R-:W1:Y:S03]  /*2c130*/  @!P0 S2R R2, SR_CgaCtaId ;  /* 0x0000000000028919 */ /* 0x004e660000008800 */
[----:B-1----:R-:W-:Y:S01]  /*2c140*/  @!P0 LEA R23, R2, R0, 0x18 ;  /* 0x0000000002178211 */ /* 0x002fe200078ec0ff */
[----:B------:R0:W-:Y:S04]  /*2c150*/  @!P0 STL [R1+0x4], R2 ;  /* 0x0000040201008387 */ /* 0x0001e80000100800 */
[----:B------:R0:W-:Y:S01]  /*2c160*/  @!P0 STS.128 [R23+0x228d0], R16 ;  /* 0x0228d01017008388 */ /* 0x0001e20000000c00 */
[----:B------:R-:W-:Y:S06]  /*2c170*/  BAR.ARV 0x5, 0x180 ;  /* 0x0146000000007b1d */ /* 0x000fec0000002000 */
.L_x_1955:
[----:B------:R-:W-:Y:S02]  /*2c180*/  ULDC UR4, c[0x0][0xc3c] ;  /* 0x00030f0000047ab9 */ /* 0x000fe40000000800 */
[----:B---3--:R-:W-:-:S13]  /*2c190*/  ISETP.GE.AND P0, PT, R19, UR4, PT ;  /* 0x0000000413007c0c */ /* 0x008fda000bf06270 */
[----:B------:R-:W-:Y:S05]  /*2c1a0*/  @!P0 BRA `(.L_x_1967) ;  /* 0xffffff9000708947 */ /* 0x000fea000383ffff */
[----:B------:R-:W-:Y:S05]  /*2c1b0*/  BSYNC B7 ;  /* 0x0000000000077941 */ /* 0x000fea0003800000 */
.L_x_1833:
[----:B--2---:R-:W2:Y:S01]  /*2c1c0*/  LDL.LU R0, [R1+0x30] ;  /* 0x0000300001007983 */ /* 0x004ea20000300800 */
[----:B------:R-:W-:Y:S01]  /*2c1d0*/  BSSY B0, `(.L_x_1968) ;  /* 0x000000b000007945 */ /* 0x000fe20003800000 */
[----:B------:R-:W3:Y:S01]  /*2c1e0*/  S2R R5, SR_CgaCtaId ;  /* 0x0000000000057919 */ /* 0x000ee20000008800 */
[----:B--2---:R-:W-:-:S05]  /*2c1f0*/  VIADD R0, R0, 0x1 ;  /* 0x0000000100007836 */ /* 0x004fca0000000000 */
[----:B01----:R-:W-:-:S04]  /*2c200*/  LEA.HI R2, R0, R0, RZ, 0x1 ;  /* 0x0000000000027211 */ /* 0x003fc800078f08ff */
[----:B------:R-:W-:Y:S02]  /*2c210*/  LOP3.LUT R3, R2, 0xfffffffe, RZ, 0xc0, !PT ;  /* 0xfffffffe02037812 */ /* 0x000fe400078ec0ff */
[----:B------:R-:W-:-:S03]  /*2c220*/  MOV R2, 0x400 ;  /* 0x0000040000027802 */ /* 0x000fc60000000f00 */
[----:B------:R-:W-:Y:S01]  /*2c230*/  IMAD.IADD R0, R0, 0x1, -R3 ;  /* 0x0000000100007824 */ /* 0x000fe200078e0a03 */
[----:B---3--:R-:W-:-:S04]  /*2c240*/  LEA R7, R5, R2, 0x18 ;  /* 0x0000000205077211 */ /* 0x008fc800078ec0ff */
[----:B------:R-:W-:-:S04]  /*2c250*/  SHF.L.U32 R0, R0, 0x1f, RZ ;  /* 0x0000001f00007819 */ /* 0x000fc800000006ff */
[----:B------:R-:W0:Y:S02]  /*2c260*/  SYNCS.PHASECHK.TRANS64.TRYWAIT P0, [R7+URZ+0x22820], R0 ;  /* 0x02282000070075a7 */ /* 0x000e24000800017f */
[----:B0-----:R-:W-:Y:S05]  /*2c270*/  @!P0 BRA `(.L_x_1969) ;  /* 0x0000006000c08947 */ /* 0x001fea0003800000 */
.L_x_2214:
[----:B------:R-:W-:Y:S05]  /*2c280*/  BSYNC B0 ;  /* 0x0000000000007941 */ /* 0x000fea0003800000 */
.L_x_1968:
[----:B------:R-:W-:-:S03]  /*2c290*/  UMOV UR4, 0xffffffff ;  /* 0xffffffff00047882 */ /* 0x000fc60000000000 */
[----:B------:R-:W-:Y:S05]  /*2c2a0*/  BRA.DIV UR4, `(.L_x_1970) ;  /* 0x0000006204c87947 */ /* 0x000fea000b800000 */
[----:B0-----:R-:W0:Y:S02]  /*2c2b0*/  S2R R0, SR_TID.X ;  /* 0x0000000000007919 */ /* 0x001e240000002100 */
[----:B0-----:R-:W-:-:S04]  /*2c2c0*/  SHF.R.U32.HI R0, RZ, 0x5, R0 ;  /* 0x00000005ff007819 */ /* 0x001fc80000011600 */
[----:B------:R-:W-:-:S05]  /*2c2d0*/  LOP3.LUT R0, R0, 0x3, RZ, 0xc0, !PT ;  /* 0x0000000300007812 */ /* 0x000fca00078ec0ff */
[----:B------:R0:W1:Y:S02]  /*2c2e0*/  SHFL.IDX PT, R14, R0, RZ, 0x1f ;  /* 0x00001fff000e7589 */ /* 0x00006400000e0000 */
.L_x_2217:
[----:B-1----:R-:W-:-:S13]  /*2c2f0*/  ISETP.NE.AND P0, PT, R14, RZ, PT ;  /* 0x000000ff0e00720c */ /* 0x002fda0003f05270 */
[----:B------:R-:W-:Y:S05]  /*2c300*/  @P0 BRA `(.L_x_1581) ;  /* 0x0000000000a80947 */ /* 0x000fea0003800000 */
[----:B------:R-:W-:-:S03]  /*2c310*/  UMOV UR4, 0xffffffff ;  /* 0xffffffff00047882 */ /* 0x000fc60000000000 */
[----:B------:R-:W-:Y:S05]  /*2c320*/  BRA.DIV UR4, `(.L_x_1971) ;  /* 0x0000006204dc7947 */ /* 0x000fea000b800000 */
[----:B------:R-:W-:-:S13]  /*2c330*/  ELECT P6, URZ, PT ;  /* 0x00000000003f782f */ /* 0x000fda00038c0000 */
.L_x_2220:
[----:B------:R-:W-:Y:S05]  /*2c340*/  @!P6 BRA `(.L_x_1581) ;  /* 0x000000000098e947 */ /* 0x000fea0003800000 */
[----:B------:R-:W-:-:S06]  /*2c350*/  ULOP3.LUT UR4, UR36, 0x2, URZ, 0xfc, !UPT ;  /* 0x0000000224047892 */ /* 0x000fcc000f8efc3f */
[----:B0-----:R-:W-:-:S05]  /*2c360*/  IMAD.U32 R0, RZ, RZ, UR4 ;  /* 0x00000004ff007e24 */ /* 0x001fca000f8e00ff */
[----:B------:R-:W-:-:S13]  /*2c370*/  ISETP.NE.AND P0, PT, R0, 0x3, PT ;  /* 0x000000030000780c */ /* 0x000fda0003f05270 */
[----:B------:R-:W-:Y:S05]  /*2c380*/  @!P0 BRA `(.L_x_1972) ;  /* 0x0000000000048947 */ /* 0x000fea0003800000 */
[----:B------:R-:W-:Y:S01]  /*2c390*/  BPT.TRAP 0x1 ;  /* 0x000000040000795c */ /* 0x000fe20000300000 */
.L_x_1972:
[----:B------:R-:W-:Y:S01]  /*2c3a0*/  IMAD R5, R24, 0x8, R7 ;  /* 0x0000000818057824 */ /* 0x000fe200078e0207 */
[----:B------:R-:W-:Y:S01]  /*2c3b0*/  SHF.L.U32 R0, R28, 0x1f, RZ ;  /* 0x0000001f1c007819 */ /* 0x000fe200000006ff */
[----:B------:R-:W-:-:S03]  /*2c3c0*/  VIADD R24, R24, 0x1 ;  /* 0x0000000118187836 */ /* 0x000fc60000000000 */
[----:B------:R-:W0:Y:S02]  /*2c3d0*/  SYNCS.PHASECHK.TRANS64.TRYWAIT P1, [R5+URZ+0x22840], R0 ;  /* 0x02284000050075a7 */ /* 0x000e24000802017f */
[----:B------:R-:W-:-:S04]  /*2c3e0*/  ISETP.NE.AND P2, PT, R24, 0x2, PT ;  /* 0x000000021800780c */ /* 0x000fc80003f45270 */
[----:B------:R-:W-:Y:S01]  /*2c3f0*/  SEL R3, RZ, 0x1, P2 ;  /* 0x00000001ff037807 */ /* 0x000fe20001000000 */
[----:B0-----:R-:W-:Y:S08]  /*2c400*/  @!P1 BRA `(.L_x_1973) ;  /* 0x0000006000c49947 */ /* 0x001ff00003800000 */
.L_x_2221:
[----:B------:R-:W-:Y:S02]  /*2c410*/  SEL R24, R24, RZ, P2 ;  /* 0x000000ff18187207 */ /* 0x000fe40001000000 */
[----:B------:R-:W-:Y:S01]  /*2c420*/  LOP3.LUT R2, R28, R3, RZ, 0x3c, !PT ;  /* 0x000000031c027212 */ /* 0x000fe200078e3cff */
[----:B------:R-:W-:Y:S06]  /*2c430*/  @!P0 BRA `(.L_x_1974) ;  /* 0x0000000000048947 */ /* 0x000fec0003800000 */
[----:B------:R-:W-:Y:S01]  /*2c440*/  BPT.TRAP 0x1 ;  /* 0x000000040000795c */ /* 0x000fe20000300000 */
.L_x_1974:
[----:B------:R-:W-:Y:S01]  /*2c450*/  IMAD R3, R24, 0x8, R7 ;  /* 0x0000000818037824 */ /* 0x000fe200078e0207 */
[----:B------:R-:W-:-:S04]  /*2c460*/  SHF.L.U32 R2, R2, 0x1f, RZ ;  /* 0x0000001f02027819 */ /* 0x000fc800000006ff */
[----:B------:R-:W1:Y:S02]  /*2c470*/  SYNCS.PHASECHK.TRANS64.TRYWAIT P1, [R3+URZ+0x22840], R2 ;  /* 0x02284002030075a7 */ /* 0x000e64000802017f */
[----:B-1----:R-:W-:Y:S05]  /*2c480*/  @!P1 BRA `(.L_x_1975) ;  /* 0x0000006000b89947 */ /* 0x002fea0003800000 */
.L_x_2222:
[----:B------:R-:W-:Y:S05]  /*2c490*/  @!P0 BRA `(.L_x_1976) ;  /* 0x0000000000048947 */ /* 0x000fea0003800000 */
[----:B------:R-:W-:Y:S01]  /*2c4a0*/  BPT.TRAP 0x1 ;  /* 0x000000040000795c */ /* 0x000fe20000300000 */
.L_x_1976:
[----:B------:R-:W2:Y:S02]  /*2c4b0*/  SYNCS.PHASECHK.TRANS64.TRYWAIT P1, [R5+URZ+0x22860], R0 ;  /* 0x02286000050075a7 */ /* 0x000ea4000802017f */
[----:B--2---:R-:W-:Y:S05]  /*2c4c0*/  @!P1 BRA `(.L_x_1977) ;  /* 0x0000006000bc9947 */ /* 0x004fea0003800000 */
.L_x_2223:
[----:B------:R-:W-:Y:S05]  /*2c4d0*/  @!P0 BRA `(.L_x_1978) ;  /* 0x0000000000048947 */ /* 0x000fea0003800000 */
[----:B------:R-:W-:Y:S01]  /*2c4e0*/  BPT.TRAP 0x1 ;  /* 0x000000040000795c */ /* 0x000fe20000300000 */
.L_x_1978:
[----:B------:R-:W3:Y:S02]  /*2c4f0*/  SYNCS.PHASECHK.TRANS64.TRYWAIT P1, [R3+URZ+0x22860], R2 ;  /* 0x02286002030075a7 */ /* 0x000ee4000802017f */
[----:B---3--:R-:W-:Y:S05]  /*2c500*/  @!P1 BRA `(.L_x_1979) ;  /* 0x0000006000c09947 */ /* 0x008fea0003800000 */
.L_x_2224:
[----:B------:R-:W-:Y:S05]  /*2c510*/  @!P0 BRA `(.L_x_1980) ;  /* 0x0000000000048947 */ /* 0x000fea0003800000 */
[----:B------:R-:W-:Y:S01]  /*2c520*/  BPT.TRAP 0x1 ;  /* 0x000000040000795c */ /* 0x000fe20000300000 */
.L_x_1980:
[----:B------:R-:W4:Y:S02]  /*2c530*/  SYNCS.PHASECHK.TRANS64.TRYWAIT P1, [R5+URZ+0x22880], R0 ;  /* 0x02288000050075a7 */ /* 0x000f24000802017f */
[----:B----4-:R-:W-:Y:S05]  /*2c540*/  @!P1 BRA `(.L_x_1981) ;  /* 0x0000006000c49947 */ /* 0x010fea0003800000 */
.L_x_2225:
[----:B------:R-:W-:Y:S05]  /*2c550*/  @!P0 BRA `(.L_x_1982) ;  /* 0x0000000000048947 */ /* 0x000fea0003800000 */
[----:B------:R-:W-:Y:S01]  /*2c560*/  BPT.TRAP 0x1 ;  /* 0x000000040000795c */ /* 0x000fe20000300000 */
.L_x_1982:
[----:B------:R0:W0:Y:S02]  /*2c570*/  SYNCS.PHASECHK.TRANS64.TRYWAIT P0, [R3+URZ+0x22880], R2 ;  /* 0x02288002030075a7 */ /* 0x000024000800017f */
[----:B0-----:R-:W-:Y:S05]  /*2c580*/  @!P0 NANOSLEEP.SYNCS 0x989680 ;  /* 0x009896800000895d */ /* 0x001fea0003900000 */
[----:B------:R-:W0:Y:S02]  /*2c590*/  @!P0 SYNCS.PHASECHK.TRANS64 P0, [R3+URZ+0x22880], R2 ;  /* 0x02288002030085a7 */ /* 0x000e24000800007f */
[----:B0-----:R-:W-:Y:S05]  /*2c5a0*/  @!P0 BRA `(.L_x_1982) ;  /* 0xfffffffc00f08947 */ /* 0x001fea000383ffff */
.L_x_1581:
[----:B------:R-:W-:Y:S05]  /*2c5b0*/  BSYNC B8 ;  /* 0x0000000000087941 */ /* 0x000fea0003800000 */
.L_x_1578:
[----:B------:R-:W-:Y:S05]  /*2c5c0*/  EXIT ;  /* 0x000000000000794d */ /* 0x000fea0003800000 */
.L_x_1607:
[----:B-1----:R1:W2:Y:S02]  /*2c5d0*/  SYNCS.PHASECHK.TRANS64.TRYWAIT P4, [R83+URZ+0x22890], R94 ;  /* 0x0228905e530075a7 */ /* 0x0022a4000808017f */
[----:B--2---:R-:W-:Y:S05]  /*2c5e0*/  @!P4 NANOSLEEP.SYNCS 0x989680 ;  /* 0x009896800000c95d */ /* 0x004fea0003900000 */
[----:B------:R-:W2:Y:S02]  /*2c5f0*/  @!P4 SYNCS.PHASECHK.TRANS64 P4, [R83+URZ+0x22890], R94 ;  /* 0x0228905e5300c5a7 */ /* 0x000ea4000808007f */
[----:B--2---:R-:W-:Y:S05]  /*2c600*/  @!P4 BRA `(.L_x_1607) ;  /* 0xfffffffc00f0c947 */ /* 0x004fea000383ffff */
[----:B------:R-:W-:Y:S05]  /*2c610*/  BRA `(.L_x_1983) ;  /* 0xfffffd6c00e87947 */ /* 0x000fea000383ffff */
.L_x_1608:
[----:B------:R-:W-:Y:S01]  /*2c620*/  BSSY B1, `(.L_x_1984) ;  /* 0x0000008000017945 */ /* 0x000fe20003800000 */
[----:B0-----:R-:W-:Y:S01]  /*2c630*/  MOV R13, R14 ;  /* 0x0000000e000d7202 */ /* 0x001fe20000000f00 */
[----:B------:R-:W-:Y:S02]  /*2c640*/  IMAD.MOV.U32 R12, RZ, RZ, RZ ;  /* 0x000000ffff0c7224 */ /* 0x000fe400078e00ff */
[----:B------:R-:W-:Y:S02]  /*2c650*/  IMAD.MOV.U32 R11, RZ, RZ, 0x1e1f ;  /* 0x00001e1fff0b7424 */ /* 0x000fe400078e00ff */
[----:B------:R-:W-:-:S07]  /*2c660*/  IMAD.MOV.U32 R15, RZ, RZ, -0x1 ;  /* 0xffffffffff0f7424 */ /* 0x000fce00078e00ff */
[----:B-1----:R-:W-:Y:S05]  /*2c670*/  WARPSYNC.COLLECTIVE R15, `(.L_x_1985) ;  /* 0x000000000f087348 */ /* 0x002fea0003c00000 */
[----:B------:R0:W2:Y:S02]  /*2c680*/  SHFL.IDX P6, R14, R13, R12, R11 ;  /* 0x0000000c0d0e7389 */ /* 0x0000a400000c000b */
[----:B012---:R-:W-:Y:S01]  /*2c690*/  ENDCOLLECTIVE ;  /* 0x000000000000791b */ /* 0x007fe20003800000 */
.L_x_1985:
[----:B------:R-:W-:Y:S05]  /*2c6a0*/  BSYNC B1 ;  /* 0x0000000000017941 */ /* 0x000fea0003800000 */
.L_x_1984:
[----:B------:R-:W-:Y:S02]  /*2c6b0*/  IMAD.MOV.U32 R13, RZ, RZ, R98 ;  /* 0x000000ffff0d7224 */ /* 0x000fe400078e0062 */
[----:B------:R-:W-:Y:S02]  /*2c6c0*/  IMAD.MOV.U32 R12, RZ, RZ, RZ ;  /* 0x000000ffff0c7224 */ /* 0x000fe400078e00ff */
[----:B------:R-:W-:Y:S02]  /*2c6d0*/  IMAD.MOV.U32 R11, RZ, RZ, 0x1e1f ;  /* 0x00001e1fff0b7424 */ /* 0x000fe400078e00ff */
[----:B------:R-:W-:Y:S02]  /*2c6e0*/  IMAD.MOV.U32 R15, RZ, RZ, -0x1 ;  /* 0xffffffffff0f7424 */ /* 0x000fe400078e00ff */
[----:B------:R-:W-:-:S07]  /*2c6f0*/  IMAD.MOV.U32 R99, RZ, RZ, R14 ;  /* 0x000000ffff637224 */ /* 0x000fce00078e000e */
[----:B------:R-:W-:Y:S05]  /*2c700*/  WARPSYNC.COLLECTIVE R15, `(.L_x_1986) ;  /* 0x000000000f087348 */ /* 0x000fea0003c00000 */
[----:B------:R0:W1:Y:S02]  /*2c710*/  SHFL.IDX P6, R14, R13, R12, R11 ;  /* 0x0000000c0d0e7389 */ /* 0x00006400000c000b */
[----:B01----:R-:W-:Y:S01]  /*2c720*/  ENDCOLLECTIVE ;  /* 0x000000000000791b */ /* 0x003fe20003800000 */
.L_x_1986:
[----:B------:R-:W-:Y:S01]  /*2c730*/  IMAD.MOV.U32 R101, RZ, RZ, R14 ;  /* 0x000000ffff657224 */ /* 0x000fe200078e000e */
[----:B------:R-:W-:Y:S06]  /*2c740*/  BRA `(.L_x_1987) ;  /* 0xfffffd6c00b07947 */ /* 0x000fec000383ffff */
.L_x_1636:
[----:B-1----:R1:W2:Y:S02]  /*2c750*/  SYNCS.PHASECHK.TRANS64.TRYWAIT P4, [R83+URZ+0x22890], R94 ;  /* 0x0228905e530075a7 */ /* 0x0022a4000808017f */
[----:B--2---:R-:W-:Y:S05]  /*2c760*/  @!P4 NANOSLEEP.SYNCS 0x989680 ;  /* 0x009896800000c95d */ /* 0x004fea0003900000 */
[----:B------:R-:W2:Y:S02]  /*2c770*/  @!P4 SYNCS.PHASECHK.TRANS64 P4, [R83+URZ+0x22890], R94 ;  /* 0x0228905e5300c5a7 */ /* 0x000ea4000808007f */
[----:B--2---:R-:W-:Y:S05]  /*2c780*/  @!P4 BRA `(.L_x_1636) ;  /* 0xfffffffc00f0c947 */ /* 0x004fea000383ffff */
[----:B------:R-:W-:Y:S05]  /*2c790*/  BRA `(.L_x_1988) ;  /* 0xfffffd9c00747947 */ /* 0x000fea000383ffff */
.L_x_1637:
[----:B------:R-:W-:Y:S01]  /*2c7a0*/  BSSY B1, `(.L_x_1989) ;  /* 0x0000008000017945 */ /* 0x000fe20003800000 */
[----:B0-----:R-:W-:Y:S02]  /*2c7b0*/  IMAD.MOV.U32 R13, RZ, RZ, R14 ;  /* 0x000000ffff0d7224 */ /* 0x001fe400078e000e */
[----:B------:R-:W-:Y:S02]  /*2c7c0*/  IMAD.MOV.U32 R12, RZ, RZ, RZ ;  /* 0x000000ffff0c7224 */ /* 0x000fe400078e00ff */
[----:B------:R-:W-:Y:S02]  /*2c7d0*/  IMAD.MOV.U32 R11, RZ, RZ, 0x1e1f ;  /* 0x00001e1fff0b7424 */ /* 0x000fe400078e00ff */
[----:B------:R-:W-:-:S07]  /*2c7e0*/  IMAD.MOV.U32 R15, RZ, RZ, -0x1 ;  /* 0xffffffffff0f7424 */ /* 0x000fce00078e00ff */
[----:B-1----:R-:W-:Y:S05]  /*2c7f0*/  WARPSYNC.COLLECTIVE R15, `(.L_x_1990) ;  /* 0x000000000f087348 */ /* 0x002fea0003c00000 */
[----:B------:R0:W2:Y:S02]  /*2c800*/  SHFL.IDX P6, R14, R13, R12, R11 ;  /* 0x0000000c0d0e7389 */ /* 0x0000a400000c000b */
[----:B012---:R-:W-:Y:S01]  /*2c810*/  ENDCOLLECTIVE ;  /* 0x000000000000791b */ /* 0x007fe20003800000 */
.L_x_1990:
[----:B------:R-:W-:Y:S05]  /*2c820*/  BSYNC B1 ;  /* 0x0000000000017941 */ /* 0x000fea0003800000 */
.L_x_1989:
        /* <DEDUP_REMOVED lines=8> */
.L_x_1991:
[----:B------:R-:W-:Y:S01]  /*2c8b0*/  IMAD.MOV.U32 R101, RZ, RZ, R14 ;  /* 0x000000ffff657224 */ /* 0x000fe200078e000e */
[----:B------:R-:W-:Y:S06]  /*2c8c0*/  BRA `(.L_x_1992) ;  /* 0xfffffd9c003c7947 */ /* 0x000fec000383ffff */
.L_x_1650:
[----:B0-----:R0:W1:Y:S02]  /*2c8d0*/  SYNCS.PHASECHK.TRANS64.TRYWAIT P2, [R83+URZ+0x22890], R94 ;  /* 0x0228905e530075a7 */ /* 0x001064000804017f */
[----:B-1----:R-:W-:Y:S05]  /*2c8e0*/  @!P2 NANOSLEEP.SYNCS 0x989680 ;  /* 0x009896800000a95d */ /* 0x002fea0003900000 */
[----:B------:R-:W1:Y:S02]  /*2c8f0*/  @!P2 SYNCS.PHASECHK.TRANS64 P2, [R83+URZ+0x22890], R94 ;  /* 0x0228905e5300a5a7 */ /* 0x000e64000804007f */
[----:B-1----:R-:W-:Y:S05]  /*2c900*/  @!P2 BRA `(.L_x_1650) ;  /* 0xfffffffc00f0a947 */ /* 0x002fea000383ffff */
[----:B------:R-:W-:Y:S05]  /*2c910*/  BRA `(.L_x_1993) ;  /* 0xfffffdc800d47947 */ /* 0x000fea000383ffff */
.L_x_1651:
[----:B------:R-:W-:Y:S01]  /*2c920*/  BSSY B1, `(.L_x_1994) ;  /* 0x0000007000017945 */ /* 0x000fe20003800000 */
[----:B------:R-:W-:Y:S02]  /*2c930*/  IMAD.MOV.U32 R12, RZ, RZ, RZ ;  /* 0x000000ffff0c7224 */ /* 0x000fe400078e00ff */
[----:B------:R-:W-:Y:S02]  /*2c940*/  IMAD.MOV.U32 R11, RZ, RZ, 0x1e1f ;  /* 0x00001e1fff0b7424 */ /* 0x000fe400078e00ff */
[----:B------:R-:W-:-:S07]  /*2c950*/  IMAD.MOV.U32 R15, RZ, RZ, -0x1 ;  /* 0xffffffffff0f7424 */ /* 0x000fce00078e00ff */
[----:B0-----:R-:W-:Y:S05]  /*2c960*/  WARPSYNC.COLLECTIVE R15, `(.L_x_1995) ;  /* 0x000000000f087348 */ /* 0x001fea0003c00000 */
[----:B------:R1:W2:Y:S02]  /*2c970*/  SHFL.IDX P6, R14, R13, R12, R11 ;  /* 0x0000000c0d0e7389 */ /* 0x0002a400000c000b */
[----:B012---:R-:W-:Y:S01]  /*2c980*/  ENDCOLLECTIVE ;  /* 0x000000000000791b */ /* 0x007fe20003800000 */
.L_x_1995:
[----:B------:R-:W-:Y:S05]  /*2c990*/  BSYNC B1 ;  /* 0x0000000000017941 */ /* 0x000fea0003800000 */
.L_x_1994:
        /* <DEDUP_REMOVED lines=8> */
.L_x_1996:
[----:B------:R-:W-:Y:S05]  /*2ca20*/  BRA `(.L_x_1997) ;  /* 0xfffffdc800f47947 */ /* 0x000fea000383ffff */
.L_x_1655:
[----:B0-----:R0:W2:Y:S02]  /*2ca30*/  SYNCS.PHASECHK.TRANS64.TRYWAIT P1, [R83+URZ+0x228b0], R94 ;  /* 0x0228b05e530075a7 */ /* 0x0010a4000802017f */
[----:B--2---:R-:W-:Y:S05]  /*2ca40*/  @!P1 NANOSLEEP.SYNCS 0x989680 ;  /* 0x009896800000995d */ /* 0x004fea0003900000 */
[----:B------:R-:W2:Y:S02]  /*2ca50*/  @!P1 SYNCS.PHASECHK.TRANS64 P1, [R83+URZ+0x228b0], R94 ;  /* 0x0228b05e530095a7 */ /* 0x000ea4000802007f */
[----:B--2---:R-:W-:Y:S05]  /*2ca60*/  @!P1 BRA `(.L_x_1655) ;  /* 0xfffffffc00f09947 */ /* 0x004fea000383ffff */
[----:B------:R-:W-:Y:S05]  /*2ca70*/  BRA `(.L_x_1998) ;  /* 0xfffffdcc00bc7947 */ /* 0x000fea000383ffff */
.L_x_1675:
[----:B------:R-:W1:Y:S01]  /*2ca80*/  S2R R3, SR_TID.X ;  /* 0x0000000000037919 */ /* 0x000e620000002100 */
[----:B------:R-:W-:Y:S01]  /*2ca90*/  BSSY B0, `(.L_x_1999) ;  /* 0x000000c000007945 */ /* 0x000fe20003800000 */
[----:B------:R-:W-:Y:S02]  /*2caa0*/  IMAD.MOV.U32 R12, RZ, RZ, RZ ;  /* 0x000000ffff0c7224 */ /* 0x000fe400078e00ff */
[----:B------:R-:W-:Y:S02]  /*2cab0*/  IMAD.MOV.U32 R11, RZ, RZ, 0x1f ;  /* 0x0000001fff0b7424 */ /* 0x000fe400078e00ff */
[----:B------:R-:W-:Y:S02]  /*2cac0*/  IMAD.MOV.U32 R15, RZ, RZ, -0x1 ;  /* 0xffffffffff0f7424 */ /* 0x000fe400078e00ff */
[----:B-1----:R-:W-:-:S05]  /*2cad0*/  VIADD R4, R3, 0xffffff80 ;  /* 0xffffff8003047836 */ /* 0x002fca0000000000 */
[----:B------:R-:W-:-:S04]  /*2cae0*/  SHF.R.S32.HI R3, RZ, 0x1f, R4 ;  /* 0x0000001fff037819 */ /* 0x000fc80000011404 */
[----:B------:R-:W-:-:S04]  /*2caf0*/  LEA.HI R3, R3, R4, RZ, 0x7 ;  /* 0x0000000403037211 */ /* 0x000fc800078f38ff */
[----:B------:R-:W-:-:S05]  /*2cb00*/  SHF.R.S32.HI R3, RZ, 0x7, R3 ;  /* 0x00000007ff037819 */ /* 0x000fca0000011403 */
[----:B------:R-:W-:-:S07]  /*2cb10*/  IMAD.MOV.U32 R13, RZ, RZ, R3 ;  /* 0x000000ffff0d7224 */ /* 0x000fce00078e0003 */
[----:B0----5:R-:W-:Y:S05]  /*2cb20*/  WARPSYNC.COLLECTIVE R15, `(.L_x_2000) ;  /* 0x000000000f087348 */ /* 0x021fea0003c00000 */
[----:B------:R1:W2:Y:S02]  /*2cb30*/  SHFL.IDX P6, R14, R13, R12, R11 ;  /* 0x0000000c0d0e7389 */ /* 0x0002a400000c000b */
[----:B012--5:R-:W-:Y:S01]  /*2cb40*/  ENDCOLLECTIVE ;  /* 0x000000000000791b */ /* 0x027fe20003800000 */
.L_x_2000:
[----:B------:R-:W-:Y:S05]  /*2cb50*/  BSYNC B0 ;  /* 0x0000000000007941 */ /* 0x000fea0003800000 */
.L_x_1999:
[----:B------:R-:W-:Y:S01]  /*2cb60*/  IMAD.MOV.U32 R183, RZ, RZ, R14 ;  /* 0x000000ffffb77224 */ /* 0x000fe200078e000e */
[----:B------:R-:W-:Y:S06]  /*2cb70*/  BRA `(.L_x_2001) ;  /* 0xfffffddc00887947 */ /* 0x000fec000383ffff */
.L_x_1685:
[----:B------:R-:W-:Y:S01]  /*2cb80*/  BSSY B1, `(.L_x_2002) ;  /* 0x0000007000017945 */ /* 0x000fe20003800000 */
[----:B------:R-:W-:Y:S02]  /*2cb90*/  IMAD.MOV.U32 R12, RZ, RZ, RZ ;  /* 0x000000ffff0c7224 */ /* 0x000fe400078e00ff */
[----:B------:R-:W-:Y:S02]  /*2cba0*/  IMAD.MOV.U32 R11, RZ, RZ, 0x1e1f ;  /* 0x00001e1fff0b7424 */ /* 0x000fe400078e00ff */
[----:B------:R-:W-:-:S07]  /*2cbb0*/  IMAD.MOV.U32 R15, RZ, RZ, -0x1 ;  /* 0xffffffffff0f7424 */ /* 0x000fce00078e00ff */
[----:B0-----:R-:W-:Y:S05]  /*2cbc0*/  WARPSYNC.COLLECTIVE R15, `(.L_x_2003) ;  /* 0x000000000f087348 */ /* 0x001fea0003c00000 */
[----:B------:R1:W2:Y:S02]  /*2cbd0*/  SHFL.IDX P6, R14, R13, R12, R11 ;  /* 0x0000000c0d0e7389 */ /* 0x0002a400000c000b */
[----:B012---:R-:W-:Y:S01]  /*2cbe0*/  ENDCOLLECTIVE ;  /* 0x000000000000791b */ /* 0x007fe20003800000 */
.L_x_2003:
[----:B------:R-:W-:Y:S05]  /*2cbf0*/  BSYNC B1 ;  /* 0x0000000000017941 */ /* 0x000fea0003800000 */
.L_x_2002:
        /* <DEDUP_REMOVED lines=8> */
.L_x_2004:
[----:B------:R-:W-:Y:S02]  /*2cc80*/  IMAD.MOV.U32 R13, RZ, RZ, R4 ;  /* 0x000000ffff0d7224 */ /* 0x000fe400078e0004 */
[----:B------:R-:W-:-:S07]  /*2cc90*/  IMAD.MOV.U32 R3, RZ, RZ, R14 ;  /* 0x000000ffff037224 */ /* 0x000fce00078e000e */
[----:B------:R-:W-:Y:S05]  /*2cca0*/  WARPSYNC.COLLECTIVE R15, `(.L_x_2005) ;  /* 0x000000000f087348 */ /* 0x000fea0003c00000 */
[----:B------:R0:W1:Y:S02]  /*2ccb0*/  SHFL.IDX P6, R14, R13, R12, R11 ;  /* 0x0000000c0d0e7389 */ /* 0x00006400000c000b */
[----:B01----:R-:W-:Y:S01]  /*2ccc0*/  ENDCOLLECTIVE ;  /* 0x000000000000791b */ /* 0x003fe20003800000 */
.L_x_2005:
[----:B------:R-:W-:Y:S02]  /*2ccd0*/  IMAD.MOV.U32 R13, RZ, RZ, R5 ;  /* 0x000000ffff0d7224 */ /* 0x000fe400078e0005 */
[----:B------:R-:W-:-:S07]  /*2cce0*/  IMAD.MOV.U32 R4, RZ, RZ, R14 ;  /* 0x000000ffff047224 */ /* 0x000fce00078e000e */
[----:B------:R-:W-:Y:S05]  /*2ccf0*/  WARPSYNC.COLLECTIVE R15, `(.L_x_2006) ;  /* 0x000000000f087348 */ /* 0x000fea0003c00000 */
[----:B------:R0:W1:Y:S02]  /*2cd00*/  SHFL.IDX P6, R14, R13, R12, R11 ;  /* 0x0000000c0d0e7389 */ /* 0x00006400000c000b */
[----:B01----:R-:W-:Y:S01]  /*2cd10*/  ENDCOLLECTIVE ;  /* 0x000000000000791b */ /* 0x003fe20003800000 */
.L_x_2006:
[----:B------:R-:W-:Y:S01]  /*2cd20*/  IMAD.MOV.U32 R5, RZ, RZ, R14 ;  /* 0x000000ffff057224 */ /* 0x000fe200078e000e */
[----:B------:R-:W-:Y:S06]  /*2cd30*/  BRA `(.L_x_2007) ;  /* 0xfffffde400607947 */ /* 0x000fec000383ffff */
.L_x_1689:
[----:B--2---:R2:W3:Y:S02]  /*2cd40*/  SYNCS.PHASECHK.TRANS64.TRYWAIT P0, [R16+URZ+0x22800], R3 ;  /* 0x02280003100075a7 */ /* 0x0044e4000800017f */
[----:B---3--:R-:W-:Y:S05]  /*2cd50*/  @!P0 NANOSLEEP.SYNCS 0x989680 ;  /* 0x009896800000895d */ /* 0x008fea0003900000 */
[----:B------:R-:W3:Y:S02]  /*2cd60*/  @!P0 SYNCS.PHASECHK.TRANS64 P0, [R16+URZ+0x22800], R3 ;  /* 0x02280003100085a7 */ /* 0x000ee4000800007f */
[----:B---3--:R-:W-:Y:S05]  /*2cd70*/  @!P0 BRA `(.L_x_1689) ;  /* 0xfffffffc00f08947 */ /* 0x008fea000383ffff */
[----:B------:R-:W-:Y:S05]  /*2cd80*/  BRA `(.L_x_2008) ;  /* 0xfffffde800ac7947 */ /* 0x000fea000383ffff */
.L_x_1701:
[----:B------:R-:W-:Y:S01]  /*2cd90*/  BSSY B1, `(.L_x_2009) ;  /* 0x0000007000017945 */ /* 0x000fe20003800000 */
[----:B------:R-:W-:Y:S01]  /*2cda0*/  IMAD.MOV.U32 R12, RZ, RZ, RZ ;  /* 0x000000ffff0c7224 */ /* 0x000fe200078e00ff */
[----:B------:R-:W-:Y:S01]  /*2cdb0*/  MOV R11, 0x1e1f ;  /* 0x00001e1f000b7802 */ /* 0x000fe20000000f00 */
[----:B------:R-:W-:-:S07]  /*2cdc0*/  IMAD.MOV.U32 R15, RZ, RZ, -0x1 ;  /* 0xffffffffff0f7424 */ /* 0x000fce00078e00ff */
[----:B0-----:R-:W-:Y:S05]  /*2cdd0*/  WARPSYNC.COLLECTIVE R15, `(.L_x_2010) ;  /* 0x000000000f087348 */ /* 0x001fea0003c00000 */
[----:B------:R1:W2:Y:S02]  /*2cde0*/  SHFL.IDX P6, R14, R13, R12, R11 ;  /* 0x0000000c0d0e7389 */ /* 0x0002a400000c000b */
[----:B012---:R-:W-:Y:S01]  /*2cdf0*/  ENDCOLLECTIVE ;  /* 0x000000000000791b */ /* 0x007fe20003800000 */
.L_x_2010:
[----:B------:R-:W-:Y:S05]  /*2ce00*/  BSYNC B1 ;  /* 0x0000000000017941 */ /* 0x000fea0003800000 */
.L_x_2009:
        /* <DEDUP_REMOVED lines=8> */
.L_x_2011:
[----:B------:R-:W-:Y:S02]  /*2ce90*/  IMAD.MOV.U32 R13, RZ, RZ, R20 ;  /* 0x000000ffff0d7224 */ /* 0x000fe400078e0014 */
[----:B------:R-:W-:-:S07]  /*2cea0*/  IMAD.MOV.U32 R3, RZ, RZ, R14 ;  /* 0x000000ffff037224 */ /* 0x000fce00078e000e */
[----:B------:R-:W-:Y:S05]  /*2ceb0*/  WARPSYNC.COLLECTIVE R15, `(.L_x_2012) ;  /* 0x000000000f087348 */ /* 0x000fea0003c00000 */
[----:B------:R0:W1:Y:S02]  /*2cec0*/  SHFL.IDX P6, R14, R13, R12, R11 ;  /* 0x0000000c0d0e7389 */ /* 0x00006400000c000b */
[----:B01----:R-:W-:Y:S01]  /*2ced0*/  ENDCOLLECTIVE ;  /* 0x000000000000791b */ /* 0x003fe20003800000 */
.L_x_2012:
[----:B------:R-:W-:Y:S02]  /*2cee0*/  IMAD.MOV.U32 R13, RZ, RZ, R21 ;  /* 0x000000ffff0d7224 */ /* 0x000fe400078e0015 */
[----:B------:R-:W-:-:S07]  /*2cef0*/  IMAD.MOV.U32 R20, RZ, RZ, R14 ;  /* 0x000000ffff147224 */ /* 0x000fce00078e000e */
[----:B------:R-:W-:Y:S05]  /*2cf00*/  WARPSYNC.COLLECTIVE R15, `(.L_x_2013) ;  /* 0x000000000f087348 */ /* 0x000fea0003c00000 */
[----:B------:R0:W1:Y:S02]  /*2cf10*/  SHFL.IDX P6, R14, R13, R12, R11 ;  /* 0x0000000c0d0e7389 */ /* 0x00006400000c000b */
[----:B01----:R-:W-:Y:S01]  /*2cf20*/  ENDCOLLECTIVE ;  /* 0x000000000000791b */ /* 0x003fe20003800000 */
.L_x_2013:
[----:B------:R-:W-:Y:S01]  /*2cf30*/  IMAD.MOV.U32 R21, RZ, RZ, R14 ;  /* 0x000000ffff157224 */ /* 0x000fe200078e000e */
[----:B------:R-:W-:Y:S06]  /*2cf40*/  BRA `(.L_x_2014) ;  /* 0xfffffe1800687947 */ /* 0x000fec000383ffff */
.L_x_1705:
[----:B--2---:R2:W3:Y:S02]  /*2cf50*/  SYNCS.PHASECHK.TRANS64.TRYWAIT P0, [R16+URZ+0x22800], R3 ;  /* 0x02280003100075a7 */ /* 0x0044e4000800017f */
[----:B---3--:R-:W-:Y:S05]  /*2cf60*/  @!P0 NANOSLEEP.SYNCS 0x989680 ;  /* 0x009896800000895d */ /* 0x008fea0003900000 */
[----:B------:R-:W3:Y:S02]  /*2cf70*/  @!P0 SYNCS.PHASECHK.TRANS64 P0, [R16+URZ+0x22800], R3 ;  /* 0x02280003100085a7 */ /* 0x000ee4000800007f */
[----:B---3--:R-:W-:Y:S05]  /*2cf80*/  @!P0 BRA `(.L_x_1705) ;  /* 0xfffffffc00f08947 */ /* 0x008fea000383ffff */
[----:B------:R-:W-:Y:S05]  /*2cf90*/  BRA `(.L_x_2015) ;  /* 0xfffffe1c00647947 */ /* 0x000fea000383ffff */
.L_x_1713:
[----:B-1----:R1:W2:Y:S02]  /*2cfa0*/  SYNCS.PHASECHK.TRANS64.TRYWAIT P1, [R12+URZ+0x22830], R3 ;  /* 0x022830030c0075a7 */ /* 0x0022a4000802017f */
[----:B--2---:R-:W-:Y:S05]  /*2cfb0*/  @!P1 NANOSLEEP.SYNCS 0x989680 ;  /* 0x009896800000995d */ /* 0x004fea0003900000 */
[----:B------:R-:W2:Y:S02]  /*2cfc0*/  @!P1 SYNCS.PHASECHK.TRANS64 P1, [R12+URZ+0x22830], R3 ;  /* 0x022830030c0095a7 */ /* 0x000ea4000802007f */
[----:B--2---:R-:W-:Y:S05]  /*2cfd0*/  @!P1 BRA `(.L_x_1713) ;  /* 0xfffffffc00f09947 */ /* 0x004fea000383ffff */
[----:B------:R-:W-:Y:S05]  /*2cfe0*/  BRA `(.L_x_1712) ;  /* 0xfffffe4c00947947 */ /* 0x000fea000383ffff */
.L_x_1732:
[----:B-1----:R1:W2:Y:S02]  /*2cff0*/  SYNCS.PHASECHK.TRANS64.TRYWAIT P4, [R7+URZ+0x22830], R6 ;  /* 0x02283006070075a7 */ /* 0x0022a4000808017f */
[----:B--2---:R-:W-:Y:S05]  /*2d000*/  @!P4 NANOSLEEP.SYNCS 0x989680 ;  /* 0x009896800000c95d */ /* 0x004fea0003900000 */
[----:B------:R-:W2:Y:S02]  /*2d010*/  @!P4 SYNCS.PHASECHK.TRANS64 P4, [R7+URZ+0x22830], R6 ;  /* 0x022830060700c5a7 */ /* 0x000ea4000808007f */
[----:B--2---:R-:W-:Y:S05]  /*2d020*/  @!P4 BRA `(.L_x_1732) ;  /* 0xfffffffc00f0c947 */ /* 0x004fea000383ffff */
[----:B------:R-:W-:Y:S05]  /*2d030*/  BRA `(.L_x_1731) ;  /* 0xfffffe88009c7947 */ /* 0x000fea000383ffff */
.L_x_1736:
[----:B-1----:R1:W2:Y:S02]  /*2d040*/  SYNCS.PHASECHK.TRANS64.TRYWAIT P3, [R7+URZ+0x22850], R6 ;  /* 0x02285006070075a7 */ /* 0x0022a4000806017f */
[----:B--2---:R-:W-:Y:S05]  /*2d050*/  @!P3 NANOSLEEP.SYNCS 0x989680 ;  /* 0x009896800000b95d */ /* 0x004fea0003900000 */
[----:B------:R-:W2:Y:S02]  /*2d060*/  @!P3 SYNCS.PHASECHK.TRANS64 P3, [R7+URZ+0x22850], R6 ;  /* 0x022850060700b5a7 */ /* 0x000ea4000806007f */
[----:B--2---:R-:W-:Y:S05]  /*2d070*/  @!P3 BRA `(.L_x_1736) ;  /* 0xfffffffc00f0b947 */ /* 0x004fea000383ffff */
[----:B------:R-:W-:Y:S05]  /*2d080*/  BRA `(.L_x_1733) ;  /* 0xfffffe8c006c7947 */ /* 0x000fea000383ffff */
.L_x_1757:
[----:B-1----:R1:W2:Y:S02]  /*2d090*/  SYNCS.PHASECHK.TRANS64.TRYWAIT P2, [R7+URZ+0x22830], R6 ;  /* 0x02283006070075a7 */ /* 0x0022a4000804017f */
[----:B--2---:R-:W-:Y:S05]  /*2d0a0*/  @!P2 NANOSLEEP.SYNCS 0x989680 ;  /* 0x009896800000a95d */ /* 0x004fea0003900000 */
[----:B------:R-:W2:Y:S02]  /*2d0b0*/  @!P2 SYNCS.PHASECHK.TRANS64 P2, [R7+URZ+0x22830], R6 ;  /* 0x022830060700a5a7 */ /* 0x000ea4000804007f */
[----:B--2---:R-:W-:Y:S05]  /*2d0c0*/  @!P2 BRA `(.L_x_1757) ;  /* 0xfffffffc00f0a947 */ /* 0x004fea000383ffff */
[----:B------:R-:W-:Y:S05]  /*2d0d0*/  BRA `(.L_x_1756) ;  /* 0xfffffec4002c7947 */ /* 0x000fea000383ffff */
.L_x_1761:
[----:B-1----:R1:W2:Y:S02]  /*2d0e0*/  SYNCS.PHASECHK.TRANS64.TRYWAIT P1, [R7+URZ+0x22850], R6 ;  /* 0x02285006070075a7 */ /* 0x0022a4000802017f */
[----:B--2---:R-:W-:Y:S05]  /*2d0f0*/  @!P1 NANOSLEEP.SYNCS 0x989680 ;  /* 0x009896800000995d */ /* 0x004fea0003900000 */
[----:B------:R-:W2:Y:S02]  /*2d100*/  @!P1 SYNCS.PHASECHK.TRANS64 P1, [R7+URZ+0x22850], R6 ;  /* 0x02285006070095a7 */ /* 0x000ea4000802007f */
[----:B--2---:R-:W-:Y:S05]  /*2d110*/  @!P1 BRA `(.L_x_1761) ;  /* 0xfffffffc00f09947 */ /* 0x004fea000383ffff */
[----:B------:R-:W-:Y:S05]  /*2d120*/  BRA `(.L_x_1758) ;  /* 0xfffffec800087947 */ /* 0x000fea000383ffff */
.L_x_1770:
[----:B-1----:R1:W2:Y:S02]  /*2d130*/  SYNCS.PHASECHK.TRANS64.TRYWAIT P2, [R7+URZ+0x22830], R6 ;  /* 0x02283006070075a7 */ /* 0x0022a4000804017f */
[----:B--2---:R-:W-:Y:S05]  /*2d140*/  @!P2 NANOSLEEP.SYNCS 0x989680 ;  /* 0x009896800000a95d */ /* 0x004fea0003900000 */
[----:B------:R-:W2:Y:S02]  /*2d150*/  @!P2 SYNCS.PHASECHK.TRANS64 P2, [R7+URZ+0x22830], R6 ;  /* 0x022830060700a5a7 */ /* 0x000ea4000804007f */
[----:B--2---:R-:W-:Y:S05]  /*2d160*/  @!P2 BRA `(.L_x_1770) ;  /* 0xfffffffc00f0a947 */ /* 0x004fea000383ffff */
[----:B------:R-:W-:Y:S05]  /*2d170*/  BRA `(.L_x_1769) ;  /* 0xfffffeec00107947 */ /* 0x000fea000383ffff */
.L_x_1774:
[----:B-1----:R1:W2:Y:S02]  /*2d180*/  SYNCS.PHASECHK.TRANS64.TRYWAIT P1, [R7+URZ+0x22850], R6 ;  /* 0x02285006070075a7 */ /* 0x0022a4000802017f */
[----:B--2---:R-:W-:Y:S05]  /*2d190*/  @!P1 NANOSLEEP.SYNCS 0x989680 ;  /* 0x009896800000995d */ /* 0x004fea0003900000 */
[----:B------:R-:W2:Y:S02]  /*2d1a0*/  @!P1 SYNCS.PHASECHK.TRANS64 P1, [R7+URZ+0x22850], R6 ;  /* 0x02285006070095a7 */ /* 0x000ea4000802007f */
[----:B--2---:R-:W-:Y:S05]  /*2d1b0*/  @!P1 BRA `(.L_x_1774) ;  /* 0xfffffffc00f09947 */ /* 0x004fea000383ffff */
[----:B------:R-:W-:Y:S05]  /*2d1c0*/  BRA `(.L_x_1771) ;  /* 0xfffffeec00ec7947 */ /* 0x000fea000383ffff */
.L_x_1789:
[----:B-1----:R1:W2:Y:S02]  /*2d1d0*/  SYNCS.PHASECHK.TRANS64.TRYWAIT P1, [R2+URZ+0x22850], R5 ;  /* 0x02285005020075a7 */ /* 0x0022a4000802017f */
[----:B--2---:R-:W-:Y:S05]  /*2d1e0*/  @!P1 NANOSLEEP.SYNCS 0x989680 ;  /* 0x009896800000995d */ /* 0x004fea0003900000 */
[----:B------:R-:W2:Y:S02]  /*2d1f0*/  @!P1 SYNCS.PHASECHK.TRANS64 P1, [R2+URZ+0x22850], R5 ;  /* 0x02285005020095a7 */ /* 0x000ea4000802007f */
[----:B--2---:R-:W-:Y:S05]  /*2d200*/  @!P1 BRA `(.L_x_1789) ;  /* 0xfffffffc00f09947 */ /* 0x004fea000383ffff */
[----:B------:R-:W-:Y:S05]  /*2d210*/  BRA `(.L_x_1788) ;  /* 0xffffff2000e07947 */ /* 0x000fea000383ffff */
.L_x_1793:
[----:B------:R-:W-:Y:S01]  /*2d220*/  SEL R73, R43, R12, P0 ;  /* 0x0000000c2b497207 */ /* 0x000fe20000000000 */
[----:B------:R-:W-:Y:S01]  /*2d230*/  IMAD.MOV.U32 R11, RZ, RZ, 0x1c1f ;  /* 0x00001c1fff0b7424 */ /* 0x000fe200078e00ff */
[----:B------:R-:W-:Y:S01]  /*2d240*/  SEL R20, R12, R43, P0 ;  /* 0x0000002b0c147207 */ /* 0x000fe20000000000 */
[----:B------:R-:W-:Y:S01]  /*2d250*/  IMAD.MOV.U32 R12, RZ, RZ, R4 ;  /* 0x000000ffff0c7224 */ /* 0x000fe200078e0004 */
[----:B------:R-:W-:Y:S01]  /*2d260*/  LOP3.LUT R25, R4, 0x2, RZ, 0x3c, !PT ;  /* 0x0000000204197812 */ /* 0x000fe200078e3cff */
[----:B------:R-:W-:Y:S01]  /*2d270*/  IMAD.MOV.U32 R15, RZ, RZ, -0x1 ;  /* 0xffffffffff0f7424 */ /* 0x000fe200078e00ff */
[----:B------:R-:W-:Y:S02]  /*2d280*/  SEL R47, R96, R97, P0 ;  /* 0x00000061602f7207 */ /* 0x000fe40000000000 */
[----:B------:R-:W-:-:S07]  /*2d290*/  SEL R10, R97, R96, P0 ;  /* 0x00000060610a7207 */ /* 0x000fce0000000000 */
[----:B--23--:R-:W-:Y:S05]  /*2d2a0*/  WARPSYNC.COLLECTIVE R15, `(.L_x_2016) ;  /* 0x000000000f087348 */ /* 0x00cfea0003c00000 */
[----:B------:R0:W1:Y:S02]  /*2d2b0*/  SHFL.IDX P6, R14, R13, R12, R11 ;  /* 0x0000000c0d0e7389 */ /* 0x00006400000c000b */
[----:B0123--:R-:W-:Y:S01]  /*2d2c0*/  ENDCOLLECTIVE ;  /* 0x000000000000791b */ /* 0x00ffe20003800000 */
.L_x_2016:
        /* <DEDUP_REMOVED lines=18> */
.L_x_2017:
        /* <DEDUP_REMOVED lines=19> */
.L_x_2018:
        /* <DEDUP_REMOVED lines=18> */
.L_x_2019:
        /* <DEDUP_REMOVED lines=18> */
.L_x_2020:
        /* <DEDUP_REMOVED lines=14> */
.L_x_2021:
[----:B------:R-:W-:Y:S02]  /*2d840*/  IMAD.MOV.U32 R13, RZ, RZ, R20 ;  /* 0x000000ffff0d7224 */ /* 0x000fe400078e0014 */
[----:B------:R-:W-:Y:S02]  /*2d850*/  IMAD.MOV.U32 R12, RZ, RZ, R25 ;  /* 0x000000ffff0c7224 */ /* 0x000fe400078e0019 */
[----:B------:R-:W-:-:S07]  /*2d860*/  IMAD.MOV.U32 R78, RZ, RZ, R14 ;  /* 0x000000ffff4e7224 */ /* 0x000fce00078e000e */
[----:B------:R-:W-:Y:S05]  /*2d870*/  WARPSYNC.COLLECTIVE R15, `(.L_x_2022) ;  /* 0x000000000f087348 */ /* 0x000fea0003c00000 */
[----:B------:R0:W1:Y:S02]  /*2d880*/  SHFL.IDX P6, R14, R13, R12, R11 ;  /* 0x0000000c0d0e7389 */ /* 0x00006400000c000b */
[----:B01----:R-:W-:Y:S01]  /*2d890*/  ENDCOLLECTIVE ;  /* 0x000000000000791b */ /* 0x003fe20003800000 */
.L_x_2022:
[----:B------:R-:W-:Y:S02]  /*2d8a0*/  IMAD.MOV.U32 R13, RZ, RZ, R10 ;  /* 0x000000ffff0d7224 */ /* 0x000fe400078e000a */
[----:B------:R-:W-:-:S07]  /*2d8b0*/  IMAD.MOV.U32 R20, RZ, RZ, R14 ;  /* 0x000000ffff147224 */ /* 0x000fce00078e000e */
[----:B------:R-:W-:Y:S05]  /*2d8c0*/  WARPSYNC.COLLECTIVE R15, `(.L_x_2023) ;  /* 0x000000000f087348 */ /* 0x000fea0003c00000 */
[----:B------:R0:W1:Y:S02]  /*2d8d0*/  SHFL.IDX P6, R14, R13, R12, R11 ;  /* 0x0000000c0d0e7389 */ /* 0x00006400000c000b */
[----:B01----:R-:W-:Y:S01]  /*2d8e0*/  ENDCOLLECTIVE ;  /* 0x000000000000791b */ /* 0x003fe20003800000 */
.L_x_2023:
[----:B------:R-:W-:Y:S01]  /*2d8f0*/  SEL R93, R108, R20, P0 ;  /* 0x000000146c5d7207 */ /* 0x000fe20000000000 */
[----:B------:R-:W-:Y:S01]  /*2d900*/  IMAD.MOV.U32 R13, RZ, RZ, R76 ;  /* 0x000000ffff0d7224 */ /* 0x000fe200078e004c */
[----:B------:R-:W-:Y:S01]  /*2d910*/  SEL R76, R20, R108, P0 ;  /* 0x0000006c144c7207 */ /* 0x000fe20000000000 */
[----:B------:R-:W-:Y:S02]  /*2d920*/  IMAD.MOV.U32 R12, RZ, RZ, R4 ;  /* 0x000000ffff0c7224 */ /* 0x000fe400078e0004 */
[----:B------:R-:W-:-:S07]  /*2d930*/  IMAD.MOV.U32 R10, RZ, RZ, R14 ;  /* 0x000000ffff0a7224 */ /* 0x000fce00078e000e */
[----:B------:R-:W-:Y:S05]  /*2d940*/  WARPSYNC.COLLECTIVE R15, `(.L_x_2024) ;  /* 0x000000000f087348 */ /* 0x000fea0003c00000 */
[----:B------:R0:W1:Y:S02]  /*2d950*/  SHFL.IDX P6, R14, R13, R12, R11 ;  /* 0x0000000c0d0e7389 */ /* 0x00006400000c000b */
[----:B01----:R-:W-:Y:S01]  /*2d960*/  ENDCOLLECTIVE ;  /* 0x000000000000791b */ /* 0x003fe20003800000 */
.L_x_2024:
[----:B------:R-:W-:Y:S01]  /*2d970*/  SEL R94, R78, R10, P0 ;  /* 0x0000000a4e5e7207 */ /* 0x000fe20000000000 */
[----:B------:R-:W-:Y:S02]  /*2d980*/  IMAD.MOV.U32 R13, RZ, RZ, R70 ;  /* 0x000000ffff0d7224 */ /* 0x000fe400078e0046 */
[----:B------:R-:W-:-:S07]  /*2d990*/  IMAD.MOV.U32 R47, RZ, RZ, R14 ;  /* 0x000000ffff2f7224 */ /* 0x000fce00078e000e */
[----:B------:R-:W-:Y:S05]  /*2d9a0*/  WARPSYNC.COLLECTIVE R15, `(.L_x_2025) ;  /* 0x000000000f087348 */ /* 0x000fea0003c00000 */
[----:B------:R0:W1:Y:S02]  /*2d9b0*/  SHFL.IDX P6, R14, R13, R12, R11 ;  /* 0x0000000c0d0e7389 */ /* 0x00006400000c000b */
[----:B01----:R-:W-:Y:S01]  /*2d9c0*/  ENDCOLLECTIVE ;  /* 0x000000000000791b */ /* 0x003fe20003800000 */
.L_x_2025:
[----:B------:R-:W-:Y:S02]  /*2d9d0*/  IMAD.MOV.U32 R13, RZ, RZ, R33 ;  /* 0x000000ffff0d7224 */ /* 0x000fe400078e0021 */
[----:B------:R-:W-:Y:S02]  /*2d9e0*/  IMAD.MOV.U32 R12, RZ, RZ, R25 ;  /* 0x000000ffff0c7224 */ /* 0x000fe400078e0019 */
[----:B------:R-:W-:-:S07]  /*2d9f0*/  IMAD.MOV.U32 R3, RZ, RZ, R14 ;  /* 0x000000ffff037224 */ /* 0x000fce00078e000e */
[----:B------:R-:W-:Y:S05]  /*2da00*/  WARPSYNC.COLLECTIVE R15, `(.L_x_2026) ;  /* 0x000000000f087348 */ /* 0x000fea0003c00000 */
[----:B------:R0:W1:Y:S02]  /*2da10*/  SHFL.IDX P6, R14, R13, R12, R11 ;  /* 0x0000000c0d0e7389 */ /* 0x00006400000c000b */
[----:B01----:R-:W-:Y:S01]  /*2da20*/  ENDCOLLECTIVE ;  /* 0x000000000000791b */ /* 0x003fe20003800000 */
.L_x_2026:
[----:B------:R-:W-:Y:S02]  /*2da30*/  IMAD.MOV.U32 R13, RZ, RZ, R29 ;  /* 0x000000ffff0d7224 */ /* 0x000fe400078e001d */
[----:B------:R-:W-:-:S07]  /*2da40*/  IMAD.MOV.U32 R0, RZ, RZ, R14 ;  /* 0x000000ffff007224 */ /* 0x000fce00078e000e */
[----:B------:R-:W-:Y:S05]  /*2da50*/  WARPSYNC.COLLECTIVE R15, `(.L_x_2027) ;  /* 0x000000000f087348 */ /* 0x000fea0003c00000 */
[----:B------:R0:W1:Y:S02]  /*2da60*/  SHFL.IDX P6, R14, R13, R12, R11 ;  /* 0x0000000c0d0e7389 */ /* 0x00006400000c000b */
[----:B01----:R-:W-:Y:S01]  /*2da70*/  ENDCOLLECTIVE ;  /* 0x000000000000791b */ /* 0x003fe20003800000 */
.L_x_2027:
[----:B------:R-:W-:Y:S01]  /*2da80*/  IMAD.MOV.U32 R13, RZ, RZ, R77 ;  /* 0x000000ffff0d7224 */ /* 0x000fe200078e004d */
        /* <DEDUP_REMOVED lines=8> */
.L_x_2028:
[----:B------:R-:W-:Y:S02]  /*2db10*/  SEL R2, R3, R33, P0 ;  /* 0x0000002103027207 */ /* 0x000fe40000000000 */
[----:B------:R-:W-:Y:S01]  /*2db20*/  SEL R3, R33, R3, P0 ;  /* 0x0000000321037207 */ /* 0x000fe20000000000 */
[----:B------:R-:W-:Y:S02]  /*2db30*/  IMAD.MOV.U32 R13, RZ, RZ, R72 ;  /* 0x000000ffff0d7224 */ /* 0x000fe400078e0048 */
[----:B------:R-:W-:-:S07]  /*2db40*/  IMAD.MOV.U32 R96, RZ, RZ, R14 ;  /* 0x000000ffff607224 */ /* 0x000fce00078e000e */
[----:B------:R-:W-:Y:S05]  /*2db50*/  WARPSYNC.COLLECTIVE R15, `(.L_x_2029) ;  /* 0x000000000f087348 */ /* 0x000fea0003c00000 */
[----:B------:R0:W1:Y:S02]  /*2db60*/  SHFL.IDX P6, R14, R13, R12, R11 ;  /* 0x0000000c0d0e7389 */ /* 0x00006400000c000b */
[----:B01----:R-:W-:Y:S01]  /*2db70*/  ENDCOLLECTIVE ;  /* 0x000000000000791b */ /* 0x003fe20003800000 */
.L_x_2029:
[----:B------:R-:W-:Y:S01]  /*2db80*/  MOV R13, R37 ;  /* 0x00000025000d7202 */ /* 0x000fe20000000f00 */
[----:B------:R-:W-:Y:S02]  /*2db90*/  IMAD.MOV.U32 R12, RZ, RZ, R25 ;  /* 0x000000ffff0c7224 */ /* 0x000fe400078e0019 */
[----:B------:R-:W-:-:S07]  /*2dba0*/  IMAD.MOV.U32 R82, RZ, RZ, R14 ;  /* 0x000000ffff527224 */ /* 0x000fce00078e000e */
[----:B------:R-:W-:Y:S05]  /*2dbb0*/  WARPSYNC.COLLECTIVE R15, `(.L_x_2030) ;  /* 0x000000000f087348 */ /* 0x000fea0003c00000 */
[----:B------:R0:W1:Y:S02]  /*2dbc0*/  SHFL.IDX P6, R14, R13, R12, R11 ;  /* 0x0000000c0d0e7389 */ /* 0x00006400000c000b */
[----:B01----:R-:W-:Y:S01]  /*2dbd0*/  ENDCOLLECTIVE ;  /* 0x000000000000791b */ /* 0x003fe20003800000 */
.L_x_2030:
[----:B------:R-:W-:Y:S02]  /*2dbe0*/  IMAD.MOV.U32 R13, RZ, RZ, R8 ;  /* 0x000000ffff0d7224 */ /* 0x000fe400078e0008 */
[----:B------:R-:W-:-:S07]  /*2dbf0*/  IMAD.MOV.U32 R29, RZ, RZ, R14 ;  /* 0x000000ffff1d7224 */ /* 0x000fce00078e000e */
[----:B------:R-:W-:Y:S05]  /*2dc00*/  WARPSYNC.COLLECTIVE R15, `(.L_x_2031) ;  /* 0x000000000f087348 */ /* 0x000fea0003c00000 */
[----:B------:R0:W1:Y:S02]  /*2dc10*/  SHFL.IDX P6, R14, R13, R12, R11 ;  /* 0x0000000c0d0e7389 */ /* 0x00006400000c000b */
[----:B01----:R-:W-:Y:S01]  /*2dc20*/  ENDCOLLECTIVE ;  /* 0x000000000000791b */ /* 0x003fe20003800000 */
.L_x_2031:
[----:B------:R-:W-:Y:S01]  /*2dc30*/  SEL R20, R96, R29, P0 ;  /* 0x0000001d60147207 */ /* 0x000fe20000000000 */
[----:B------:R-:W-:Y:S02]  /*2dc40*/  IMAD.MOV.U32 R13, RZ, RZ, R46 ;  /* 0x000000ffff0d7224 */ /* 0x000fe400078e002e */
[----:B------:R-:W-:Y:S02]  /*2dc50*/  IMAD.MOV.U32 R12, RZ, RZ, R4 ;  /* 0x000000ffff0c7224 */ /* 0x000fe400078e0004 */
[----:B------:R-:W-:-:S07]  /*2dc60*/  IMAD.MOV.U32 R37, RZ, RZ, R14 ;  /* 0x000000ffff257224 */ /* 0x000fce00078e000e */
[----:B------:R-:W-:Y:S05]  /*2dc70*/  WARPSYNC.COLLECTIVE R15, `(.L_x_2032) ;  /* 0x000000000f087348 */ /* 0x000fea0003c00000 */
[----:B------:R0:W1:Y:S02]  /*2dc80*/  SHFL.IDX P6, R14, R13, R12, R11 ;  /* 0x0000000c0d0e7389 */ /* 0x00006400000c000b */
[----:B01----:R-:W-:Y:S01]  /*2dc90*/  ENDCOLLECTIVE ;  /* 0x000000000000791b */ /* 0x003fe20003800000 */
.L_x_2032:
[----:B------:R-:W-:Y:S02]  /*2dca0*/  IMAD.MOV.U32 R13, RZ, RZ, R44 ;  /* 0x000000ffff0d7224 */ /* 0x000fe400078e002c */
[----:B------:R-:W-:-:S07]  /*2dcb0*/  IMAD.MOV.U32 R112, RZ, RZ, R14 ;  /* 0x000000ffff707224 */ /* 0x000fce00078e000e */
[----:B------:R-:W-:Y:S05]  /*2dcc0*/  WARPSYNC.COLLECTIVE R15, `(.L_x_2033) ;  /* 0x000000000f087348 */ /* 0x000fea0003c00000 */
[----:B------:R0:W1:Y:S02]  /*2dcd0*/  SHFL.IDX P6, R14, R13, R12, R11 ;  /* 0x0000000c0d0e7389 */ /* 0x00006400000c000b */
[----:B01----:R-:W-:Y:S01]  /*2dce0*/  ENDCOLLECTIVE ;  /* 0x000000000000791b */ /* 0x003fe20003800000 */
.L_x_2033:
[----:B------:R-:W-:Y:S02]  /*2dcf0*/  IMAD.MOV.U32 R13, RZ, RZ, R31 ;  /* 0x000000ffff0d7224 */ /* 0x000fe400078e001f */
[----:B------:R-:W-:Y:S02]  /*2dd00*/  IMAD.MOV.U32 R12, RZ, RZ, R25 ;  /* 0x000000ffff0c7224 */ /* 0x000fe400078e0019 */
[----:B------:R-:W-:-:S07]  /*2dd10*/  IMAD.MOV.U32 R44, RZ, RZ, R14 ;  /* 0x000000ffff2c7224 */ /* 0x000fce00078e000e */
[----:B------:R-:W-:Y:S05]  /*2dd20*/  WARPSYNC.COLLECTIVE R15, `(.L_x_2034) ;  /* 0x000000000f087348 */ /* 0x000fea0003c00000 */
[----:B------:R0:W1:Y:S02]  /*2dd30*/  SHFL.IDX P6, R14, R13, R12, R11 ;  /* 0x0000000c0d0e7389 */ /* 0x00006400000c000b */
[----:B01----:R-:W-:Y:S01]  /*2dd40*/  ENDCOLLECTIVE ;  /* 0x000000000000791b */ /* 0x003fe20003800000 */
.L_x_2034:
[----:B------:R-:W-:Y:S02]  /*2dd50*/  IMAD.MOV.U32 R13, RZ, RZ, R9 ;  /* 0x000000ffff0d7224 */ /* 0x000fe400078e0009 */
[----:B------:R-:W-:-:S07]  /*2dd60*/  IMAD.MOV.U32 R114, RZ, RZ, R14 ;  /* 0x000000ffff727224 */ /* 0x000fce00078e000e */
[----:B------:R-:W-:Y:S05]  /*2dd70*/  WARPSYNC.COLLECTIVE R15, `(.L_x_2035) ;  /* 0x000000000f087348 */ /* 0x000fea0003c00000 */
[----:B------:R0:W1:Y:S02]  /*2dd80*/  SHFL.IDX P6, R14, R13, R12, R11 ;  /* 0x0000000c0d0e7389 */ /* 0x00006400000c000b */
[----:B01----:R-:W-:Y:S01]  /*2dd90*/  ENDCOLLECTIVE ;  /* 0x000000000000791b */ /* 0x003fe20003800000 */
.L_x_2035:
[----:B------:R-:W-:Y:S02]  /*2dda0*/  IMAD.MOV.U32 R13, RZ, RZ, R45 ;  /* 0x000000ffff0d7224 */ /* 0x000fe400078e002d */
[----:B------:R-:W-:Y:S02]  /*2ddb0*/  IMAD.MOV.U32 R12, RZ, RZ, R4 ;  /* 0x000000ffff0c7224 */ /* 0x000fe400078e0004 */
[----:B------:R-:W-:-:S07]  /*2ddc0*/  IMAD.MOV.U32 R115, RZ, RZ, R14 ;  /* 0x000000ffff737224 */ /* 0x000fce00078e000e */
[----:B------:R-:W-:Y:S05]  /*2ddd0*/  WARPSYNC.COLLECTIVE R15, `(.L_x_2036) ;  /* 0x000000000f087348 */ /* 0x000fea0003c00000 */
[----:B------:R0:W1:Y:S02]  /*2dde0*/  SHFL.IDX P6, R14, R13, R12, R11 ;  /* 0x0000000c0d0e7389 */ /* 0x00006400000c000b */
[----:B01----:R-:W-:Y:S01]  /*2ddf0*/  ENDCOLLECTIVE ;  /* 0x000000000000791b */ /* 0x003fe20003800000 */
.L_x_2036:
[----:B------:R-:W-:Y:S02]  /*2de00*/  IMAD.MOV.U32 R13, RZ, RZ, R43 ;  /* 0x000000ffff0d7224 */ /* 0x000fe400078e002b */
[----:B------:R-:W-:-:S07]  /*2de10*/  IMAD.MOV.U32 R46, RZ, RZ, R14 ;  /* 0x000000ffff2e7224 */ /* 0x000fce00078e000e */
[----:B------:R-:W-:Y:S05]  /*2de20*/  WARPSYNC.COLLECTIVE R15, `(.L_x_2037) ;  /* 0x000000000f087348 */ /* 0x000fea0003c00000 */
[----:B------:R0:W1:Y:S02]  /*2de30*/  SHFL.IDX P6, R14, R13, R12, R11 ;  /* 0x0000000c0d0e7389 */ /* 0x00006400000c000b */
[----:B01----:R-:W-:Y:S01]  /*2de40*/  ENDCOLLECTIVE ;  /* 0x000000000000791b */ /* 0x003fe20003800000 */
.L_x_2037:
[----:B------:R-:W-:Y:S02]  /*2de50*/  IMAD.MOV.U32 R13, RZ, RZ, R30 ;  /* 0x000000ffff0d7224 */ /* 0x000fe400078e001e */
[----:B------:R-:W-:Y:S02]  /*2de60*/  IMAD.MOV.U32 R12, RZ, RZ, R25 ;  /* 0x000000ffff0c7224 */ /* 0x000fe400078e0019 */
[----:B------:R-:W-:-:S07]  /*2de70*/  IMAD.MOV.U32 R111, RZ, RZ, R14 ;  /* 0x000000ffff6f7224 */ /* 0x000fce00078e000e */
[----:B------:R-:W-:Y:S05]  /*2de80*/  WARPSYNC.COLLECTIVE R15, `(.L_x_2038) ;  /* 0x000000000f087348 */ /* 0x000fea0003c00000 */
[----:B------:R0:W1:Y:S02]  /*2de90*/  SHFL.IDX P6, R14, R13, R12, R11 ;  /* 0x0000000c0d0e7389 */ /* 0x00006400000c000b */
[----:B01----:R-:W-:Y:S01]  /*2dea0*/  ENDCOLLECTIVE ;  /* 0x000000000000791b */ /* 0x003fe20003800000 */
.L_x_2038:
[----:B------:R-:W-:Y:S01]  /*2deb0*/  IMAD.MOV.U32 R13, RZ, RZ, R21 ;  /* 0x000000ffff0d7224 */ /* 0x000fe200078e0015 */
[----:B------:R-:W-:Y:S01]  /*2dec0*/  SEL R21, R29, R96, P0 ;  /* 0x000000601d157207 */ /* 0x000fe20000000000 */
[----:B------:R-:W-:Y:S02]  /*2ded0*/  IMAD.MOV.U32 R96, RZ, RZ, RZ ;  /* 0x000000ffff607224 */ /* 0x000fe400078e00ff */
[----:B------:R-:W-:-:S07]  /*2dee0*/  IMAD.MOV.U32 R43, RZ, RZ, R14 ;  /* 0x000000ffff2b7224 */ /* 0x000fce00078e000e */
[----:B------:R-:W-:Y:S05]  /*2def0*/  WARPSYNC.COLLECTIVE R15, `(.L_x_2039) ;  /* 0x000000000f087348 */ /* 0x000fea0003c00000 */
[----:B------:R0:W1:Y:S02]  /*2df00*/  SHFL.IDX P6, R14, R13, R12, R11 ;  /* 0x0000000c0d0e7389 */ /* 0x00006400000c000b */
[----:B01----:R-:W-:Y:S01]  /*2df10*/  ENDCOLLECTIVE ;  /* 0x000000000000791b */ /* 0x003fe20003800000 */
.L_x_2039:
[----:B------:R-:W-:Y:S02]  /*2df20*/  IMAD.MOV.U32 R13, RZ, RZ, R69 ;  /* 0x000000ffff0d7224 */ /* 0x000fe400078e0045 */
[----:B------:R-:W-:Y:S01]  /*2df30*/  IMAD.MOV.U32 R12, RZ, RZ, R4 ;  /* 0x000000ffff0c7224 */ /* 0x000fe200078e0004 */
[----:B------:R-:W-:-:S07]  /*2df40*/  MOV R45, R14 ;  /* 0x0000000e002d7202 */ /* 0x000fce0000000f00 */
[----:B------:R-:W-:Y:S05]  /*2df50*/  WARPSYNC.COLLECTIVE R15, `(.L_x_2040) ;  /* 0x000000000f087348 */ /* 0x000fea0003c00000 */
[----:B------:R0:W1:Y:S02]  /*2df60*/  SHFL.IDX P6, R14, R13, R12, R11 ;  /* 0x0000000c0d0e7389 */ /* 0x00006400000c000b */
[----:B01----:R-:W-:Y:S01]  /*2df70*/  ENDCOLLECTIVE ;  /* 0x000000000000791b */ /* 0x003fe20003800000 */
.L_x_2040:
[----:B------:R-:W-:Y:S02]  /*2df80*/  IMAD.MOV.U32 R13, RZ, RZ, R48 ;  /* 0x000000ffff0d7224 */ /* 0x000fe400078e0030 */
[----:B------:R-:W-:-:S07]  /*2df90*/  IMAD.MOV.U32 R110, RZ, RZ, R14 ;  /* 0x000000ffff6e7224 */ /* 0x000fce00078e000e */
[----:B------:R-:W-:Y:S05]  /*2dfa0*/  WARPSYNC.COLLECTIVE R15, `(.L_x_2041) ;  /* 0x000000000f087348 */ /* 0x000fea0003c00000 */
[----:B------:R0:W1:Y:S02]  /*2dfb0*/  SHFL.IDX P6, R14, R13, R12, R11 ;  /* 0x0000000c0d0e7389 */ /* 0x00006400000c000b */
[----:B01----:R-:W-:Y:S01]  /*2dfc0*/  ENDCOLLECTIVE ;  /* 0x000000000000791b */ /* 0x003fe20003800000 */
.L_x_2041:
[----:B------:R-:W-:Y:S01]  /*2dfd0*/  IMAD.MOV.U32 R13, RZ, RZ, R36 ;  /* 0x000000ffff0d7224 */ /* 0x000fe200078e0024 */
[----:B------:R-:W-:Y:S01]  /*2dfe0*/  SEL R36, R82, R37, P0 ;  /* 0x0000002552247207 */ /* 0x000fe20000000000 */
[----:B------:R-:W-:Y:S01]  /*2dff0*/  IMAD.MOV.U32 R12, RZ, RZ, R25 ;  /* 0x000000ffff0c7224 */ /* 0x000fe200078e0019 */
[----:B------:R-:W-:Y:S01]  /*2e000*/  SEL R37, R37, R82, P0 ;  /* 0x0000005225257207 */ /* 0x000fe20000000000 */
[----:B------:R-:W-:-:S07]  /*2e010*/  IMAD.MOV.U32 R109, RZ, RZ, R14 ;  /* 0x000000ffff6d7224 */ /* 0x000fce00078e000e */
[----:B------:R-:W-:Y:S05]  /*2e020*/  WARPSYNC.COLLECTIVE R15, `(.L_x_2042) ;  /* 0x000000000f087348 */ /* 0x000fea0003c00000 */
[----:B------:R0:W1:Y:S02]  /*2e030*/  SHFL.IDX P6, R14, R13, R12, R11 ;  /* 0x0000000c0d0e7389 */ /* 0x00006400000c000b */
[----:B01----:R-:W-:Y:S01]  /*2e040*/  ENDCOLLECTIVE ;  /* 0x000000000000791b */ /* 0x003fe20003800000 */
.L_x_2042:
[----:B------:R-:W-:Y:S02]  /*2e050*/  IMAD.MOV.U32 R13, RZ, RZ, R34 ;  /* 0x000000ffff0d7224 */ /* 0x000fe400078e0022 */
[----:B------:R-:W-:-:S07]  /*2e060*/  IMAD.MOV.U32 R113, RZ, RZ, R14 ;  /* 0x000000ffff717224 */ /* 0x000fce00078e000e */
[----:B------:R-:W-:Y:S05]  /*2e070*/  WARPSYNC.COLLECTIVE R15, `(.L_x_2043) ;  /* 0x000000000f087348 */ /* 0x000fea0003c00000 */
[----:B------:R0:W1:Y:S02]  /*2e080*/  SHFL.IDX P6, R14, R13, R12, R11 ;  /* 0x0000000c0d0e7389 */ /* 0x00006400000c000b */
[----:B01----:R-:W-:Y:S01]  /*2e090*/  ENDCOLLECTIVE ;  /* 0x000000000000791b */ /* 0x003fe20003800000 */
.L_x_2043:
[----:B------:R-:W-:Y:S01]  /*2e0a0*/  SEL R47, R113, R110, P0 ;  /* 0x0000006e712f7207 */ /* 0x000fe20000000000 */
[----:B------:R-:W-:Y:S02]  /*2e0b0*/  IMAD.MOV.U32 R13, RZ, RZ, R80 ;  /* 0x000000ffff0d7224 */ /* 0x000fe400078e0050 */
[----:B------:R-:W-:Y:S02]  /*2e0c0*/  IMAD.MOV.U32 R12, RZ, RZ, R4 ;  /* 0x000000ffff0c7224 */ /* 0x000fe400078e0004 */
[----:B------:R-:W-:-:S07]  /*2e0d0*/  IMAD.MOV.U32 R34, RZ, RZ, R14 ;  /* 0x000000ffff227224 */ /* 0x000fce00078e000e */
[----:B------:R-:W-:Y:S05]  /*2e0e0*/  WARPSYNC.COLLECTIVE R15, `(.L_x_2044) ;  /* 0x000000000f087348 */ /* 0x000fea0003c00000 */
[----:B------:R0:W1:Y:S02]  /*2e0f0*/  SHFL.IDX P6, R14, R13, R12, R11 ;  /* 0x0000000c0d0e7389 */ /* 0x00006400000c000b */
[----:B01----:R-:W-:Y:S01]  /*2e100*/  ENDCOLLECTIVE ;  /* 0x000000000000791b */ /* 0x003fe20003800000 */
.L_x_2044:
[----:B------:R-:W-:Y:S01]  /*2e110*/  SEL R48, R109, R34, P0 ;  /* 0x000000226d307207 */ /* 0x000fe20000000000 */
[----:B------:R-:W-:Y:S02]  /*2e120*/  IMAD.MOV.U32 R13, RZ, RZ, R52 ;  /* 0x000000ffff0d7224 */ /* 0x000fe400078e0034 */
[----:B------:R-:W-:-:S07]  /*2e130*/  IMAD.MOV.U32 R84, RZ, RZ, R14 ;  /* 0x000000ffff547224 */ /* 0x000fce00078e000e */
[----:B------:R-:W-:Y:S05]  /*2e140*/  WARPSYNC.COLLECTIVE R15, `(.L_x_2045) ;  /* 0x000000000f087348 */ /* 0x000fea0003c00000 */
[----:B------:R0:W1:Y:S02]  /*2e150*/  SHFL.IDX P6, R14, R13, R12, R11 ;  /* 0x0000000c0d0e7389 */ /* 0x00006400000c000b */
[----:B01----:R-:W-:Y:S01]  /*2e160*/  ENDCOLLECTIVE ;  /* 0x000000000000791b */ /* 0x003fe20003800000 */
.L_x_2045:
[----:B------:R-:W-:Y:S01]  /*2e170*/  IMAD.MOV.U32 R13, RZ, RZ, R39 ;  /* 0x000000ffff0d7224 */ /* 0x000fe200078e0027 */
[----:B------:R-:W-:Y:S01]  /*2e180*/  SEL R39, R114, R112, P0 ;  /* 0x0000007072277207 */ /* 0x000fe20000000000 */
[----:B------:R-:W-:Y:S02]  /*2e190*/  IMAD.MOV.U32 R12, RZ, RZ, R25 ;  /* 0x000000ffff0c7224 */ /* 0x000fe400078e0019 */
[----:B------:R-:W-:-:S07]  /*2e1a0*/  IMAD.MOV.U32 R83, RZ, RZ, R14 ;  /* 0x000000ffff537224 */ /* 0x000fce00078e000e */
[----:B------:R-:W-:Y:S05]  /*2e1b0*/  WARPSYNC.COLLECTIVE R15, `(.L_x_2046) ;  /* 0x000000000f087348 */ /* 0x000fea0003c00000 */
[----:B------:R0:W1:Y:S02]  /*2e1c0*/  SHFL.IDX P6, R14, R13, R12, R11 ;  /* 0x0000000c0d0e7389 */ /* 0x00006400000c000b */
[----:B01----:R-:W-:Y:S01]  /*2e1d0*/  ENDCOLLECTIVE ;  /* 0x000000000000791b */ /* 0x003fe20003800000 */
.L_x_2046:
[----:B------:R-:W-:Y:S01]  /*2e1e0*/  IMAD.MOV.U32 R13, RZ, RZ, R38 ;  /* 0x000000ffff0d7224 */ /* 0x000fe200078e0026 */
[----:B------:R-:W-:Y:S01]  /*2e1f0*/  SEL R38, R112, R114, P0 ;  /* 0x0000007270267207 */ /* 0x000fe20000000000 */
[----:B------:R-:W-:-:S07]  /*2e200*/  IMAD.MOV.U32 R31, RZ, RZ, R14 ;  /* 0x000000ffff1f7224 */ /* 0x000fce00078e000e */
[----:B------:R-:W-:Y:S05]  /*2e210*/  WARPSYNC.COLLECTIVE R15, `(.L_x_2047) ;  /* 0x000000000f087348 */ /* 0x000fea0003c00000 */
[----:B------:R0:W1:Y:S02]  /*2e220*/  SHFL.IDX P6, R14, R13, R12, R11 ;  /* 0x0000000c0d0e7389 */ /* 0x00006400000c000b */
[----:B01----:R-:W-:Y:S01]  /*2e230*/  ENDCOLLECTIVE ;  /* 0x000000000000791b */ /* 0x003fe20003800000 */
.L_x_2047:
        /* <DEDUP_REMOVED lines=8> */
.L_x_2048:
[----:B------:R-:W-:Y:S02]  /*2e2c0*/  SEL R82, R83, R116, P0 ;  /* 0x0000007453527207 */ /* 0x000fe40000000000 */
[----:B------:R-:W-:Y:S02]  /*2e2d0*/  SEL R83, R116, R83, P0 ;  /* 0x0000005374537207 */ /* 0x000fe40000000000 */
[----:B------:R-:W-:Y:S02]  /*2e2e0*/  MOV R13, R79 ;  /* 0x0000004f000d7202 */ /* 0x000fe40000000f00 */
[----:B------:R-:W-:Y:S01]  /*2e2f0*/  SEL R79, R34, R109, P0 ;  /* 0x0000006d224f7207 */ /* 0x000fe20000000000 */
[----:B------:R-:W-:-:S07]  /*2e300*/  IMAD.MOV.U32 R85, RZ, RZ, R14 ;  /* 0x000000ffff557224 */ /* 0x000fce00078e000e */
[----:B------:R-:W-:Y:S05]  /*2e310*/  WARPSYNC.COLLECTIVE R15, `(.L_x_2049) ;  /* 0x000000000f087348 */ /* 0x000fea0003c00000 */
[----:B------:R0:W1:Y:S02]  /*2e320*/  SHFL.IDX P6, R14, R13, R12, R11 ;  /* 0x0000000c0d0e7389 */ /* 0x00006400000c000b */
[----:B01----:R-:W-:Y:S01]  /*2e330*/  ENDCOLLECTIVE ;  /* 0x000000000000791b */ /* 0x003fe20003800000 */
.L_x_2049:
        /* <DEDUP_REMOVED lines=9> */
.L_x_2050:
[----:B------:R-:W-:Y:S01]  /*2e3d0*/  IMAD.MOV.U32 R13, RZ, RZ, R40 ;  /* 0x000000ffff0d7224 */ /* 0x000fe200078e0028 */
[----:B------:R-:W-:Y:S01]  /*2e3e0*/  SEL R40, R44, R115, P0 ;  /* 0x000000732c287207 */ /* 0x000fe20000000000 */
[----:B------:R-:W-:-:S07]  /*2e3f0*/  IMAD.MOV.U32 R30, RZ, RZ, R14 ;  /* 0x000000ffff1e7224 */ /* 0x000fce00078e000e */
[----:B------:R-:W-:Y:S05]  /*2e400*/  WARPSYNC.COLLECTIVE R15, `(.L_x_2051) ;  /* 0x000000000f087348 */ /* 0x000fea0003c00000 */
[----:B------:R0:W1:Y:S02]  /*2e410*/  SHFL.IDX P6, R14, R13, R12, R11 ;  /* 0x0000000c0d0e7389 */ /* 0x00006400000c000b */
[----:B01----:R-:W-:Y:S01]  /*2e420*/  ENDCOLLECTIVE ;  /* 0x000000000000791b */ /* 0x003fe20003800000 */
.L_x_2051:
[----:B------:R-:W-:Y:S02]  /*2e430*/  SEL R84, R85, R30, P0 ;  /* 0x0000001e55547207 */ /* 0x000fe40000000000 */
[----:B------:R-:W-:Y:S01]  /*2e440*/  SEL R85, R30, R85, P0 ;  /* 0x000000551e557207 */ /* 0x000fe20000000000 */
[----:B------:R-:W-:Y:S02]  /*2e450*/  IMAD.MOV.U32 R13, RZ, RZ, R71 ;  /* 0x000000ffff0d7224 */ /* 0x000fe400078e0047 */
[----:B------:R-:W-:Y:S02]  /*2e460*/  IMAD.MOV.U32 R12, RZ, RZ, R4 ;  /* 0x000000ffff0c7224 */ /* 0x000fe400078e0004 */
[----:B------:R-:W-:-:S07]  /*2e470*/  IMAD.MOV.U32 R117, RZ, RZ, R14 ;  /* 0x000000ffff757224 */ /* 0x000fce00078e000e */
[----:B------:R-:W-:Y:S05]  /*2e480*/  WARPSYNC.COLLECTIVE R15, `(.L_x_2052) ;  /* 0x000000000f087348 */ /* 0x000fea0003c00000 */
[----:B------:R0:W1:Y:S02]  /*2e490*/  SHFL.IDX P6, R14, R13, R12, R11 ;  /* 0x0000000c0d0e7389 */ /* 0x00006400000c000b */
[----:B01----:R-:W-:Y:S01]  /*2e4a0*/  ENDCOLLECTIVE ;  /* 0x000000000000791b */ /* 0x003fe20003800000 */
.L_x_2052:
[----:B------:R-:W-:Y:S02]  /*2e4b0*/  IMAD.MOV.U32 R13, RZ, RZ, R51 ;  /* 0x000000ffff0d7224 */ /* 0x000fe400078e0033 */
[----:B------:R-:W-:-:S07]  /*2e4c0*/  IMAD.MOV.U32 R52, RZ, RZ, R14 ;  /* 0x000000ffff347224 */ /* 0x000fce00078e000e */
[----:B------:R-:W-:Y:S05]  /*2e4d0*/  WARPSYNC.COLLECTIVE R15, `(.L_x_2053) ;  /* 0x000000000f087348 */ /* 0x000fea0003c00000 */
[----:B------:R0:W1:Y:S02]  /*2e4e0*/  SHFL.IDX P6, R14, R13, R12, R11 ;  /* 0x0000000c0d0e7389 */ /* 0x00006400000c000b */
[----:B01----:R-:W-:Y:S01]  /*2e4f0*/  ENDCOLLECTIVE ;  /* 0x000000000000791b */ /* 0x003fe20003800000 */
.L_x_2053:
        /* <DEDUP_REMOVED lines=9> */
.L_x_2054:
[----:B------:R-:W-:Y:S02]  /*2e590*/  IMAD.MOV.U32 R13, RZ, RZ, R7 ;  /* 0x000000ffff0d7224 */ /* 0x000fe400078e0007 */
[----:B------:R-:W-:-:S07]  /*2e5a0*/  IMAD.MOV.U32 R9, RZ, RZ, R14 ;  /* 0x000000ffff097224 */ /* 0x000fce00078e000e */
[----:B------:R-:W-:Y:S05]  /*2e5b0*/  WARPSYNC.COLLECTIVE R15, `(.L_x_2055) ;  /* 0x000000000f087348 */ /* 0x000fea0003c00000 */
[----:B------:R0:W1:Y:S02]  /*2e5c0*/  SHFL.IDX P6, R14, R13, R12, R11 ;  /* 0x0000000c0d0e7389 */ /* 0x00006400000c000b */
[----:B01----:R-:W-:Y:S01]  /*2e5d0*/  ENDCOLLECTIVE ;  /* 0x000000000000791b */ /* 0x003fe20003800000 */
.L_x_2055:
[----:B------:R-:W-:Y:S02]  /*2e5e0*/  SEL R51, R52, R9, P0 ;  /* 0x0000000934337207 */ /* 0x000fe40000000000 */
        /* <DEDUP_REMOVED lines=8> */
.L_x_2056:
[----:B------:R-:W-:Y:S01]  /*2e670*/  IMAD.MOV.U32 R13, RZ, RZ, R49 ;  /* 0x000000ffff0d7224 */ /* 0x000fe200078e0031 */
[----:B------:R-:W-:Y:S01]  /*2e680*/  SEL R49, R91, R117, P0 ;  /* 0x000000755b317207 */ /* 0x000fe20000000000 */
[----:B------:R-:W-:-:S07]  /*2e690*/  IMAD.MOV.U32 R87, RZ, RZ, R14 ;  /* 0x000000ffff577224 */ /* 0x000fce00078e000e */
[----:B------:R-:W-:Y:S05]  /*2e6a0*/  WARPSYNC.COLLECTIVE R15, `(.L_x_2057) ;  /* 0x000000000f087348 */ /* 0x000fea0003c00000 */
[----:B------:R0:W1:Y:S02]  /*2e6b0*/  SHFL.IDX P6, R14, R13, R12, R11 ;  /* 0x0000000c0d0e7389 */ /* 0x00006400000c000b */
[----:B01----:R-:W-:Y:S01]  /*2e6c0*/  ENDCOLLECTIVE ;  /* 0x000000000000791b */ /* 0x003fe20003800000 */
.L_x_2057:
[----:B------:R-:W-:Y:S02]  /*2e6d0*/  IMAD.MOV.U32 R13, RZ, RZ, R28 ;  /* 0x000000ffff0d7224 */ /* 0x000fe400078e001c */
[----:B------:R-:W-:Y:S02]  /*2e6e0*/  IMAD.MOV.U32 R12, RZ, RZ, R25 ;  /* 0x000000ffff0c7224 */ /* 0x000fe400078e0019 */
[----:B------:R-:W-:-:S07]  /*2e6f0*/  IMAD.MOV.U32 R73, RZ, RZ, R14 ;  /* 0x000000ffff497224 */ /* 0x000fce00078e000e */
[----:B------:R-:W-:Y:S05]  /*2e700*/  WARPSYNC.COLLECTIVE R15, `(.L_x_2058) ;  /* 0x000000000f087348 */ /* 0x000fea0003c00000 */
[----:B------:R0:W1:Y:S02]  /*2e710*/  SHFL.IDX P6, R14, R13, R12, R11 ;  /* 0x0000000c0d0e7389 */ /* 0x00006400000c000b */
[----:B01----:R-:W-:Y:S01]  /*2e720*/  ENDCOLLECTIVE ;  /* 0x000000000000791b */ /* 0x003fe20003800000 */
.L_x_2058:
[----:B------:R-:W-:Y:S01]  /*2e730*/  IMAD.MOV.U32 R13, RZ, RZ, R24 ;  /* 0x000000ffff0d7224 */ /* 0x000fe200078e0018 */
[----:B------:R-:W-:-:S07]  /*2e740*/  MOV R28, R14 ;  /* 0x0000000e001c7202 */ /* 0x000fce0000000f00 */
[----:B------:R-:W-:Y:S05]  /*2e750*/  WARPSYNC.COLLECTIVE R15, `(.L_x_2059) ;  /* 0x000000000f087348 */ /* 0x000fea0003c00000 */
[----:B------:R0:W1:Y:S02]  /*2e760*/  SHFL.IDX P6, R14, R13, R12, R11 ;  /* 0x0000000c0d0e7389 */ /* 0x00006400000c000b */
[----:B01----:R-:W-:Y:S01]  /*2e770*/  ENDCOLLECTIVE ;  /* 0x000000000000791b */ /* 0x003fe20003800000 */
.L_x_2059:
[----:B------:R-:W-:Y:S01]  /*2e780*/  IMAD.MOV.U32 R13, RZ, RZ, R56 ;  /* 0x000000ffff0d7224 */ /* 0x000fe200078e0038 */
[----:B------:R-:W-:Y:S01]  /*2e790*/  SEL R56, R28, R87, P0 ;  /* 0x000000571c387207 */ /* 0x000fe20000000000 */
[----:B------:R-:W-:Y:S02]  /*2e7a0*/  IMAD.MOV.U32 R12, RZ, RZ, R4 ;  /* 0x000000ffff0c7224 */ /* 0x000fe400078e0004 */
[----:B------:R-:W-:-:S07]  /*2e7b0*/  IMAD.MOV.U32 R24, RZ, RZ, R14 ;  /* 0x000000ffff187224 */ /* 0x000fce00078e000e */
[----:B------:R-:W-:Y:S05]  /*2e7c0*/  WARPSYNC.COLLECTIVE R15, `(.L_x_2060) ;  /* 0x000000000f087348 */ /* 0x000fea0003c00000 */
[----:B------:R0:W1:Y:S02]  /*2e7d0*/  SHFL.IDX P6, R14, R13, R12, R11 ;  /* 0x0000000c0d0e7389 */ /* 0x00006400000c000b */
[----:B01----:R-:W-:Y:S01]  /*2e7e0*/  ENDCOLLECTIVE ;  /* 0x000000000000791b */ /* 0x003fe20003800000 */
.L_x_2060:
[----:B------:R-:W-:Y:S01]  /*2e7f0*/  IMAD.MOV.U32 R13, RZ, RZ, R53 ;  /* 0x000000ffff0d7224 */ /* 0x000fe200078e0035 */
[----:B------:R-:W-:Y:S01]  /*2e800*/  SEL R53, R89, R118, P0 ;  /* 0x0000007659357207 */ /* 0x000fe20000000000 */
[----:B------:R-:W-:-:S07]  /*2e810*/  IMAD.MOV.U32 R69, RZ, RZ, R14 ;  /* 0x000000ffff457224 */ /* 0x000fce00078e000e */
[----:B------:R-:W-:Y:S05]  /*2e820*/  WARPSYNC.COLLECTIVE R15, `(.L_x_2061) ;  /* 0x000000000f087348 */ /* 0x000fea0003c00000 */
[----:B------:R0:W1:Y:S02]  /*2e830*/  SHFL.IDX P6, R14, R13, R12, R11 ;  /* 0x0000000c0d0e7389 */ /* 0x00006400000c000b */
[----:B01----:R-:W-:Y:S01]  /*2e840*/  ENDCOLLECTIVE ;  /* 0x000000000000791b */ /* 0x003fe20003800000 */
.L_x_2061:
[----:B------:R-:W-:Y:S02]  /*2e850*/  IMAD.MOV.U32 R13, RZ, RZ, R27 ;  /* 0x000000ffff0d7224 */ /* 0x000fe400078e001b */
[----:B------:R-:W-:Y:S02]  /*2e860*/  IMAD.MOV.U32 R12, RZ, RZ, R25 ;  /* 0x000000ffff0c7224 */ /* 0x000fe400078e0019 */
[----:B------:R-:W-:-:S07]  /*2e870*/  IMAD.MOV.U32 R71, RZ, RZ, R14 ;  /* 0x000000ffff477224 */ /* 0x000fce00078e000e */
[----:B------:R-:W-:Y:S05]  /*2e880*/  WARPSYNC.COLLECTIVE R15, `(.L_x_2062) ;  /* 0x000000000f087348 */ /* 0x000fea0003c00000 */
[----:B------:R0:W1:Y:S02]  /*2e890*/  SHFL.IDX P6, R14, R13, R12, R11 ;  /* 0x0000000c0d0e7389 */ /* 0x00006400000c000b */
[----:B01----:R-:W-:Y:S01]  /*2e8a0*/  ENDCOLLECTIVE ;  /* 0x000000000000791b */ /* 0x003fe20003800000 */
.L_x_2062:
[----:B------:R-:W-:Y:S02]  /*2e8b0*/  IMAD.MOV.U32 R13, RZ, RZ, R26 ;  /* 0x000000ffff0d7224 */ /* 0x000fe400078e001a */
[----:B------:R-:W-:-:S07]  /*2e8c0*/  IMAD.MOV.U32 R27, RZ, RZ, R14 ;  /* 0x000000ffff1b7224 */ /* 0x000fce00078e000e */
[----:B------:R-:W-:Y:S05]  /*2e8d0*/  WARPSYNC.COLLECTIVE R15, `(.L_x_2063) ;  /* 0x000000000f087348 */ /* 0x000fea0003c00000 */
[----:B------:R0:W1:Y:S02]  /*2e8e0*/  SHFL.IDX P6, R14, R13, R12, R11 ;  /* 0x0000000c0d0e7389 */ /* 0x00006400000c000b */
[----:B01----:R-:W-:Y:S01]  /*2e8f0*/  ENDCOLLECTIVE ;  /* 0x000000000000791b */ /* 0x003fe20003800000 */
.L_x_2063:
[----:B------:R-:W-:Y:S01]  /*2e900*/  IMAD.MOV.U32 R13, RZ, RZ, R58 ;  /* 0x000000ffff0d7224 */ /* 0x000fe200078e003a */
[----:B------:R-:W-:Y:S01]  /*2e910*/  SEL R58, R24, R73, P0 ;  /* 0x00000049183a7207 */ /* 0x000fe20000000000 */
[----:B------:R-:W-:Y:S02]  /*2e920*/  IMAD.MOV.U32 R12, RZ, RZ, R4 ;  /* 0x000000ffff0c7224 */ /* 0x000fe400078e0004 */
[----:B------:R-:W-:-:S07]  /*2e930*/  IMAD.MOV.U32 R26, RZ, RZ, R14 ;  /* 0x000000ffff1a7224 */ /* 0x000fce00078e000e */
[----:B------:R-:W-:Y:S05]  /*2e940*/  WARPSYNC.COLLECTIVE R15, `(.L_x_2064) ;  /* 0x000000000f087348 */ /* 0x000fea0003c00000 */
[----:B------:R0:W1:Y:S02]  /*2e950*/  SHFL.IDX P6, R14, R13, R12, R11 ;  /* 0x0000000c0d0e7389 */ /* 0x00006400000c000b */
[----:B01----:R-:W-:Y:S01]  /*2e960*/  ENDCOLLECTIVE ;  /* 0x000000000000791b */ /* 0x003fe20003800000 */
.L_x_2064:
[----:B------:R-:W-:Y:S01]  /*2e970*/  IMAD.MOV.U32 R13, RZ, RZ, R55 ;  /* 0x000000ffff0d7224 */ /* 0x000fe200078e0037 */
[----:B------:R-:W-:Y:S01]  /*2e980*/  SEL R55, R87, R28, P0 ;  /* 0x0000001c57377207 */ /* 0x000fe20000000000 */
[----:B------:R-:W-:-:S07]  /*2e990*/  IMAD.MOV.U32 R70, RZ, RZ, R14 ;  /* 0x000000ffff467224 */ /* 0x000fce00078e000e */
[----:B------:R-:W-:Y:S05]  /*2e9a0*/  WARPSYNC.COLLECTIVE R15, `(.L_x_2065) ;  /* 0x000000000f087348 */ /* 0x000fea0003c00000 */
[----:B------:R0:W1:Y:S02]  /*2e9b0*/  SHFL.IDX P6, R14, R13, R12, R11 ;  /* 0x0000000c0d0e7389 */ /* 0x00006400000c000b */
[----:B01----:R-:W-:Y:S01]  /*2e9c0*/  ENDCOLLECTIVE ;  /* 0x000000000000791b */ /* 0x003fe20003800000 */
.L_x_2065:
[----:B------:R-:W-:Y:S02]  /*2e9d0*/  IMAD.MOV.U32 R13, RZ, RZ, R35 ;  /* 0x000000ffff0d7224 */ /* 0x000fe400078e0023 */
[----:B------:R-:W-:Y:S02]  /*2e9e0*/  IMAD.MOV.U32 R12, RZ, RZ, R25 ;  /* 0x000000ffff0c7224 */ /* 0x000fe400078e0019 */
[----:B------:R-:W-:-:S07]  /*2e9f0*/  IMAD.MOV.U32 R72, RZ, RZ, R14 ;  /* 0x000000ffff487224 */ /* 0x000fce00078e000e */
[----:B------:R-:W-:Y:S05]  /*2ea00*/  WARPSYNC.COLLECTIVE R15, `(.L_x_2066) ;  /* 0x000000000f087348 */ /* 0x000fea0003c00000 */
[----:B------:R0:W1:Y:S02]  /*2ea10*/  SHFL.IDX P6, R14, R13, R12, R11 ;  /* 0x0000000c0d0e7389 */ /* 0x00006400000c000b */
[----:B01----:R-:W-:Y:S01]  /*2ea20*/  ENDCOLLECTIVE ;  /* 0x000000000000791b */ /* 0x003fe20003800000 */
.L_x_2066:
[----:B------:R-:W-:Y:S02]  /*2ea30*/  IMAD.MOV.U32 R13, RZ, RZ, R32 ;  /* 0x000000ffff0d7224 */ /* 0x000fe400078e0020 */
[----:B------:R-:W-:-:S07]  /*2ea40*/  IMAD.MOV.U32 R35, RZ, RZ, R14 ;  /* 0x000000ffff237224 */ /* 0x000fce00078e000e */
[----:B------:R-:W-:Y:S05]  /*2ea50*/  WARPSYNC.COLLECTIVE R15, `(.L_x_2067) ;  /* 0x000000000f087348 */ /* 0x000fea0003c00000 */
[----:B------:R0:W1:Y:S02]  /*2ea60*/  SHFL.IDX P6, R14, R13, R12, R11 ;  /* 0x0000000c0d0e7389 */ /* 0x00006400000c000b */
[----:B01----:R-:W-:Y:S01]  /*2ea70*/  ENDCOLLECTIVE ;  /* 0x000000000000791b */ /* 0x003fe20003800000 */
.L_x_2067:
[----:B------:R-:W-:Y:S01]  /*2ea80*/  IMAD.MOV.U32 R13, RZ, RZ, R66 ;  /* 0x000000ffff0d7224 */ /* 0x000fe200078e0042 */
[----:B------:R-:W-:Y:S02]  /*2ea90*/  MOV R12, R4 ;  /* 0x00000004000c7202 */ /* 0x000fe40000000f00 */
[----:B------:R-:W-:Y:S01]  /*2eaa0*/  SEL R66, R27, R69, P0 ;  /* 0x000000451b427207 */ /* 0x000fe20000000000 */
[----:B------:R-:W-:-:S07]  /*2eab0*/  IMAD.MOV.U32 R32, RZ, RZ, R14 ;  /* 0x000000ffff207224 */ /* 0x000fce00078e000e */
[----:B------:R-:W-:Y:S05]  /*2eac0*/  WARPSYNC.COLLECTIVE R15, `(.L_x_2068) ;  /* 0x000000000f087348 */ /* 0x000fea0003c00000 */
[----:B------:R0:W1:Y:S02]  /*2ead0*/  SHFL.IDX P6, R14, R13, R12, R11 ;  /* 0x0000000c0d0e7389 */ /* 0x00006400000c000b */
[----:B01----:R-:W-:Y:S01]  /*2eae0*/  ENDCOLLECTIVE ;  /* 0x000000000000791b */ /* 0x003fe20003800000 */
.L_x_2068:
[----:B------:R-:W-:Y:S01]  /*2eaf0*/  IMAD.MOV.U32 R13, RZ, RZ, R57 ;  /* 0x000000ffff0d7224 */ /* 0x000fe200078e0039 */
[----:B------:R-:W-:Y:S01]  /*2eb00*/  SEL R57, R73, R24, P0 ;  /* 0x0000001849397207 */ /* 0x000fe20000000000 */
[----:B------:R-:W-:-:S07]  /*2eb10*/  IMAD.MOV.U32 R86, RZ, RZ, R14 ;  /* 0x000000ffff567224 */ /* 0x000fce00078e000e */
[----:B------:R-:W-:Y:S05]  /*2eb20*/  WARPSYNC.COLLECTIVE R15, `(.L_x_2069) ;  /* 0x000000000f087348 */ /* 0x000fea0003c00000 */
[----:B------:R0:W1:Y:S02]  /*2eb30*/  SHFL.IDX P6, R14, R13, R12, R11 ;  /* 0x0000000c0d0e7389 */ /* 0x00006400000c000b */
[----:B01----:R-:W-:Y:S01]  /*2eb40*/  ENDCOLLECTIVE ;  /* 0x000000000000791b */ /* 0x003fe20003800000 */
.L_x_2069:
        /* <DEDUP_REMOVED lines=9> */
.L_x_2070:
[----:B------:R-:W-:Y:S01]  /*2ebe0*/  IMAD.MOV.U32 R13, RZ, RZ, R54 ;  /* 0x000000ffff0d7224 */ /* 0x000fe200078e0036 */
[----:B------:R-:W-:Y:S01]  /*2ebf0*/  SEL R54, R118, R89, P0 ;  /* 0x0000005976367207 */ /* 0x000fe20000000000 */
[----:B------:R-:W-:-:S07]  /*2ec00*/  IMAD.MOV.U32 R8, RZ, RZ, R14 ;  /* 0x000000ffff087224 */ /* 0x000fce00078e000e */
[----:B------:R-:W-:Y:S05]  /*2ec10*/  WARPSYNC.COLLECTIVE R15, `(.L_x_2071) ;  /* 0x000000000f087348 */ /* 0x000fea0003c00000 */
[----:B------:R0:W1:Y:S02]  /*2ec20*/  SHFL.IDX P6, R14, R13, R12, R11 ;  /* 0x0000000c0d0e7389 */ /* 0x00006400000c000b */
[----:B01----:R-:W-:Y:S01]  /*2ec30*/  ENDCOLLECTIVE ;  /* 0x000000000000791b */ /* 0x003fe20003800000 */
.L_x_2071:
        /* <DEDUP_REMOVED lines=9> */
.L_x_2072:
[----:B------:R-:W-:Y:S02]  /*2ecd0*/  SEL R87, R88, R119, P0 ;  /* 0x0000007758577207 */ /* 0x000fe40000000000 */
[----:B------:R-:W-:Y:S01]  /*2ece0*/  SEL R88, R119, R88, P0 ;  /* 0x0000005877587207 */ /* 0x000fe20000000000 */
[----:B------:R-:W-:Y:S02]  /*2ecf0*/  IMAD.MOV.U32 R13, RZ, RZ, R65 ;  /* 0x000000ffff0d7224 */ /* 0x000fe400078e0041 */
[----:B------:R-:W-:-:S07]  /*2ed00*/  IMAD.MOV.U32 R90, RZ, RZ, R14 ;  /* 0x000000ffff5a7224 */ /* 0x000fce00078e000e */
[----:B------:R-:W-:Y:S05]  /*2ed10*/  WARPSYNC.COLLECTIVE R15, `(.L_x_2073) ;  /* 0x000000000f087348 */ /* 0x000fea0003c00000 */
[----:B------:R0:W1:Y:S02]  /*2ed20*/  SHFL.IDX P6, R14, R13, R12, R11 ;  /* 0x0000000c0d0e7389 */ /* 0x00006400000c000b */
[----:B01----:R-:W-:Y:S01]  /*2ed30*/  ENDCOLLECTIVE ;  /* 0x000000000000791b */ /* 0x003fe20003800000 */
.L_x_2073:
        /* <DEDUP_REMOVED lines=9> */
.L_x_2074:
[----:B------:R-:W-:Y:S02]  /*2edd0*/  IMAD.MOV.U32 R13, RZ, RZ, R62 ;  /* 0x000000ffff0d7224 */ /* 0x000fe400078e003e */
[----:B------:R-:W-:-:S07]  /*2ede0*/  IMAD.MOV.U32 R7, RZ, RZ, R14 ;  /* 0x000000ffff077224 */ /* 0x000fce00078e000e */
[----:B------:R-:W-:Y:S05]  /*2edf0*/  WARPSYNC.COLLECTIVE R15, `(.L_x_2075) ;  /* 0x000000000f087348 */ /* 0x000fea0003c00000 */
[----:B------:R0:W1:Y:S02]  /*2ee00*/  SHFL.IDX P6, R14, R13, R12, R11 ;  /* 0x0000000c0d0e7389 */ /* 0x00006400000c000b */
[----:B01----:R-:W-:Y:S01]  /*2ee10*/  ENDCOLLECTIVE ;  /* 0x000000000000791b */ /* 0x003fe20003800000 */
.L_x_2075:
        /* <DEDUP_REMOVED lines=8> */
.L_x_2076:
[----:B------:R-:W-:Y:S02]  /*2eea0*/  SEL R91, R92, R62, P0 ;  /* 0x0000003e5c5b7207 */ /* 0x000fe40000000000 */
[----:B------:R-:W-:Y:S01]  /*2eeb0*/  SEL R92, R62, R92, P0 ;  /* 0x0000005c3e5c7207 */ /* 0x000fe20000000000 */
[----:B------:R-:W-:Y:S02]  /*2eec0*/  IMAD.MOV.U32 R13, RZ, RZ, R5 ;  /* 0x000000ffff0d7224 */ /* 0x000fe400078e0005 */
[----:B------:R-:W-:-:S07]  /*2eed0*/  IMAD.MOV.U32 R65, RZ, RZ, R14 ;  /* 0x000000ffff417224 */ /* 0x000fce00078e000e */
[----:B------:R-:W-:Y:S05]  /*2eee0*/  WARPSYNC.COLLECTIVE R15, `(.L_x_2077) ;  /* 0x000000000f087348 */ /* 0x000fea0003c00000 */
[----:B------:R0:W1:Y:S02]  /*2eef0*/  SHFL.IDX P6, R14, R13, R12, R11 ;  /* 0x0000000c0d0e7389 */ /* 0x00006400000c000b */
[----:B01----:R-:W-:Y:S01]  /*2ef00*/  ENDCOLLECTIVE ;  /* 0x000000000000791b */ /* 0x003fe20003800000 */
.L_x_2077:
[----:B------:R-:W-:Y:S01]  /*2ef10*/  MOV R13, R64 ;  /* 0x00000040000d7202 */ /* 0x000fe20000000f00 */
[----:B------:R-:W-:Y:S02]  /*2ef20*/  IMAD.MOV.U32 R12, RZ, RZ, R25 ;  /* 0x000000ffff0c7224 */ /* 0x000fe400078e0019 */
[----:B------:R-:W-:-:S07]  /*2ef30*/  IMAD.MOV.U32 R5, RZ, RZ, R14 ;  /* 0x000000ffff057224 */ /* 0x000fce00078e000e */
[----:B------:R-:W-:Y:S05]  /*2ef40*/  WARPSYNC.COLLECTIVE R15, `(.L_x_2078) ;  /* 0x000000000f087348 */ /* 0x000fea0003c00000 */
[----:B------:R0:W1:Y:S02]  /*2ef50*/  SHFL.IDX P6, R14, R13, R12, R11 ;  /* 0x0000000c0d0e7389 */ /* 0x00006400000c000b */
[----:B01----:R-:W-:Y:S01]  /*2ef60*/  ENDCOLLECTIVE ;  /* 0x000000000000791b */ /* 0x003fe20003800000 */
.L_x_2078:
[----:B------:R-:W-:Y:S02]  /*2ef70*/  IMAD.MOV.U32 R13, RZ, RZ, R6 ;  /* 0x000000ffff0d7224 */ /* 0x000fe400078e0006 */
[----:B------:R-:W-:-:S07]  /*2ef80*/  IMAD.MOV.U32 R4, RZ, RZ, R14 ;  /* 0x000000ffff047224 */ /* 0x000fce00078e000e */
[----:B------:R-:W-:Y:S05]  /*2ef90*/  WARPSYNC.COLLECTIVE R15, `(.L_x_2079) ;  /* 0x000000000f087348 */ /* 0x000fea0003c00000 */
[----:B------:R0:W1:Y:S02]  /*2efa0*/  SHFL.IDX P6, R14, R13, R12, R11 ;  /* 0x0000000c0d0e7389 */ /* 0x00006400000c000b */
[----:B01----:R-:W-:Y:S01]  /*2efb0*/  ENDCOLLECTIVE ;  /* 0x000000000000791b */ /* 0x003fe20003800000 */
.L_x_2079:
[----:B------:R-:W-:Y:S05]  /*2efc0*/  BRA `(.L_x_2080) ;  /* 0xffffff1c00fc7947 */ /* 0x000fea000383ffff */
.L_x_1796:
[----:B------:R-:W-:Y:S02]  /*2efd0*/  IMAD.MOV.U32 R13, RZ, RZ, R2 ;  /* 0x000000ffff0d7224 */ /* 0x000fe400078e0002 */
[----:B------:R-:W-:Y:S02]  /*2efe0*/  IMAD.MOV.U32 R12, RZ, RZ, RZ ;  /* 0x000000ffff0c7224 */ /* 0x000fe400078e00ff */
[----:B------:R-:W-:Y:S02]  /*2eff0*/  IMAD.MOV.U32 R11, RZ, RZ, 0x181f ;  /* 0x0000181fff0b7424 */ /* 0x000fe400078e00ff */
[----:B------:R-:W-:-:S07]  /*2f000*/  IMAD.MOV.U32 R15, RZ, RZ, -0x1 ;  /* 0xffffffffff0f7424 */ /* 0x000fce00078e00ff */
[----:B-----5:R-:W-:Y:S05]  /*2f010*/  WARPSYNC.COLLECTIVE R15, `(.L_x_2081) ;  /* 0x000000000f087348 */ /* 0x020fea0003c00000 */
[----:B------:R0:W1:Y:S02]  /*2f020*/  SHFL.IDX P6, R14, R13, R12, R11 ;  /* 0x0000000c0d0e7389 */ /* 0x00006400000c000b */
[----:B01---5:R-:W-:Y:S01]  /*2f030*/  ENDCOLLECTIVE ;  /* 0x000000000000791b */ /* 0x023fe20003800000 */
.L_x_2081:
[----:B------:R-:W-:Y:S02]  /*2f040*/  IMAD.MOV.U32 R13, RZ, RZ, R0 ;  /* 0x000000ffff0d7224 */ /* 0x000fe400078e0000 */
[----:B------:R-:W-:-:S07]  /*2f050*/  IMAD.MOV.U32 R3, RZ, RZ, R14 ;  /* 0x000000ffff037224 */ /* 0x000fce00078e000e */
[----:B------:R-:W-:Y:S05]  /*2f060*/  WARPSYNC.COLLECTIVE R15, `(.L_x_2082) ;  /* 0x000000000f087348 */ /* 0x000fea0003c00000 */
[----:B------:R0:W1:Y:S02]  /*2f070*/  SHFL.IDX P6, R14, R13, R12, R11 ;  /* 0x0000000c0d0e7389 */ /* 0x00006400000c000b */
[----:B01----:R-:W-:Y:S01]  /*2f080*/  ENDCOLLECTIVE ;  /* 0x000000000000791b */ /* 0x003fe20003800000 */
.L_x_2082:
[----:B------:R-:W-:Y:S05]  /*2f090*/  BRA `(.L_x_2083) ;  /* 0xffffff2c00587947 */ /* 0x000fea000383ffff */
.L_x_1799:
[----:B------:R-:W-:Y:S01]  /*2f0a0*/  BSSY B1, `(.L_x_2084) ;  /* 0x0000008000017945 */ /* 0x000fe20003800000 */
[----:B------:R-:W-:Y:S02]  /*2f0b0*/  IMAD.MOV.U32 R13, RZ, RZ, R2 ;  /* 0x000000ffff0d7224 */ /* 0x000fe400078e0002 */
[----:B------:R-:W-:Y:S02]  /*2f0c0*/  IMAD.MOV.U32 R12, RZ, RZ, 0x1 ;  /* 0x00000001ff0c7424 */ /* 0x000fe400078e00ff */
[----:B------:R-:W-:Y:S02]  /*2f0d0*/  IMAD.MOV.U32 R11, RZ, RZ, 0x181f ;  /* 0x0000181fff0b7424 */ /* 0x000fe400078e00ff */
[----:B---3--:R-:W-:-:S07]  /*2f0e0*/  IMAD.MOV.U32 R15, RZ, RZ, -0x1 ;  /* 0xffffffffff0f7424 */ /* 0x008fce00078e00ff */
[----:B012--5:R-:W-:Y:S05]  /*2f0f0*/  WARPSYNC.COLLECTIVE R15, `(.L_x_2085) ;  /* 0x000000000f087348 */ /* 0x027fea0003c00000 */
[----:B--2---:R2:W3:Y:S02]  /*2f100*/  SHFL.IDX P6, R14, R13, R12, R11 ;  /* 0x0000000c0d0e7389 */ /* 0x0044e400000c000b */
[----:B0123-5:R-:W-:Y:S01]  /*2f110*/  ENDCOLLECTIVE ;  /* 0x000000000000791b */ /* 0x02ffe20003800000 */
.L_x_2085:
[----:B------:R-:W-:Y:S05]  /*2f120*/  BSYNC B1 ;  /* 0x0000000000017941 */ /* 0x000fea0003800000 */
.L_x_2084:
[----:B------:R-:W-:Y:S02]  /*2f130*/  IMAD.MOV.U32 R13, RZ, RZ, R0 ;  /* 0x000000ffff0d7224 */ /* 0x000fe400078e0000 */
[----:B------:R-:W-:Y:S02]  /*2f140*/  IMAD.MOV.U32 R12, RZ, RZ, 0x1 ;  /* 0x00000001ff0c7424 */ /* 0x000fe400078e00ff */
[----:B------:R-:W-:Y:S02]  /*2f150*/  IMAD.MOV.U32 R11, RZ, RZ, 0x181f ;  /* 0x0000181fff0b7424 */ /* 0x000fe400078e00ff */
[----:B------:R-:W-:Y:S02]  /*2f160*/  IMAD.MOV.U32 R15, RZ, RZ, -0x1 ;  /* 0xffffffffff0f7424 */ /* 0x000fe400078e00ff */
[----:B------:R-:W-:-:S07]  /*2f170*/  IMAD.MOV.U32 R3, RZ, RZ, R14 ;  /* 0x000000ffff037224 */ /* 0x000fce00078e000e */
[----:B------:R-:W-:Y:S05]  /*2f180*/  WARPSYNC.COLLECTIVE R15, `(.L_x_2086) ;  /* 0x000000000f087348 */ /* 0x000fea0003c00000 */
[----:B------:R0:W1:Y:S02]  /*2f190*/  SHFL.IDX P6, R14, R13, R12, R11 ;  /* 0x0000000c0d0e7389 */ /* 0x00006400000c000b */
[----:B01----:R-:W-:Y:S01]  /*2f1a0*/  ENDCOLLECTIVE ;  /* 0x000000000000791b */ /* 0x003fe20003800000 */
.L_x_2086:
[----:B------:R-:W-:Y:S05]  /*2f1b0*/  BRA `(.L_x_2087) ;  /* 0xffffff2c00607947 */ /* 0x000fea000383ffff */
.L_x_1802:
[----:B------:R-:W-:Y:S01]  /*2f1c0*/  BSSY B1, `(.L_x_2088) ;  /* 0x0000008000017945 */ /* 0x000fe20003800000 */
[----:B------:R-:W-:Y:S02]  /*2f1d0*/  IMAD.MOV.U32 R13, RZ, RZ, R2 ;  /* 0x000000ffff0d7224 */ /* 0x000fe400078e0002 */
[----:B------:R-:W-:Y:S02]  /*2f1e0*/  IMAD.MOV.U32 R12, RZ, RZ, 0x2 ;  /* 0x00000002ff0c7424 */ /* 0x000fe400078e00ff */
[----:B------:R-:W-:Y:S02]  /*2f1f0*/  IMAD.MOV.U32 R11, RZ, RZ, 0x181f ;  /* 0x0000181fff0b7424 */ /* 0x000fe400078e00ff */
[----:B---3--:R-:W-:-:S07]  /*2f200*/  IMAD.MOV.U32 R15, RZ, RZ, -0x1 ;  /* 0xffffffffff0f7424 */ /* 0x008fce00078e00ff */
[----:B012-4-:R-:W-:Y:S05]  /*2f210*/  WARPSYNC.COLLECTIVE R15, `(.L_x_2089) ;  /* 0x000000000f087348 */ /* 0x017fea0003c00000 */
[----:B--2---:R2:W3:Y:S02]  /*2f220*/  SHFL.IDX P6, R14, R13, R12, R11 ;  /* 0x0000000c0d0e7389 */ /* 0x0044e400000c000b */
[----:B01234-:R-:W-:Y:S01]  /*2f230*/  ENDCOLLECTIVE ;  /* 0x000000000000791b */ /* 0x01ffe20003800000 */
.L_x_2089:
[----:B------:R-:W-:Y:S05]  /*2f240*/  BSYNC B1 ;  /* 0x0000000000017941 */ /* 0x000fea0003800000 */
.L_x_2088:
[----:B------:R-:W-:Y:S01]  /*2f250*/  IMAD.MOV.U32 R13, RZ, RZ, R0 ;  /* 0x000000ffff0d7224 */ /* 0x000fe200078e0000 */
[----:B------:R-:W-:Y:S01]  /*2f260*/  MOV R3, R14 ;  /* 0x0000000e00037202 */ /* 0x000fe20000000f00 */
[----:B------:R-:W-:Y:S02]  /*2f270*/  IMAD.MOV.U32 R12, RZ, RZ, 0x2 ;  /* 0x00000002ff0c7424 */ /* 0x000fe400078e00ff */
[----:B------:R-:W-:Y:S02]  /*2f280*/  IMAD.MOV.U32 R11, RZ, RZ, 0x181f ;  /* 0x0000181fff0b7424 */ /* 0x000fe400078e00ff */
[----:B------:R-:W-:-:S07]  /*2f290*/  IMAD.MOV.U32 R15, RZ, RZ, -0x1 ;  /* 0xffffffffff0f7424 */ /* 0x000fce00078e00ff */
[----:B------:R-:W-:Y:S05]  /*2f2a0*/  WARPSYNC.COLLECTIVE R15, `(.L_x_2090) ;  /* 0x000000000f087348 */ /* 0x000fea0003c00000 */
[----:B------:R0:W1:Y:S02]  /*2f2b0*/  SHFL.IDX P6, R14, R13, R12, R11 ;  /* 0x0000000c0d0e7389 */ /* 0x00006400000c000b */
[----:B01----:R-:W-:Y:S01]  /*2f2c0*/  ENDCOLLECTIVE ;  /* 0x000000000000791b */ /* 0x003fe20003800000 */
.L_x_2090:
[----:B------:R-:W-:Y:S05]  /*2f2d0*/  BRA `(.L_x_2091) ;  /* 0xffffff2c00687947 */ /* 0x000fea000383ffff */
.L_x_1805:
        /* <DEDUP_REMOVED lines=8> */
.L_x_2093:
[----:B------:R-:W-:Y:S05]  /*2f360*/  BSYNC B1 ;  /* 0x0000000000017941 */ /* 0x000fea0003800000 */
.L_x_2092:
        /* <DEDUP_REMOVED lines=8> */
.L_x_2094:
[----:B------:R-:W-:Y:S05]  /*2f3f0*/  BRA `(.L_x_2095) ;  /* 0xffffff2c00707947 */ /* 0x000fea000383ffff */
.L_x_1807:
[----:B------:R-:W-:Y:S02]  /*2f400*/  IMAD.MOV.U32 R13, RZ, RZ, R27 ;  /* 0x000000ffff0d7224 */ /* 0x000fe400078e001b */
[----:B------:R-:W-:Y:S02]  /*2f410*/  IMAD.MOV.U32 R12, RZ, RZ, RZ ;  /* 0x000000ffff0c7224 */ /* 0x000fe400078e00ff */
[----:B------:R-:W-:Y:S02]  /*2f420*/  IMAD.MOV.U32 R11, RZ, RZ, 0x1c1f ;  /* 0x00001c1fff0b7424 */ /* 0x000fe400078e00ff */
[----:B------:R-:W-:-:S07]  /*2f430*/  IMAD.MOV.U32 R15, RZ, RZ, -0x1 ;  /* 0xffffffffff0f7424 */ /* 0x000fce00078e00ff */
[----:B------:R-:W-:Y:S05]  /*2f440*/  WARPSYNC.COLLECTIVE R15, `(.L_x_2096) ;  /* 0x000000000f087348 */ /* 0x000fea0003c00000 */
[----:B------:R0:W1:Y:S02]  /*2f450*/  SHFL.IDX P6, R14, R13, R12, R11 ;  /* 0x0000000c0d0e7389 */ /* 0x00006400000c000b */
[----:B01----:R-:W-:Y:S01]  /*2f460*/  ENDCOLLECTIVE ;  /* 0x000000000000791b */ /* 0x003fe20003800000 */
.L_x_2096:
[----:B------:R-:W-:Y:S02]  /*2f470*/  IMAD.MOV.U32 R13, RZ, RZ, R25 ;  /* 0x000000ffff0d7224 */ /* 0x000fe400078e0019 */
[----:B------:R-:W-:-:S07]  /*2f480*/  IMAD.MOV.U32 R26, RZ, RZ, R14 ;  /* 0x000000ffff1a7224 */ /* 0x000fce00078e000e */
[----:B------:R-:W-:Y:S05]  /*2f490*/  WARPSYNC.COLLECTIVE R15, `(.L_x_2097) ;  /* 0x000000000f087348 */ /* 0x000fea0003c00000 */
[----:B------:R0:W1:Y:S02]  /*2f4a0*/  SHFL.IDX P6, R14, R13, R12, R11 ;  /* 0x0000000c0d0e7389 */ /* 0x00006400000c000b */
[----:B01----:R-:W-:Y:S01]  /*2f4b0*/  ENDCOLLECTIVE ;  /* 0x000000000000791b */ /* 0x003fe20003800000 */
.L_x_2097:
[----:B------:R-:W-:Y:S05]  /*2f4c0*/  BRA `(.L_x_2098) ;  /* 0xffffff3000347947 */ /* 0x000fea000383ffff */
.L_x_1810:
[----:B------:R-:W-:Y:S01]  /*2f4d0*/  BSSY B1, `(.L_x_2099) ;  /* 0x0000008000017945 */ /* 0x000fe20003800000 */
[----:B------:R-:W-:Y:S02]  /*2f4e0*/  IMAD.MOV.U32 R13, RZ, RZ, R27 ;  /* 0x000000ffff0d7224 */ /* 0x000fe400078e001b */
[----:B------:R-:W-:Y:S02]  /*2f4f0*/  IMAD.MOV.U32 R12, RZ, RZ, 0x1 ;  /* 0x00000001ff0c7424 */ /* 0x000fe400078e00ff */
[----:B------:R-:W-:Y:S02]  /*2f500*/  IMAD.MOV.U32 R11, RZ, RZ, 0x1c1f ;  /* 0x00001c1fff0b7424 */ /* 0x000fe400078e00ff */
[----:B------:R-:W-:-:S07]  /*2f510*/  IMAD.MOV.U32 R15, RZ, RZ, -0x1 ;  /* 0xffffffffff0f7424 */ /* 0x000fce00078e00ff */
[----:B0123--:R-:W-:Y:S05]  /*2f520*/  WARPSYNC.COLLECTIVE R15, `(.L_x_2100) ;  /* 0x000000000f087348 */ /* 0x00ffea0003c00000 */
[----:B--2---:R2:W4:Y:S02]  /*2f530*/  SHFL.IDX P6, R14, R13, R12, R11 ;  /* 0x0000000c0d0e7389 */ /* 0x00452400000c000b */
[----:B01234-:R-:W-:Y:S01]  /*2f540*/  ENDCOLLECTIVE ;  /* 0x000000000000791b */ /* 0x01ffe20003800000 */
.L_x_2100:
[----:B------:R-:W-:Y:S05]  /*2f550*/  BSYNC B1 ;  /* 0x0000000000017941 */ /* 0x000fea0003800000 */
.L_x_2099:
        /* <DEDUP_REMOVED lines=8> */
.L_x_2101:
[----:B------:R-:W-:Y:S05]  /*2f5e0*/  BRA `(.L_x_2102) ;  /* 0xffffff3400cc7947 */ /* 0x000fea000383ffff */
.L_x_1814:
[----:B------:R-:W-:Y:S02]  /*2f5f0*/  IMAD.MOV.U32 R13, RZ, RZ, R2 ;  /* 0x000000ffff0d7224 */ /* 0x000fe400078e0002 */
[----:B------:R-:W-:Y:S02]  /*2f600*/  IMAD.MOV.U32 R12, RZ, RZ, RZ ;  /* 0x000000ffff0c7224 */ /* 0x000fe400078e00ff */
[----:B------:R-:W-:Y:S02]  /*2f610*/  IMAD.MOV.U32 R11, RZ, RZ, 0x181f ;  /* 0x0000181fff0b7424 */ /* 0x000fe400078e00ff */
[----:B------:R-:W-:-:S07]  /*2f620*/  IMAD.MOV.U32 R15, RZ, RZ, -0x1 ;  /* 0xffffffffff0f7424 */ /* 0x000fce00078e00ff */
[----:B---3--:R-:W-:Y:S05]  /*2f630*/  WARPSYNC.COLLECTIVE R15, `(.L_x_2103) ;  /* 0x000000000f087348 */ /* 0x008fea0003c00000 */
[----:B------:R0:W1:Y:S02]  /*2f640*/  SHFL.IDX P6, R14, R13, R12, R11 ;  /* 0x0000000c0d0e7389 */ /* 0x00006400000c000b */
[----:B01-3--:R-:W-:Y:S01]  /*2f650*/  ENDCOLLECTIVE ;  /* 0x000000000000791b */ /* 0x00bfe20003800000 */
.L_x_2103:
[----:B------:R-:W-:Y:S02]  /*2f660*/  IMAD.MOV.U32 R13, RZ, RZ, R0 ;  /* 0x000000ffff0d7224 */ /* 0x000fe400078e0000 */
[----:B------:R-:W-:-:S07]  /*2f670*/  IMAD.MOV.U32 R3, RZ, RZ, R14 ;  /* 0x000000ffff037224 */ /* 0x000fce00078e000e */
[----:B------:R-:W-:Y:S05]  /*2f680*/  WARPSYNC.COLLECTIVE R15, `(.L_x_2104) ;  /* 0x000000000f087348 */ /* 0x000fea0003c00000 */
[----:B------:R0:W1:Y:S02]  /*2f690*/  SHFL.IDX P6, R14, R13, R12, R11 ;  /* 0x0000000c0d0e7389 */ /* 0x00006400000c000b */
[----:B01----:R-:W-:Y:S01]  /*2f6a0*/  ENDCOLLECTIVE ;  /* 0x000000000000791b */ /* 0x003fe20003800000 */
.L_x_2104:
[----:B------:R-:W-:Y:S05]  /*2f6b0*/  BRA `(.L_x_2105) ;  /* 0xffffff4400247947 */ /* 0x000fea000383ffff */
.L_x_1817:
[----:B------:R-:W-:Y:S01]  /*2f6c0*/  BSSY B1, `(.L_x_2106) ;  /* 0x0000008000017945 */ /* 0x000fe20003800000 */
[----:B------:R-:W-:Y:S02]  /*2f6d0*/  IMAD.MOV.U32 R13, RZ, RZ, R2 ;  /* 0x000000ffff0d7224 */ /* 0x000fe400078e0002 */
[----:B------:R-:W-:Y:S02]  /*2f6e0*/  IMAD.MOV.U32 R12, RZ, RZ, 0x1 ;  /* 0x00000001ff0c7424 */ /* 0x000fe400078e00ff */
[----:B------:R-:W-:Y:S02]  /*2f6f0*/  IMAD.MOV.U32 R11, RZ, RZ, 0x181f ;  /* 0x0000181fff0b7424 */ /* 0x000fe400078e00ff */
[----:B----4-:R-:W-:-:S07]  /*2f700*/  IMAD.MOV.U32 R15, RZ, RZ, -0x1 ;  /* 0xffffffffff0f7424 */ /* 0x010fce00078e00ff */
[----:B0123--:R-:W-:Y:S05]  /*2f710*/  WARPSYNC.COLLECTIVE R15, `(.L_x_2107) ;  /* 0x000000000f087348 */ /* 0x00ffea0003c00000 */
[----:B--2---:R2:W4:Y:S02]  /*2f720*/  SHFL.IDX P6, R14, R13, R12, R11 ;  /* 0x0000000c0d0e7389 */ /* 0x00452400000c000b */
[----:B01234-:R-:W-:Y:S01]  /*2f730*/  ENDCOLLECTIVE ;  /* 0x000000000000791b */ /* 0x01ffe20003800000 */
.L_x_2107:
[----:B------:R-:W-:Y:S05]  /*2f740*/  BSYNC B1 ;  /* 0x0000000000017941 */ /* 0x000fea0003800000 */
.L_x_2106:
        /* <DEDUP_REMOVED lines=8> */
.L_x_2108:
[----:B------:R-:W-:Y:S05]  /*2f7d0*/  BRA `(.L_x_2109) ;  /* 0xffffff4400307947 */ /* 0x000fea000383ffff */
.L_x_1820:
        /* <DEDUP_REMOVED lines=8> */
.L_x_2111:
[----:B------:R-:W-:Y:S05]  /*2f860*/  BSYNC B1 ;  /* 0x0000000000017941 */ /* 0x000fea0003800000 */
.L_x_2110:
        /* <DEDUP_REMOVED lines=8> */
.L_x_2112:
[----:B------:R-:W-:Y:S05]  /*2f8f0*/  BRA `(.L_x_2113) ;  /* 0xffffff4400387947 */ /* 0x000fea000383ffff */
.L_x_1823:
[----:B------:R-:W-:Y:S01]  /*2f900*/  BSSY B1, `(.L_x_2114) ;  /* 0x0000008000017945 */ /* 0x000fe20003800000 */
[----:B------:R-:W-:Y:S02]  /*2f910*/  IMAD.MOV.U32 R13, RZ, RZ, R2 ;  /* 0x000000ffff0d7224 */ /* 0x000fe400078e0002 */
[----:B------:R-:W-:Y:S02]  /*2f920*/  IMAD.MOV.U32 R12, RZ, RZ, 0x3 ;  /* 0x00000003ff0c7424 */ /* 0x000fe400078e00ff */
[----:B------:R-:W-:Y:S02]  /*2f930*/  IMAD.MOV.U32 R11, RZ, RZ, 0x181f ;  /* 0x0000181fff0b7424 */ /* 0x000fe400078e00ff */
[----:B0-----:R-:W-:-:S07]  /*2f940*/  IMAD.MOV.U32 R15, RZ, RZ, -0x1 ;  /* 0xffffffffff0f7424 */ /* 0x001fce00078e00ff */
[----:B-1234-:R-:W-:Y:S05]  /*2f950*/  WARPSYNC.COLLECTIVE R15, `(.L_x_2115) ;  /* 0x000000000f087348 */ /* 0x01efea0003c00000 */
[----:B----4-:R0:W4:Y:S02]  /*2f960*/  SHFL.IDX P6, R14, R13, R12, R11 ;  /* 0x0000000c0d0e7389 */ /* 0x01012400000c000b */
[----:B01234-:R-:W-:Y:S01]  /*2f970*/  ENDCOLLECTIVE ;  /* 0x000000000000791b */ /* 0x01ffe20003800000 */
.L_x_2115:
[----:B------:R-:W-:Y:S05]  /*2f980*/  BSYNC B1 ;  /* 0x0000000000017941 */ /* 0x000fea0003800000 */
.L_x_2114:
        /* <DEDUP_REMOVED lines=8> */
.L_x_2116:
[----:B------:R-:W-:Y:S05]  /*2fa10*/  BRA `(.L_x_2117) ;  /* 0xffffff4400407947 */ /* 0x000fea000383ffff */
.L_x_1849:
[----:B------:R-:W0:Y:S01]  /*2fa20*/  S2R R5, SR_TID.X ;  /* 0x0000000000057919 */ /* 0x000e220000002100 */
[----:B------:R-:W-:Y:S01]  /*2fa30*/  BSSY B1, `(.L_x_2118) ;  /* 0x000000a000017945 */ /* 0x000fe20003800000 */
[----:B------:R-:W-:Y:S02]  /*2fa40*/  IMAD.MOV.U32 R12, RZ, RZ, RZ ;  /* 0x000000ffff0c7224 */ /* 0x000fe400078e00ff */
[----:B------:R-:W-:Y:S02]  /*2fa50*/  IMAD.MOV.U32 R11, RZ, RZ, 0x1f ;  /* 0x0000001fff0b7424 */ /* 0x000fe400078e00ff */
[----:B------:R-:W-:Y:S01]  /*2fa60*/  IMAD.MOV.U32 R15, RZ, RZ, -0x1 ;  /* 0xffffffffff0f7424 */ /* 0x000fe200078e00ff */
[----:B0-----:R-:W-:-:S04]  /*2fa70*/  SHF.R.U32.HI R5, RZ, 0x5, R5 ;  /* 0x00000005ff057819 */ /* 0x001fc80000011605 */
[----:B------:R-:W-:-:S05]  /*2fa80*/  LOP3.LUT R5, R5, 0x3, RZ, 0xc0, !PT ;  /* 0x0000000305057812 */ /* 0x000fca00078ec0ff */
[----:B------:R-:W-:-:S07]  /*2fa90*/  IMAD.MOV.U32 R13, RZ, RZ, R5 ;  /* 0x000000ffff0d7224 */ /* 0x000fce00078e0005 */
[----:B------:R-:W-:Y:S05]  /*2faa0*/  WARPSYNC.COLLECTIVE R15, `(.L_x_2119) ;  /* 0x000000000f087348 */ /* 0x000fea0003c00000 */
[----:B------:R0:W1:Y:S02]  /*2fab0*/  SHFL.IDX P6, R14, R13, R12, R11 ;  /* 0x0000000c0d0e7389 */ /* 0x00006400000c000b */
[----:B01----:R-:W-:Y:S01]  /*2fac0*/  ENDCOLLECTIVE ;  /* 0x000000000000791b */ /* 0x003fe20003800000 */
.L_x_2119:
[----:B------:R-:W-:Y:S05]  /*2fad0*/  BSYNC B1 ;  /* 0x0000000000017941 */ /* 0x000fea0003800000 */
.L_x_2118:
[----:B------:R-:W-:Y:S05]  /*2fae0*/  BRA `(.L_x_2120) ;  /* 0xffffff6400587947 */ /* 0x000fea000383ffff */
.L_x_1851:
[----:B------:R-:W-:Y:S01]  /*2faf0*/  BSSY B1, `(.L_x_2121) ;  /* 0x0000006000017945 */ /* 0x000fe20003800000 */
[----:B------:R-:W-:-:S07]  /*2fb00*/  IMAD.MOV.U32 R15, RZ, RZ, -0x1 ;  /* 0xffffffffff0f7424 */ /* 0x000fce00078e00ff */
[----:B0-----:R-:W-:Y:S05]  /*2fb10*/  WARPSYNC.COLLECTIVE R15, `(.L_x_2122) ;  /* 0x000000000f0c7348 */ /* 0x001fea0003c00000 */
[----:B------:R-:W-:Y:S02]  /*2fb20*/  ELECT P6, UR62, PT ;  /* 0x00000000003e782f */ /* 0x000fe400038c0000 */
[----:B------:R-:W-:Y:S01]  /*2fb30*/  MOV R14, UR62 ;  /* 0x0000003e000e7c02 */ /* 0x000fe20008000f00 */
[----:B0-----:R-:W-:Y:S10]  /*2fb40*/  ENDCOLLECTIVE ;  /* 0x000000000000791b */ /* 0x001ff40003800000 */
.L_x_2122:
[----:B------:R-:W-:Y:S05]  /*2fb50*/  BSYNC B1 ;  /* 0x0000000000017941 */ /* 0x000fea0003800000 */
.L_x_2121:
[----:B------:R-:W-:Y:S05]  /*2fb60*/  BRA `(.L_x_1850) ;  /* 0xffffff6400507947 */ /* 0x000fea000383ffff */
.L_x_1853:
[----:B0-----:R0:W1:Y:S02]  /*2fb70*/  SYNCS.PHASECHK.TRANS64.TRYWAIT P0, [R23+URZ+0x22820], R5 ;  /* 0x02282005170075a7 */ /* 0x001064000800017f */
[----:B-1----:R-:W-:Y:S05]  /*2fb80*/  @!P0 NANOSLEEP.SYNCS 0x989680 ;  /* 0x009896800000895d */ /* 0x002fea0003900000 */
[----:B------:R-:W1:Y:S02]  /*2fb90*/  @!P0 SYNCS.PHASECHK.TRANS64 P0, [R23+URZ+0x22820], R5 ;  /* 0x02282005170085a7 */ /* 0x000e64000800007f */
[----:B-1----:R-:W-:Y:S05]  /*2fba0*/  @!P0 BRA `(.L_x_1853) ;  /* 0xfffffffc00f08947 */ /* 0x002fea000383ffff */
[----:B------:R-:W-:Y:S05]  /*2fbb0*/  BRA `(.L_x_2123) ;  /* 0xffffff6400607947 */ /* 0x000fea000383ffff */
.L_x_1857:
[----:B-1----:R1:W2:Y:S02]  /*2fbc0*/  SYNCS.PHASECHK.TRANS64.TRYWAIT P0, [R10+URZ+0x228a0], R9 ;  /* 0x0228a0090a0075a7 */ /* 0x0022a4000800017f */
[----:B--2---:R-:W-:Y:S05]  /*2fbd0*/  @!P0 NANOSLEEP.SYNCS 0x989680 ;  /* 0x009896800000895d */ /* 0x004fea0003900000 */
[----:B------:R-:W2:Y:S02]  /*2fbe0*/  @!P0 SYNCS.PHASECHK.TRANS64 P0, [R10+URZ+0x228a0], R9 ;  /* 0x0228a0090a0085a7 */ /* 0x000ea4000800007f */
[----:B--2---:R-:W-:Y:S05]  /*2fbf0*/  @!P0 BRA `(.L_x_1857) ;  /* 0xfffffffc00f08947 */ /* 0x004fea000383ffff */
[----:B------:R-:W-:Y:S05]  /*2fc00*/  BRA `(.L_x_2124) ;  /* 0xffffff6400787947 */ /* 0x000fea000383ffff */
.L_x_1864:
[----:B0-----:R0:W2:Y:S02]  /*2fc10*/  SYNCS.PHASECHK.TRANS64.TRYWAIT P0, [R10+URZ+0x228c0], R9 ;  /* 0x0228c0090a0075a7 */ /* 0x0010a4000800017f */
[----:B--2---:R-:W-:Y:S05]  /*2fc20*/  @!P0 NANOSLEEP.SYNCS 0x989680 ;  /* 0x009896800000895d */ /* 0x004fea0003900000 */
[----:B------:R-:W2:Y:S02]  /*2fc30*/  @!P0 SYNCS.PHASECHK.TRANS64 P0, [R10+URZ+0x228c0], R9 ;  /* 0x0228c0090a0085a7 */ /* 0x000ea4000800007f */
[----:B--2---:R-:W-:Y:S05]  /*2fc40*/  @!P0 BRA `(.L_x_1864) ;  /* 0xfffffffc00f08947 */ /* 0x004fea000383ffff */
[----:B------:R-:W-:Y:S05]  /*2fc50*/  BRA `(.L_x_2125) ;  /* 0xffffff68006c7947 */ /* 0x000fea000383ffff */
.L_x_1871:
[----:B-1----:R1:W2:Y:S02]  /*2fc60*/  SYNCS.PHASECHK.TRANS64.TRYWAIT P1, [R9+URZ+0x228a0], R8 ;  /* 0x0228a008090075a7 */ /* 0x0022a4000802017f */
[----:B--2---:R-:W-:Y:S05]  /*2fc70*/  @!P1 NANOSLEEP.SYNCS 0x989680 ;  /* 0x009896800000995d */ /* 0x004fea0003900000 */
[----:B------:R-:W2:Y:S02]  /*2fc80*/  @!P1 SYNCS.PHASECHK.TRANS64 P1, [R9+URZ+0x228a0], R8 ;  /* 0x0228a008090095a7 */ /* 0x000ea4000802007f */
[----:B--2---:R-:W-:Y:S05]  /*2fc90*/  @!P1 BRA `(.L_x_1871) ;  /* 0xfffffffc00f09947 */ /* 0x004fea000383ffff */
[----:B------:R-:W-:Y:S05]  /*2fca0*/  BRA `(.L_x_2126) ;  /* 0xffffff6c002c7947 */ /* 0x000fea000383ffff */
.L_x_1878:
[----:B0-----:R0:W2:Y:S02]  /*2fcb0*/  SYNCS.PHASECHK.TRANS64.TRYWAIT P1, [R9+URZ+0x228c0], R8 ;  /* 0x0228c008090075a7 */ /* 0x0010a4000802017f */
[----:B--2---:R-:W-:Y:S05]  /*2fcc0*/  @!P1 NANOSLEEP.SYNCS 0x989680 ;  /* 0x009896800000995d */ /* 0x004fea0003900000 */
[----:B------:R-:W2:Y:S02]  /*2fcd0*/  @!P1 SYNCS.PHASECHK.TRANS64 P1, [R9+URZ+0x228c0], R8 ;  /* 0x0228c008090095a7 */ /* 0x000ea4000802007f */
[----:B--2---:R-:W-:Y:S05]  /*2fce0*/  @!P1 BRA `(.L_x_1878) ;  /* 0xfffffffc00f09947 */ /* 0x004fea000383ffff */
[----:B------:R-:W-:Y:S05]  /*2fcf0*/  BRA `(.L_x_2127) ;  /* 0xffffff70001c7947 */ /* 0x000fea000383ffff */
.L_x_1903:
        /* <DEDUP_REMOVED lines=11> */
.L_x_2129:
[----:B------:R-:W-:Y:S05]  /*2fdb0*/  BSYNC B0 ;  /* 0x0000000000007941 */ /* 0x000fea0003800000 */
.L_x_2128:
[----:B------:R-:W-:Y:S05]  /*2fdc0*/  BRA `(.L_x_2130) ;  /* 0xffffff8000d87947 */ /* 0x000fea000383ffff */
.L_x_1906:
[----:B0-----:R-:W2:Y:S02]  /*2fdd0*/  LDL R0, [R1+0x24] ;  /* 0x0000240001007983 */ /* 0x001ea40000100800 */
[----:B--2---:R0:W1:Y:S02]  /*2fde0*/  SYNCS.PHASECHK.TRANS64.TRYWAIT P0, [R4+URZ+0x22880], R0 ;  /* 0x02288000040075a7 */ /* 0x004064000800017f */
[----:B-1----:R-:W-:Y:S05]  /*2fdf0*/  @!P0 NANOSLEEP.SYNCS 0x989680 ;  /* 0x009896800000895d */ /* 0x002fea0003900000 */
[----:B------:R-:W1:Y:S02]  /*2fe00*/  @!P0 SYNCS.PHASECHK.TRANS64 P0, [R4+URZ+0x22880], R0 ;  /* 0x02288000040085a7 */ /* 0x000e64000800007f */
[----:B-1----:R-:W-:Y:S05]  /*2fe10*/  @!P0 BRA `(.L_x_1906) ;  /* 0xfffffffc00ec8947 */ /* 0x002fea000383ffff */
[----:B------:R-:W-:Y:S05]  /*2fe20*/  BRA `(.L_x_2131) ;  /* 0xffffff8000f47947 */ /* 0x000fea000383ffff */
.L_x_1907:
[----:B------:R-:W-:Y:S01]  /*2fe30*/  BSSY B0, `(.L_x_2132) ;  /* 0x0000008000007945 */ /* 0x000fe20003800000 */
[----:B------:R-:W-:Y:S01]  /*2fe40*/  IMAD.MOV.U32 R13, RZ, RZ, R2 ;  /* 0x000000ffff0d7224 */ /* 0x000fe200078e0002 */
[----:B------:R-:W-:Y:S01]  /*2fe50*/  MOV R12, RZ ;  /* 0x000000ff000c7202 */ /* 0x000fe20000000f00 */
[----:B------:R-:W-:Y:S02]  /*2fe60*/  IMAD.MOV.U32 R11, RZ, RZ, 0x1c1f ;  /* 0x00001c1fff0b7424 */ /* 0x000fe400078e00ff */
[----:B------:R-:W-:-:S07]  /*2fe70*/  IMAD.MOV.U32 R15, RZ, RZ, -0x1 ;  /* 0xffffffffff0f7424 */ /* 0x000fce00078e00ff */
[----:B------:R-:W-:Y:S05]  /*2fe80*/  WARPSYNC.COLLECTIVE R15, `(.L_x_2133) ;  /* 0x000000000f087348 */ /* 0x000fea0003c00000 */
[----:B------:R0:W1:Y:S02]  /*2fe90*/  SHFL.IDX P6, R14, R13, R12, R11 ;  /* 0x0000000c0d0e7389 */ /* 0x00006400000c000b */
[----:B01----:R-:W-:Y:S01]  /*2fea0*/  ENDCOLLECTIVE ;  /* 0x000000000000791b */ /* 0x003fe20003800000 */
.L_x_2133:
[----:B------:R-:W-:Y:S05]  /*2feb0*/  BSYNC B0 ;  /* 0x0000000000007941 */ /* 0x000fea0003800000 */
.L_x_2132:
[----:B------:R-:W-:Y:S01]  /*2fec0*/  IMAD.MOV.U32 R13, RZ, RZ, R0 ;  /* 0x000000ffff0d7224 */ /* 0x000fe200078e0000 */
[----:B------:R-:W-:Y:S01]  /*2fed0*/  LOP3.LUT P2, RZ, R22, 0x2, RZ, 0xc0, !PT ;  /* 0x0000000216ff7812 */ /* 0x000fe2000784c0ff */
[----:B------:R-:W-:Y:S01]  /*2fee0*/  IMAD.MOV.U32 R12, RZ, RZ, RZ ;  /* 0x000000ffff0c7224 */ /* 0x000fe200078e00ff */
[C---:B------:R-:W-:Y:S01]  /*2fef0*/  ISETP.GE.AND P3, PT, R8.reuse, 0x21, PT ;  /* 0x000000210800780c */ /* 0x040fe20003f66270 */
[----:B------:R-:W-:Y:S01]  /*2ff00*/  IMAD.MOV.U32 R11, RZ, RZ, 0x1c1f ;  /* 0x00001c1fff0b7424 */ /* 0x000fe200078e00ff */
[----:B------:R-:W-:Y:S01]  /*2ff10*/  ISETP.GE.AND P5, PT, R8, 0x61, PT ;  /* 0x000000610800780c */ /* 0x000fe20003fa6270 */
[----:B------:R-:W-:Y:S02]  /*2ff20*/  IMAD.MOV.U32 R15, RZ, RZ, -0x1 ;  /* 0xffffffffff0f7424 */ /* 0x000fe400078e00ff */
[----:B------:R-:W-:-:S10]  /*2ff30*/  IMAD.MOV.U32 R3, RZ, RZ, R14 ;  /* 0x000000ffff037224 */ /* 0x000fd400078e000e */
[----:B------:R-:W-:Y:S05]  /*2ff40*/  WARPSYNC.COLLECTIVE R15, `(.L_x_2134) ;  /* 0x000000000f087348 */ /* 0x000fea0003c00000 */
[----:B------:R0:W1:Y:S02]  /*2ff50*/  SHFL.IDX P6, R14, R13, R12, R11 ;  /* 0x0000000c0d0e7389 */ /* 0x00006400000c000b */
[----:B01----:R-:W-:Y:S01]  /*2ff60*/  ENDCOLLECTIVE ;  /* 0x000000000000791b */ /* 0x003fe20003800000 */
.L_x_2134:
[----:B------:R-:W-:Y:S02]  /*2ff70*/  IMAD.MOV.U32 R13, RZ, RZ, R2 ;  /* 0x000000ffff0d7224 */ /* 0x000fe400078e0002 */
[----:B------:R-:W-:Y:S02]  /*2ff80*/  IMAD.MOV.U32 R12, RZ, RZ, 0x1 ;  /* 0x00000001ff0c7424 */ /* 0x000fe400078e00ff */
[----:B------:R-:W-:-:S07]  /*2ff90*/  IMAD.MOV.U32 R10, RZ, RZ, R14 ;  /* 0x000000ffff0a7224 */ /* 0x000fce00078e000e */
[----:B------:R-:W-:Y:S05]  /*2ffa0*/  WARPSYNC.COLLECTIVE R15, `(.L_x_2135) ;  /* 0x000000000f087348 */ /* 0x000fea0003c00000 */
[----:B------:R0:W1:Y:S02]  /*2ffb0*/  SHFL.IDX P6, R14, R13, R12, R11 ;  /* 0x0000000c0d0e7389 */ /* 0x00006400000c000b */
[----:B01----:R-:W-:Y:S01]  /*2ffc0*/  ENDCOLLECTIVE ;  /* 0x000000000000791b */ /* 0x003fe20003800000 */
.L_x_2135:
[----:B------:R-:W-:-:S05]  /*2ffd0*/  IADD3 R20, P0, R35, R10, RZ ;  /* 0x0000000a23147210 */ /* 0x000fca0007f1e0ff */
[----:B------:R-:W-:Y:S01]  /*2ffe0*/  IMAD.X R21, RZ, RZ, R3, P0 ;  /* 0x000000ffff157224 */ /* 0x000fe200000e0603 */
[----:B------:R-:W-:Y:S02]  /*2fff0*/  ISETP.LT.OR P0, PT, R8, 0x1, P2 ;  /* 0x000000010800780c */ /* 0x000fe40001701670 */
[----:B------:R-:W-:Y:S01]  /*30000*/  IADD3 R3, R23, R5, R32 ;  /* 0x0000000517037210 */ /* 0x000fe20007ffe020 */
[----:B------:R-:W-:-:S04]  /*30010*/  IMAD.MOV.U32 R13, RZ, RZ, R0 ;  /* 0x000000ffff0d7224 */ /* 0x000fc800078e0000 */
[----:B------:R-:W-:-:S06]  /*30020*/  IMAD.IADD R5, R33, 0x1, R3 ;  /* 0x0000000121057824 */ /* 0x000fcc00078e0203 */
        /* <DEDUP_REMOVED lines=9> */
.L_x_2136:
[----:B------:R-:W-:Y:S01]  /*300c0*/  @!PT LDS RZ, [RZ] ;  /* 0x00000000fffff984 */ /* 0x000fe20000000800 */
[----:B------:R-:W-:Y:S01]  /*300d0*/  @!PT LDS RZ, [RZ] ;  /* 0x00000000fffff984 */ /* 0x000fe20000000800 */
[----:B------:R-:W-:Y:S01]  /*300e0*/  @!PT LDS RZ, [RZ] ;  /* 0x00000000fffff984 */ /* 0x000fe20000000800 */
[----:B------:R0:W-:Y:S01]  /*300f0*/  LDGSTS.E.BYPASS.LTC128B.128 [R5+0x8400], desc[UR42][R20.64+0x40], !P0 ;  /* 0x0840004014057fae */ /* 0x0001e2000c101d6a */
[----:B------:R-:W-:Y:S02]  /*30100*/  IMAD.MOV.U32 R13, RZ, RZ, R2 ;  /* 0x000000ffff0d7224 */ /* 0x000fe400078e0002 */
[----:B------:R-:W-:Y:S02]  /*30110*/  IMAD.MOV.U32 R12, RZ, RZ, 0x2 ;  /* 0x00000002ff0c7424 */ /* 0x000fe400078e00ff */
[----:B------:R-:W-:-:S07]  /*30120*/  IMAD.MOV.U32 R10, RZ, RZ, R14 ;  /* 0x000000ffff0a7224 */ /* 0x000fce00078e000e */
[----:B0-----:R-:W-:Y:S05]  /*30130*/  WARPSYNC.COLLECTIVE R15, `(.L_x_2137) ;  /* 0x000000000f087348 */ /* 0x001fea0003c00000 */
[----:B------:R1:W2:Y:S02]  /*30140*/  SHFL.IDX P6, R14, R13, R12, R11 ;  /* 0x0000000c0d0e7389 */ /* 0x0002a400000c000b */
[----:B012---:R-:W-:Y:S01]  /*30150*/  ENDCOLLECTIVE ;  /* 0x000000000000791b */ /* 0x007fe20003800000 */
.L_x_2137:
        /* <DEDUP_REMOVED lines=13> */
.L_x_2138:
[----:B------:R-:W-:Y:S01]  /*30230*/  @!PT LDS RZ, [RZ] ;  /* 0x00000000fffff984 */ /* 0x000fe20000000800 */
[----:B------:R-:W-:Y:S01]  /*30240*/  @!PT LDS RZ, [RZ] ;  /* 0x00000000fffff984 */ /* 0x000fe20000000800 */
[----:B------:R-:W-:Y:S01]  /*30250*/  @!PT LDS RZ, [RZ] ;  /* 0x00000000fffff984 */ /* 0x000fe20000000800 */
[----:B------:R0:W-:Y:S01]  /*30260*/  LDGSTS.E.BYPASS.LTC128B.128 [R5+0x9400], desc[UR42][R20.64+0x40], !P0 ;  /* 0x0940004014057fae */ /* 0x0001e2000c101d6a */
[----:B------:R-:W-:Y:S01]  /*30270*/  IMAD.MOV.U32 R13, RZ, RZ, R2 ;  /* 0x000000ffff0d7224 */ /* 0x000fe200078e0002 */
[----:B------:R-:W-:Y:S01]  /*30280*/  MOV R12, 0x3 ;  /* 0x00000003000c7802 */ /* 0x000fe20000000f00 */
[----:B------:R-:W-:-:S07]  /*30290*/  IMAD.MOV.U32 R10, RZ, RZ, R14 ;  /* 0x000000ffff0a7224 */ /* 0x000fce00078e000e */
[----:B0-----:R-:W-:Y:S05]  /*302a0*/  WARPSYNC.COLLECTIVE R15, `(.L_x_2139) ;  /* 0x000000000f087348 */ /* 0x001fea0003c00000 */
[----:B------:R1:W2:Y:S02]  /*302b0*/  SHFL.IDX P6, R14, R13, R12, R11 ;  /* 0x0000000c0d0e7389 */ /* 0x0002a400000c000b */
[----:B012---:R-:W-:Y:S01]  /*302c0*/  ENDCOLLECTIVE ;  /* 0x000000000000791b */ /* 0x007fe20003800000 */
.L_x_2139:
        /* <DEDUP_REMOVED lines=14> */
.L_x_2140:
[----:B------:R-:W-:Y:S01]  /*303b0*/  @!PT LDS RZ, [RZ] ;  /* 0x00000000fffff984 */ /* 0x000fe20000000800 */
[----:B------:R-:W-:Y:S01]  /*303c0*/  @!PT LDS RZ, [RZ] ;  /* 0x00000000fffff984 */ /* 0x000fe20000000800 */
[----:B------:R-:W-:Y:S01]  /*303d0*/  @!PT LDS RZ, [RZ] ;  /* 0x00000000fffff984 */ /* 0x000fe20000000800 */
[----:B------:R1:W-:Y:S01]  /*303e0*/  LDGSTS.E.BYPASS.LTC128B.128 [R5+0xa400], desc[UR42][R20.64+0x40], !P0 ;  /* 0x0a40004014057fae */ /* 0x0003e2000c101d6a */
[----:B------:R-:W-:Y:S01]  /*303f0*/  IMAD.MOV.U32 R0, RZ, RZ, R14 ;  /* 0x000000ffff007224 */ /* 0x000fe200078e000e */
[----:B------:R-:W-:Y:S06]  /*30400*/  BRA `(.L_x_2141) ;  /* 0xffffff80006c7947 */ /* 0x000fec000383ffff */
.L_x_1912:
[----:B---3--:R-:W3:Y:S02]  /*30410*/  LDL R0, [R1+0x24] ;  /* 0x0000240001007983 */ /* 0x008ee40000100800 */
[----:B---3--:R3:W4:Y:S02]  /*30420*/  SYNCS.PHASECHK.TRANS64.TRYWAIT P0, [R4+URZ+0x22840], R0 ;  /* 0x02284000040075a7 */ /* 0x008724000800017f */
[----:B----4-:R-:W-:Y:S05]  /*30430*/  @!P0 NANOSLEEP.SYNCS 0x989680 ;  /* 0x009896800000895d */ /* 0x010fea0003900000 */
[----:B------:R-:W4:Y:S02]  /*30440*/  @!P0 SYNCS.PHASECHK.TRANS64 P0, [R4+URZ+0x22840], R0 ;  /* 0x02284000040085a7 */ /* 0x000f24000800007f */
[----:B----4-:R-:W-:Y:S05]  /*30450*/  @!P0 BRA `(.L_x_1912) ;  /* 0xfffffffc00ec8947 */ /* 0x010fea000383ffff */
[----:B------:R-:W-:Y:S05]  /*30460*/  BRA `(.L_x_2142) ;  /* 0xffffff8000cc7947 */ /* 0x000fea000383ffff */
.L_x_1913:
[----:B------:R-:W-:Y:S01]  /*30470*/  BSSY B0, `(.L_x_2143) ;  /* 0x0000008000007945 */ /* 0x000fe20003800000 */
[----:B------:R-:W-:Y:S02]  /*30480*/  IMAD.MOV.U32 R13, RZ, RZ, R5 ;  /* 0x000000ffff0d7224 */ /* 0x000fe400078e0005 */
[----:B------:R-:W-:Y:S02]  /*30490*/  IMAD.MOV.U32 R12, RZ, RZ, RZ ;  /* 0x000000ffff0c7224 */ /* 0x000fe400078e00ff */
[----:B------:R-:W-:Y:S02]  /*304a0*/  IMAD.MOV.U32 R11, RZ, RZ, 0x1c1f ;  /* 0x00001c1fff0b7424 */ /* 0x000fe400078e00ff */
[----:B------:R-:W-:-:S07]  /*304b0*/  IMAD.MOV.U32 R15, RZ, RZ, -0x1 ;  /* 0xffffffffff0f7424 */ /* 0x000fce00078e00ff */
[----:B--2---:R-:W-:Y:S05]  /*304c0*/  WARPSYNC.COLLECTIVE R15, `(.L_x_2144) ;  /* 0x000000000f087348 */ /* 0x004fea0003c00000 */
[----:B------:R0:W1:Y:S02]  /*304d0*/  SHFL.IDX P6, R14, R13, R12, R11 ;  /* 0x0000000c0d0e7389 */ /* 0x00006400000c000b */
[----:B012---:R-:W-:Y:S01]  /*304e0*/  ENDCOLLECTIVE ;  /* 0x000000000000791b */ /* 0x007fe20003800000 */
.L_x_2144:
[----:B------:R-:W-:Y:S05]  /*304f0*/  BSYNC B0 ;  /* 0x0000000000007941 */ /* 0x000fea0003800000 */
.L_x_2143:
        /* <DEDUP_REMOVED lines=12> */
.L_x_2145:
        /* <DEDUP_REMOVED lines=17> */
.L_x_2146:
        /* <DEDUP_REMOVED lines=12> */
.L_x_2147:
[----:B------:R-:W-:Y:S01]  /*30790*/  IMAD.MOV.U32 R13, RZ, RZ, R5 ;  /* 0x000000ffff0d7224 */ /* 0x000fe200078e0005 */
[----:B------:R-:W-:Y:S01]  /*307a0*/  MOV R12, 0x2 ;  /* 0x00000002000c7802 */ /* 0x000fe20000000f00 */
[----:B------:R-:W-:-:S07]  /*307b0*/  IMAD.MOV.U32 R3, RZ, RZ, R14 ;  /* 0x000000ffff037224 */ /* 0x000fce00078e000e */
[----:B------:R-:W-:Y:S05]  /*307c0*/  WARPSYNC.COLLECTIVE R15, `(.L_x_2148) ;  /* 0x000000000f087348 */ /* 0x000fea0003c00000 */
[----:B------:R0:W1:Y:S02]  /*307d0*/  SHFL.IDX P6, R14, R13, R12, R11 ;  /* 0x0000000c0d0e7389 */ /* 0x00006400000c000b */
[----:B01----:R-:W-:Y:S01]  /*307e0*/  ENDCOLLECTIVE ;  /* 0x000000000000791b */ /* 0x003fe20003800000 */
.L_x_2148:
        /* <DEDUP_REMOVED lines=16> */
.L_x_2149:
[----:B------:R-:W-:Y:S02]  /*308f0*/  IMAD.MOV.U32 R13, RZ, RZ, R5 ;  /* 0x000000ffff0d7224 */ /* 0x000fe400078e0005 */
[----:B------:R-:W-:Y:S02]  /*30900*/  IMAD.MOV.U32 R12, RZ, RZ, 0x3 ;  /* 0x00000003ff0c7424 */ /* 0x000fe400078e00ff */
[----:B------:R-:W-:-:S07]  /*30910*/  IMAD.MOV.U32 R3, RZ, RZ, R14 ;  /* 0x000000ffff037224 */ /* 0x000fce00078e000e */
[----:B------:R-:W-:Y:S05]  /*30920*/  WARPSYNC.COLLECTIVE R15, `(.L_x_2150) ;  /* 0x000000000f087348 */ /* 0x000fea0003c00000 */
[----:B------:R0:W1:Y:S02]  /*30930*/  SHFL.IDX P6, R14, R13, R12, R11 ;  /* 0x0000000c0d0e7389 */ /* 0x00006400000c000b */
[----:B01----:R-:W-:Y:S01]  /*30940*/  ENDCOLLECTIVE ;  /* 0x000000000000791b */ /* 0x003fe20003800000 */
.L_x_2150:
        /* <DEDUP_REMOVED lines=10> */
.L_x_2151:
[----:B------:R-:W-:Y:S01]  /*309f0*/  @!PT LDS RZ, [RZ] ;  /* 0x00000000fffff984 */ /* 0x000fe20000000800 */
[----:B------:R-:W-:Y:S01]  /*30a00*/  @!PT LDS RZ, [RZ] ;  /* 0x00000000fffff984 */ /* 0x000fe20000000800 */
[----:B------:R-:W-:Y:S01]  /*30a10*/  @!PT LDS RZ, [RZ] ;  /* 0x00000000fffff984 */ /* 0x000fe20000000800 */
[----:B------:R-:W-:Y:S04]  /*30a20*/  @P2 LDGSTS.E.BYPASS.LTC128B.128 [R7+0x17400], desc[UR42][R2.64], !P4 ;  /* 0x1740000002072fae */ /* 0x000fe8000e101d6a */
[----:B------:R-:W-:Y:S01]  /*30a30*/  @P2 LDGSTS.E.BYPASS.LTC128B.128 [R7+0x19400], desc[UR42][R2.64+0x40], !P5 ;  /* 0x1940004002072fae */ /* 0x000fe2000e901d6a */
[----:B------:R-:W-:-:S03]  /*30a40*/  LOP3.LUT P5, RZ, R22, 0x40000000, RZ, 0xc0, !PT ;  /* 0x4000000016ff7812 */ /* 0x000fc600078ac0ff */
[----:B------:R0:W-:Y:S02]  /*30a50*/  @P2 LDGSTS.E.BYPASS.LTC128B.128 [R7+0x1b400], desc[UR42][R2.64+0x80], !P1 ;  /* 0x1b40008002072fae */ /* 0x0001e4000c901d6a */
[----:B0-----:R-:W-:Y:S01]  /*30a60*/  IMAD.MOV.U32 R2, RZ, RZ, R14 ;  /* 0x000000ffff027224 */ /* 0x001fe200078e000e */
[----:B------:R-:W-:Y:S07]  /*30a70*/  BRA `(.L_x_2152) ;  /* 0xffffff8000407947 */ /* 0x000fee000383ffff */
.L_x_1918:
[----:B------:R-:W-:Y:S02]  /*30a80*/  IMAD.MOV.U32 R13, RZ, RZ, R0 ;  /* 0x000000ffff0d7224 */ /* 0x000fe400078e0000 */
[----:B------:R-:W-:Y:S02]  /*30a90*/  IMAD.MOV.U32 R12, RZ, RZ, RZ ;  /* 0x000000ffff0c7224 */ /* 0x000fe400078e00ff */
[----:B------:R-:W-:Y:S02]  /*30aa0*/  IMAD.MOV.U32 R11, RZ, RZ, 0x1c1f ;  /* 0x00001c1fff0b7424 */ /* 0x000fe400078e00ff */
[----:B------:R-:W-:Y:S02]  /*30ab0*/  IMAD.MOV.U32 R15, RZ, RZ, -0x1 ;  /* 0xffffffffff0f7424 */ /* 0x000fe400078e00ff */
[----:B------:R-:W-:Y:S02]  /*30ac0*/  IMAD R27, R27, R7, RZ ;  /* 0x000000071b1b7224 */ /* 0x000fe400078e02ff */
[----:B------:R-:W-:-:S07]  /*30ad0*/  IMAD.IADD R17, R9, 0x1, R17 ;  /* 0x0000000109117824 */ /* 0x000fce00078e0211 */
[----:B-----5:R-:W-:Y:S05]  /*30ae0*/  WARPSYNC.COLLECTIVE R15, `(.L_x_2153) ;  /* 0x000000000f087348 */ /* 0x020fea0003c00000 */
[----:B------:R0:W1:Y:S02]  /*30af0*/  SHFL.IDX P6, R14, R13, R12, R11 ;  /* 0x0000000c0d0e7389 */ /* 0x00006400000c000b */
[----:B01---5:R-:W-:Y:S01]  /*30b00*/  ENDCOLLECTIVE ;  /* 0x000000000000791b */ /* 0x023fe20003800000 */
.L_x_2153:
[C---:B------:R-:W-:Y:S01]  /*30b10*/  VIADD R6, R17.reuse, 0x20 ;  /* 0x0000002011067836 */ /* 0x040fe20000000000 */
[----:B------:R-:W-:Y:S01]  /*30b20*/  ISETP.GE.AND P1, PT, R17, R27, PT ;  /* 0x0000001b1100720c */ /* 0x000fe20003f26270 */
[----:B------:R-:W-:Y:S02]  /*30b30*/  IMAD.MOV.U32 R13, RZ, RZ, R4 ;  /* 0x000000ffff0d7224 */ /* 0x000fe400078e0004 */
[----:B------:R-:W-:-:S10]  /*30b40*/  IMAD.MOV.U32 R2, RZ, RZ, R14 ;  /* 0x000000ffff027224 */ /* 0x000fd400078e000e */
[----:B------:R-:W-:Y:S05]  /*30b50*/  WARPSYNC.COLLECTIVE R15, `(.L_x_2154) ;  /* 0x000000000f087348 */ /* 0x000fea0003c00000 */
[----:B------:R0:W1:Y:S02]  /*30b60*/  SHFL.IDX P6, R14, R13, R12, R11 ;  /* 0x0000000c0d0e7389 */ /* 0x00006400000c000b */
[----:B01----:R-:W-:Y:S01]  /*30b70*/  ENDCOLLECTIVE ;  /* 0x000000000000791b */ /* 0x003fe20003800000 */
.L_x_2154:
[----:B------:R-:W-:Y:S02]  /*30b80*/  IMAD.MOV.U32 R13, RZ, RZ, R0 ;  /* 0x000000ffff0d7224 */ /* 0x000fe400078e0000 */
[----:B------:R-:W-:Y:S02]  /*30b90*/  IMAD.MOV.U32 R12, RZ, RZ, 0x1 ;  /* 0x00000001ff0c7424 */ /* 0x000fe400078e00ff */
[----:B------:R-:W-:-:S07]  /*30ba0*/  IMAD.MOV.U32 R3, RZ, RZ, R14 ;  /* 0x000000ffff037224 */ /* 0x000fce00078e000e */
[----:B------:R-:W-:Y:S05]  /*30bb0*/  WARPSYNC.COLLECTIVE R15, `(.L_x_2155) ;  /* 0x000000000f087348 */ /* 0x000fea0003c00000 */
[----:B------:R0:W1:Y:S02]  /*30bc0*/  SHFL.IDX P6, R14, R13, R12, R11 ;  /* 0x0000000c0d0e7389 */ /* 0x00006400000c000b */
[----:B01----:R-:W-:Y:S01]  /*30bd0*/  ENDCOLLECTIVE ;  /* 0x000000000000791b */ /* 0x003fe20003800000 */
.L_x_2155:
        /* <DEDUP_REMOVED lines=17> */
.L_x_2156:
[----:B------:R-:W-:Y:S02]  /*30cf0*/  IMAD.MOV.U32 R13, RZ, RZ, R0 ;  /* 0x000000ffff0d7224 */ /* 0x000fe400078e0000 */
[----:B------:R-:W-:Y:S02]  /*30d00*/  IMAD.MOV.U32 R12, RZ, RZ, 0x2 ;  /* 0x00000002ff0c7424 */ /* 0x000fe400078e00ff */
[----:B------:R-:W-:-:S07]  /*30d10*/  IMAD.MOV.U32 R3, RZ, RZ, R14 ;  /* 0x000000ffff037224 */ /* 0x000fce00078e000e */
[----:B------:R-:W-:Y:S05]  /*30d20*/  WARPSYNC.COLLECTIVE R15, `(.L_x_2157) ;  /* 0x000000000f087348 */ /* 0x000fea0003c00000 */
[----:B------:R0:W1:Y:S02]  /*30d30*/  SHFL.IDX P6, R14, R13, R12, R11 ;  /* 0x0000000c0d0e7389 */ /* 0x00006400000c000b */
[----:B01----:R-:W-:Y:S01]  /*30d40*/  ENDCOLLECTIVE ;  /* 0x000000000000791b */ /* 0x003fe20003800000 */
.L_x_2157:
[----:B------:R-:W-:-:S05]  /*30d50*/  @!P1 IADD3 R3, P4, R35, R3, RZ ;  /* 0x0000000323039210 */ /* 0x000fca0007f9e0ff */
[----:B------:R-:W-:-:S05]  /*30d60*/  @!P1 IMAD.X R2, RZ, RZ, R2, P4 ;  /* 0x000000ffff029224 */ /* 0x000fca00020e0602 */
        /* <DEDUP_REMOVED lines=10> */
[----:B0-----:R-:W-:-:S05]  /*30e10*/  VIADD R2, R17, 0x40 ;  /* 0x0000004011027836 */ /* 0x001fca0000000000 */
[----:B------:R-:W-:Y:S01]  /*30e20*/  ISETP.GE.AND P1, PT, R2, R27, PT ;  /* 0x0000001b0200720c */ /* 0x000fe20003f26270 */
[----:B------:R-:W-:-:S12]  /*30e30*/  IMAD.MOV.U32 R2, RZ, RZ, R14 ;  /* 0x000000ffff027224 */ /* 0x000fd800078e000e */
[----:B------:R-:W-:Y:S05]  /*30e40*/  WARPSYNC.COLLECTIVE R15, `(.L_x_2158) ;  /* 0x000000000f087348 */ /* 0x000fea0003c00000 */
[----:B------:R0:W1:Y:S02]  /*30e50*/  SHFL.IDX P6, R14, R13, R12, R11 ;  /* 0x0000000c0d0e7389 */ /* 0x00006400000c000b */
[----:B01----:R-:W-:Y:S01]  /*30e60*/  ENDCOLLECTIVE ;  /* 0x000000000000791b */ /* 0x003fe20003800000 */
.L_x_2158:
[----:B------:R-:W-:Y:S02]  /*30e70*/  IMAD.MOV.U32 R13, RZ, RZ, R0 ;  /* 0x000000ffff0d7224 */ /* 0x000fe400078e0000 */
[----:B------:R-:W-:Y:S02]  /*30e80*/  IMAD.MOV.U32 R12, RZ, RZ, 0x3 ;  /* 0x00000003ff0c7424 */ /* 0x000fe400078e00ff */
[----:B------:R-:W-:-:S07]  /*30e90*/  IMAD.MOV.U32 R3, RZ, RZ, R14 ;  /* 0x000000ffff037224 */ /* 0x000fce00078e000e */
[----:B------:R-:W-:Y:S05]  /*30ea0*/  WARPSYNC.COLLECTIVE R15, `(.L_x_2159) ;  /* 0x000000000f087348 */ /* 0x000fea0003c00000 */
[----:B------:R0:W1:Y:S02]  /*30eb0*/  SHFL.IDX P6, R14, R13, R12, R11 ;  /* 0x0000000c0d0e7389 */ /* 0x00006400000c000b */
[----:B01----:R-:W-:Y:S01]  /*30ec0*/  ENDCOLLECTIVE ;  /* 0x000000000000791b */ /* 0x003fe20003800000 */
.L_x_2159:
        /* <DEDUP_REMOVED lines=10> */
.L_x_2160:
[----:B------:R-:W-:Y:S01]  /*30f70*/  @!PT LDS RZ, [RZ] ;  /* 0x00000000fffff984 */ /* 0x000fe20000000800 */
[----:B------:R-:W-:Y:S01]  /*30f80*/  @!PT LDS RZ, [RZ] ;  /* 0x00000000fffff984 */ /* 0x000fe20000000800 */
[----:B------:R-:W-:Y:S01]  /*30f90*/  @!PT LDS RZ, [RZ] ;  /* 0x00000000fffff984 */ /* 0x000fe20000000800 */
[----:B------:R-:W-:Y:S04]  /*30fa0*/  @!P1 LDGSTS.E.BYPASS.LTC128B.128 [R8+0x11400], desc[UR42][R2.64], !P3 ;  /* 0x1140000002089fae */ /* 0x000fe8000d901d6a */
[----:B------:R-:W-:Y:S04]  /*30fb0*/  @!P1 LDGSTS.E.BYPASS.LTC128B.128 [R8+0x13400], desc[UR42][R2.64+0x40], !P2 ;  /* 0x1340004002089fae */ /* 0x000fe8000d101d6a */
[----:B------:R0:W-:Y:S02]  /*30fc0*/  @!P1 LDGSTS.E.BYPASS.LTC128B.128 [R8+0x15400], desc[UR42][R2.64+0x80], !P0 ;  /* 0x1540008002089fae */ /* 0x0001e4000c101d6a */
[----:B0-----:R-:W-:Y:S01]  /*30fd0*/  IMAD.MOV.U32 R2, RZ, RZ, R14 ;  /* 0x000000ffff027224 */ /* 0x001fe200078e000e */
[----:B------:R-:W-:Y:S06]  /*30fe0*/  BRA `(.L_x_2161) ;  /* 0xffffff8400587947 */ /* 0x000fec000383ffff */
.L_x_1923:
[----:B-1----:R1:W2:Y:S02]  /*30ff0*/  SYNCS.PHASECHK.TRANS64.TRYWAIT P0, [R23+URZ+0x22820], R0 ;  /* 0x02282000170075a7 */ /* 0x0022a4000800017f */
[----:B--2---:R-:W-:Y:S05]  /*31000*/  @!P0 NANOSLEEP.SYNCS 0x989680 ;  /* 0x009896800000895d */ /* 0x004fea0003900000 */
[----:B------:R-:W2:Y:S02]  /*31010*/  @!P0 SYNCS.PHASECHK.TRANS64 P0, [R23+URZ+0x22820], R0 ;  /* 0x02282000170085a7 */ /* 0x000ea4000800007f */
[----:B--2---:R-:W-:Y:S05]  /*31020*/  @!P0 BRA `(.L_x_1923) ;  /* 0xfffffffc00f08947 */ /* 0x004fea000383ffff */
[----:B------:R-:W-:Y:S05]  /*31030*/  BRA `(.L_x_2162) ;  /* 0xffffff8400d07947 */ /* 0x000fea000383ffff */
.L_x_1927:
[----:B0-----:R0:W1:Y:S02]  /*31040*/  SYNCS.PHASECHK.TRANS64.TRYWAIT P0, [R0+URZ+0x22880], R10 ;  /* 0x0228800a000075a7 */ /* 0x001064000800017f */
[----:B-1----:R-:W-:Y:S05]  /*31050*/  @!P0 NANOSLEEP.SYNCS 0x989680 ;  /* 0x009896800000895d */ /* 0x002fea0003900000 */
[----:B------:R-:W1:Y:S02]  /*31060*/  @!P0 SYNCS.PHASECHK.TRANS64 P0, [R0+URZ+0x22880], R10 ;  /* 0x0228800a000085a7 */ /* 0x000e64000800007f */
[----:B-1----:R-:W-:Y:S05]  /*31070*/  @!P0 BRA `(.L_x_1927) ;  /* 0xfffffffc00f08947 */ /* 0x002fea000383ffff */
[----:B------:R-:W-:Y:S05]  /*31080*/  BRA `(.L_x_2163) ;  /* 0xffffff8800887947 */ /* 0x000fea000383ffff */
.L_x_1928:
        /* <DEDUP_REMOVED lines=8> */
.L_x_2165:
[----:B------:R-:W-:Y:S05]  /*31110*/  BSYNC B0 ;  /* 0x0000000000007941 */ /* 0x000fea0003800000 */
.L_x_2164:
        /* <DEDUP_REMOVED lines=10> */
.L_x_2166:
[----:B------:R-:W-:Y:S02]  /*311c0*/  IMAD.MOV.U32 R13, RZ, RZ, R27 ;  /* 0x000000ffff0d7224 */ /* 0x000fe400078e001b */
[----:B------:R-:W-:Y:S01]  /*311d0*/  IMAD.MOV.U32 R12, RZ, RZ, 0x1 ;  /* 0x00000001ff0c7424 */ /* 0x000fe200078e00ff */
[----:B------:R-:W-:-:S07]  /*311e0*/  MOV R2, R14 ;  /* 0x0000000e00027202 */ /* 0x000fce0000000f00 */
[----:B------:R-:W-:Y:S05]  /*311f0*/  WARPSYNC.COLLECTIVE R15, `(.L_x_2167) ;  /* 0x000000000f087348 */ /* 0x000fea0003c00000 */
[----:B------:R0:W1:Y:S02]  /*31200*/  SHFL.IDX P6, R14, R13, R12, R11 ;  /* 0x0000000c0d0e7389 */ /* 0x00006400000c000b */
[----:B01----:R-:W-:Y:S01]  /*31210*/  ENDCOLLECTIVE ;  /* 0x000000000000791b */ /* 0x003fe20003800000 */
.L_x_2167:
        /* <DEDUP_REMOVED lines=12> */
.L_x_2168:
[----:B------:R-:W-:Y:S02]  /*312e0*/  IMAD.MOV.U32 R13, RZ, RZ, R27 ;  /* 0x000000ffff0d7224 */ /* 0x000fe400078e001b */
[----:B------:R-:W-:Y:S02]  /*312f0*/  IMAD.MOV.U32 R12, RZ, RZ, 0x2 ;  /* 0x00000002ff0c7424 */ /* 0x000fe400078e00ff */
[----:B------:R-:W-:-:S07]  /*31300*/  IMAD.MOV.U32 R2, RZ, RZ, R14 ;  /* 0x000000ffff027224 */ /* 0x000fce00078e000e */
[----:B------:R-:W-:Y:S05]  /*31310*/  WARPSYNC.COLLECTIVE R15, `(.L_x_2169) ;  /* 0x000000000f087348 */ /* 0x000fea0003c00000 */
[----:B------:R0:W1:Y:S02]  /*31320*/  SHFL.IDX P6, R14, R13, R12, R11 ;  /* 0x0000000c0d0e7389 */ /* 0x00006400000c000b */
[----:B01----:R-:W-:Y:S01]  /*31330*/  ENDCOLLECTIVE ;  /* 0x000000000000791b */ /* 0x003fe20003800000 */
.L_x_2169:
        /* <DEDUP_REMOVED lines=12> */
.L_x_2170:
[----:B------:R-:W-:Y:S02]  /*31400*/  IMAD.MOV.U32 R13, RZ, RZ, R27 ;  /* 0x000000ffff0d7224 */ /* 0x000fe400078e001b */
[----:B------:R-:W-:Y:S02]  /*31410*/  IMAD.MOV.U32 R12, RZ, RZ, 0x3 ;  /* 0x00000003ff0c7424 */ /* 0x000fe400078e00ff */
[----:B------:R-:W-:-:S07]  /*31420*/  IMAD.MOV.U32 R2, RZ, RZ, R14 ;  /* 0x000000ffff027224 */ /* 0x000fce00078e000e */
[----:B------:R-:W-:Y:S05]  /*31430*/  WARPSYNC.COLLECTIVE R15, `(.L_x_2171) ;  /* 0x000000000f087348 */ /* 0x000fea0003c00000 */
[----:B------:R0:W1:Y:S02]  /*31440*/  SHFL.IDX P6, R14, R13, R12, R11 ;  /* 0x0000000c0d0e7389 */ /* 0x00006400000c000b */
[----:B01----:R-:W-:Y:S01]  /*31450*/  ENDCOLLECTIVE ;  /* 0x000000000000791b */ /* 0x003fe20003800000 */
.L_x_2171:
        /* <DEDUP_REMOVED lines=12> */
.L_x_2172:
[----:B------:R-:W-:Y:S01]  /*31520*/  IMAD.MOV.U32 R2, RZ, RZ, R14 ;  /* 0x000000ffff027224 */ /* 0x000fe200078e000e */
[----:B------:R-:W-:Y:S06]  /*31530*/  BRA `(.L_x_2173) ;  /* 0xffffff8800207947 */ /* 0x000fec000383ffff */
.L_x_1933:
[----:B---3--:R3:W4:Y:S02]  /*31540*/  SYNCS.PHASECHK.TRANS64.TRYWAIT P0, [R0+URZ+0x22840], R10 ;  /* 0x0228400a000075a7 */ /* 0x008724000800017f */
[----:B----4-:R-:W-:Y:S05]  /*31550*/  @!P0 NANOSLEEP.SYNCS 0x989680 ;  /* 0x009896800000895d */ /* 0x010fea0003900000 */
[----:B------:R-:W4:Y:S02]  /*31560*/  @!P0 SYNCS.PHASECHK.TRANS64 P0, [R0+URZ+0x22840], R10 ;  /* 0x0228400a000085a7 */ /* 0x000f24000800007f */
[----:B----4-:R-:W-:Y:S05]  /*31570*/  @!P0 BRA `(.L_x_1933) ;  /* 0xfffffffc00f08947 */ /* 0x010fea000383ffff */
[----:B------:R-:W-:Y:S05]  /*31580*/  BRA `(.L_x_2174) ;  /* 0xffffff8800747947 */ /* 0x000fea000383ffff */
.L_x_1934:
        /* <DEDUP_REMOVED lines=8> */
.L_x_2176:
[----:B------:R-:W-:Y:S05]  /*31610*/  BSYNC B0 ;  /* 0x0000000000007941 */ /* 0x000fea0003800000 */
.L_x_2175:
[----:B------:R-:W-:Y:S01]  /*31620*/  IMAD.MOV.U32 R13, RZ, RZ, R7 ;  /* 0x000000ffff0d7224 */ /* 0x000fe200078e0007 */
[----:B------:R-:W-:Y:S01]  /*31630*/  MOV R3, R14 ;  /* 0x0000000e00037202 */ /* 0x000fe20000000f00 */
[----:B------:R-:W-:Y:S02]  /*31640*/  IMAD.MOV.U32 R12, RZ, RZ, RZ ;  /* 0x000000ffff0c7224 */ /* 0x000fe400078e00ff */
[----:B------:R-:W-:Y:S02]  /*31650*/  IMAD.MOV.U32 R11, RZ, RZ, 0x1c1f ;  /* 0x00001c1fff0b7424 */ /* 0x000fe400078e00ff */
[----:B------:R-:W-:Y:S02]  /*31660*/  IMAD.MOV.U32 R15, RZ, RZ, -0x1 ;  /* 0xffffffffff0f7424 */ /* 0x000fe400078e00ff */
[----:B------:R-:W-:-:S07]  /*31670*/  IMAD.IADD R6, R23, 0x1, R6 ;  /* 0x0000000117067824 */ /* 0x000fce00078e0206 */
[----:B------:R-:W-:Y:S05]  /*31680*/  WARPSYNC.COLLECTIVE R15, `(.L_x_2177) ;  /* 0x000000000f087348 */ /* 0x000fea0003c00000 */
[----:B------:R0:W1:Y:S02]  /*31690*/  SHFL.IDX P6, R14, R13, R12, R11 ;  /* 0x0000000c0d0e7389 */ /* 0x00006400000c000b */
[----:B01----:R-:W-:Y:S01]  /*316a0*/  ENDCOLLECTIVE ;  /* 0x000000000000791b */ /* 0x003fe20003800000 */
.L_x_2177:
[----:B------:R-:W-:Y:S02]  /*316b0*/  IMAD.MOV.U32 R13, RZ, RZ, R8 ;  /* 0x000000ffff0d7224 */ /* 0x000fe400078e0008 */
[----:B------:R-:W-:Y:S02]  /*316c0*/  IMAD.MOV.U32 R12, RZ, RZ, 0x1 ;  /* 0x00000001ff0c7424 */ /* 0x000fe400078e00ff */
[----:B------:R-:W-:-:S07]  /*316d0*/  IMAD.MOV.U32 R2, RZ, RZ, R14 ;  /* 0x000000ffff027224 */ /* 0x000fce00078e000e */
[----:B------:R-:W-:Y:S05]  /*316e0*/  WARPSYNC.COLLECTIVE R15, `(.L_x_2178) ;  /* 0x000000000f087348 */ /* 0x000fea0003c00000 */
[----:B------:R0:W1:Y:S02]  /*316f0*/  SHFL.IDX P6, R14, R13, R12, R11 ;  /* 0x0000000c0d0e7389 */ /* 0x00006400000c000b */
[----:B01----:R-:W-:Y:S01]  /*31700*/  ENDCOLLECTIVE ;  /* 0x000000000000791b */ /* 0x003fe20003800000 */
.L_x_2178:
        /* <DEDUP_REMOVED lines=13> */
.L_x_2179:
[----:B------:R-:W-:Y:S02]  /*317e0*/  IMAD.MOV.U32 R13, RZ, RZ, R8 ;  /* 0x000000ffff0d7224 */ /* 0x000fe400078e0008 */
[----:B------:R-:W-:Y:S02]  /*317f0*/  IMAD.MOV.U32 R12, RZ, RZ, 0x2 ;  /* 0x00000002ff0c7424 */ /* 0x000fe400078e00ff */
[----:B------:R-:W-:-:S07]  /*31800*/  IMAD.MOV.U32 R2, RZ, RZ, R14 ;  /* 0x000000ffff027224 */ /* 0x000fce00078e000e */
[----:B------:R-:W-:Y:S05]  /*31810*/  WARPSYNC.COLLECTIVE R15, `(.L_x_2180) ;  /* 0x000000000f087348 */ /* 0x000fea0003c00000 */
[----:B------:R0:W1:Y:S02]  /*31820*/  SHFL.IDX P6, R14, R13, R12, R11 ;  /* 0x0000000c0d0e7389 */ /* 0x00006400000c000b */
[----:B01----:R-:W-:Y:S01]  /*31830*/  ENDCOLLECTIVE ;  /* 0x000000000000791b */ /* 0x003fe20003800000 */
.L_x_2180:
        /* <DEDUP_REMOVED lines=13> */
.L_x_2181:
[----:B------:R-:W-:Y:S02]  /*31910*/  IMAD.MOV.U32 R13, RZ, RZ, R8 ;  /* 0x000000ffff0d7224 */ /* 0x000fe400078e0008 */
[----:B------:R-:W-:Y:S02]  /*31920*/  IMAD.MOV.U32 R12, RZ, RZ, 0x3 ;  /* 0x00000003ff0c7424 */ /* 0x000fe400078e00ff */
[----:B------:R-:W-:-:S07]  /*31930*/  IMAD.MOV.U32 R2, RZ, RZ, R14 ;  /* 0x000000ffff027224 */ /* 0x000fce00078e000e */
[----:B------:R-:W-:Y:S05]  /*31940*/  WARPSYNC.COLLECTIVE R15, `(.L_x_2182) ;  /* 0x000000000f087348 */ /* 0x000fea0003c00000 */
[----:B------:R0:W1:Y:S02]  /*31950*/  SHFL.IDX P6, R14, R13, R12, R11 ;  /* 0x0000000c0d0e7389 */ /* 0x00006400000c000b */
[----:B01----:R-:W-:Y:S01]  /*31960*/  ENDCOLLECTIVE ;  /* 0x000000000000791b */ /* 0x003fe20003800000 */
.L_x_2182:
        /* <DEDUP_REMOVED lines=13> */
.L_x_2183:
[----:B------:R-:W-:Y:S01]  /*31a40*/  MOV R2, R14 ;  /* 0x0000000e00027202 */ /* 0x000fe20000000f00 */
[----:B------:R-:W-:Y:S06]  /*31a50*/  BRA `(.L_x_2184) ;  /* 0xffffff8800007947 */ /* 0x000fec000383ffff */
.L_x_1939:
[----:B0-----:R0:W2:Y:S02]  /*31a60*/  SYNCS.PHASECHK.TRANS64.TRYWAIT P1, [R17+URZ+0x22870], R0 ;  /* 0x02287000110075a7 */ /* 0x0010a4000802017f */
[----:B--2---:R-:W-:Y:S05]  /*31a70*/  @!P1 NANOSLEEP.SYNCS 0x989680 ;  /* 0x009896800000995d */ /* 0x004fea0003900000 */
[----:B------:R-:W2:Y:S02]  /*31a80*/  @!P1 SYNCS.PHASECHK.TRANS64 P1, [R17+URZ+0x22870], R0 ;  /* 0x02287000110095a7 */ /* 0x000ea4000802007f */
[----:B--2---:R-:W-:Y:S05]  /*31a90*/  @!P1 BRA `(.L_x_1939) ;  /* 0xfffffffc00f09947 */ /* 0x004fea000383ffff */
[----:B------:R-:W-:Y:S05]  /*31aa0*/  BRA `(.L_x_2185) ;  /* 0xffffff88006c7947 */ /* 0x000fea000383ffff */
.L_x_1941:
[----:B0-----:R0:W2:Y:S02]  /*31ab0*/  SYNCS.PHASECHK.TRANS64.TRYWAIT P1, [R17+URZ+0x22860], R0 ;  /* 0x02286000110075a7 */ /* 0x0010a4000802017f */
[----:B--2---:R-:W-:Y:S05]  /*31ac0*/  @!P1 NANOSLEEP.SYNCS 0x989680 ;  /* 0x009896800000995d */ /* 0x004fea0003900000 */
[----:B------:R-:W2:Y:S02]  /*31ad0*/  @!P1 SYNCS.PHASECHK.TRANS64 P1, [R17+URZ+0x22860], R0 ;  /* 0x02286000110095a7 */ /* 0x000ea4000802007f */
[----:B--2---:R-:W-:Y:S05]  /*31ae0*/  @!P1 BRA `(.L_x_1941) ;  /* 0xfffffffc00f09947 */ /* 0x004fea000383ffff */
[----:B------:R-:W-:Y:S05]  /*31af0*/  BRA `(.L_x_2186) ;  /* 0xffffff88007c7947 */ /* 0x000fea000383ffff */
.L_x_1949:
[----:B-1----:R1:W2:Y:S02]  /*31b00*/  SYNCS.PHASECHK.TRANS64.TRYWAIT P1, [R17+URZ+0x22870], R0 ;  /* 0x02287000110075a7 */ /* 0x0022a4000802017f */
[----:B--2---:R-:W-:Y:S05]  /*31b10*/  @!P1 NANOSLEEP.SYNCS 0x989680 ;  /* 0x009896800000995d */ /* 0x004fea0003900000 */
[----:B------:R-:W2:Y:S02]  /*31b20*/  @!P1 SYNCS.PHASECHK.TRANS64 P1, [R17+URZ+0x22870], R0 ;  /* 0x02287000110095a7 */ /* 0x000ea4000802007f */
[----:B--2---:R-:W-:Y:S05]  /*31b30*/  @!P1 BRA `(.L_x_1949) ;  /* 0xfffffffc00f09947 */ /* 0x004fea000383ffff */
[----:B------:R-:W-:Y:S05]  /*31b40*/  BRA `(.L_x_2187) ;  /* 0xffffff9000147947 */ /* 0x000fea000383ffff */
.L_x_1951:
[----:B-1----:R1:W2:Y:S02]  /*31b50*/  SYNCS.PHASECHK.TRANS64.TRYWAIT P1, [R17+URZ+0x22860], R0 ;  /* 0x02286000110075a7 */ /* 0x0022a4000802017f */
[----:B--2---:R-:W-:Y:S05]  /*31b60*/  @!P1 NANOSLEEP.SYNCS 0x989680 ;  /* 0x009896800000995d */ /* 0x004fea0003900000 */
[----:B------:R-:W2:Y:S02]  /*31b70*/  @!P1 SYNCS.PHASECHK.TRANS64 P1, [R17+URZ+0x22860], R0 ;  /* 0x02286000110095a7 */ /* 0x000ea4000802007f */
[----:B--2---:R-:W-:Y:S05]  /*31b80*/  @!P1 BRA `(.L_x_1951) ;  /* 0xfffffffc00f09947 */ /* 0x004fea000383ffff */
[----:B------:R-:W-:Y:S05]  /*31b90*/  BRA `(.L_x_2188) ;  /* 0xffffff9000207947 */ /* 0x000fea000383ffff */
.L_x_1956:
        /* <DEDUP_REMOVED lines=8> */
.L_x_2190:
[----:B------:R-:W-:Y:S05]  /*31c20*/  BSYNC B0 ;  /* 0x0000000000007941 */ /* 0x000fea0003800000 */
.L_x_2189:
[----:B------:R-:W-:Y:S02]  /*31c30*/  IMAD.MOV.U32 R13, RZ, RZ, R16 ;  /* 0x000000ffff0d7224 */ /* 0x000fe400078e0010 */
[----:B------:R-:W-:Y:S02]  /*31c40*/  IMAD.MOV.U32 R12, RZ, RZ, 0x1 ;  /* 0x00000001ff0c7424 */ /* 0x000fe400078e00ff */
[----:B------:R-:W-:Y:S02]  /*31c50*/  IMAD.MOV.U32 R11, RZ, RZ, 0x1f ;  /* 0x0000001fff0b7424 */ /* 0x000fe400078e00ff */
[----:B------:R-:W-:Y:S02]  /*31c60*/  IMAD.MOV.U32 R15, RZ, RZ, -0x1 ;  /* 0xffffffffff0f7424 */ /* 0x000fe400078e00ff */
[----:B------:R-:W-:Y:S02]  /*31c70*/  IMAD.IADD R9, R19, 0x1, R8 ;  /* 0x0000000113097824 */ /* 0x000fe400078e0208 */
[----:B------:R-:W-:-:S07]  /*31c80*/  IMAD.MOV.U32 R0, RZ, RZ, R14 ;  /* 0x000000ffff007224 */ /* 0x000fce00078e000e */
[----:B------:R-:W-:Y:S05]  /*31c90*/  WARPSYNC.COLLECTIVE R15, `(.L_x_2191) ;  /* 0x000000000f087348 */ /* 0x000fea0003c00000 */
[----:B------:R0:W1:Y:S02]  /*31ca0*/  SHFL.IDX P6, R14, R13, R12, R11 ;  /* 0x0000000c0d0e7389 */ /* 0x00006400000c000b */
[----:B01----:R-:W-:Y:S01]  /*31cb0*/  ENDCOLLECTIVE ;  /* 0x000000000000791b */ /* 0x003fe20003800000 */
.L_x_2191:
[----:B------:R-:W-:Y:S02]  /*31cc0*/  ULDC UR4, c[0x0][0xc3c] ;  /* 0x00030f0000047ab9 */ /* 0x000fe40000000800 */
[----:B------:R-:W-:-:S13]  /*31cd0*/  ISETP.GE.OR P1, PT, R9, UR4, !P0 ;  /* 0x0000000409007c0c */ /* 0x000fda000c726670 */
[----:B------:R-:W0:Y:S08]  /*31ce0*/  @!P1 LDC.64 R2, c[0x0][0xc80] ;  /* 0x00032000ff029b82 */ /* 0x000e300000000a00 */
[----:B------:R-:W1:Y:S01]  /*31cf0*/  @!P1 LDC.64 R4, c[0x0][0xc78] ;  /* 0x00031e00ff049b82 */ /* 0x000e620000000a00 */
[----:B------:R-:W-:Y:S01]  /*31d00*/  CS2R R16, SRZ ;  /* 0x0000000000107805 */ /* 0x000fe2000001ff00 */
[----:B------:R-:W-:-:S02]  /*31d10*/  IMAD.MOV.U32 R11, RZ, RZ, RZ ;  /* 0x000000ffff0b7224 */ /* 0x000fc400078e00ff */
[----:B------:R-:W-:Y:S02]  /*31d20*/  IMAD.MOV.U32 R6, RZ, RZ, R14 ;  /* 0x000000ffff067224 */ /* 0x000fe400078e000e */
[----:B0-----:R-:W-:-:S05]  /*31d30*/  @!P1 IMAD.WIDE R2, R9, 0x4, R2 ;  /* 0x0000000409029825 */ /* 0x001fca00078e0202 */
[----:B------:R1:W2:Y:S02]  /*31d40*/  @!P1 LDG.E R7, desc[UR42][R2.64] ;  /* 0x0000002a02079981 */ /* 0x0002a4000c1e1900 */
[----:B-1----:R-:W-:-:S05]  /*31d50*/  @!P1 IMAD.WIDE R2, R9, 0x4, R4 ;  /* 0x0000000409029825 */ /* 0x002fca00078e0204 */
[----:B------:R-:W3:Y:S01]  /*31d60*/  @!P1 LDG.E R4, desc[UR42][R2.64] ;  /* 0x0000002a02049981 */ /* 0x000ee2000c1e1900 */
[----:B------:R-:W-:Y:S01]  /*31d70*/  IMAD.MOV.U32 R5, RZ, RZ, RZ ;  /* 0x000000ffff057224 */ /* 0x000fe200078e00ff */
[C---:B------:R-:W-:Y:S02]  /*31d80*/  ISETP.GE.U32.AND P2, PT, R8.reuse, 0x2, PT ;  /* 0x000000020800780c */ /* 0x040fe40003f46070 */
[C---:B------:R-:W-:Y:S02]  /*31d90*/  ISETP.GE.U32.AND P3, PT, R8.reuse, 0x4, PT ;  /* 0x000000040800780c */ /* 0x040fe40003f66070 */
[C---:B------:R-:W-:Y:S02]  /*31da0*/  ISETP.GE.U32.AND P4, PT, R8.reuse, 0x8, PT ;  /* 0x000000080800780c */ /* 0x040fe40003f86070 */
[C---:B------:R-:W-:Y:S01]  /*31db0*/  ISETP.GE.U32.AND P5, PT, R8.reuse, 0x10, PT ;  /* 0x000000100800780c */ /* 0x040fe20003fa6070 */
[----:B--2---:R-:W-:Y:S02]  /*31dc0*/  @!P1 IMAD.MOV.U32 R17, RZ, RZ, R7 ;  /* 0x000000ffff119224 */ /* 0x004fe400078e0007 */
[----:B---3--:R-:W-:Y:S01]  /*31dd0*/  @!P1 IMAD.MOV.U32 R5, RZ, RZ, R4 ;  /* 0x000000ffff059224 */ /* 0x008fe200078e0004 */
[----:B------:R-:W-:-:S03]  /*31de0*/  ISETP.NE.AND P1, PT, R8, RZ, PT ;  /* 0x000000ff0800720c */ /* 0x000fc60003f25270 */
[----:B------:R-:W-:-:S10]  /*31df0*/  IMAD R13, R5, R17, RZ ;  /* 0x00000011050d7224 */ /* 0x000fd400078e02ff */
[----:B------:R-:W-:Y:S05]  /*31e00*/  WARPSYNC.COLLECTIVE R15, `(.L_x_2192) ;  /* 0x000000000f087348 */ /* 0x000fea0003c00000 */
[----:B------:R0:W1:Y:S02]  /*31e10*/  SHFL.UP P6, R14, R13, R12, R11 ;  /* 0x0400000c0d0e7389 */ /* 0x00006400000c000b */
[----:B01----:R-:W-:Y:S01]  /*31e20*/  ENDCOLLECTIVE ;  /* 0x000000000000791b */ /* 0x003fe20003800000 */
.L_x_2192:
[----:B------:R-:W-:Y:S01]  /*31e30*/  IMAD.MOV.U32 R12, RZ, RZ, 0x2 ;  /* 0x00000002ff0c7424 */ /* 0x000fe200078e00ff */
[----:B------:R-:W-:-:S05]  /*31e40*/  SEL R4, R14, RZ, P1 ;  /* 0x000000ff0e047207 */ /* 0x000fca0000800000 */
[----:B------:R-:W-:-:S04]  /*31e50*/  IMAD.IADD R4, R13, 0x1, R4 ;  /* 0x000000010d047824 */ /* 0x000fc800078e0204 */
[----:B------:R-:W-:-:S07]  /*31e60*/  IMAD.MOV.U32 R13, RZ, RZ, R4 ;  /* 0x000000ffff0d7224 */ /* 0x000fce00078e0004 */
[----:B------:R-:W-:Y:S05]  /*31e70*/  WARPSYNC.COLLECTIVE R15, `(.L_x_2193) ;  /* 0x000000000f087348 */ /* 0x000fea0003c00000 */
[----:B------:R0:W1:Y:S02]  /*31e80*/  SHFL.UP P6, R14, R13, R12, R11 ;  /* 0x0400000c0d0e7389 */ /* 0x00006400000c000b */
[----:B01----:R-:W-:Y:S01]  /*31e90*/  ENDCOLLECTIVE ;  /* 0x000000000000791b */ /* 0x003fe20003800000 */
.L_x_2193:
[----:B------:R-:W-:Y:S01]  /*31ea0*/  IMAD.MOV.U32 R12, RZ, RZ, 0x4 ;  /* 0x00000004ff0c7424 */ /* 0x000fe200078e00ff */
[----:B------:R-:W-:-:S05]  /*31eb0*/  SEL R3, R14, RZ, P2 ;  /* 0x000000ff0e037207 */ /* 0x000fca0001000000 */
[----:B------:R-:W-:-:S04]  /*31ec0*/  IMAD.IADD R2, R4, 0x1, R3 ;  /* 0x0000000104027824 */ /* 0x000fc800078e0203 */
[----:B------:R-:W-:-:S07]  /*31ed0*/  IMAD.MOV.U32 R13, RZ, RZ, R2 ;  /* 0x000000ffff0d7224 */ /* 0x000fce00078e0002 */
[----:B------:R-:W-:Y:S05]  /*31ee0*/  WARPSYNC.COLLECTIVE R15, `(.L_x_2194) ;  /* 0x000000000f087348 */ /* 0x000fea0003c00000 */
[----:B------:R0:W1:Y:S02]  /*31ef0*/  SHFL.UP P6, R14, R13, R12, R11 ;  /* 0x0400000c0d0e7389 */ /* 0x00006400000c000b */
[----:B01----:R-:W-:Y:S01]  /*31f00*/  ENDCOLLECTIVE ;  /* 0x000000000000791b */ /* 0x003fe20003800000 */
.L_x_2194:
[----:B------:R-:W-:Y:S02]  /*31f10*/  MOV R12, 0x8 ;  /* 0x00000008000c7802 */ /* 0x000fe40000000f00 */
[----:B------:R-:W-:-:S05]  /*31f20*/  SEL R3, R14, RZ, P3 ;  /* 0x000000ff0e037207 */ /* 0x000fca0001800000 */
[----:B------:R-:W-:-:S04]  /*31f30*/  IMAD.IADD R3, R2, 0x1, R3 ;  /* 0x0000000102037824 */ /* 0x000fc800078e0203 */
[----:B------:R-:W-:-:S07]  /*31f40*/  IMAD.MOV.U32 R13, RZ, RZ, R3 ;  /* 0x000000ffff0d7224 */ /* 0x000fce00078e0003 */
[----:B------:R-:W-:Y:S05]  /*31f50*/  WARPSYNC.COLLECTIVE R15, `(.L_x_2195) ;  /* 0x000000000f087348 */ /* 0x000fea0003c00000 */
[----:B------:R0:W1:Y:S02]  /*31f60*/  SHFL.UP P6, R14, R13, R12, R11 ;  /* 0x0400000c0d0e7389 */ /* 0x00006400000c000b */
[----:B01----:R-:W-:Y:S01]  /*31f70*/  ENDCOLLECTIVE ;  /* 0x000000000000791b */ /* 0x003fe20003800000 */
.L_x_2195:
[----:B------:R-:W-:Y:S01]  /*31f80*/  IMAD.MOV.U32 R12, RZ, RZ, 0x10 ;  /* 0x00000010ff0c7424 */ /* 0x000fe200078e00ff */
[----:B------:R-:W-:-:S05]  /*31f90*/  SEL R4, R14, RZ, P4 ;  /* 0x000000ff0e047207 */ /* 0x000fca0002000000 */
[----:B------:R-:W-:-:S04]  /*31fa0*/  IMAD.IADD R4, R3, 0x1, R4 ;  /* 0x0000000103047824 */ /* 0x000fc800078e0204 */
[----:B------:R-:W-:-:S07]  /*31fb0*/  IMAD.MOV.U32 R13, RZ, RZ, R4 ;  /* 0x000000ffff0d7224 */ /* 0x000fce00078e0004 */
[----:B------:R-:W-:Y:S05]  /*31fc0*/  WARPSYNC.COLLECTIVE R15, `(.L_x_2196) ;  /* 0x000000000f087348 */ /* 0x000fea0003c00000 */
[----:B------:R0:W1:Y:S02]  /*31fd0*/  SHFL.UP P6, R14, R13, R12, R11 ;  /* 0x0400000c0d0e7389 */ /* 0x00006400000c000b */
[----:B01----:R-:W-:Y:S01]  /*31fe0*/  ENDCOLLECTIVE ;  /* 0x000000000000791b */ /* 0x003fe20003800000 */
.L_x_2196:
[----:B------:R-:W-:Y:S02]  /*31ff0*/  IMAD.MOV.U32 R12, RZ, RZ, 0x1f ;  /* 0x0000001fff0c7424 */ /* 0x000fe400078e00ff */
[----:B------:R-:W-:Y:S01]  /*32000*/  IMAD.MOV.U32 R11, RZ, RZ, 0x1f ;  /* 0x0000001fff0b7424 */ /* 0x000fe200078e00ff */
[----:B------:R-:W-:-:S05]  /*32010*/  SEL R3, R14, RZ, P5 ;  /* 0x000000ff0e037207 */ /* 0x000fca0002800000 */
[----:B------:R-:W-:-:S04]  /*32020*/  IMAD.IADD R2, R4, 0x1, R3 ;  /* 0x0000000104027824 */ /* 0x000fc800078e0203 */
[----:B------:R-:W-:-:S07]  /*32030*/  IMAD.MOV.U32 R13, RZ, RZ, R2 ;  /* 0x000000ffff0d7224 */ /* 0x000fce00078e0002 */
[----:B------:R-:W-:Y:S05]  /*32040*/  WARPSYNC.COLLECTIVE R15, `(.L_x_2197) ;  /* 0x000000000f087348 */ /* 0x000fea0003c00000 */
[----:B------:R0:W1:Y:S02]  /*32050*/  SHFL.IDX P6, R14, R13, R12, R11 ;  /* 0x0000000c0d0e7389 */ /* 0x00006400000c000b */
[----:B01----:R-:W-:Y:S01]  /*32060*/  ENDCOLLECTIVE ;  /* 0x000000000000791b */ /* 0x003fe20003800000 */
.L_x_2197:
[----:B------:R-:W-:Y:S05]  /*32070*/  BRA `(.L_x_2198) ;  /* 0xffffff94000c7947 */ /* 0x000fea000383ffff */
.L_x_1959:
[----:B------:R-:W-:Y:S01]  /*32080*/  BSSY B0, `(.L_x_2199) ;  /* 0x0000007000007945 */ /* 0x000fe20003800000 */
[----:B------:R-:W-:Y:S02]  /*32090*/  IMAD.MOV.U32 R12, RZ, RZ, 0x1 ;  /* 0x00000001ff0c7424 */ /* 0x000fe400078e00ff */
[----:B------:R-:W-:Y:S02]  /*320a0*/  IMAD.MOV.U32 R11, RZ, RZ, RZ ;  /* 0x000000ffff0b7224 */ /* 0x000fe400078e00ff */
[----:B------:R-:W-:-:S07]  /*320b0*/  IMAD.MOV.U32 R15, RZ, RZ, -0x1 ;  /* 0xffffffffff0f7424 */ /* 0x000fce00078e00ff */
[----:B------:R-:W-:Y:S05]  /*320c0*/  WARPSYNC.COLLECTIVE R15, `(.L_x_2200) ;  /* 0x000000000f087348 */ /* 0x000fea0003c00000 */
[----:B------:R0:W1:Y:S02]  /*320d0*/  SHFL.UP P6, R14, R13, R12, R11 ;  /* 0x0400000c0d0e7389 */ /* 0x00006400000c000b */
[----:B01----:R-:W-:Y:S01]  /*320e0*/  ENDCOLLECTIVE ;  /* 0x000000000000791b */ /* 0x003fe20003800000 */
.L_x_2200:
[----:B------:R-:W-:Y:S05]  /*320f0*/  BSYNC B0 ;  /* 0x0000000000007941 */ /* 0x000fea0003800000 */
.L_x_2199:
[----:B------:R-:W-:Y:S01]  /*32100*/  SEL R14, R14, RZ, P1 ;  /* 0x000000ff0e0e7207 */ /* 0x000fe20000800000 */
[----:B------:R-:W-:Y:S02]  /*32110*/  IMAD.MOV.U32 R12, RZ, RZ, 0x2 ;  /* 0x00000002ff0c7424 */ /* 0x000fe400078e00ff */
[----:B------:R-:W-:Y:S02]  /*32120*/  IMAD.MOV.U32 R11, RZ, RZ, RZ ;  /* 0x000000ffff0b7224 */ /* 0x000fe400078e00ff */
[----:B------:R-:W-:Y:S02]  /*32130*/  IMAD.IADD R13, R13, 0x1, R14 ;  /* 0x000000010d0d7824 */ /* 0x000fe400078e020e */
[----:B------:R-:W-:-:S07]  /*32140*/  IMAD.MOV.U32 R15, RZ, RZ, -0x1 ;  /* 0xffffffffff0f7424 */ /* 0x000fce00078e00ff */
[----:B------:R-:W-:Y:S05]  /*32150*/  WARPSYNC.COLLECTIVE R15, `(.L_x_2201) ;  /* 0x000000000f087348 */ /* 0x000fea0003c00000 */
[----:B------:R0:W1:Y:S02]  /*32160*/  SHFL.UP P6, R14, R13, R12, R11 ;  /* 0x0400000c0d0e7389 */ /* 0x00006400000c000b */
[----:B01----:R-:W-:Y:S01]  /*32170*/  ENDCOLLECTIVE ;  /* 0x000000000000791b */ /* 0x003fe20003800000 */
.L_x_2201:
[----:B------:R-:W-:Y:S01]  /*32180*/  IMAD.MOV.U32 R12, RZ, RZ, 0x4 ;  /* 0x00000004ff0c7424 */ /* 0x000fe200078e00ff */
[----:B------:R-:W-:-:S05]  /*32190*/  SEL R14, R14, RZ, P2 ;  /* 0x000000ff0e0e7207 */ /* 0x000fca0001000000 */
[----:B------:R-:W-:-:S04]  /*321a0*/  IMAD.IADD R3, R13, 0x1, R14 ;  /* 0x000000010d037824 */ /* 0x000fc800078e020e */
[----:B------:R-:W-:-:S07]  /*321b0*/  IMAD.MOV.U32 R13, RZ, RZ, R3 ;  /* 0x000000ffff0d7224 */ /* 0x000fce00078e0003 */
[----:B------:R-:W-:Y:S05]  /*321c0*/  WARPSYNC.COLLECTIVE R15, `(.L_x_2202) ;  /* 0x000000000f087348 */ /* 0x000fea0003c00000 */
[----:B------:R0:W1:Y:S02]  /*321d0*/  SHFL.UP P6, R14, R13, R12, R11 ;  /* 0x0400000c0d0e7389 */ /* 0x00006400000c000b */
[----:B01----:R-:W-:Y:S01]  /*321e0*/  ENDCOLLECTIVE ;  /* 0x000000000000791b */ /* 0x003fe20003800000 */
.L_x_2202:
[----:B------:R-:W-:Y:S01]  /*321f0*/  IMAD.MOV.U32 R12, RZ, RZ, 0x8 ;  /* 0x00000008ff0c7424 */ /* 0x000fe200078e00ff */
[----:B------:R-:W-:-:S05]  /*32200*/  SEL R4, R14, RZ, P3 ;  /* 0x000000ff0e047207 */ /* 0x000fca0001800000 */
[----:B------:R-:W-:-:S04]  /*32210*/  IMAD.IADD R4, R3, 0x1, R4 ;  /* 0x0000000103047824 */ /* 0x000fc800078e0204 */
[----:B------:R-:W-:-:S07]  /*32220*/  IMAD.MOV.U32 R13, RZ, RZ, R4 ;  /* 0x000000ffff0d7224 */ /* 0x000fce00078e0004 */
[----:B------:R-:W-:Y:S05]  /*32230*/  WARPSYNC.COLLECTIVE R15, `(.L_x_2203) ;  /* 0x000000000f087348 */ /* 0x000fea0003c00000 */
[----:B------:R0:W1:Y:S02]  /*32240*/  SHFL.UP P6, R14, R13, R12, R11 ;  /* 0x0400000c0d0e7389 */ /* 0x00006400000c000b */
[----:B01----:R-:W-:Y:S01]  /*32250*/  ENDCOLLECTIVE ;  /* 0x000000000000791b */ /* 0x003fe20003800000 */
.L_x_2203:
[----:B------:R-:W-:Y:S01]  /*32260*/  IMAD.MOV.U32 R12, RZ, RZ, 0x10 ;  /* 0x00000010ff0c7424 */ /* 0x000fe200078e00ff */
[----:B------:R-:W-:-:S05]  /*32270*/  SEL R7, R14, RZ, P4 ;  /* 0x000000ff0e077207 */ /* 0x000fca0002000000 */
[----:B------:R-:W-:-:S04]  /*32280*/  IMAD.IADD R7, R4, 0x1, R7 ;  /* 0x0000000104077824 */ /* 0x000fc800078e0207 */
[----:B------:R-:W-:-:S07]  /*32290*/  IMAD.MOV.U32 R13, RZ, RZ, R7 ;  /* 0x000000ffff0d7224 */ /* 0x000fce00078e0007 */
[----:B------:R-:W-:Y:S05]  /*322a0*/  WARPSYNC.COLLECTIVE R15, `(.L_x_2204) ;  /* 0x000000000f087348 */ /* 0x000fea0003c00000 */
[----:B------:R0:W1:Y:S02]  /*322b0*/  SHFL.UP P6, R14, R13, R12, R11 ;  /* 0x0400000c0d0e7389 */ /* 0x00006400000c000b */
[----:B01----:R-:W-:Y:S01]  /*322c0*/  ENDCOLLECTIVE ;  /* 0x000000000000791b */ /* 0x003fe20003800000 */
.L_x_2204:
        /* <DEDUP_REMOVED lines=8> */
.L_x_2205:
[----:B------:R-:W-:Y:S05]  /*32350*/  BRA `(.L_x_2206) ;  /* 0xffffff9000f87947 */ /* 0x000fea000383ffff */
.L_x_1961:
[----:B------:R-:W-:Y:S01]  /*32360*/  BSSY B0, `(.L_x_2207) ;  /* 0x0000006000007945 */ /* 0x000fe20003800000 */
[----:B------:R-:W-:Y:S01]  /*32370*/  PLOP3.LUT P6, PT, P6, PT, PT, 0x8, 0x0 ;  /* 0x000000000000781c */ /* 0x000fe200037ce170 */
[----:B------:R-:W-:-:S12]  /*32380*/  IMAD.MOV.U32 R15, RZ, RZ, -0x1 ;  /* 0xffffffffff0f7424 */ /* 0x000fd800078e00ff */
[----:B0-----:R-:W-:Y:S05]  /*32390*/  WARPSYNC.COLLECTIVE R15, `(.L_x_2208) ;  /* 0x000000000f087348 */ /* 0x001fea0003c00000 */
[----:B------:R-:W-:Y:S01]  /*323a0*/  VOTE.ANY R14, PT, P6 ;  /* 0x00000000000e7806 */ /* 0x000fe200030e0100 */
[----:B0-----:R-:W-:Y:S06]  /*323b0*/  ENDCOLLECTIVE ;  /* 0x000000000000791b */ /* 0x001fec0003800000 */
.L_x_2208:
[----:B------:R-:W-:Y:S05]  /*323c0*/  BSYNC B0 ;  /* 0x0000000000007941 */ /* 0x000fea0003800000 */
.L_x_2207:
[----:B------:R-:W-:Y:S02]  /*323d0*/  IMAD.MOV.U32 R3, RZ, RZ, R14 ;  /* 0x000000ffff037224 */ /* 0x000fe400078e000e */
[----:B------:R-:W-:Y:S02]  /*323e0*/  IMAD.MOV.U32 R13, RZ, RZ, R17 ;  /* 0x000000ffff0d7224 */ /* 0x000fe400078e0011 */
[----:B------:R-:W0:Y:S01]  /*323f0*/  POPC R7, R3 ;  /* 0x0000000300077309 */ /* 0x000e220000000000 */
[----:B------:R-:W-:Y:S02]  /*32400*/  IMAD.MOV.U32 R11, RZ, RZ, 0x1f ;  /* 0x0000001fff0b7424 */ /* 0x000fe400078e00ff */
[----:B------:R-:W-:Y:S02]  /*32410*/  IMAD.MOV.U32 R15, RZ, RZ, -0x1 ;  /* 0xffffffffff0f7424 */ /* 0x000fe400078e00ff */
[----:B0-----:R-:W-:Y:S02]  /*32420*/  IMAD.MOV.U32 R12, RZ, RZ, R7 ;  /* 0x000000ffff0c7224 */ /* 0x001fe400078e0007 */
[----:B------:R-:W-:-:S07]  /*32430*/  IMAD.IADD R19, R7, 0x1, R19 ;  /* 0x0000000107137824 */ /* 0x000fce00078e0213 */
[----:B------:R-:W-:Y:S05]  /*32440*/  WARPSYNC.COLLECTIVE R15, `(.L_x_2209) ;  /* 0x000000000f087348 */ /* 0x000fea0003c00000 */
[----:B------:R0:W1:Y:S02]  /*32450*/  SHFL.IDX P6, R14, R13, R12, R11 ;  /* 0x0000000c0d0e7389 */ /* 0x00006400000c000b */
[----:B01----:R-:W-:Y:S01]  /*32460*/  ENDCOLLECTIVE ;  /* 0x000000000000791b */ /* 0x003fe20003800000 */
.L_x_2209:
[----:B------:R-:W-:Y:S02]  /*32470*/  IMAD.MOV.U32 R13, RZ, RZ, R5 ;  /* 0x000000ffff0d7224 */ /* 0x000fe400078e0005 */
[----:B------:R-:W-:-:S07]  /*32480*/  IMAD.MOV.U32 R17, RZ, RZ, R14 ;  /* 0x000000ffff117224 */ /* 0x000fce00078e000e */
[----:B------:R-:W-:Y:S05]  /*32490*/  WARPSYNC.COLLECTIVE R15, `(.L_x_2210) ;  /* 0x000000000f087348 */ /* 0x000fea0003c00000 */
[----:B------:R0:W1:Y:S02]  /*324a0*/  SHFL.IDX P6, R14, R13, R12, R11 ;  /* 0x0000000c0d0e7389 */ /* 0x00006400000c000b */
[----:B01----:R-:W-:Y:S01]  /*324b0*/  ENDCOLLECTIVE ;  /* 0x000000000000791b */ /* 0x003fe20003800000 */
.L_x_2210:
[----:B------:R-:W-:Y:S01]  /*324c0*/  IMAD.MOV.U32 R5, RZ, RZ, R14 ;  /* 0x000000ffff057224 */ /* 0x000fe200078e000e */
[----:B------:R-:W-:Y:S06]  /*324d0*/  BRA `(.L_x_2211) ;  /* 0xffffff9000d87947 */ /* 0x000fec000383ffff */
.L_x_1963:
[----:B------:R-:W-:Y:S01]  /*324e0*/  BSSY B0, `(.L_x_2212) ;  /* 0x0000007000007945 */ /* 0x000fe20003800000 */
[----:B------:R-:W-:Y:S02]  /*324f0*/  IMAD.MOV.U32 R13, RZ, RZ, R2 ;  /* 0x000000ffff0d7224 */ /* 0x000fe400078e0002 */
[----:B------:R-:W-:Y:S02]  /*32500*/  IMAD.MOV.U32 R11, RZ, RZ, 0x1f ;  /* 0x0000001fff0b7424 */ /* 0x000fe400078e00ff */
[----:B------:R-:W-:-:S07]  /*32510*/  IMAD.MOV.U32 R15, RZ, RZ, -0x1 ;  /* 0xffffffffff0f7424 */ /* 0x000fce00078e00ff */
[----:B0123--:R-:W-:Y:S05]  /*32520*/  WARPSYNC.COLLECTIVE R15, `(.L_x_2213) ;  /* 0x000000000f087348 */ /* 0x00ffea0003c00000 */
[----:B------:R4:W0:Y:S02]  /*32530*/  SHFL.IDX P6, R14, R13, R12, R11 ;  /* 0x0000000c0d0e7389 */ /* 0x00082400000c000b */
[----:B01234-:R-:W-:Y:S01]  /*32540*/  ENDCOLLECTIVE ;  /* 0x000000000000791b */ /* 0x01ffe20003800000 */
.L_x_2213:
[----:B------:R-:W-:Y:S05]  /*32550*/  BSYNC B0 ;  /* 0x0000000000007941 */ /* 0x000fea0003800000 */
.L_x_2212:
[----:B------:R-:W-:Y:S01]  /*32560*/  IMAD.MOV.U32 R16, RZ, RZ, R14 ;  /* 0x000000ffff107224 */ /* 0x000fe200078e000e */
[----:B------:R-:W-:Y:S06]  /*32570*/  BRA `(.L_x_1962) ;  /* 0xffffff9000c87947 */ /* 0x000fec000383ffff */
.L_x_1969:
[----:B0-----:R0:W1:Y:S02]  /*32580*/  SYNCS.PHASECHK.TRANS64.TRYWAIT P0, [R7+URZ+0x22820], R0 ;  /* 0x02282000070075a7 */ /* 0x001064000800017f */
[----:B-1----:R-:W-:Y:S05]  /*32590*/  @!P0 NANOSLEEP.SYNCS 0x989680 ;  /* 0x009896800000895d */ /* 0x002fea0003900000 */
[----:B------:R-:W1:Y:S02]  /*325a0*/  @!P0 SYNCS.PHASECHK.TRANS64 P0, [R7+URZ+0x22820], R0 ;  /* 0x02282000070085a7 */ /* 0x000e64000800007f */
[----:B-1----:R-:W-:Y:S05]  /*325b0*/  @!P0 BRA `(.L_x_1969) ;  /* 0xfffffffc00f08947 */ /* 0x002fea000383ffff */
[----:B------:R-:W-:Y:S05]  /*325c0*/  BRA `(.L_x_2214) ;  /* 0xffffff9c002c7947 */ /* 0x000fea000383ffff */
.L_x_1970:
[----:B------:R-:W1:Y:S01]  /*325d0*/  S2R R2, SR_TID.X ;  /* 0x0000000000027919 */ /* 0x000e620000002100 */
[----:B------:R-:W-:Y:S01]  /*325e0*/  BSSY B0, `(.L_x_2215) ;  /* 0x000000a000007945 */ /* 0x000fe20003800000 */
[----:B------:R-:W-:Y:S02]  /*325f0*/  IMAD.MOV.U32 R12, RZ, RZ, RZ ;  /* 0x000000ffff0c7224 */ /* 0x000fe400078e00ff */
[----:B------:R-:W-:Y:S02]  /*32600*/  IMAD.MOV.U32 R11, RZ, RZ, 0x1f ;  /* 0x0000001fff0b7424 */ /* 0x000fe400078e00ff */
[----:B------:R-:W-:Y:S01]  /*32610*/  IMAD.MOV.U32 R15, RZ, RZ, -0x1 ;  /* 0xffffffffff0f7424 */ /* 0x000fe200078e00ff */
[----:B-1----:R-:W-:-:S04]  /*32620*/  SHF.R.U32.HI R2, RZ, 0x5, R2 ;  /* 0x00000005ff027819 */ /* 0x002fc80000011602 */
[----:B------:R-:W-:-:S05]  /*32630*/  LOP3.LUT R2, R2, 0x3, RZ, 0xc0, !PT ;  /* 0x0000000302027812 */ /* 0x000fca00078ec0ff */
[----:B------:R-:W-:-:S07]  /*32640*/  IMAD.MOV.U32 R13, RZ, RZ, R2 ;  /* 0x000000ffff0d7224 */ /* 0x000fce00078e0002 */
[----:B0-----:R-:W-:Y:S05]  /*32650*/  WARPSYNC.COLLECTIVE R15, `(.L_x_2216) ;  /* 0x000000000f087348 */ /* 0x001fea0003c00000 */
[----:B------:R1:W2:Y:S02]  /*32660*/  SHFL.IDX P6, R14, R13, R12, R11 ;  /* 0x0000000c0d0e7389 */ /* 0x0002a400000c000b */
[----:B012---:R-:W-:Y:S01]  /*32670*/  ENDCOLLECTIVE ;  /* 0x000000000000791b */ /* 0x007fe20003800000 */
.L_x_2216:
[----:B------:R-:W-:Y:S05]  /*32680*/  BSYNC B0 ;  /* 0x0000000000007941 */ /* 0x000fea0003800000 */
.L_x_2215:
[----:B------:R-:W-:Y:S05]  /*32690*/  BRA `(.L_x_2217) ;  /* 0xffffff9c00147947 */ /* 0x000fea000383ffff */
.L_x_1971:
[----:B------:R-:W-:Y:S01]  /*326a0*/  BSSY B0, `(.L_x_2218) ;  /* 0x0000006000007945 */ /* 0x000fe20003800000 */
[----:B------:R-:W-:-:S07]  /*326b0*/  IMAD.MOV.U32 R15, RZ, RZ, -0x1 ;  /* 0xffffffffff0f7424 */ /* 0x000fce00078e00ff */
[----:B0-----:R-:W-:Y:S05]  /*326c0*/  WARPSYNC.COLLECTIVE R15, `(.L_x_2219) ;  /* 0x000000000f0c7348 */ /* 0x001fea0003c00000 */
[----:B------:R-:W-:Y:S02]  /*326d0*/  ELECT P6, UR62, PT ;  /* 0x00000000003e782f */ /* 0x000fe400038c0000 */
[----:B------:R-:W-:Y:S01]  /*326e0*/  MOV R14, UR62 ;  /* 0x0000003e000e7c02 */ /* 0x000fe20008000f00 */
[----:B0-----:R-:W-:Y:S10]  /*326f0*/  ENDCOLLECTIVE ;  /* 0x000000000000791b */ /* 0x001ff40003800000 */
.L_x_2219:
[----:B------:R-:W-:Y:S05]  /*32700*/  BSYNC B0 ;  /* 0x0000000000007941 */ /* 0x000fea0003800000 */
.L_x_2218:
[----:B------:R-:W-:Y:S05]  /*32710*/  BRA `(.L_x_2220) ;  /* 0xffffff9c00087947 */ /* 0x000fea000383ffff */
.L_x_1973:
[----:B0-----:R0:W1:Y:S02]  /*32720*/  SYNCS.PHASECHK.TRANS64.TRYWAIT P1, [R5+URZ+0x22840], R0 ;  /* 0x02284000050075a7 */ /* 0x001064000802017f */
[----:B-1----:R-:W-:Y:S05]  /*32730*/  @!P1 NANOSLEEP.SYNCS 0x989680 ;  /* 0x009896800000995d */ /* 0x002fea0003900000 */
[----:B------:R-:W1:Y:S02]  /*32740*/  @!P1 SYNCS.PHASECHK.TRANS64 P1, [R5+URZ+0x22840], R0 ;  /* 0x02284000050095a7 */ /* 0x000e64000802007f */
[----:B-1----:R-:W-:Y:S05]  /*32750*/  @!P1 BRA `(.L_x_1973) ;  /* 0xfffffffc00f09947 */ /* 0x002fea000383ffff */
[----:B------:R-:W-:Y:S05]  /*32760*/  BRA `(.L_x_2221) ;  /* 0xffffff9c00287947 */ /* 0x000fea000383ffff */
.L_x_1975:
[----:B-1----:R1:W2:Y:S02]  /*32770*/  SYNCS.PHASECHK.TRANS64.TRYWAIT P1, [R3+URZ+0x22840], R2 ;  /* 0x02284002030075a7 */ /* 0x0022a4000802017f */
[----:B--2---:R-:W-:Y:S05]  /*32780*/  @!P1 NANOSLEEP.SYNCS 0x989680 ;  /* 0x009896800000995d */ /* 0x004fea0003900000 */
[----:B------:R-:W2:Y:S02]  /*32790*/  @!P1 SYNCS.PHASECHK.TRANS64 P1, [R3+URZ+0x22840], R2 ;  /* 0x02284002030095a7 */ /* 0x000ea4000802007f */
[----:B--2---:R-:W-:Y:S05]  /*327a0*/  @!P1 BRA `(.L_x_1975) ;  /* 0xfffffffc00f09947 */ /* 0x004fea000383ffff */
[----:B------:R-:W-:Y:S05]  /*327b0*/  BRA `(.L_x_2222) ;  /* 0xffffff9c00347947 */ /* 0x000fea000383ffff */
.L_x_1977:
[----:B--2---:R2:W3:Y:S02]  /*327c0*/  SYNCS.PHASECHK.TRANS64.TRYWAIT P1, [R5+URZ+0x22860], R0 ;  /* 0x02286000050075a7 */ /* 0x0044e4000802017f */
[----:B---3--:R-:W-:Y:S05]  /*327d0*/  @!P1 NANOSLEEP.SYNCS 0x989680 ;  /* 0x009896800000995d */ /* 0x008fea0003900000 */
[----:B------:R-:W3:Y:S02]  /*327e0*/  @!P1 SYNCS.PHASECHK.TRANS64 P1, [R5+URZ+0x22860], R0 ;  /* 0x02286000050095a7 */ /* 0x000ee4000802007f */
[----:B---3--:R-:W-:Y:S05]  /*327f0*/  @!P1 BRA `(.L_x_1977) ;  /* 0xfffffffc00f09947 */ /* 0x008fea000383ffff */
[----:B------:R-:W-:Y:S05]  /*32800*/  BRA `(.L_x_2223) ;  /* 0xffffff9c00307947 */ /* 0x000fea000383ffff */
.L_x_1979:
[----:B---3--:R3:W4:Y:S02]  /*32810*/  SYNCS.PHASECHK.TRANS64.TRYWAIT P1, [R3+URZ+0x22860], R2 ;  /* 0x02286002030075a7 */ /* 0x008724000802017f */
[----:B----4-:R-:W-:Y:S05]  /*32820*/  @!P1 NANOSLEEP.SYNCS 0x989680 ;  /* 0x009896800000995d */ /* 0x010fea0003900000 */
[----:B------:R-:W4:Y:S02]  /*32830*/  @!P1 SYNCS.PHASECHK.TRANS64 P1, [R3+URZ+0x22860], R2 ;  /* 0x02286002030095a7 */ /* 0x000f24000802007f */
[----:B----4-:R-:W-:Y:S05]  /*32840*/  @!P1 BRA `(.L_x_1979) ;  /* 0xfffffffc00f09947 */ /* 0x010fea000383ffff */
[----:B------:R-:W-:Y:S05]  /*32850*/  BRA `(.L_x_2224) ;  /* 0xffffff9c002c7947 */ /* 0x000fea000383ffff */
.L_x_1981:
[----:B----4-:R4:W0:Y:S02]  /*32860*/  SYNCS.PHASECHK.TRANS64.TRYWAIT P1, [R5+URZ+0x22880], R0 ;  /* 0x02288000050075a7 */ /* 0x010824000802017f */
[----:B0-----:R-:W-:Y:S05]  /*32870*/  @!P1 NANOSLEEP.SYNCS 0x989680 ;  /* 0x009896800000995d */ /* 0x001fea0003900000 */
[----:B------:R-:W0:Y:S02]  /*32880*/  @!P1 SYNCS.PHASECHK.TRANS64 P1, [R5+URZ+0x22880], R0 ;  /* 0x02288000050095a7 */ /* 0x000e24000802007f */
[----:B0-----:R-:W-:Y:S05]  /*32890*/  @!P1 BRA `(.L_x_1981) ;  /* 0xfffffffc00f09947 */ /* 0x001fea000383ffff */
[----:B------:R-:W-:Y:S05]  /*328a0*/  BRA `(.L_x_2225) ;  /* 0xffffff9c00287947 */ /* 0x000fea000383ffff */
.L_x_2226:
        /* <DEDUP_REMOVED lines=13> */
.L_x_3319:


//--------------------- .text._ZN7cutlass13device_kernelIN5flash11enable_sm90INS1_16FlashAttnFwdSm90INS1_25CollectiveMainloopFwdSm90ILi2EN4cute5tupleIJNS5_1CILi1EEES8_S8_EEENS6_IJNS7_ILi128EEENS7_ILi160EEENS7_ILi192EEEEEELi128ENS_12float_e4m3_tEfNS_4arch4Sm90ELb1ELb0ELb1ELb0ELb1ELb0ELb0ELb1ELb1ELb1ELb1ELb0EEENS1_21CollectiveEpilogueFwdINS6_IJSA_SA_SB_EEES9_NS_10bfloat16_tESG_Li256ELb0ELb1ELb1ELb1EEENS1_19SingleTileSchedulerILb0ELb1ELb1ELi128EEEEEEEEEvNT_6ParamsE --------------------------
	.section	.text._ZN7cutlass13device_kernelIN5flash11enable_sm90INS1_16FlashAttnFwdSm90INS1_25CollectiveMainloopFwdSm90ILi2EN4cute5tupleIJNS5_1CILi1EEES8_S8_EEENS6_IJNS7_ILi128EEENS7_ILi160EEENS7_ILi192EEEEEELi128ENS_12float_e4m3_tEfNS_4arch4Sm90ELb1ELb0ELb1ELb0ELb1ELb0ELb0ELb1ELb1ELb1ELb1ELb0EEENS1_21CollectiveEpilogueFwdINS6_IJSA_SA_SB_EEES9_NS_10bfloat16_tESG_Li256ELb0ELb1ELb1ELb1EEENS1_19SingleTileSchedulerILb0ELb1ELb1ELi128EEEEEEEEEvNT_6ParamsE,"ax",@progbits
	.align	128
.text._ZN7cutlass13device_kernelIN5flash11enable_sm90INS1_16FlashAttnFwdSm90INS1_25CollectiveMainloopFwdSm90ILi2EN4cute5tupleIJNS5_1CILi1EEES8_S8_EEENS6_IJNS7_ILi128EEENS7_ILi160EEENS7_ILi192EEEEEELi128ENS_12float_e4m3_tEfNS_4arch4Sm90ELb1ELb0ELb1ELb0ELb1ELb0ELb0ELb1ELb1ELb1ELb1ELb0EEENS1_21CollectiveEpilogueFwdINS6_IJSA_SA_SB_EEES9_NS_10bfloat16_tESG_Li256ELb0ELb1ELb1ELb1EEENS1_19SingleTileSchedulerILb0ELb1ELb1ELi128EEEEEEEEEvNT_6ParamsE:
        .type           _ZN7cutlass13device_kernelIN5flash11enable_sm90INS1_16FlashAttnFwdSm90INS1_25CollectiveMainloopFwdSm90ILi2EN4cute5tupleIJNS5_1CILi1EEES8_S8_EEENS6_IJNS7_ILi128EEENS7_ILi160EEENS7_ILi192EEEEEELi128ENS_12float_e4m3_tEfNS_4arch4Sm90ELb1ELb0ELb1ELb0ELb1ELb0ELb0ELb1ELb1ELb1ELb1ELb0EEENS1_21CollectiveEpilogueFwdINS6_IJSA_SA_SB_EEES9_NS_10bfloat16_tESG_Li256ELb0ELb1ELb1ELb1EEENS1_19SingleTileSchedulerILb0ELb1ELb1ELi128EEEEEEEEEvNT_6ParamsE,@function
        .size           _ZN7cutlass13device_kernelIN5flash11enable_sm90INS1_16FlashAttnFwdSm90INS1_25CollectiveMainloopFwdSm90ILi2EN4cute5tupleIJNS5_1CILi1EEES8_S8_EEENS6_IJNS7_ILi128EEENS7_ILi160EEENS7_ILi192EEEEEELi128ENS_12float_e4m3_tEfNS_4arch4Sm90ELb1ELb0ELb1ELb0ELb1ELb0ELb0ELb1ELb1ELb1ELb1ELb0EEENS1_21CollectiveEpilogueFwdINS6_IJSA_SA_SB_EEES9_NS_10bfloat16_tESG_Li256ELb0ELb1ELb1ELb1EEENS1_19SingleTileSchedulerILb0ELb1ELb1ELi128EEEEEEEEEvNT_6ParamsE,(.L_x_3320 - _ZN7cutlass13device_kernelIN5flash11enable_sm90INS1_16FlashAttnFwdSm90INS1_25CollectiveMainloopFwdSm90ILi2EN4cute5tupleIJNS5_1CILi1EEES8_S8_EEENS6_IJNS7_ILi128EEENS7_ILi160EEENS7_ILi192EEEEEELi128ENS_12float_e4m3_tEfNS_4arch4Sm90ELb1ELb0ELb1ELb0ELb1ELb0ELb0ELb1ELb1ELb1ELb1ELb0EEENS1_21CollectiveEpilogueFwdINS6_IJSA_SA_SB_EEES9_NS_10bfloat16_tESG_Li256ELb0ELb1ELb1ELb1EEENS1_19SingleTileSchedulerILb0ELb1ELb1ELi128EEEEEEEEEvNT_6ParamsE)
        .other          _ZN7cutlass13device_kernelIN5flash11enable_sm90INS1_16FlashAttnFwdSm90INS1_25CollectiveMainloopFwdSm90ILi2EN4cute5tupleIJNS5_1CILi1EEES8_S8_EEENS6_IJNS7_ILi128EEENS7_ILi160EEENS7_ILi192EEEEEELi128ENS_12float_e4m3_tEfNS_4arch4Sm90ELb1ELb0ELb1ELb0ELb1ELb0ELb0ELb1ELb1ELb1ELb1ELb0EEENS1_21CollectiveEpilogueFwdINS6_IJSA_SA_SB_EEES9_NS_10bfloat16_tESG_Li256ELb0ELb1ELb1ELb1EEENS1_19SingleTileSchedulerILb0ELb1ELb1ELi128EEEEEEEEEvNT_6ParamsE,@"STO_CUDA_ENTRY STV_DEFAULT"
_ZN7cutlass13device_kernelIN5flash11enable_sm90INS1_16FlashAttnFwdSm90INS1_25CollectiveMainloopFwdSm90ILi2EN4cute5tupleIJNS5_1CILi1EEES8_S8_EEENS6_IJNS7_ILi128EEENS7_ILi160EEENS7_ILi192EEEEEELi128ENS_12float_e4m3_tEfNS_4arch4Sm90ELb1ELb0ELb1ELb0ELb1ELb0ELb0ELb1ELb1ELb1ELb1ELb0EEENS1_21CollectiveEpilogueFwdINS6_IJSA_SA_SB_EEES9_NS_10bfloat16_tESG_Li256ELb0ELb1ELb1ELb1EEENS1_19SingleTileSchedulerILb0ELb1ELb1ELi128EEEEEEEEEvNT_6ParamsE:
        /* <DEDUP_REMOVED lines=45> */
.L_x_2227:
        /* <DEDUP_REMOVED lines=22> */
.L_x_2228:
        /* <DEDUP_REMOVED lines=18> */
.L_x_2229:
        /* <DEDUP_REMOVED lines=22> */
.L_x_2230:
        /* <DEDUP_REMOVED lines=23> */
.L_x_2231:
[----:B------:R-:W-:Y:S01]  /*0820*/  UISETP.NE.AND UP0, UPT, UR9, URZ, UPT ;  /* 0x0000003f0900728c */ /* 0x000fe2000bf05270 */
[----:B------:R-:W-:Y:S01]  /*0830*/  NOP ;  /* 0x0000000000007918 */ /* 0x000fe20000000000 */
[----:B-1----:R-:W-:Y:S01]  /*0840*/  UMOV UR4, 0x1 ;  /* 0x0000000100047882 */ /* 0x002fe20000000000 */
[----:B------:R-:W-:Y:S01]  /*0850*/  ULDC.64 UR36, c[0x0][0x208] ;  /* 0x0000820000247ab9 */ /* 0x000fe20000000a00 */
[----:B------:R-:W-:Y:S01]  /*0860*/  USEL UR4, UR4, 0x2, !UP0 ;  /* 0x0000000204047887 */ /* 0x000fe2000c000000 */
[----:B------:R-:W-:Y:S01]  /*0870*/  BSSY B6, `(.L_x_2232) ;  /* 0x0001476000067945 */ /* 0x000fe20003800000 */
[----:B0-234-:R-:W-:Y:S01]  /*0880*/  BAR.SYNC.DEFER_BLOCKING 0x0 ;  /* 0x0000000000007b1d */ /* 0x01dfe20000010000 */
[----:B------:R-:W-:-:S03]  /*0890*/  PLOP3.LUT P0, PT, PT, PT, UP0, 0x80, 0x0 ;  /* 0x000000000000781c */ /* 0x000fc60003f0f008 */
[----:B------:R-:W-:-:S05]  /*08a0*/  IMAD.U32 R2, RZ, RZ, UR4 ;  /* 0x00000004ff027e24 */ /* 0x000fca000f8e00ff */
[----:B------:R0:W-:Y:S05]  /*08b0*/  STL [R1+0x14], R2 ;  /* 0x0000140201007387 */ /* 0x0001ea0000100800 */
[----:B------:R-:W-:Y:S05]  /*08c0*/  @!P0 BRA `(.L_x_2233) ;  /* 0x000000f800c48947 */ /* 0x000fea0003800000 */
.L_x_2234:
[----:B------:R-:W-:-:S08]  /*08d0*/  NOP ;  /* 0x0000000000007918 */ /* 0x000fd00000000000 */
[----:B------:R-:W1:Y:S02]  /*08e0*/  USETMAXREG.TRY_ALLOC.CTAPOOL UP0, 0xe8 ;  /* 0x000000e8000079c8 */ /* 0x000e640008000600 */
[----:B-1----:R-:W-:-:S13]  /*08f0*/  PLOP3.LUT P0, PT, PT, PT, UP0, 0x80, 0x0 ;  /* 0x000000000000781c */ /* 0x002fda0003f0f008 */
[----:B------:R-:W-:Y:S05]  /*0900*/  @!P0 BRA `(.L_x_2234) ;  /* 0xfffffffc00f08947 */ /* 0x000fea000383ffff */
[----:B------:R-:W1:Y:S01]  /*0910*/  S2UR UR6, SR_CTAID.Y ;  /* 0x00000000000679c3 */ /* 0x000e620000002600 */
[----:B------:R-:W-:Y:S01]  /*0920*/  LOP3.LUT R0, R29, 0xffffff80, RZ, 0xc0, !PT ;  /* 0xffffff801d007812 */ /* 0x000fe200078ec0ff */
[----:B------:R-:W-:Y:S02]  /*0930*/  ULDC UR7, c[0x0][0xc50] ;  /* 0x0003140000077ab9 */ /* 0x000fe40000000800 */
[----:B------:R-:W-:-:S04]  /*0940*/  UISETP.NE.AND UP0, UPT, UR7, 0x1, UPT ;  /* 0x000000010700788c */ /* 0x000fc8000bf05270 */
[----:B------:R-:W-:Y:S08]  /*0950*/  BAR.ARV 0x8, 0x180 ;  /* 0x0206000000007b1d */ /* 0x000ff00000002000 */
[----:B------:R-:W2:Y:S01]  /*0960*/  S2UR UR9, SR_CTAID.Z ;  /* 0x00000000000979c3 */ /* 0x000ea20000002700 */
[----:B------:R-:W-:Y:S01]  /*0970*/  ISETP.NE.AND P0, PT, R0, 0x80, PT ;  /* 0x000000800000780c */ /* 0x000fe20003f05270 */
[----:B------:R-:W-:Y:S01]  /*0980*/  @UP0 ULDC UR4, c[0x0][0xc54] ;  /* 0x0003150000040ab9 */ /* 0x000fe20000000800 */
[----:B------:R-:W-:Y:S01]  /*0990*/  @UP0 ULDC UR8, c[0x0][0xc58] ;  /* 0x0003160000080ab9 */ /* 0x000fe20000000800 */
[----:B-1----:R-:W-:-:S10]  /*09a0*/  UIMAD.WIDE.U32 UR4, UR6, UR4, URZ ;  /* 0x00000004060472a5 */ /* 0x002fd4000f8e003f */
[----:B------:R-:W-:Y:S06]  /*09b0*/  @!P0 BAR.ARV 0x9, 0x100 ;  /* 0x0244000000008b1d */ /* 0x000fec0000002000 */
[----:B------:R-:W-:Y:S01]  /*09c0*/  UMOV UR57, UR6 ;  /* 0x0000000600397c82 */ /* 0x000fe20008000000 */
[----:B------:R-:W-:Y:S01]  /*09d0*/  @UP0 USHF.R.U32.HI UR57, URZ, UR8, UR5 ;  /* 0x000000083f390299 */ /* 0x000fe20008011605 */
[----:B--2---:R-:W-:-:S03]  /*09e0*/  ISETP.LE.AND P0, PT, RZ, UR9, PT ;  /* 0x00000009ff007c0c */ /* 0x004fc6000bf03270 */
[----:B------:R-:W-:-:S04]  /*09f0*/  UIADD3 UR4, -UR57, URZ, URZ ;  /* 0x0000003f39047290 */ /* 0x000fc8000fffe13f */
[----:B------:R-:W-:-:S06]  /*0a00*/  UIMAD UR58, UR7, UR4, UR6 ;  /* 0x00000004073a72a4 */ /* 0x000fcc000f8e0206 */
[----:B------:R-:W-:Y:S06]  /*0a10*/  @!P0 BRA `(.L_x_2235) ;  /* 0x00000144006c8947 */ /* 0x000fec0003800000 */
[----:B------:R-:W1:Y:S01]  /*0a20*/  S2UR UR39, SR_CTAID.X ;  /* 0x00000000002779c3 */ /* 0x000e620000002500 */
[----:B------:R-:W-:Y:S01]  /*0a30*/  ULDC UR4, c[0x0][0x448] ;  /* 0x0001120000047ab9 */ /* 0x000fe20000000800 */
[----:B------:R-:W-:Y:S01]  /*0a40*/  ULDC UR55, c[0x0][0x424] ;  /* 0x0001090000377ab9 */ /* 0x000fe20000000800 */
[----:B------:R-:W-:Y:S01]  /*0a50*/  UISETP.NE.AND UP1, UPT, UR4, 0x1, UPT ;  /* 0x000000010400788c */ /* 0x000fe2000bf25270 */
[----:B------:R-:W-:Y:S02]  /*0a60*/  ULDC UR7, c[0x0][0x288] ;  /* 0x0000a20000077ab9 */ /* 0x000fe40000000800 */
[----:B------:R-:W-:Y:S01]  /*0a70*/  ULDC.64 UR4, c[0x0][0x418] ;  /* 0x0001060000047ab9 */ /* 0x000fe20000000a00 */
[----:B------:R-:W-:Y:S02]  /*0a80*/  UIADD3 UR7, -UR7, 0xa0, URZ ;  /* 0x000000a007077890 */ /* 0x000fe4000fffe13f */
[----:B------:R-:W-:Y:S01]  /*0a90*/  UISETP.NE.U32.AND UP0, UPT, UR4, URZ, UPT ;  /* 0x0000003f0400728c */ /* 0x000fe2000bf05070 */
[----:B------:R-:W-:Y:S01]  /*0aa0*/  ULDC UR41, c[0x0][0x2f0] ;  /* 0x0000bc0000297ab9 */ /* 0x000fe20000000800 */
[----:B------:R-:W-:-:S02]  /*0ab0*/  UP2UR UR56, UPR, URZ, 0x2 ;  /* 0x000000023f387883 */ /* 0x000fc40008000000 */
[----:B------:R-:W-:Y:S01]  /*0ac0*/  UISETP.NE.AND.EX UP0, UPT, UR5, URZ, UPT, UP0 ;  /* 0x0000003f0500728c */ /* 0x000fe2000bf05300 */
[----:B------:R-:W-:Y:S02]  /*0ad0*/  @UP1 ULDC UR8, c[0x0][0x450] ;  /* 0x0001140000081ab9 */ /* 0x000fe40000000800 */
[----:B------:R-:W-:Y:S01]  /*0ae0*/  @UP1 ULDC UR5, c[0x0][0x44c] ;  /* 0x0001130000051ab9 */ /* 0x000fe20000000800 */
[----:B------:R-:W-:Y:S02]  /*0af0*/  USEL UR55, UR55, 0x1, UP0 ;  /* 0x0000000137377887 */ /* 0x000fe40008000000 */
[----:B------:R-:W-:Y:S02]  /*0b00*/  USHF.R.U32.HI UR10, URZ, 0x10, UR58 ;  /* 0x000000103f0a7899 */ /* 0x000fe4000801163a */
[----:B------:R-:W-:Y:S02]  /*0b10*/  UIMAD UR7, UR55, UR41, UR7 ;  /* 0x00000029370772a4 */ /* 0x000fe4000f8e0207 */
[----:B-1----:R-:W-:-:S02]  /*0b20*/  USHF.L.U32 UR39, UR39, 0x7, URZ ;  /* 0x0000000727277899 */ /* 0x002fc4000800063f */
[----:B------:R-:W-:Y:S02]  /*0b30*/  ULOP3.LUT UR58, UR58, 0xffff, URZ, 0xc0, !UPT ;  /* 0x0000ffff3a3a7892 */ /* 0x000fe4000f8ec03f */
[----:B------:R-:W-:Y:S02]  /*0b40*/  @UP1 UIADD3 UR4, UR39, 0x7f, URZ ;  /* 0x0000007f27041890 */ /* 0x000fe4000fffe03f */
[----:B------:R-:W-:Y:S02]  /*0b50*/  UIADD3 UR6, UR39, 0x7f, URZ ;  /* 0x0000007f27067890 */ /* 0x000fe4000fffe03f */
[----:B------:R-:W-:Y:S02]  /*0b60*/  UIMAD.WIDE.U32 UR4, UR4, UR5, URZ ;  /* 0x00000005040472a5 */ /* 0x000fe4000f8e003f */
[----:B------:R-:W-:Y:S02]  /*0b70*/  UIMAD UR4, UR55, UR41, 0x9f ;  /* 0x0000009f370474a4 */ /* 0x000fe4000f8e0229 */
[----:B------:R-:W-:-:S02]  /*0b80*/  @UP1 USHF.R.U32.HI UR6, URZ, UR8, UR5 ;  /* 0x000000083f061299 */ /* 0x000fc40008011605 */
[----:B------:R-:W-:Y:S02]  /*0b90*/  UIMAD.WIDE UR4, UR4, 0x66666667, URZ ;  /* 0x66666667040478a5 */ /* 0x000fe4000f8e023f */
[----:B------:R-:W-:Y:S02]  /*0ba0*/  UIADD3 UR6, UR7, UR6, URZ ;  /* 0x0000000607067290 */ /* 0x000fe4000fffe03f */
[----:B------:R-:W-:Y:S02]  /*0bb0*/  USHF.R.U32.HI UR4, URZ, 0x1f, UR5 ;  /* 0x0000001f3f047899 */ /* 0x000fe40008011605 */
[----:B------:R-:W-:Y:S02]  /*0bc0*/  UIMAD.WIDE UR6, UR6, 0x66666667, URZ ;  /* 0x66666667060678a5 */ /* 0x000fe4000f8e023f */
[----:B------:R-:W-:Y:S02]  /*0bd0*/  ULEA.HI.SX32 UR4, UR5, UR4, 0x1a ;  /* 0x0000000405047291 */ /* 0x000fe4000f8fd23f */
[----:B------:R-:W-:-:S04]  /*0be0*/  USHF.R.U32.HI UR6, URZ, 0x1f, UR7 ;  /* 0x0000001f3f067899 */ /* 0x000fc80008011607 */
[----:B------:R-:W-:-:S04]  /*0bf0*/  ULEA.HI.SX32 UR6, UR7, UR6, 0x1a ;  /* 0x0000000607067291 */ /* 0x000fc8000f8fd23f */
[----:B------:R-:W-:-:S04]  /*0c00*/  UISETP.LT.AND UP0, UPT, UR4, UR6, UPT ;  /* 0x000000060400728c */ /* 0x000fc8000bf01270 */
[----:B------:R-:W-:Y:S02]  /*0c10*/  USEL UR9, UR4, UR6, UP0 ;  /* 0x0000000604097287 */ /* 0x000fe40008000000 */
[----:B------:R-:W-:Y:S02]  /*0c20*/  UISETP.NE.AND UP0, UPT, UR10, URZ, UPT ;  /* 0x0000003f0a00728c */ /* 0x000fe4000bf05270 */
[----:B------:R-:W-:Y:S01]  /*0c30*/  UISETP.GE.AND UP1, UPT, UR9, 0x1, UPT ;  /* 0x000000010900788c */ /* 0x000fe2000bf26270 */
[----:B------:R-:W-:-:S05]  /*0c40*/  UMOV UR4, URZ ;  /* 0x0000003f00047c82 */ /* 0x000fca0008000000 */
[----:B------:R-:W-:-:S03]  /*0c50*/  PLOP3.LUT P0, PT, PT, PT, UP1, 0x80, 0x0 ;  /* 0x000000000000781c */ /* 0x000fc60003f0f018 */
[----:B------:R-:W-:-:S10]  /*0c60*/  @!UP0 ULDC UR10, c[0x0][0x9f0] ;  /* 0x00027c00000a8ab9 */ /* 0x000fd40000000800 */
[----:B------:R-:W-:Y:S05]  /*0c70*/  @!P0 BRA `(.L_x_2236) ;  /* 0x0000000000848947 */ /* 0x000fea0003800000 */
[----:B------:R-:W-:Y:S01]  /*0c80*/  IMAD.U32 R3, RZ, RZ, UR10 ;  /* 0x0000000aff037e24 */ /* 0x000fe2000f8e00ff */
[----:B------:R-:W-:Y:S01]  /*0c90*/  UIADD3 UR6, UR10, -0x1, UR9 ;  /* 0xffffffff0a067890 */ /* 0x000fe2000fffe009 */
[----:B------:R-:W-:-:S03]  /*0ca0*/  UMOV UR4, URZ ;  /* 0x0000003f00047c82 */ /* 0x000fc60008000000 */
        /* <DEDUP_REMOVED lines=8> */
[----:B------:R-:W1:Y:S08]  /*0d30*/  I2F.RP R0, UR11 ;  /* 0x0000000b00007d06 */ /* 0x000e700008209400 */
[----:B-1----:R-:W0:Y:S02]  /*0d40*/  MUFU.RCP R0, R0 ;  /* 0x0000000000007308 */ /* 0x002e240000001000 */
        /* <DEDUP_REMOVED lines=20> */
.L_x_2236:
[----:B------:R-:W-:Y:S01]  /*0e90*/  UIMAD UR58, UR58, UR4, URZ ;  /* 0x000000043a3a72a4 */ /* 0x000fe2000f8e023f */
[----:B------:R-:W-:Y:S01]  /*0ea0*/  IMAD.U32 R0, RZ, RZ, UR9 ;  /* 0x00000009ff007e24 */ /* 0x000fe2000f8e00ff */
[----:B------:R-:W1:Y:S01]  /*0eb0*/  S2UR UR5, SR_CTAID.Z ;  /* 0x00000000000579c3 */ /* 0x000e620000002700 */
[----:B------:R-:W-:Y:S01]  /*0ec0*/  IMAD.U32 R3, RZ, RZ, UR4 ;  /* 0x00000004ff037e24 */ /* 0x000fe2000f8e00ff */
[----:B------:R-:W-:Y:S01]  /*0ed0*/  UIMAD UR41, UR55, UR41, URZ ;  /* 0x00000029372972a4 */ /* 0x000fe2000f8e023f */
[----:B------:R-:W-:Y:S01]  /*0ee0*/  VIADD R18, R29, 0xffffff80 ;  /* 0xffffff801d127836 */ /* 0x000fe20000000000 */
[----:B------:R-:W-:Y:S02]  /*0ef0*/  PLOP3.LUT P0, PT, PT, PT, PT, 0x80, 0x0 ;  /* 0x000000000000781c */ /* 0x000fe40003f0f070 */
[----:B------:R-:W-:Y:S02]  /*0f00*/  CS2R R28, SRZ ;  /* 0x00000000001c7805 */ /* 0x000fe4000001ff00 */
[----:B------:R-:W-:Y:S01]  /*0f10*/  VIADDMNMX R0, R3, UR58, R0, PT ;  /* 0x0000003a03007c46 */ /* 0x000fe2000b800100 */
[----:B0-----:R-:W-:Y:S01]  /*0f20*/  IMAD.MOV.U32 R2, RZ, RZ, RZ ;  /* 0x000000ffff027224 */ /* 0x001fe200078e00ff */
[----:B------:R-:W-:-:S02]  /*0f30*/  CS2R R24, SRZ ;  /* 0x0000000000187805 */ /* 0x000fc4000001ff00 */
[----:B------:R-:W-:Y:S02]  /*0f40*/  CS2R R30, SRZ ;  /* 0x00000000001e7805 */ /* 0x000fe4000001ff00 */
[----:B------:R-:W-:Y:S01]  /*0f50*/  R2UR UR40, R0 ;  /* 0x00000000002872ca */ /* 0x000fe200000e0000 */
        /* <DEDUP_REMOVED lines=12> */
[----:B------:R-:W-:Y:S01]  /*1020*/  UISETP.GT.AND UP0, UPT, UR40, UR58, UPT ;  /* 0x0000003a2800728c */ /* 0x000fe2000bf04270 */
[----:B------:R-:W-:Y:S01]  /*1030*/  CS2R R54, SRZ ;  /* 0x0000000000367805 */ /* 0x000fe2000001ff00 */
[----:B-1----:R-:W-:Y:S01]  /*1040*/  USHF.R.S32.HI UR4, URZ, 0x1f, UR5 ;  /* 0x0000001f3f047899 */ /* 0x002fe20008011405 */
[----:B------:R-:W-:Y:S02]  /*1050*/  CS2R R50, SRZ ;  /* 0x0000000000327805 */ /* 0x000fe4000001ff00 */
[----:B------:R-:W-:Y:S02]  /*1060*/  CS2R R60, SRZ ;  /* 0x00000000003c7805 */ /* 0x000fe4000001ff00 */
[----:B------:R-:W-:Y:S02]  /*1070*/  CS2R R56, SRZ ;  /* 0x0000000000387805 */ /* 0x000fe4000001ff00 */
[----:B------:R-:W-:-:S02]  /*1080*/  PLOP3.LUT P1, PT, PT, PT, UP0, 0x80, 0x0 ;  /* 0x000000000000781c */ /* 0x000fc40003f2f008 */
[----:B------:R-:W-:Y:S01]  /*1090*/  CS2R R62, SRZ ;  /* 0x00000000003e7805 */ /* 0x000fe2000001ff00 */
[----:B------:R-:W-:Y:S01]  /*10a0*/  IMAD.U32 R17, RZ, RZ, UR4 ;  /* 0x00000004ff117e24 */ /* 0x000fe2000f8e00ff */
        /* <DEDUP_REMOVED lines=45> */
[----:B0-----:R-:W-:-:S07]  /*1380*/  IMAD.MOV.U32 R13, RZ, RZ, RZ ;  /* 0x000000ffff0d7224 */ /* 0x001fce00078e00ff */
[----:B------:R-:W-:-:S07]  /*1390*/  LEPC R20, `(.L_x_2238) ;  /* 0x000000001014794e */ /* 0x000fce0000000000 */
[----:B-1----:R-:W-:Y:S05]  /*13a0*/  CALL.ABS.NOINC R2 ;  /* 0x0000000002007343 */ /* 0x002fea0003c00000 */
.L_x_2238:
[----:B------:R-:W0:Y:S01]  /*13b0*/  S2UR UR8, SR_CTAID.Z ;  /* 0x00000000000879c3 */ /* 0x000e220000002700 */
[----:B------:R-:W-:Y:S01]  /*13c0*/  ULDC.64 UR6, c[0x0][0x990] ;  /* 0x0002640000067ab9 */ /* 0x000fe20000000a00 */
[----:B------:R-:W-:Y:S01]  /*13d0*/  ULDC.64 UR4, c[0x0][0x998] ;  /* 0x0002660000047ab9 */ /* 0x000fe20000000a00 */
[----:B------:R-:W-:Y:S01]  /*13e0*/  UISETP.NE.U32.AND UP0, UPT, UR6, URZ, UPT ;  /* 0x0000003f0600728c */ /* 0x000fe2000bf05070 */
[----:B------:R-:W-:Y:S01]  /*13f0*/  IMAD.MOV.U32 R7, RZ, RZ, 0x3f800000 ;  /* 0x3f800000ff077424 */ /* 0x000fe200078e00ff */
[----:B------:R-:W-:Y:S01]  /*1400*/  UISETP.NE.U32.AND UP1, UPT, UR4, URZ, UPT ;  /* 0x0000003f0400728c */ /* 0x000fe2000bf25070 */
[----:B------:R-:W-:Y:S01]  /*1410*/  IMAD.MOV.U32 R0, RZ, RZ, 0x3f800000 ;  /* 0x3f800000ff007424 */ /* 0x000fe200078e00ff */
[----:B------:R-:W-:Y:S01]  /*1420*/  UISETP.NE.AND.EX UP0, UPT, UR7, URZ, UPT, UP0 ;  /* 0x0000003f0700728c */ /* 0x000fe2000bf05300 */
[----:B------:R-:W1:Y:S01]  /*1430*/  S2UR UR11, SR_CTAID.Z ;  /* 0x00000000000b79c3 */ /* 0x000e620000002700 */
[----:B------:R-:W-:-:S04]  /*1440*/  UISETP.NE.AND.EX UP1, UPT, UR5, URZ, UPT, UP1 ;  /* 0x0000003f0500728c */ /* 0x000fc8000bf25310 */
[----:B------:R-:W-:Y:S02]  /*1450*/  PLOP3.LUT P0, PT, PT, PT, UP0, 0x80, 0x0 ;  /* 0x000000000000781c */ /* 0x000fe40003f0f008 */
[----:B------:R-:W-:-:S03]  /*1460*/  PLOP3.LUT P1, PT, PT, PT, UP1, 0x80, 0x0 ;  /* 0x000000000000781c */ /* 0x000fc60003f2f018 */
[----:B------:R-:W-:Y:S02]  /*1470*/  @UP0 ULDC.64 UR16, c[0x0][0x9a8] ;  /* 0x00026a0000100ab9 */ /* 0x000fe40000000a00 */
[----:B------:R-:W-:Y:S01]  /*1480*/  @UP1 ULDC.64 UR14, c[0x0][0x9b8] ;  /* 0x00026e00000e1ab9 */ /* 0x000fe20000000a00 */
[----:B------:R-:W-:Y:S02]  /*1490*/  @UP1 USHF.R.S32.HI UR19, URZ, 0x1f, UR57 ;  /* 0x0000001f3f131899 */ /* 0x000fe40008011439 */
[----:B0-----:R-:W-:-:S04]  /*14a0*/  USHF.R.S32.HI UR9, URZ, 0x1f, UR8 ;  /* 0x0000001f3f097899 */ /* 0x001fc80008011408 */
[----:B------:R-:W-:Y:S02]  /*14b0*/  @UP0 UIMAD UR8, UR9, UR16, URZ ;  /* 0x00000010090802a4 */ /* 0x000fe4000f8e023f */
[----:B------:R-:W-:Y:S02]  /*14c0*/  @UP1 UIMAD UR10, UR9, UR14, URZ ;  /* 0x0000000e090a12a4 */ /* 0x000fe4000f8e023f */
[----:B-1----:R-:W-:Y:S02]  /*14d0*/  @UP0 UIMAD.WIDE.U32 UR12, UR11, UR16, URZ ;  /* 0x000000100b0c02a5 */ /* 0x002fe4000f8e003f */
[----:B------:R-:W-:Y:S02]  /*14e0*/  @UP0 UIMAD UR17, UR11, UR17, UR8 ;  /* 0x000000110b1102a4 */ /* 0x000fe4000f8e0208 */
[----:B------:R-:W-:Y:S02]  /*14f0*/  @UP0 USHF.R.S32.HI UR16, URZ, 0x1f, UR57 ;  /* 0x0000001f3f100899 */ /* 0x000fe40008011439 */
[----:B------:R-:W-:-:S02]  /*1500*/  @UP1 UIMAD.WIDE.U32 UR8, UR11, UR14, URZ ;  /* 0x0000000e0b0812a5 */ /* 0x000fc4000f8e003f */
[----:B------:R-:W-:Y:S02]  /*1510*/  @UP1 UIMAD UR18, UR11, UR15, UR10 ;  /* 0x0000000f0b1212a4 */ /* 0x000fe4000f8e020a */
[----:B------:R-:W-:Y:S01]  /*1520*/  @UP0 UIADD3 UR13, UR13, UR17, URZ ;  /* 0x000000110d0d0290 */ /* 0x000fe2000fffe03f */
[----:B------:R-:W-:Y:S01]  /*1530*/  @UP0 ULDC.64 UR14, c[0x0][0x9b0] ;  /* 0x00026c00000e0ab9 */ /* 0x000fe20000000a00 */
[----:B------:R-:W-:Y:S01]  /*1540*/  @UP1 ULDC.64 UR10, c[0x0][0x9c0] ;  /* 0x00027000000a1ab9 */ /* 0x000fe20000000a00 */
[----:B------:R-:W-:Y:S02]  /*1550*/  @UP0 UIMAD UR16, UR16, UR14, URZ ;  /* 0x0000000e101002a4 */ /* 0x000fe4000f8e023f */
[----:B------:R-:W-:Y:S02]  /*1560*/  @UP1 UIMAD UR17, UR19, UR10, URZ ;  /* 0x0000000a131112a4 */ /* 0x000fe4000f8e023f */
[----:B------:R-:W-:Y:S02]  /*1570*/  @UP1 UIADD3 UR9, UR9, UR18, URZ ;  /* 0x0000001209091290 */ /* 0x000fe4000fffe03f */
[----:B------:R-:W-:-:S02]  /*1580*/  @UP0 UIMAD UR16, UR57, UR15, UR16 ;  /* 0x0000000f391002a4 */ /* 0x000fc4000f8e0210 */
[----:B------:R-:W-:Y:S02]  /*1590*/  @UP1 UIMAD UR17, UR57, UR11, UR17 ;  /* 0x0000000b391112a4 */ /* 0x000fe4000f8e0211 */
[----:B------:R-:W-:Y:S02]  /*15a0*/  @UP0 UIMAD.WIDE.U32 UR14, UR57, UR14, UR12 ;  /* 0x0000000e390e02a5 */ /* 0x000fe4000f8e000c */
[----:B------:R-:W-:Y:S02]  /*15b0*/  @UP1 UIMAD.WIDE.U32 UR10, UR57, UR10, UR8 ;  /* 0x0000000a390a12a5 */ /* 0x000fe4000f8e0008 */
[----:B------:R-:W-:Y:S02]  /*15c0*/  @UP0 UIADD3 UR9, UR15, UR16, URZ ;  /* 0x000000100f090290 */ /* 0x000fe4000fffe03f */
[----:B------:R-:W-:Y:S02]  /*15d0*/  @UP0 ULEA UR6, UP2, UR14, UR6, 0x2 ;  /* 0x000000060e060291 */ /* 0x000fe4000f84103f */
[----:B------:R-:W-:-:S02]  /*15e0*/  @UP1 UIADD3 UR8, UR11, UR17, URZ ;  /* 0x000000110b081290 */ /* 0x000fc4000fffe03f */
        /* <DEDUP_REMOVED lines=8> */
[----:B------:R-:W-:-:S03]  /*1670*/  IMAD.U32 R5, RZ, RZ, UR5 ;  /* 0x00000005ff057e24 */ /* 0x000fc6000f8e00ff */
[----:B------:R-:W2:Y:S04]  /*1680*/  @P0 LDG.E R7, desc[UR36][R2.64] ;  /* 0x0000002402070981 */ /* 0x000ea8000c1e1900 */
[----:B------:R-:W2:Y:S01]  /*1690*/  @P1 LDG.E R0, desc[UR36][R4.64] ;  /* 0x0000002404001981 */ /* 0x000ea2000c1e1900 */
[----:B------:R-:W0:Y:S01]  /*16a0*/  SYNCS.PHASECHK.TRANS64.TRYWAIT P0, [UR38+0x29800], R6 ;  /* 0x02980006ff0075a7 */ /* 0x000e220008000166 */
[----:B--2---:R-:W-:-:S04]  /*16b0*/  FMUL.FTZ R0, R7, R0 ;  /* 0x0000000007007220 */ /* 0x004fc80000410000 */
[----:B------:R-:W-:Y:S01]  /*16c0*/  FMUL.FTZ R0, R0, UR4 ;  /* 0x0000000400007c20 */ /* 0x000fe20008410000 */
[----:B0-----:R-:W-:Y:S06]  /*16d0*/  @!P0 BRA `(.L_x_2239) ;  /* 0x0000013800448947 */ /* 0x001fec0003800000 */
.L_x_2337:
[----:B------:R-:W2:Y:S02]  /*16e0*/  LDL R2, [R1+0x14] ;  /* 0x0000140001027983 */ /* 0x000ea40000100800 */
[----:B--2---:R-:W-:-:S13]  /*16f0*/  R2UR UR4, R2 ;  /* 0x00000000020472ca */ /* 0x004fda00000e0000 */
[----:B------:R-:W-:-:S06]  /*1700*/  ULOP3.LUT UR4, UR4, 0x1, URZ, 0xfc, !UPT ;  /* 0x0000000104047892 */ /* 0x000fcc000f8efc3f */
[----:B------:R-:W-:-:S05]  /*1710*/  IMAD.U32 R2, RZ, RZ, UR4 ;  /* 0x00000004ff027e24 */ /* 0x000fca000f8e00ff */
[----:B------:R-:W-:-:S13]  /*1720*/  ISETP.NE.AND P0, PT, R2, 0x3, PT ;  /* 0x000000030200780c */ /* 0x000fda0003f05270 */
[----:B------:R-:W-:Y:S05]  /*1730*/  @!P0 BRA `(.L_x_2240) ;  /* 0x0000000000048947 */ /* 0x000fea0003800000 */
[----:B------:R-:W-:Y:S01]  /*1740*/  BPT.TRAP 0x1 ;  /* 0x000000040000795c */ /* 0x000fe20000300000 */
.L_x_2240:
[----:B------:R1:W2:Y:S01]  /*1750*/  SYNCS.PHASECHK.TRANS64.TRYWAIT P1, [UR38+0x29830], R6 ;  /* 0x02983006ff0075a7 */ /* 0x0002a20008020166 */
[----:B------:R-:W-:Y:S05]  /*1760*/  @!P0 BRA `(.L_x_2241) ;  /* 0x0000000000048947 */ /* 0x000fea0003800000 */
[----:B------:R-:W-:Y:S01]  /*1770*/  BPT.TRAP 0x1 ;  /* 0x000000040000795c */ /* 0x000fe20000300000 */
.L_x_2241:
[----:B------:R-:W-:-:S05]  /*1780*/  IMAD.U32 R2, RZ, RZ, UR43 ;  /* 0x0000002bff027e24 */ /* 0x000fca000f8e00ff */
[----:B------:R-:W-:Y:S01]  /*1790*/  LOP3.LUT R2, R2, 0x10000, RZ, 0xfc, !PT ;  /* 0x0001000002027812 */ /* 0x000fe200078efcff */
[----:B--2---:R-:W-:Y:S06]  /*17a0*/  @P1 BRA `(.L_x_2242) ;  /* 0x0000000000081947 */ /* 0x004fec0003800000 */
[----:B------:R-:W2:Y:S02]  /*17b0*/  SYNCS.PHASECHK.TRANS64.TRYWAIT P1, [UR38+0x29830], R6 ;  /* 0x02983006ff0075a7 */ /* 0x000ea40008020166 */
[----:B--2---:R-:W-:Y:S05]  /*17c0*/  @!P1 BRA `(.L_x_2243) ;  /* 0x0000013800209947 */ /* 0x004fea0003800000 */
.L_x_2242:
[----:B------:R-:W-:Y:S05]  /*17d0*/  WARPSYNC.ALL ;  /* 0x0000000000007948 */ /* 0x000fea0003800000 */
[----:B0-----:R-:W-:Y:S01]  /*17e0*/  IMAD.MOV.U32 R3, RZ, RZ, -0x7fffffe0 ;  /* 0x80000020ff037424 */ /* 0x001fe200078e00ff */
        /* <DEDUP_REMOVED lines=29> */
[----:B------:R-:W-:Y:S01]  /*19c0*/  UMOV UR5, UR25 ;  /* 0x0000001900057c82 */ /* 0x000fe20008000000 */
[----:B------:R-:W-:Y:S01]  /*19d0*/  UIADD3 UR30, UR52, 0x602, URZ ;  /* 0x00000602341e7890 */ /* 0x000fe2000fffe03f */
        /* <DEDUP_REMOVED lines=16> */
[----:B------:R-:W-:Y:S01]  /*1ae0*/  R2UR UR18, R2 ;  /* 0x00000000021272ca */ /* 0x000fe200000e0000 */
[----:B------:R-:W-:-:S12]  /*1af0*/  UMOV UR17, 0x80000020 ;  /* 0x8000002000117882 */ /* 0x000fd80000000000 */
[----:B------:R-:W-:Y:S02]  /*1b00*/  UIADD3 UR24, UR18, 0x2, URZ ;  /* 0x0000000212187890 */ /* 0x000fe4000fffe03f */
[----:B------:R-:W-:-:S05]  /*1b10*/  UIADD3 UR16, UR18, 0x202, URZ ;  /* 0x0000020212107890 */ /* 0x000fca000fffe03f */
[----:B------:R-:W-:Y:S01]  /*1b20*/  UMOV UR4, UR24 ;  /* 0x0000001800047c82 */ /* 0x000fe20008000000 */
[----:B------:R-:W-:Y:S01]  /*1b30*/  UMOV UR8, UR24 ;  /* 0x0000001800087c82 */ /* 0x000fe20008000000 */
[----:B------:R-:W-:Y:S01]  /*1b40*/  UMOV UR12, UR24 ;  /* 0x00000018000c7c82 */ /* 0x000fe20008000000 */
[----:B------:R-:W-:Y:S02]  /*1b50*/  WARPGROUP.DEPBAR.LE gsb0, 0x0 ;  /* 0x00008000000079c5 */ /* 0x000fe40000010000 */
[----:B------:R-:W-:-:S06]  /*1b60*/  WARPGROUP.ARRIVE ;  /* 0x00000000000079c5 */ /* 0x000fcc0000000000 */
[----:B------:R-:W-:Y:S01]  /*1b70*/  QGMMA.64x32x32.F32.E4M3.E4M3 R24, gdesc[UR20], RZ, !UPT, gsb0 ;  /* 0x00600000141879f3 */ /* 0x000fe2000c0008ff */
        /* <DEDUP_REMOVED lines=87> */
[----:B------:R-:W-:Y:S02]  /*20f0*/  WARPGROUP.DEPBAR.LE gsb0, 0x0 ;  /* 0x00008000000079c5 */ /* 0x000fe40000010000 */
[----:B------:R-:W-:-:S06]  /*2100*/  WARPGROUP.ARRIVE ;  /* 0x00000000000079c5 */ /* 0x000fcc0000000000 */
[----:B------:R-:W-:Y:S01]  /*2110*/  QGMMA.64x32x32.F32.E4M3.E4M3 R56, gdesc[UR12], R56, gsb0 ;  /* 0x006000000c3879f3 */ /* 0x000fe20008000838 */
[----:B------:R-:W-:Y:S01]  /*2120*/  UIADD3 UR12, UR18, 0x400, URZ ;  /* 0x00000400120c7890 */ /* 0x000fe2000fffe03f */
[----:B------:R-:W-:Y:S01]  /*2130*/  UMOV UR13, 0x80000020 ;  /* 0x80000020000d7882 */ /* 0x000fe20000000000 */
[----:B------:R-:W-:Y:S01]  /*2140*/  UIADD3 UR14, UR52, 0x600, URZ ;  /* 0x00000600340e7890 */ /* 0x000fe2000fffe03f */
        /* <DEDUP_REMOVED lines=29> */
[----:B------:R-:W-:Y:S01]  /*2320*/  UIADD3 UR10, UR52, 0x582, URZ ;  /* 0x00000582340a7890 */ /* 0x000fe2000fffe03f */
        /* <DEDUP_REMOVED lines=12> */
[----:B------:R-:W-:-:S07]  /*23f0*/  UIADD3 UR8, UR18, 0x402, URZ ;  /* 0x0000040212087890 */ /* 0x000fce000fffe03f */
        /* <DEDUP_REMOVED lines=35> */
.L_x_2244:
[----:B------:R-:W-:Y:S01]  /*2630*/  LOP3.LUT R7, R104, 0xffffff80, RZ, 0xc0, !PT ;  /* 0xffffff8068077812 */ /* 0x000fe200078ec0ff */
[C---:B-12---:R-:W-:Y:S01]  /*2640*/  FMUL.FTZ R6, R0.reuse, R58 ;  /* 0x0000003a00067220 */ /* 0x046fe20000410000 */
[C---:B------:R-:W-:Y:S01]  /*2650*/  FMUL.FTZ R9, R0.reuse, R93 ;  /* 0x0000005d00097220 */ /* 0x040fe20000410000 */
[----:B------:R-:W-:Y:S01]  /*2660*/  FMUL.FTZ R59, R0, R59 ;  /* 0x0000003b003b7220 */ /* 0x000fe20000410000 */
[----:B------:R-:W-:Y:S01]  /*2670*/  LEA.HI R105, R105, R18, RZ, 0x2 ;  /* 0x0000001269697211 */ /* 0x000fe200078f10ff */
[----:B------:R-:W-:Y:S01]  /*2680*/  IMAD.IADD R7, R18, 0x1, -R7 ;  /* 0x0000000112077824 */ /* 0x000fe200078e0a07 */
[----:B------:R0:W-:Y:S01]  /*2690*/  MUFU.TANH R93, R6 ;  /* 0x00000006005d7308 */ /* 0x0001e20000002400 */
[C---:B------:R-:W-:Y:S01]  /*26a0*/  FMUL.FTZ R75, R0.reuse, R75 ;  /* 0x0000004b004b7220 */ /* 0x040fe20000410000 */
[C---:B------:R-:W-:Y:S01]  /*26b0*/  FMUL.FTZ R21, R0.reuse, R76 ;  /* 0x0000004c00157220 */ /* 0x040fe20000410000 */
[----:B------:R-:W-:Y:S01]  /*26c0*/  LOP3.LUT R105, R105, 0xfffffffc, RZ, 0xc0, !PT ;  /* 0xfffffffc69697812 */ /* 0x000fe200078ec0ff */
[C---:B------:R-:W-:Y:S01]  /*26d0*/  FMUL.FTZ R62, R0.reuse, R62 ;  /* 0x0000003e003e7220 */ /* 0x040fe20000410000 */
[C---:B------:R-:W-:Y:S01]  /*26e0*/  FMUL.FTZ R58, R0.reuse, R61 ;  /* 0x0000003d003a7220 */ /* 0x040fe20000410000 */
[----:B------:R-:W-:Y:S01]  /*26f0*/  FMUL.FTZ R5, R0, R89 ;  /* 0x0000005900057220 */ /* 0x000fe20000410000 */
[----:B------:R-:W-:Y:S01]  /*2700*/  LEA.HI R61, R106, R106, RZ, 0x1 ;  /* 0x0000006a6a3d7211 */ /* 0x000fe200078f08ff */
[----:B------:R1:W-:Y:S01]  /*2710*/  MUFU.TANH R76, R59 ;  /* 0x0000003b004c7308 */ /* 0x0003e20000002400 */
[----:B0-----:R-:W-:Y:S01]  /*2720*/  SHF.R.S32.HI R6, RZ, 0x1f, R7 ;  /* 0x0000001fff067819 */ /* 0x001fe20000011407 */
[----:B------:R-:W-:Y:S01]  /*2730*/  IMAD.IADD R105, R18, 0x1, -R105 ;  /* 0x0000000112697824 */ /* 0x000fe200078e0a69 */
[----:B------:R-:W-:Y:S01]  /*2740*/  UISETP.NE.AND UP0, UPT, UR56, URZ, UPT ;  /* 0x0000003f3800728c */ /* 0x000fe2000bf05270 */
[----:B------:R-:W-:Y:S01]  /*2750*/  LOP3.LUT R61, R61, 0x3fffffe, RZ, 0xc0, !PT ;  /* 0x03fffffe3d3d7812 */ /* 0x000fe200078ec0ff */
[----:B------:R-:W-:Y:S01]  /*2760*/  FMUL.FTZ R18, R0, R64 ;  /* 0x0000004000127220 */ /* 0x000fe20000410000 */
[CC--:B------:R-:W-:Y:S01]  /*2770*/  LEA.HI R10, R6.reuse, R7.reuse, RZ, 0x2 ;  /* 0x00000007060a7211 */ /* 0x0c0fe200078f10ff */
[----:B------:R-:W-:Y:S01]  /*2780*/  UMOV UR5, 0xffffff60 ;  /* 0xffffff6000057882 */ /* 0x000fe20000000000 */
[----:B------:R-:W-:Y:S01]  /*2790*/  LEA.HI R13, R6, R7, RZ, 0x5 ;  /* 0x00000007060d7211 */ /* 0x000fe200078f28ff */
[----:B------:R0:W-:Y:S01]  /*27a0*/  MUFU.TANH R113, R75 ;  /* 0x0000004b00717308 */ /* 0x0001e20000002400 */
[--C-:B------:R-:W-:Y:S01]  /*27b0*/  SHF.R.S32.HI R6, RZ, 0x2, R10.reuse ;  /* 0x00000002ff067819 */ /* 0x100fe2000001140a */
[----:B------:R-:W-:Y:S01]  /*27c0*/  UIMAD UR5, UR40, UR5, 0xa1 ;  /* 0x000000a1280574a4 */ /* 0x000fe2000f8e0205 */
[----:B-1----:R-:W-:Y:S01]  /*27d0*/  SHF.R.S32.HI R59, RZ, 0x1f, R10 ;  /* 0x0000001fff3b7819 */ /* 0x002fe2000001140a */
[----:B------:R-:W-:Y:S01]  /*27e0*/  FMUL.FTZ R90, R0, R90 ;  /* 0x0000005a005a7220 */ /* 0x000fe20000410000 */
[----:B------:R-:W-:Y:S01]  /*27f0*/  SHF.R.S32.HI R13, RZ, 0x5, R13 ;  /* 0x00000005ff0d7819 */ /* 0x000fe2000001140d */
[----:B------:R-:W-:Y:S01]  /*2800*/  @UP0 ULDC UR4, c[0x0][0x44c] ;  /* 0x0001130000040ab9 */ /* 0x000fe20000000800 */
[----:B------:R-:W-:Y:S01]  /*2810*/  IADD3 R61, R106, -R61, RZ ;  /* 0x8000003d6a3d7210 */ /* 0x000fe20007ffe0ff */
[----:B------:R1:W-:Y:S01]  /*2820*/  MUFU.TANH R89, R62 ;  /* 0x0000003e00597308 */ /* 0x0003e20000002400 */
[C---:B0-----:R-:W-:Y:S01]  /*2830*/  FMUL.FTZ R75, R0.reuse, R56 ;  /* 0x00000038004b7220 */ /* 0x041fe20000410000 */
[C---:B------:R-:W-:Y:S01]  /*2840*/  FMUL.FTZ R56, R0.reuse, R57 ;  /* 0x0000003900387220 */ /* 0x040fe20000410000 */
[C---:B------:R-:W-:Y:S01]  /*2850*/  FMUL.FTZ R57, R0.reuse, R60 ;  /* 0x0000003c00397220 */ /* 0x040fe20000410000 */
[----:B------:R-:W-:Y:S01]  /*2860*/  LEA.HI R60, R59, R6, RZ, 0x3 ;  /* 0x000000063b3c7211 */ /* 0x000fe200078f18ff */
[C---:B------:R-:W-:Y:S01]  /*2870*/  FMUL.FTZ R91, R0.reuse, R91 ;  /* 0x0000005b005b7220 */ /* 0x040fe20000410000 */
[----:B------:R-:W-:Y:S01]  /*2880*/  PLOP3.LUT P1, PT, PT, PT, UP0, 0x80, 0x0 ;  /* 0x000000000000781c */ /* 0x000fe20003f2f008 */
[C---:B------:R-:W-:Y:S01]  /*2890*/  FMUL.FTZ R66, R0.reuse, R66 ;  /* 0x0000004200427220 */ /* 0x040fe20000410000 */
[----:B------:R-:W-:Y:S01]  /*28a0*/  PLOP3.LUT P2, PT, PT, PT, UP0, 0x80, 0x0 ;  /* 0x000000000000781c */ /* 0x000fe20003f4f008 */
[C---:B------:R-:W-:Y:S01]  /*28b0*/  FMUL.FTZ R20, R0.reuse, R73 ;  /* 0x0000004900147220 */ /* 0x040fe20000410000 */
[----:B-1----:R-:W-:Y:S01]  /*28c0*/  LEA R62, R13, UR39, 0x4 ;  /* 0x000000270d3e7c11 */ /* 0x002fe2000f8e20ff */
[----:B------:R-:W-:Y:S01]  /*28d0*/  FMUL.FTZ R94, R0, R94 ;  /* 0x0000005e005e7220 */ /* 0x000fe20000410000 */
[----:B------:R-:W-:Y:S01]  /*28e0*/  LOP3.LUT R13, R60, 0xfffffff8, RZ, 0xc0, !PT ;  /* 0xfffffff83c0d7812 */ /* 0x000fe200078ec0ff */
[C---:B------:R-:W-:Y:S01]  /*28f0*/  FMUL.FTZ R12, R0.reuse, R97 ;  /* 0x00000061000c7220 */ /* 0x040fe20000410000 */
[----:B------:R-:W-:Y:S01]  /*2900*/  LEA.HI R60, R105, R105, RZ, 0x1 ;  /* 0x00000069693c7211 */ /* 0x000fe200078f08ff */
[----:B------:R-:W-:Y:S01]  /*2910*/  FMUL.FTZ R73, R0, R85 ;  /* 0x0000005500497220 */ /* 0x000fe20000410000 */
[----:B------:R-:W-:Y:S01]  /*2920*/  IADD3 R62, R62, R6, -R13 ;  /* 0x000000063e3e7210 */ /* 0x000fe20007ffe80d */
[----:B------:R0:W-:Y:S01]  /*2930*/  MUFU.TANH R85, R66 ;  /* 0x0000004200557308 */ /* 0x0001e20000002400 */
[----:B------:R-:W-:Y:S01]  /*2940*/  LOP3.LUT R60, R60, 0x1ffffffe, RZ, 0xc0, !PT ;  /* 0x1ffffffe3c3c7812 */ /* 0x000fe200078ec0ff */
[----:B------:R-:W-:Y:S01]  /*2950*/  FMUL.FTZ R95, R0, R95 ;  /* 0x0000005f005f7220 */ /* 0x000fe20000410000 */
[----:B------:R-:W-:Y:S01]  /*2960*/  LOP3.LUT R10, R10, 0x7ffffffc, RZ, 0xc0, !PT ;  /* 0x7ffffffc0a0a7812 */ /* 0x000fe200078ec0ff */
[----:B------:R-:W-:Y:S01]  /*2970*/  IMAD R61, R61, 0x40, R62 ;  /* 0x000000403d3d7824 */ /* 0x000fe200078e023e */
[----:B------:R-:W-:Y:S01]  /*2980*/  ULDC UR10, c[0x0][0x288] ;  /* 0x0000a200000a7ab9 */ /* 0x000fe20000000800 */
[----:B------:R-:W-:-:S02]  /*2990*/  IMAD.IADD R6, R105, 0x1, -R60 ;  /* 0x0000000169067824 */ /* 0x000fc400078e0a3c */
[----:B------:R-:W-:Y:S01]  /*29a0*/  FMUL.FTZ R98, R0, R98 ;  /* 0x0000006200627220 */ /* 0x000fe20000410000 */
[----:B------:R-:W-:Y:S01]  /*29b0*/  IMAD.IADD R7, R7, 0x1, -R10 ;  /* 0x0000000107077824 */ /* 0x000fe200078e0a0a */
[----:B------:R-:W1:Y:S01]  /*29c0*/  MUFU.TANH R90, R90 ;  /* 0x0000005a005a7308 */ /* 0x000e620000002400 */
[----:B------:R-:W-:Y:S02]  /*29d0*/  IMAD R6, R6, 0x8, R61 ;  /* 0x0000000806067824 */ /* 0x000fe400078e023d */
[C---:B------:R-:W-:Y:S01]  /*29e0*/  FMUL.FTZ R99, R0.reuse, R99 ;  /* 0x0000006300637220 */ /* 0x040fe20000410000 */
[----:B------:R-:W-:Y:S02]  /*29f0*/  IMAD.U32 R10, RZ, RZ, UR5 ;  /* 0x00000005ff0a7e24 */ /* 0x000fe4000f8e00ff */
[----:B------:R-:W-:Y:S01]  /*2a00*/  FMUL.FTZ R102, R0, R102 ;  /* 0x0000006600667220 */ /* 0x000fe20000410000 */
[----:B------:R-:W-:Y:S01]  /*2a10*/  @P1 IMAD.HI.U32 R13, R6, UR4, RZ ;  /* 0x00000004060d1c27 */ /* 0x000fe2000f8e00ff */
[----:B------:R-:W-:-:S03]  /*2a20*/  @UP0 ULDC UR4, c[0x0][0x450] ;  /* 0x0001140000040ab9 */ /* 0x000fc60000000800 */
[C---:B------:R-:W-:Y:S01]  /*2a30*/  FMUL.FTZ R103, R0.reuse, R103 ;  /* 0x0000006700677220 */ /* 0x040fe20000410000 */
[----:B------:R-:W2:Y:S01]  /*2a40*/  MUFU.TANH R91, R91 ;  /* 0x0000005b005b7308 */ /* 0x000ea20000002400 */
[----:B------:R-:W-:Y:S01]  /*2a50*/  IMAD.MOV.U32 R64, RZ, RZ, R6 ;  /* 0x000000ffff407224 */ /* 0x000fe200078e0006 */
[----:B------:R-:W-:Y:S01]  /*2a60*/  @P2 SHF.R.U32.HI R64, RZ, UR4, R13 ;  /* 0x00000004ff402c19 */ /* 0x000fe2000801160d */
[----:B------:R-:W-:Y:S01]  /*2a70*/  UIMAD UR4, UR40, -0xa0, UR41 ;  /* 0xffffff60280478a4 */ /* 0x000fe2000f8e0229 */
[----:B------:R-:W-:Y:S02]  /*2a80*/  IMAD R97, R7, -0x2, R10 ;  /* 0xfffffffe07617824 */ /* 0x000fe400078e020a */
[C---:B------:R-:W-:Y:S01]  /*2a90*/  FMUL.FTZ R74, R0.reuse, R74 ;  /* 0x0000004a004a7220 */ /* 0x040fe20000410000 */
[----:B------:R-:W-:Y:S01]  /*2aa0*/  IMAD.U32 R10, RZ, RZ, UR41 ;  /* 0x00000029ff0a7e24 */ /* 0x000fe2000f8e00ff */
[----:B------:R-:W3:Y:S01]  /*2ab0*/  SHFL.IDX PT, R13, R64, 0x1, 0x1c1f ;  /* 0x003c1f00400d7f89 */ /* 0x000ee200000e0000 */
[----:B------:R-:W-:Y:S01]  /*2ac0*/  UIADD3 UR4, UR4, 0xa0, URZ ;  /* 0x000000a004047890 */ /* 0x000fe2000fffe03f */
[----:B------:R-:W4:Y:S01]  /*2ad0*/  MUFU.TANH R94, R94 ;  /* 0x0000005e005e7308 */ /* 0x000f220000002400 */
[C---:B------:R-:W-:Y:S01]  /*2ae0*/  FMUL.FTZ R78, R0.reuse, R78 ;  /* 0x0000004e004e7220 */ /* 0x040fe20000410000 */
[----:B------:R-:W-:Y:S01]  /*2af0*/  IADD3 R97, R97, -UR10, R10 ;  /* 0x8000000a61617c10 */ /* 0x000fe2000fffe00a */
[C---:B------:R-:W-:Y:S01]  /*2b00*/  FMUL.FTZ R79, R0.reuse, R79 ;  /* 0x0000004f004f7220 */ /* 0x040fe20000410000 */
[----:B------:R-:W-:Y:S01]  /*2b10*/  FMUL.FTZ R82, R0, R82 ;  /* 0x0000005200527220 */ /* 0x000fe20000410000 */
[----:B0-----:R-:W-:-:S02]  /*2b20*/  IMAD.U32 R66, RZ, RZ, UR4 ;  /* 0x00000004ff427e24 */ /* 0x001fc4000f8e00ff */
[C---:B------:R-:W-:Y:S01]  /*2b30*/  FMUL.FTZ R83, R0.reuse, R83 ;  /* 0x0000005300537220 */ /* 0x040fe20000410000 */
[C---:B------:R-:W-:Y:S01]  /*2b40*/  FMUL.FTZ R86, R0.reuse, R86 ;  /* 0x0000005600567220 */ /* 0x040fe20000410000 */
[----:B------:R-:W0:Y:S01]  /*2b50*/  MUFU.TANH R95, R95 ;  /* 0x0000005f005f7308 */ /* 0x000e220000002400 */
[----:B------:R-:W-:Y:S02]  /*2b60*/  IMAD R66, R7, -0x2, R66 ;  /* 0xfffffffe07427824 */ /* 0x000fe400078e0242 */
        /* <DEDUP_REMOVED lines=8> */
[C---:B------:R-:W-:Y:S01]  /*2bf0*/  FMUL.FTZ R43, R0.reuse, R43 ;  /* 0x0000002b002b7220 */ /* 0x040fe20000410000 */
[C---:B------:R-:W-:Y:S01]  /*2c00*/  FMUL.FTZ R59, R0.reuse, R65 ;  /* 0x00000041003b7220 */ /* 0x040fe20000410000 */
[C---:B------:R-:W-:Y:S01]  /*2c10*/  FMUL.FTZ R46, R0.reuse, R46 ;  /* 0x0000002e002e7220 */ /* 0x040fe20000410000 */
[C---:B------:R-:W-:Y:S01]  /*2c20*/  FMUL.FTZ R61, R0.reuse, R69 ;  /* 0x00000045003d7220 */ /* 0x040fe20000410000 */
[----:B---3--:R-:W-:Y:S01]  /*2c30*/  VIADDMNMX R13, R13, R97, R66, PT ;  /* 0x000000610d0d7246 */ /* 0x008fe20003800142 */
[C---:B------:R-:W-:Y:S01]  /*2c40*/  FMUL.FTZ R51, R0.reuse, R51 ;  /* 0x0000003300337220 */ /* 0x040fe20000410000 */
[----:B------:R-:W3:Y:S01]  /*2c50*/  MUFU.TANH R99, R99 ;  /* 0x0000006300637308 */ /* 0x000ee20000002400 */
[C---:B------:R-:W-:Y:S01]  /*2c60*/  FMUL.FTZ R47, R0.reuse, R47 ;  /* 0x0000002f002f7220 */ /* 0x040fe20000410000 */
        /* <DEDUP_REMOVED lines=10> */
[----:B------:R-:W-:Y:S01]  /*2d10*/  ISETP.GT.AND P1, PT, R13, 0x9, PT ;  /* 0x000000090d00780c */ /* 0x000fe20003f24270 */
[----:B------:R-:W-:Y:S01]  /*2d20*/  FMUL.FTZ R54, R0, R54 ;  /* 0x0000003600367220 */ /* 0x000fe20000410000 */
[----:B----4-:R-:W-:Y:S01]  /*2d30*/  FSEL R123, R94, -INF , P3 ;  /* 0xff8000005e7b7808 */ /* 0x010fe20001800000 */
[C---:B------:R-:W-:Y:S01]  /*2d40*/  FMUL.FTZ R55, R0.reuse, R55 ;  /* 0x0000003700377220 */ /* 0x040fe20000410000 */
[----:B------:R-:W-:Y:S01]  /*2d50*/  FMNMX.FTZ R10, R127, R125, !PT ;  /* 0x0000007d7f0a7209 */ /* 0x000fe20007810000 */
[----:B------:R-:W2:Y:S01]  /*2d60*/  MUFU.TANH R103, R103 ;  /* 0x0000006700677308 */ /* 0x000ea20000002400 */
[----:B------:R-:W-:Y:S01]  /*2d70*/  ISETP.GT.AND P2, PT, R13, 0x10, PT ;  /* 0x000000100d00780c */ /* 0x000fe20003f44270 */
[C---:B------:R-:W-:Y:S01]  /*2d80*/  FMUL.FTZ R26, R0.reuse, R26 ;  /* 0x0000001a001a7220 */ /* 0x040fe20000410000 */
[----:B0-----:R-:W-:Y:S01]  /*2d90*/  FSEL R119, R95, -INF , P1 ;  /* 0xff8000005f777808 */ /* 0x001fe20000800000 */
[C---:B------:R-:W-:Y:S01]  /*2da0*/  FMUL.FTZ R30, R0.reuse, R30 ;  /* 0x0000001e001e7220 */ /* 0x040fe20000410000 */
[----:B------:R-:W-:Y:S01]  /*2db0*/  FMNMX.FTZ R10, R123, R10, !PT ;  /* 0x0000000a7b0a7209 */ /* 0x000fe20007810000 */
[----:B------:R-:W-:Y:S01]  /*2dc0*/  FMUL.FTZ R34, R0, R34 ;  /* 0x0000002200227220 */ /* 0x000fe20000410000 */
[----:B------:R-:W-:Y:S01]  /*2dd0*/  ISETP.GT.AND P1, PT, R13, 0x11, PT ;  /* 0x000000110d00780c */ /* 0x000fe20003f24270 */
[----:B------:R-:W0:Y:S01]  /*2de0*/  MUFU.TANH R117, R74 ;  /* 0x0000004a00757308 */ /* 0x000e220000002400 */
[----:B-----5:R-:W-:Y:S01]  /*2df0*/  FSEL R121, R98, -INF , P2 ;  /* 0xff80000062797808 */ /* 0x020fe20001000000 */
[C---:B------:R-:W-:Y:S01]  /*2e00*/  FMUL.FTZ R19, R0.reuse, R72 ;  /* 0x0000004800137220 */ /* 0x040fe20000410000 */
[----:B------:R-:W-:Y:S01]  /*2e10*/  FMNMX.FTZ R10, R119, R10, !PT ;  /* 0x0000000a770a7209 */ /* 0x000fe20007810000 */
[C---:B------:R-:W-:Y:S01]  /*2e20*/  FMUL.FTZ R38, R0.reuse, R38 ;  /* 0x0000002600267220 */ /* 0x040fe20000410000 */
[----:B------:R-:W-:Y:S01]  /*2e30*/  ISETP.GT.AND P2, PT, R13, 0x18, PT ;  /* 0x000000180d00780c */ /* 0x000fe20003f44270 */
[C---:B------:R-:W-:Y:S01]  /*2e40*/  FMUL.FTZ R72, R0.reuse, R81 ;  /* 0x0000005100487220 */ /* 0x040fe20000410000 */
[----:B---3--:R-:W-:Y:S01]  /*2e50*/  FSEL R115, R99, -INF , P1 ;  /* 0xff80000063737808 */ /* 0x008fe20000800000 */
[----:B------:R-:W3:Y:S01]  /*2e60*/  MUFU.TANH R78, R78 ;  /* 0x0000004e004e7308 */ /* 0x000ee20000002400 */
[----:B------:R-:W-:Y:S01]  /*2e70*/  FMNMX.FTZ R10, R121, R10, !PT ;  /* 0x0000000a790a7209 */ /* 0x000fe20007810000 */
[C---:B------:R-:W-:Y:S01]  /*2e80*/  FMUL.FTZ R22, R0.reuse, R77 ;  /* 0x0000004d00167220 */ /* 0x040fe20000410000 */
[----:B------:R-:W-:Y:S01]  /*2e90*/  ISETP.GT.AND P1, PT, R13, 0x19, PT ;  /* 0x000000190d00780c */ /* 0x000fe20003f24270 */
[----:B------:R-:W-:Y:S01]  /*2ea0*/  FMUL.FTZ R4, R0, R88 ;  /* 0x0000005800047220 */ /* 0x000fe20000410000 */
[----:B-1----:R-:W-:Y:S01]  /*2eb0*/  FSEL R107, R102, -INF , P2 ;  /* 0xff800000666b7808 */ /* 0x002fe20001000000 */
[C---:B------:R-:W-:Y:S01]  /*2ec0*/  FMUL.FTZ R8, R0.reuse, R92 ;  /* 0x0000005c00087220 */ /* 0x040fe20000410000 */
[----:B------:R-:W-:Y:S01]  /*2ed0*/  FMNMX.FTZ R10, R115, R10, !PT ;  /* 0x0000000a730a7209 */ /* 0x000fe20007810000 */
[----:B------:R-:W1:Y:S01]  /*2ee0*/  MUFU.TANH R79, R79 ;  /* 0x0000004f004f7308 */ /* 0x000e620000002400 */
[----:B------:R-:W-:Y:S01]  /*2ef0*/  ISETP.GT.AND P2, PT, R13, 0x20, PT ;  /* 0x000000200d00780c */ /* 0x000fe20003f44270 */
[----:B------:R-:W-:Y:S01]  /*2f00*/  ULDC UR4, c[0x0][0x988] ;  /* 0x0002620000047ab9 */ /* 0x000fe20000000800 */
[----:B--2---:R-:W-:Y:S01]  /*2f10*/  FSEL R111, R103, -INF , P1 ;  /* 0xff800000676f7808 */ /* 0x004fe20000800000 */
[C---:B------:R-:W-:Y:S01]  /*2f20*/  FMUL.FTZ R24, R0.reuse, R24 ;  /* 0x0000001800187220 */ /* 0x040fe20000410000 */
[----:B------:R-:W-:Y:S01]  /*2f30*/  FMNMX.FTZ R10, R107, R10, !PT ;  /* 0x0000000a6b0a7209 */ /* 0x000fe20007810000 */
[C---:B------:R-:W-:Y:S01]  /*2f40*/  FMUL.FTZ R11, R0.reuse, R96 ;  /* 0x00000060000b7220 */ /* 0x040fe20000410000 */
[----:B------:R-:W-:Y:S01]  /*2f50*/  ISETP.GT.AND P1, PT, R13, 0x21, PT ;  /* 0x000000210d00780c */ /* 0x000fe20003f24270 */
[----:B------:R-:W2:Y:S01]  /*2f60*/  MUFU.TANH R82, R82 ;  /* 0x0000005200527308 */ /* 0x000ea20000002400 */
[----:B0-----:R-:W-:Y:S01]  /*2f70*/  FSEL R117, R117, -INF , P2 ;  /* 0xff80000075757808 */ /* 0x001fe20001000000 */
[C---:B------:R-:W-:Y:S01]  /*2f80*/  FMUL.FTZ R53, R0.reuse, R53 ;  /* 0x0000003500357220 */ /* 0x040fe20000410000 */
[----:B------:R-:W-:Y:S01]  /*2f90*/  FMNMX.FTZ R10, R111, R10, !PT ;  /* 0x0000000a6f0a7209 */ /* 0x000fe20007810000 */
[C---:B------:R-:W-:Y:S01]  /*2fa0*/  FMUL.FTZ R32, R0.reuse, R32 ;  /* 0x0000002000207220 */ /* 0x040fe20000410000 */
[----:B------:R-:W-:Y:S01]  /*2fb0*/  ISETP.GT.AND P2, PT, R13, 0x28, PT ;  /* 0x000000280d00780c */ /* 0x000fe20003f44270 */
[C---:B------:R-:W-:Y:S01]  /*2fc0*/  FMUL.FTZ R14, R0.reuse, R100 ;  /* 0x00000064000e7220 */ /* 0x040fe20000410000 */
[----:B------:R-:W-:Y:S01]  /*2fd0*/  FSEL R113, R113, -INF , P1 ;  /* 0xff80000071717808 */ /* 0x000fe20000800000 */
[----:B------:R-:W0:Y:S01]  /*2fe0*/  MUFU.TANH R83, R83 ;  /* 0x0000005300537308 */ /* 0x000e220000002400 */
[----:B------:R-:W-:Y:S01]  /*2ff0*/  FMNMX.FTZ R10, R117, R10, !PT ;  /* 0x0000000a750a7209 */ /* 0x000fe20007810000 */
[C---:B------:R-:W-:Y:S01]  /*3000*/  FMUL.FTZ R49, R0.reuse, R49 ;  /* 0x0000003100317220 */ /* 0x040fe20000410000 */
[----:B------:R-:W-:Y:S01]  /*3010*/  ISETP.GT.AND P1, PT, R13, 0x29, PT ;  /* 0x000000290d00780c */ /* 0x000fe20003f24270 */
[----:B------:R-:W-:Y:S01]  /*3020*/  FMUL.FTZ R37, R0, R37 ;  /* 0x0000002500257220 */ /* 0x000fe20000410000 */
[----:B---3--:R-:W-:Y:S01]  /*3030*/  FSEL R109, R78, -INF , P2 ;  /* 0xff8000004e6d7808 */ /* 0x008fe20001000000 */
[C---:B------:R-:W-:Y:S01]  /*3040*/  FMUL.FTZ R33, R0.reuse, R33 ;  /* 0x0000002100217220 */ /* 0x040fe20000410000 */
[----:B------:R-:W-:Y:S01]  /*3050*/  FMNMX.FTZ R10, R113, R10, !PT ;  /* 0x0000000a710a7209 */ /* 0x000fe20007810000 */
[----:B------:R-:W3:Y:S01]  /*3060*/  MUFU.TANH R86, R86 ;  /* 0x0000005600567308 */ /* 0x000ee20000002400 */
[----:B------:R-:W-:Y:S01]  /*3070*/  ISETP.GT.AND P2, PT, R13, 0x30, PT ;  /* 0x000000300d00780c */ /* 0x000fe20003f44270 */
[C---:B------:R-:W-:Y:S01]  /*3080*/  FMUL.FTZ R23, R0.reuse, R80 ;  /* 0x0000005000177220 */ /* 0x040fe20000410000 */
[----:B-1----:R-:W-:Y:S01]  /*3090*/  FSEL R105, R79, -INF , P1 ;  /* 0xff8000004f697808 */ /* 0x002fe20000800000 */
[C---:B------:R-:W-:Y:S01]  /*30a0*/  FMUL.FTZ R29, R0.reuse, R29 ;  /* 0x0000001d001d7220 */ /* 0x040fe20000410000 */
[----:B------:R-:W-:Y:S01]  /*30b0*/  FMNMX.FTZ R10, R109, R10, !PT ;  /* 0x0000000a6d0a7209 */ /* 0x000fe20007810000 */
[----:B------:R-:W-:Y:S01]  /*30c0*/  FMUL.FTZ R74, R0, R84 ;  /* 0x00000054004a7220 */ /* 0x000fe20000410000 */
[----:B------:R-:W-:Y:S01]  /*30d0*/  ISETP.GT.AND P1, PT, R13, 0x31, PT ;  /* 0x000000310d00780c */ /* 0x000fe20003f24270 */
[----:B------:R-:W1:Y:S01]  /*30e0*/  MUFU.TANH R87, R87 ;  /* 0x0000005700577308 */ /* 0x000e620000002400 */
[----:B--2---:R-:W-:Y:S01]  /*30f0*/  FSEL R103, R82, -INF , P2 ;  /* 0xff80000052677808 */ /* 0x004fe20001000000 */
[C---:B------:R-:W-:Y:S01]  /*3100*/  FMUL.FTZ R28, R0.reuse, R28 ;  /* 0x0000001c001c7220 */ /* 0x040fe20000410000 */
[----:B------:R-:W-:Y:S01]  /*3110*/  FMNMX.FTZ R10, R105, R10, !PT ;  /* 0x0000000a690a7209 */ /* 0x000fe20007810000 */
[C---:B------:R-:W-:Y:S01]  /*3120*/  FMUL.FTZ R25, R0.reuse, R25 ;  /* 0x0000001900197220 */ /* 0x040fe20000410000 */
[----:B------:R-:W-:Y:S01]  /*3130*/  ISETP.GT.AND P2, PT, R13, 0x38, PT ;  /* 0x000000380d00780c */ /* 0x000fe20003f44270 */
[C---:B------:R-:W-:Y:S01]  /*3140*/  FMUL.FTZ R44, R0.reuse, R44 ;  /* 0x0000002c002c7220 */ /* 0x040fe20000410000 */
[----:B0-----:R-:W-:Y:S01]  /*3150*/  FSEL R101, R83, -INF , P1 ;  /* 0xff80000053657808 */ /* 0x001fe20000800000 */
[----:B------:R-:W0:Y:S01]  /*3160*/  MUFU.TANH R63, R63 ;  /* 0x0000003f003f7308 */ /* 0x000e220000002400 */
[----:B------:R-:W-:Y:S01]  /*3170*/  FMNMX.FTZ R10, R103, R10, !PT ;  /* 0x0000000a670a7209 */ /* 0x000fe20007810000 */
[C---:B------:R-:W-:Y:S01]  /*3180*/  FMUL.FTZ R48, R0.reuse, R48 ;  /* 0x0000003000307220 */ /* 0x040fe20000410000 */
[----:B------:R-:W-:Y:S01]  /*3190*/  ISETP.GT.AND P1, PT, R13, 0x39, PT ;  /* 0x000000390d00780c */ /* 0x000fe20003f24270 */
[----:B------:R-:W-:Y:S01]  /*31a0*/  FMUL.FTZ R52, R0, R52 ;  /* 0x0000003400347220 */ /* 0x000fe20000410000 */
[----:B---3--:R-:W-:Y:S01]  /*31b0*/  FSEL R99, R86, -INF , P2 ;  /* 0xff80000056637808 */ /* 0x008fe20001000000 */
[----:B------:R-:W-:Y:S01]  /*31c0*/  FMUL.FTZ R36, R0, R36 ;  /* 0x0000002400247220 */ /* 0x000fe20000410000 */
[----:B------:R-:W-:Y:S01]  /*31d0*/  FMNMX.FTZ R10, R101, R10, !PT ;  /* 0x0000000a650a7209 */ /* 0x000fe20007810000 */
[----:B------:R-:W2:Y:S01]  /*31e0*/  MUFU.TANH R67, R67 ;  /* 0x0000004300437308 */ /* 0x000ea20000002400 */
[----:B------:R-:W-:Y:S01]  /*31f0*/  ISETP.GT.AND P2, PT, R13, 0x40, PT ;  /* 0x000000400d00780c */ /* 0x000fe20003f44270 */
[----:B------:R-:W-:Y:S01]  /*3200*/  @UP0 ULDC UR11, c[0x0][0x450] ;  /* 0x00011400000b0ab9 */ /* 0x000fe20000000800 */
[----:B-1----:R-:W-:Y:S01]  /*3210*/  FSEL R95, R87, -INF , P1 ;  /* 0xff800000575f7808 */ /* 0x002fe20000800000 */
[----:B------:R-:W-:Y:S01]  /*3220*/  UIADD3 UR6, UR40, -0x2, URZ ;  /* 0xfffffffe28067890 */ /* 0x000fe2000fffe03f */
[----:B------:R-:W-:Y:S01]  /*3230*/  FMNMX.FTZ R10, R99, R10, !PT ;  /* 0x0000000a630a7209 */ /* 0x000fe20007810000 */
[----:B------:R-:W-:Y:S01]  /*3240*/  UIADD3 UR7, UR38, 0x29840, URZ ;  /* 0x0002984026077890 */ /* 0x000fe2000fffe03f */
[----:B------:R-:W-:Y:S01]  /*3250*/  ISETP.GT.AND P1, PT, R13, 0x41, PT ;  /* 0x000000410d00780c */ /* 0x000fe20003f24270 */
[----:B------:R-:W-:Y:S01]  /*3260*/  MUFU.TANH R70, R70 ;  /* 0x0000004600467308 */ /* 0x000fe20000002400 */
[----:B------:R-:W-:Y:S01]  /*3270*/  FSEL R93, R93, -INF , P2 ;  /* 0xff8000005d5d7808 */ /* 0x000fe20001000000 */
[----:B------:R-:W-:Y:S01]  /*3280*/  UPRMT UR7, UR42, 0x654, UR7 ;  /* 0x000006542a077896 */ /* 0x000fe20008000007 */
[----:B------:R-:W-:Y:S01]  /*3290*/  FMNMX.FTZ R10, R95, R10, !PT ;  /* 0x0000000a5f0a7209 */ /* 0x000fe20007810000 */
[----:B------:R-:W1:Y:S01]  /*32a0*/  S2UR UR60, SR_CgaCtaId ;  /* 0x00000000003c79c3 */ /* 0x000e620000008800 */
[----:B------:R-:W-:-:S02]  /*32b0*/  ISETP.GT.AND P2, PT, R13, 0x48, PT ;  /* 0x000000480d00780c */ /* 0x000fc40003f44270 */
[----:B------:R-:W-:Y:S01]  /*32c0*/  FSEL R91, R76, -INF , P1 ;  /* 0xff8000004c5b7808 */ /* 0x000fe20000800000 */
[----:B------:R-:W3:Y:S01]  /*32d0*/  MUFU.TANH R71, R71 ;  /* 0x0000004700477308 */ /* 0x000ee20000002400 */
[----:B------:R-:W-:Y:S02]  /*32e0*/  FMNMX.FTZ R10, R93, R10, !PT ;  /* 0x0000000a5d0a7209 */ /* 0x000fe40007810000 */
[----:B------:R-:W-:Y:S01]  /*32f0*/  ISETP.GT.AND P1, PT, R13, 0x49, PT ;  /* 0x000000490d00780c */ /* 0x000fe20003f24270 */
[----:B------:R-:W-:Y:S01]  /*3300*/  SYNCS.ARRIVE.TRANS64.RED.A1T0 RZ, [UR7], RZ ;  /* 0x000000ffffff79a7 */ /* 0x000fe20008100407 */
[----:B------:R-:W-:Y:S02]  /*3310*/  FSEL R89, R89, -INF , P2 ;  /* 0xff80000059597808 */ /* 0x000fe40001000000 */
[----:B------:R-:W-:Y:S01]  /*3320*/  FMNMX.FTZ R10, R91, R10, !PT ;  /* 0x0000000a5b0a7209 */ /* 0x000fe20007810000 */
[----:B------:R4:W-:Y:S01]  /*3330*/  MUFU.TANH R65, R42 ;  /* 0x0000002a00417308 */ /* 0x0009e20000002400 */
[----:B------:R-:W-:-:S02]  /*3340*/  ISETP.GT.AND P2, PT, R13, 0x50, PT ;  /* 0x000000500d00780c */ /* 0x000fc40003f44270 */
[----:B0-----:R-:W-:Y:S02]  /*3350*/  FSEL R87, R63, -INF , P1 ;  /* 0xff8000003f577808 */ /* 0x001fe40000800000 */
[----:B------:R-:W-:Y:S02]  /*3360*/  FMNMX.FTZ R10, R89, R10, !PT ;  /* 0x0000000a590a7209 */ /* 0x000fe40007810000 */
[----:B------:R-:W-:Y:S01]  /*3370*/  ISETP.GT.AND P1, PT, R13, 0x51, PT ;  /* 0x000000510d00780c */ /* 0x000fe20003f24270 */
[----:B------:R-:W0:Y:S01]  /*3380*/  MUFU.TANH R43, R43 ;  /* 0x0000002b002b7308 */ /* 0x000e220000002400 */
[----:B------:R-:W-:Y:S02]  /*3390*/  FSEL R85, R85, -INF , P2 ;  /* 0xff80000055557808 */ /* 0x000fe40001000000 */
[----:B------:R-:W-:Y:S02]  /*33a0*/  FMNMX.FTZ R10, R87, R10, !PT ;  /* 0x0000000a570a7209 */ /* 0x000fe40007810000 */
[----:B------:R-:W-:-:S02]  /*33b0*/  ISETP.GT.AND P2, PT, R13, 0x58, PT ;  /* 0x000000580d00780c */ /* 0x000fc40003f44270 */
[----:B--2---:R-:W-:Y:S01]  /*33c0*/  FSEL R69, R67, -INF , P1 ;  /* 0xff80000043457808 */ /* 0x004fe20000800000 */
[----:B------:R-:W-:Y:S01]  /*33d0*/  MUFU.TANH R46, R46 ;  /* 0x0000002e002e7308 */ /* 0x000fe20000002400 */
[----:B----4-:R-:W-:Y:S01]  /*33e0*/  FMNMX.FTZ R42, R85, R10, !PT ;  /* 0x0000000a552a7209 */ /* 0x010fe20007810000 */
[----:B------:R-:W-:Y:S01]  /*33f0*/  FMUL.FTZ R10, R0, R27 ;  /* 0x0000001b000a7220 */ /* 0x000fe20000410000 */
[----:B------:R-:W-:Y:S02]  /*3400*/  ISETP.GT.AND P1, PT, R13, 0x59, PT ;  /* 0x000000590d00780c */ /* 0x000fe40003f24270 */
[----:B------:R-:W-:Y:S02]  /*3410*/  FMNMX.FTZ R42, R69, R42, !PT ;  /* 0x0000002a452a7209 */ /* 0x000fe40007810000 */
[----:B---3--:R-:W-:Y:S01]  /*3420*/  FSEL R41, R71, -INF , P1 ;  /* 0xff80000047297808 */ /* 0x008fe20000800000 */
[----:B------:R2:W-:Y:S01]  /*3430*/  MUFU.TANH R68, R51 ;  /* 0x0000003300447308 */ /* 0x0005e20000002400 */
[----:B------:R-:W-:-:S04]  /*3440*/  ISETP.GT.AND P1, PT, R13, 0x61, PT ;  /* 0x000000610d00780c */ /* 0x000fc80003f24270 */
[----:B0-----:R-:W-:Y:S02]  /*3450*/  FSEL R43, R43, -INF , P1 ;  /* 0xff8000002b2b7808 */ /* 0x001fe40000800000 */
[C---:B------:R-:W-:Y:S01]  /*3460*/  ISETP.GT.AND P1, PT, R13.reuse, 0x69, PT ;  /* 0x000000690d00780c */ /* 0x040fe20003f24270 */
[----:B------:R-:W0:Y:S01]  /*3470*/  MUFU.TANH R47, R47 ;  /* 0x0000002f002f7308 */ /* 0x000e220000002400 */
[----:B--2---:R-:W-:Y:S02]  /*3480*/  FSEL R51, R70, -INF , P2 ;  /* 0xff80000046337808 */ /* 0x004fe40001000000 */
[----:B------:R-:W-:Y:S02]  /*3490*/  ISETP.GT.AND P2, PT, R13, 0x60, PT ;  /* 0x000000600d00780c */ /* 0x000fe40003f44270 */
[----:B------:R-:W-:Y:S02]  /*34a0*/  FMNMX.FTZ R42, R51, R42, !PT ;  /* 0x0000002a332a7209 */ /* 0x000fe40007810000 */
[----:B------:R-:W-:Y:S01]  /*34b0*/  FSEL R27, R65, -INF , P2 ;  /* 0xff800000411b7808 */ /* 0x000fe20001000000 */
[----:B------:R-:W2:Y:S01]  /*34c0*/  MUFU.TANH R50, R50 ;  /* 0x0000003200327308 */ /* 0x000ea20000002400 */
[----:B------:R-:W-:-:S02]  /*34d0*/  FMNMX.FTZ R42, R41, R42, !PT ;  /* 0x0000002a292a7209 */ /* 0x000fc40007810000 */
[----:B------:R-:W-:Y:S02]  /*34e0*/  ISETP.GT.AND P2, PT, R13, 0x68, PT ;  /* 0x000000680d00780c */ /* 0x000fe40003f44270 */
[----:B------:R-:W-:-:S03]  /*34f0*/  FMNMX.FTZ R42, R27, R42, !PT ;  /* 0x0000002a1b2a7209 */ /* 0x000fc60007810000 */
[----:B------:R3:W-:Y:S01]  /*3500*/  MUFU.TANH R70, R10 ;  /* 0x0000000a00467308 */ /* 0x0007e20000002400 */
[----:B------:R-:W-:Y:S02]  /*3510*/  FMNMX.FTZ R42, R43, R42, !PT ;  /* 0x0000002a2b2a7209 */ /* 0x000fe40007810000 */
[----:B0-----:R-:W-:Y:S02]  /*3520*/  FSEL R47, R47, -INF , P1 ;  /* 0xff8000002f2f7808 */ /* 0x001fe40000800000 */
[----:B------:R-:W-:-:S03]  /*3530*/  ISETP.GT.AND P1, PT, R13, 0x71, PT ;  /* 0x000000710d00780c */ /* 0x000fc60003f24270 */
[----:B------:R-:W-:Y:S01]  /*3540*/  MUFU.TANH R54, R54 ;  /* 0x0000003600367308 */ /* 0x000fe20000002400 */
[----:B---3--:R-:W-:Y:S01]  /*3550*/  FMUL.FTZ R10, R0, R31 ;  /* 0x0000001f000a7220 */ /* 0x008fe20000410000 */
[----:B------:R-:W-:Y:S02]  /*3560*/  FSEL R31, R46, -INF , P2 ;  /* 0xff8000002e1f7808 */ /* 0x000fe40001000000 */
[----:B------:R-:W-:Y:S02]  /*3570*/  ISETP.GT.AND P2, PT, R13, 0x70, PT ;  /* 0x000000700d00780c */ /* 0x000fe40003f44270 */
[----:B------:R-:W-:Y:S02]  /*3580*/  FMNMX.FTZ R42, R31, R42, !PT ;  /* 0x0000002a1f2a7209 */ /* 0x000fe40007810000 */
[----:B------:R2:W0:Y:S01]  /*3590*/  MUFU.TANH R76, R55 ;  /* 0x00000037004c7308 */ /* 0x0004220000002400 */
[----:B------:R-:W-:Y:S02]  /*35a0*/  FSEL R63, R68, -INF , P1 ;  /* 0xff800000443f7808 */ /* 0x000fe40000800000 */
[----:B------:R-:W-:-:S02]  /*35b0*/  FMNMX.FTZ R42, R47, R42, !PT ;  /* 0x0000002a2f2a7209 */ /* 0x000fc40007810000 */
[----:B------:R-:W-:-:S03]  /*35c0*/  ISETP.GT.AND P1, PT, R13, 0x79, PT ;  /* 0x000000790d00780c */ /* 0x000fc60003f24270 */
[----:B------:R-:W3:Y:S01]  /*35d0*/  MUFU.TANH R26, R26 ;  /* 0x0000001a001a7308 */ /* 0x000ee20000002400 */
[----:B--2---:R-:W-:Y:S02]  /*35e0*/  FSEL R55, R50, -INF , P2 ;  /* 0xff80000032377808 */ /* 0x004fe40001000000 */
[----:B------:R-:W-:Y:S02]  /*35f0*/  ISETP.GT.AND P2, PT, R13, 0x78, PT ;  /* 0x000000780d00780c */ /* 0x000fe40003f44270 */
[----:B------:R-:W-:-:S03]  /*3600*/  FMNMX.FTZ R42, R55, R42, !PT ;  /* 0x0000002a372a7209 */ /* 0x000fc60007810000 */
[----:B------:R2:W4:Y:S01]  /*3610*/  MUFU.TANH R79, R10 ;  /* 0x0000000a004f7308 */ /* 0x0005220000002400 */
[----:B------:R-:W-:Y:S02]  /*3620*/  FMNMX.FTZ R42, R63, R42, !PT ;  /* 0x0000002a3f2a7209 */ /* 0x000fe40007810000 */
[----:B0-----:R-:W-:Y:S02]  /*3630*/  FSEL R65, R76, -INF , P1 ;  /* 0xff8000004c417808 */ /* 0x001fe40000800000 */
[----:B------:R-:W-:-:S03]  /*3640*/  ISETP.GT.AND P1, PT, R13, 0x81, PT ;  /* 0x000000810d00780c */ /* 0x000fc60003f24270 */
[----:B------:R-:W0:Y:S01]  /*3650*/  MUFU.TANH R30, R30 ;  /* 0x0000001e001e7308 */ /* 0x000e220000002400 */
[----:B--2---:R-:W-:Y:S01]  /*3660*/  FMUL.FTZ R10, R0, R35 ;  /* 0x00000023000a7220 */ /* 0x004fe20000410000 */
[----:B------:R-:W-:Y:S02]  /*3670*/  FSEL R35, R54, -INF , P2 ;  /* 0xff80000036237808 */ /* 0x000fe40001000000 */
[----:B------:R-:W-:Y:S02]  /*3680*/  ISETP.GT.AND P2, PT, R13, 0x80, PT ;  /* 0x000000800d00780c */ /* 0x000fe40003f44270 */
[----:B------:R-:W-:Y:S02]  /*3690*/  FMNMX.FTZ R42, R35, R42, !PT ;  /* 0x0000002a232a7209 */ /* 0x000fe40007810000 */
[----:B------:R-:W2:Y:S01]  /*36a0*/  MUFU.TANH R34, R34 ;  /* 0x0000002200227308 */ /* 0x000ea20000002400 */
[----:B---3--:R-:W-:Y:S02]  /*36b0*/  FSEL R67, R26, -INF , P2 ;  /* 0xff8000001a437808 */ /* 0x008fe40001000000 */
[----:B------:R-:W-:-:S02]  /*36c0*/  FMNMX.FTZ R42, R65, R42, !PT ;  /* 0x0000002a412a7209 */ /* 0x000fc40007810000 */
[----:B------:R-:W-:Y:S02]  /*36d0*/  ISETP.GT.AND P2, PT, R13, 0x88, PT ;  /* 0x000000880d00780c */ /* 0x000fe40003f44270 */
[----:B------:R-:W-:Y:S01]  /*36e0*/  FSEL R71, R70, -INF , P1 ;  /* 0xff80000046477808 */ /* 0x000fe20000800000 */
[----:B------:R3:W5:Y:S01]  /*36f0*/  MUFU.TANH R81, R10 ;  /* 0x0000000a00517308 */ /* 0x0007620000002400 */
[----:B------:R-:W-:Y:S02]  /*3700*/  FMNMX.FTZ R42, R67, R42, !PT ;  /* 0x0000002a432a7209 */ /* 0x000fe40007810000 */
[----:B------:R-:W-:Y:S02]  /*3710*/  ISETP.GT.AND P1, PT, R13, 0x89, PT ;  /* 0x000000890d00780c */ /* 0x000fe40003f24270 */
[----:B------:R-:W-:Y:S02]  /*3720*/  FMNMX.FTZ R42, R71, R42, !PT ;  /* 0x0000002a472a7209 */ /* 0x000fe40007810000 */
[----:B----4-:R-:W-:Y:S01]  /*3730*/  FSEL R79, R79, -INF , P1 ;  /* 0xff8000004f4f7808 */ /* 0x010fe20000800000 */
[----:B------:R-:W4:Y:S01]  /*3740*/  MUFU.TANH R38, R38 ;  /* 0x0000002600267308 */ /* 0x000f220000002400 */
[----:B---3--:R-:W-:Y:S01]  /*3750*/  FMUL.FTZ R10, R0, R39 ;  /* 0x00000027000a7220 */ /* 0x008fe20000410000 */
[----:B0-----:R-:W-:-:S02]  /*3760*/  FSEL R39, R30, -INF , P2 ;  /* 0xff8000001e277808 */ /* 0x001fc40001000000 */
[----:B------:R-:W-:Y:S01]  /*3770*/  ISETP.GT.AND P2, PT, R13, 0x90, PT ;  /* 0x000000900d00780c */ /* 0x000fe20003f44270 */
[----:B------:R-:W0:Y:S01]  /*3780*/  SHFL.IDX PT, R30, R64, RZ, 0x1c1f ;  /* 0x001c1fff401e7589 */ /* 0x000e2200000e0000 */
[----:B------:R-:W-:Y:S02]  /*3790*/  FMNMX.FTZ R42, R39, R42, !PT ;  /* 0x0000002a272a7209 */ /* 0x000fe40007810000 */
[----:B------:R3:W1:Y:S01]  /*37a0*/  MUFU.TANH R83, R10 ;  /* 0x0000000a00537308 */ /* 0x0006620000002400 */
[----:B------:R-:W-:Y:S02]  /*37b0*/  ISETP.GT.AND P1, PT, R13, 0x91, PT ;  /* 0x000000910d00780c */ /* 0x000fe40003f24270 */
[----:B--2---:R-:W-:Y:S02]  /*37c0*/  FSEL R77, R34, -INF , P2 ;  /* 0xff800000224d7808 */ /* 0x004fe40001000000 */
[----:B------:R-:W-:Y:S02]  /*37d0*/  FMNMX.FTZ R42, R79, R42, !PT ;  /* 0x0000002a4f2a7209 */ /* 0x000fe40007810000 */
[----:B------:R-:W-:Y:S01]  /*37e0*/  ISETP.GT.AND P2, PT, R13, 0x98, PT ;  /* 0x000000980d00780c */ /* 0x000fe20003f44270 */
[----:B------:R-:W-:Y:S01]  /*37f0*/  MUFU.TANH R4, R4 ;  /* 0x0000000400047308 */ /* 0x000fe20000002400 */
[----:B-----5:R-:W-:Y:S01]  /*3800*/  FSEL R81, R81, -INF , P1 ;  /* 0xff80000051517808 */ /* 0x020fe20000800000 */
[----:B---3--:R-:W-:Y:S01]  /*3810*/  FMUL.FTZ R10, R0, R45 ;  /* 0x0000002d000a7220 */ /* 0x008fe20000410000 */
[----:B------:R-:W-:-:S02]  /*3820*/  FMNMX.FTZ R42, R77, R42, !PT ;  /* 0x0000002a4d2a7209 */ /* 0x000fc40007810000 */
[----:B------:R-:W-:Y:S02]  /*3830*/  ISETP.GT.AND P1, PT, R13, 0x99, PT ;  /* 0x000000990d00780c */ /* 0x000fe40003f24270 */
[----:B----4-:R-:W-:Y:S01]  /*3840*/  FSEL R45, R38, -INF , P2 ;  /* 0xff800000262d7808 */ /* 0x010fe20001000000 */
[----:B------:R2:W-:Y:S01]  /*3850*/  MUFU.TANH R34, R10 ;  /* 0x0000000a00227308 */ /* 0x0005e20000002400 */
[----:B------:R-:W-:Y:S02]  /*3860*/  FMNMX.FTZ R42, R81, R42, !PT ;  /* 0x0000002a512a7209 */ /* 0x000fe40007810000 */
[----:B-1----:R-:W-:Y:S02]  /*3870*/  FSEL R83, R83, -INF , P1 ;  /* 0xff80000053537808 */ /* 0x002fe40000800000 */
[----:B------:R-:W-:Y:S02]  /*3880*/  FMNMX.FTZ R42, R45, R42, !PT ;  /* 0x0000002a2d2a7209 */ /* 0x000fe40007810000 */
[----:B0-----:R-:W-:Y:S01]  /*3890*/  VIADDMNMX R66, R30, R97, R66, PT ;  /* 0x000000611e427246 */ /* 0x001fe20003800142 */
[----:B------:R-:W0:Y:S01]  /*38a0*/  MUFU.TANH R5, R5 ;  /* 0x0000000500057308 */ /* 0x000e220000002400 */
[----:B------:R-:W-:-:S02]  /*38b0*/  FMNMX.FTZ R42, R83, R42, !PT ;  /* 0x0000002a532a7209 */ /* 0x000fc40007810000 */
[C---:B------:R-:W-:Y:S02]  /*38c0*/  ISETP.GT.AND P2, PT, R66.reuse, 0x1, PT ;  /* 0x000000014200780c */ /* 0x040fe40003f44270 */
[----:B------:R-:W-:Y:S01]  /*38d0*/  ISETP.GT.AND P3, PT, R66, 0x8, PT ;  /* 0x000000084200780c */ /* 0x000fe20003f64270 */
[----:B------:R-:W2:Y:S02]  /*38e0*/  SHFL.BFLY PT, R13, R42, 0x2, 0x1f ;  /* 0x0c401f002a0d7f89 */ /* 0x000ea400000e0000 */
[----:B------:R-:W-:Y:S08]  /*38f0*/  MUFU.TANH R8, R8 ;  /* 0x0000000800087308 */ /* 0x000ff00000002400 */
[----:B------:R1:W-:Y:S08]  /*3900*/  MUFU.TANH R50, R24 ;  /* 0x0000001800327308 */ /* 0x0003f00000002400 */
[----:B------:R-:W-:Y:S01]  /*3910*/  MUFU.TANH R9, R9 ;  /* 0x0000000900097308 */ /* 0x000fe20000002400 */
[----:B--2---:R-:W-:-:S07]  /*3920*/  FMNMX.FTZ R10, R42, R13, !PT ;  /* 0x0000000d2a0a7209 */ /* 0x004fce0007810000 */
[----:B------:R-:W2:Y:S01]  /*3930*/  MUFU.TANH R11, R11 ;  /* 0x0000000b000b7308 */ /* 0x000ea20000002400 */
[----:B------:R-:W3:Y:S07]  /*3940*/  SHFL.BFLY PT, R13, R10, 0x1, 0x1f ;  /* 0x0c201f000a0d7f89 */ /* 0x000eee00000e0000 */
[----:B------:R-:W-:Y:S08]  /*3950*/  MUFU.TANH R12, R12 ;  /* 0x0000000c000c7308 */ /* 0x000ff00000002400 */
[----:B------:R-:W-:Y:S08]  /*3960*/  MUFU.TANH R46, R53 ;  /* 0x00000035002e7308 */ /* 0x000ff00000002400 */
[----:B------:R0:W-:Y:S01]  /*3970*/  MUFU.TANH R68, R32 ;  /* 0x0000002000447308 */ /* 0x0001e20000002400 */
[----:B---3--:R-:W-:Y:S01]  /*3980*/  FMNMX.FTZ R13, R10, R13, !PT ;  /* 0x0000000d0a0d7209 */ /* 0x008fe20007810000 */
[----:B------:R-:W-:Y:S01]  /*3990*/  IMAD.U32 R10, RZ, RZ, UR4 ;  /* 0x00000004ff0a7e24 */ /* 0x000fe2000f8e00ff */
[----:B------:R-:W-:-:S02]  /*39a0*/  @UP0 ULDC UR4, c[0x0][0x44c] ;  /* 0x0001130000040ab9 */ /* 0x000fc40000000800 */
[C---:B------:R-:W-:Y:S01]  /*39b0*/  FSETP.NEU.FTZ.AND P1, PT, R13.reuse, -INF , PT ;  /* 0xff8000000d00780b */ /* 0x040fe20003f3d000 */
[-C--:B-1----:R-:W-:Y:S01]  /*39c0*/  FFMA.FTZ R24, R13, R10.reuse, -8 ;  /* 0xc10000000d187423 */ /* 0x082fe2000001000a */
[----:B0-----:R-:W-:Y:S01]  /*39d0*/  FSEL R32, R5, -INF , P2 ;  /* 0xff80000005207808 */ /* 0x001fe20001000000 */
[----:B------:R-:W0:Y:S01]  /*39e0*/  MUFU.TANH R14, R14 ;  /* 0x0000000e000e7308 */ /* 0x000e220000002400 */
[----:B------:R-:W-:Y:S01]  /*39f0*/  ISETP.GT.AND P2, PT, R66, 0x10, PT ;  /* 0x000000104200780c */ /* 0x000fe20003f44270 */
[----:B------:R-:W-:Y:S01]  /*3a00*/  UIMAD.WIDE.U32 UR4, UR39, UR4, URZ ;  /* 0x00000004270472a5 */ /* 0x000fe2000f8e003f */
[----:B------:R-:W-:Y:S02]  /*3a10*/  FSEL R24, R24, RZ, P1 ;  /* 0x000000ff18187208 */ /* 0x000fe40000800000 */
[----:B------:R-:W-:Y:S01]  /*3a20*/  ISETP.GT.AND P1, PT, R66, RZ, PT ;  /* 0x000000ff4200720c */ /* 0x000fe20003f24270 */
[----:B------:R-:W-:Y:S01]  /*3a30*/  @UP0 USHF.R.U32.HI UR39, URZ, UR11, UR5 ;  /* 0x0000000b3f270299 */ /* 0x000fe20008011605 */
[----:B--2---:R-:W-:Y:S01]  /*3a40*/  FSEL R97, R11, -INF , P2 ;  /* 0xff8000000b617808 */ /* 0x004fe20001000000 */
[----:B------:R1:W-:Y:S01]  /*3a50*/  MUFU.TANH R38, R49 ;  /* 0x0000003100267308 */ /* 0x0003e20000002400 */
[----:B------:R-:W-:Y:S01]  /*3a60*/  FSEL R53, R4, -INF , P1 ;  /* 0xff80000004357808 */ /* 0x000fe20000800000 */
[-CC-:B------:R-:W-:Y:S01]  /*3a70*/  FFMA.FTZ R115, R115, R10.reuse, -R24.reuse ;  /* 0x0000000a73737223 */ /* 0x180fe20000010818 */
[C---:B------:R-:W-:Y:S01]  /*3a80*/  ISETP.GT.AND P1, PT, R66.reuse, 0x9, PT ;  /* 0x000000094200780c */ /* 0x040fe20003f24270 */
[--C-:B------:R-:W-:Y:S01]  /*3a90*/  FFMA.FTZ R11, R117, R10, -R24.reuse ;  /* 0x0000000a750b7223 */ /* 0x100fe20000010818 */
[----:B------:R-:W-:Y:S01]  /*3aa0*/  FMNMX.FTZ R4, R53, R32, !PT ;  /* 0x0000002035047209 */ /* 0x000fe20007810000 */
[-CC-:B------:R-:W-:Y:S01]  /*3ab0*/  FFMA.FTZ R30, R121, R10.reuse, -R24.reuse ;  /* 0x0000000a791e7223 */ /* 0x180fe20000010818 */
[----:B------:R-:W-:Y:S01]  /*3ac0*/  ISETP.GT.AND P2, PT, R66, 0x18, PT ;  /* 0x000000184200780c */ /* 0x000fe20003f44270 */
[----:B------:R-:W-:Y:S01]  /*3ad0*/  MUFU.TANH R15, R15 ;  /* 0x0000000f000f7308 */ /* 0x000fe20000002400 */
[----:B-1----:R-:W-:Y:S01]  /*3ae0*/  FSEL R49, R8, -INF , P3 ;  /* 0xff80000008317808 */ /* 0x002fe20001800000 */
[-CC-:B------:R-:W-:Y:S01]  /*3af0*/  FFMA.FTZ R93, R93, R10.reuse, -R24.reuse ;  /* 0x0000000a5d5d7223 */ /* 0x180fe20000010818 */
[-CC-:B------:R-:W-:Y:S01]  /*3b00*/  FFMA.FTZ R99, R99, R10.reuse, -R24.reuse ;  /* 0x0000000a63637223 */ /* 0x180fe20000010818 */
[--C-:B------:R-:W-:Y:S01]  /*3b10*/  FFMA.FTZ R26, R125, R10, -R24.reuse ;  /* 0x0000000a7d1a7223 */ /* 0x100fe20000010818 */
[----:B------:R-:W-:Y:S01]  /*3b20*/  FMNMX.FTZ R8, R49, R4, !PT ;  /* 0x0000000431087209 */ /* 0x000fe20007810000 */
[-CC-:B------:R-:W-:Y:S01]  /*3b30*/  FFMA.FTZ R51, R51, R10.reuse, -R24.reuse ;  /* 0x0000000a33337223 */ /* 0x180fe20000010818 */
[-CC-:B------:R-:W-:Y:S01]  /*3b40*/  FFMA.FTZ R41, R41, R10.reuse, -R24.reuse ;  /* 0x0000000a29297223 */ /* 0x180fe20000010818 */
[----:B------:R1:W-:Y:S01]  /*3b50*/  MUFU.TANH R147, R37 ;  /* 0x0000002500937308 */ /* 0x0003e20000002400 */
[-CC-:B------:R-:W-:Y:S01]  /*3b60*/  FFMA.FTZ R27, R27, R10.reuse, -R24.reuse ;  /* 0x0000000a1b1b7223 */ /* 0x180fe20000010818 */
[-CC-:B------:R-:W-:Y:S01]  /*3b70*/  FFMA.FTZ R31, R31, R10.reuse, -R24.reuse ;  /* 0x0000000a1f1f7223 */ /* 0x180fe20000010818 */
[-CC-:B------:R-:W-:Y:S01]  /*3b80*/  FFMA.FTZ R35, R35, R10.reuse, -R24.reuse ;  /* 0x0000000a23237223 */ /* 0x180fe20000010818 */
[-CC-:B------:R-:W-:Y:S01]  /*3b90*/  FFMA.FTZ R39, R39, R10.reuse, -R24.reuse ;  /* 0x0000000a27277223 */ /* 0x180fe20000010818 */
[-CC-:B------:R-:W-:Y:S01]  /*3ba0*/  FFMA.FTZ R45, R45, R10.reuse, -R24.reuse ;  /* 0x0000000a2d2d7223 */ /* 0x180fe20000010818 */
[-CC-:B------:R-:W-:Y:S01]  /*3bb0*/  FFMA.FTZ R83, R83, R10.reuse, -R24.reuse ;  /* 0x0000000a53537223 */ /* 0x180fe20000010818 */
[----:B------:R-:W-:Y:S01]  /*3bc0*/  UIADD3 UR4, UR39, -UR10, UR41 ;  /* 0x8000000a27047290 */ /* 0x000fe2000fffe029 */
[----:B------:R-:W2:Y:S01]  /*3bd0*/  MUFU.TANH R19, R19 ;  /* 0x0000001300137308 */ /* 0x000ea20000002400 */
[----:B-1----:R-:W-:Y:S01]  /*3be0*/  FSEL R37, R9, -INF , P1 ;  /* 0xff80000009257808 */ /* 0x002fe20000800000 */
[----:B------:R-:W-:Y:S01]  /*3bf0*/  FFMA.FTZ R9, R111, R10, -R24 ;  /* 0x0000000a6f097223 */ /* 0x000fe20000010818 */
[----:B------:R-:W-:Y:S01]  /*3c00*/  ISETP.GT.AND P1, PT, R66, 0x11, PT ;  /* 0x000000114200780c */ /* 0x000fe20003f24270 */
[----:B------:R-:W-:Y:S01]  /*3c10*/  UIMAD.WIDE UR4, UR4, 0x66666667, URZ ;  /* 0x66666667040478a5 */ /* 0x000fe2000f8e023f */
[----:B------:R-:W-:-:S02]  /*3c20*/  FMNMX.FTZ R8, R37, R8, !PT ;  /* 0x0000000825087209 */ /* 0x000fc40007810000 */
[----:B0-----:R-:W-:Y:S01]  /*3c30*/  FSEL R111, R14, -INF , P2 ;  /* 0xff8000000e6f7808 */ /* 0x001fe20001000000 */
[----:B------:R0:W-:Y:S01]  /*3c40*/  MUFU.TANH R143, R33 ;  /* 0x00000021008f7308 */ /* 0x0001e20000002400 */
[----:B------:R-:W-:Y:S01]  /*3c50*/  FMNMX.FTZ R8, R97, R8, !PT ;  /* 0x0000000861087209 */ /* 0x000fe20007810000 */
[----:B------:R-:W-:Y:S01]  /*3c60*/  USHF.R.U32.HI UR4, URZ, 0x1f, UR5 ;  /* 0x0000001f3f047899 */ /* 0x000fe20008011605 */
[----:B------:R-:W-:-:S03]  /*3c70*/  ISETP.GT.AND P2, PT, R66, 0x20, PT ;  /* 0x000000204200780c */ /* 0x000fc60003f44270 */
[----:B------:R-:W-:Y:S02]  /*3c80*/  ULEA.HI.SX32 UR4, UR5, UR4, 0x1a ;  /* 0x0000000405047291 */ /* 0x000fe4000f8fd23f */
[----:B------:R-:W-:Y:S01]  /*3c90*/  MUFU.TANH R20, R20 ;  /* 0x0000001400147308 */ /* 0x000fe20000002400 */
[--C-:B0-----:R-:W-:Y:S01]  /*3ca0*/  FFMA.FTZ R33, R107, R10, -R24.reuse ;  /* 0x0000000a6b217223 */ /* 0x101fe20000010818 */
[----:B------:R-:W-:Y:S01]  /*3cb0*/  FSEL R107, R12, -INF , P1 ;  /* 0xff8000000c6b7808 */ /* 0x000fe20000800000 */
[----:B------:R-:W-:Y:S01]  /*3cc0*/  UISETP.LT.AND UP0, UPT, UR58, UR4, UPT ;  /* 0x000000043a00728c */ /* 0x000fe2000bf01270 */
[C---:B------:R-:W-:Y:S01]  /*3cd0*/  ISETP.GT.AND P1, PT, R66.reuse, 0x19, PT ;  /* 0x000000194200780c */ /* 0x040fe20003f24270 */
[----:B------:R-:W-:Y:S01]  /*3ce0*/  UMOV UR5, URZ ;  /* 0x0000003f00057c82 */ /* 0x000fe20008000000 */
[----:B------:R-:W-:Y:S01]  /*3cf0*/  FMNMX.FTZ R8, R107, R8, !PT ;  /* 0x000000086b087209 */ /* 0x000fe20007810000 */
[----:B------:R-:W-:Y:S01]  /*3d00*/  USEL UR53, UR58, UR4, !UP0 ;  /* 0x000000043a357287 */ /* 0x000fe2000c000000 */
[----:B------:R-:W0:Y:S01]  /*3d10*/  MUFU.TANH R21, R21 ;  /* 0x0000001500157308 */ /* 0x000e220000002400 */
[----:B--2---:R-:W-:Y:S01]  /*3d20*/  FSEL R117, R19, -INF , P2 ;  /* 0xff80000013757808 */ /* 0x004fe20001000000 */
[----:B------:R-:W-:Y:S01]  /*3d30*/  FFMA.FTZ R19, R105, R10, -R24 ;  /* 0x0000000a69137223 */ /* 0x000fe20000010818 */
[----:B------:R-:W-:Y:S01]  /*3d40*/  FMNMX.FTZ R12, R111, R8, !PT ;  /* 0x000000086f0c7209 */ /* 0x000fe20007810000 */
[----:B------:R-:W-:Y:S01]  /*3d50*/  UISETP.GE.AND UP0, UPT, UR6, UR53, UPT ;  /* 0x000000350600728c */ /* 0x000fe2000bf06270 */
[----:B------:R-:W-:Y:S01]  /*3d60*/  ISETP.GT.AND P2, PT, R66, 0x28, PT ;  /* 0x000000284200780c */ /* 0x000fe20003f44270 */
[----:B------:R-:W-:-:S02]  /*3d70*/  UMOV UR4, URZ ;  /* 0x0000003f00047c82 */ /* 0x000fc40008000000 */
[----:B------:R-:W1:Y:S08]  /*3d80*/  MUFU.TANH R22, R22 ;  /* 0x0000001600167308 */ /* 0x000e700000002400 */
[----:B------:R2:W-:Y:S08]  /*3d90*/  MUFU.EX2 R5, R115 ;  /* 0x0000007300057308 */ /* 0x0005f00000000800 */
[----:B------:R-:W3:Y:S01]  /*3da0*/  MUFU.TANH R23, R23 ;  /* 0x0000001700177308 */ /* 0x000ee20000002400 */
[----:B--2---:R-:W-:Y:S01]  /*3db0*/  FSEL R115, R15, -INF , P1 ;  /* 0xff8000000f737808 */ /* 0x004fe20000800000 */
[----:B------:R-:W-:Y:S01]  /*3dc0*/  FFMA.FTZ R15, R113, R10, -R24 ;  /* 0x0000000a710f7223 */ /* 0x000fe20000010818 */
[----:B------:R-:W-:-:S02]  /*3dd0*/  ISETP.GT.AND P1, PT, R66, 0x21, PT ;  /* 0x000000214200780c */ /* 0x000fc40003f24270 */
[----:B------:R-:W-:Y:S02]  /*3de0*/  FMNMX.FTZ R12, R115, R12, !PT ;  /* 0x0000000c730c7209 */ /* 0x000fe40007810000 */
[----:B0-----:R-:W-:Y:S01]  /*3df0*/  FSEL R113, R21, -INF , P2 ;  /* 0xff80000015717808 */ /* 0x001fe20001000000 */
[----:B------:R0:W-:Y:S01]  /*3e00*/  MUFU.TANH R141, R29 ;  /* 0x0000001d008d7308 */ /* 0x0001e20000002400 */
[----:B------:R-:W-:Y:S01]  /*3e10*/  FMNMX.FTZ R12, R117, R12, !PT ;  /* 0x0000000c750c7209 */ /* 0x000fe20007810000 */
[----:B------:R-:W-:Y:S01]  /*3e20*/  FFMA.FTZ R21, R101, R10, -R24 ;  /* 0x0000000a65157223 */ /* 0x000fe20000010818 */
[----:B------:R-:W-:-:S05]  /*3e30*/  ISETP.GT.AND P2, PT, R66, 0x30, PT ;  /* 0x000000304200780c */ /* 0x000fca0003f44270 */
[----:B------:R-:W-:Y:S01]  /*3e40*/  MUFU.TANH R72, R72 ;  /* 0x0000004800487308 */ /* 0x000fe20000002400 */
[----:B0-----:R-:W-:Y:S01]  /*3e50*/  FFMA.FTZ R29, R119, R10, -R24 ;  /* 0x0000000a771d7223 */ /* 0x001fe20000010818 */
[----:B------:R-:W-:Y:S02]  /*3e60*/  FSEL R119, R20, -INF , P1 ;  /* 0xff80000014777808 */ /* 0x000fe40000800000 */
[----:B------:R-:W-:Y:S02]  /*3e70*/  ISETP.GT.AND P1, PT, R66, 0x29, PT ;  /* 0x000000294200780c */ /* 0x000fe40003f24270 */
[----:B------:R-:W-:Y:S02]  /*3e80*/  FMNMX.FTZ R12, R119, R12, !PT ;  /* 0x0000000c770c7209 */ /* 0x000fe40007810000 */
[----:B------:R-:W0:Y:S01]  /*3e90*/  MUFU.TANH R74, R74 ;  /* 0x0000004a004a7308 */ /* 0x000e220000002400 */
[----:B-1----:R-:W-:Y:S02]  /*3ea0*/  FSEL R121, R22, -INF , P1 ;  /* 0xff80000016797808 */ /* 0x002fe40000800000 */
[----:B------:R-:W-:-:S02]  /*3eb0*/  FMNMX.FTZ R14, R113, R12, !PT ;  /* 0x0000000c710e7209 */ /* 0x000fc40007810000 */
[C---:B------:R-:W-:Y:S02]  /*3ec0*/  ISETP.GT.AND P1, PT, R66.reuse, 0x31, PT ;  /* 0x000000314200780c */ /* 0x040fe40003f24270 */
[----:B------:R-:W-:Y:S01]  /*3ed0*/  FMNMX.FTZ R14, R121, R14, !PT ;  /* 0x0000000e790e7209 */ /* 0x000fe20007810000 */
[----:B------:R-:W1:Y:S08]  /*3ee0*/  MUFU.TANH R73, R73 ;  /* 0x0000004900497308 */ /* 0x000e700000002400 */
[----:B------:R2:W-:Y:S08]  /*3ef0*/  MUFU.EX2 R8, R11 ;  /* 0x0000000b00087308 */ /* 0x0005f00000000800 */
[----:B------:R-:W4:Y:S01]  /*3f00*/  MUFU.TANH R75, R75 ;  /* 0x0000004b004b7308 */ /* 0x000f220000002400 */
[-CC-:B--2---:R-:W-:Y:S01]  /*3f10*/  FFMA.FTZ R11, R109, R10.reuse, -R24.reuse ;  /* 0x0000000a6d0b7223 */ /* 0x184fe20000010818 */
[----:B---3--:R-:W-:Y:S01]  /*3f20*/  FSEL R109, R23, -INF , P2 ;  /* 0xff800000176d7808 */ /* 0x008fe20001000000 */
[----:B------:R-:W-:Y:S01]  /*3f30*/  FFMA.FTZ R23, R95, R10, -R24 ;  /* 0x0000000a5f177223 */ /* 0x000fe20000010818 */
[----:B------:R-:W-:-:S02]  /*3f40*/  ISETP.GT.AND P2, PT, R66, 0x38, PT ;  /* 0x000000384200780c */ /* 0x000fc40003f44270 */
[----:B------:R-:W-:Y:S02]  /*3f50*/  FMNMX.FTZ R14, R109, R14, !PT ;  /* 0x0000000e6d0e7209 */ /* 0x000fe40007810000 */
[----:B------:R2:W-:Y:S01]  /*3f60*/  MUFU.TANH R54, R28 ;  /* 0x0000001c00367308 */ /* 0x0005e20000002400 */
[----:B0-----:R-:W-:Y:S02]  /*3f70*/  FSEL R105, R74, -INF , P2 ;  /* 0xff8000004a697808 */ /* 0x001fe40001000000 */
[----:B------:R-:W-:-:S05]  /*3f80*/  ISETP.GT.AND P2, PT, R66, 0x40, PT ;  /* 0x000000404200780c */ /* 0x000fca0003f44270 */
[----:B------:R-:W-:Y:S01]  /*3f90*/  MUFU.TANH R56, R56 ;  /* 0x0000003800387308 */ /* 0x000fe20000002400 */
[----:B--2---:R-:W-:Y:S01]  /*3fa0*/  FFMA.FTZ R28, R123, R10, -R24 ;  /* 0x0000000a7b1c7223 */ /* 0x004fe20000010818 */
[----:B------:R-:W-:Y:S02]  /*3fb0*/  FSEL R123, R72, -INF , P1 ;  /* 0xff800000487b7808 */ /* 0x000fe40000800000 */
[----:B------:R-:W-:Y:S02]  /*3fc0*/  ISETP.GT.AND P1, PT, R66, 0x39, PT ;  /* 0x000000394200780c */ /* 0x000fe40003f24270 */
[----:B------:R-:W-:Y:S02]  /*3fd0*/  FMNMX.FTZ R14, R123, R14, !PT ;  /* 0x0000000e7b0e7209 */ /* 0x000fe40007810000 */
[----:B------:R-:W0:Y:S01]  /*3fe0*/  MUFU.TANH R57, R57 ;  /* 0x0000003900397308 */ /* 0x000e220000002400 */
[----:B-1----:R-:W-:Y:S02]  /*3ff0*/  FSEL R73, R73, -INF , P1 ;  /* 0xff80000049497808 */ /* 0x002fe40000800000 */
[----:B------:R-:W-:-:S02]  /*4000*/  FMNMX.FTZ R20, R105, R14, !PT ;  /* 0x0000000e69147209 */ /* 0x000fc40007810000 */
[C---:B------:R-:W-:Y:S02]  /*4010*/  ISETP.GT.AND P1, PT, R66.reuse, 0x41, PT ;  /* 0x000000414200780c */ /* 0x040fe40003f24270 */
[----:B----4-:R-:W-:Y:S01]  /*4020*/  FSEL R75, R75, -INF , P2 ;  /* 0xff8000004b4b7808 */ /* 0x010fe20001000000 */
[----:B------:R-:W-:Y:S01]  /*4030*/  MUFU.TANH R58, R58 ;  /* 0x0000003a003a7308 */ /* 0x000fe20000002400 */
[----:B------:R-:W-:Y:S02]  /*4040*/  FMNMX.FTZ R20, R73, R20, !PT ;  /* 0x0000001449147209 */ /* 0x000fe40007810000 */
[----:B------:R-:W-:Y:S02]  /*4050*/  ISETP.GT.AND P2, PT, R66, 0x48, PT ;  /* 0x000000484200780c */ /* 0x000fe40003f44270 */
[----:B------:R-:W-:-:S03]  /*4060*/  FMNMX.FTZ R20, R75, R20, !PT ;  /* 0x000000144b147209 */ /* 0x000fc60007810000 */
[----:B------:R-:W1:Y:S01]  /*4070*/  MUFU.TANH R18, R18 ;  /* 0x0000001200127308 */ /* 0x000e620000002400 */
[----:B0-----:R-:W-:Y:S01]  /*4080*/  FSEL R101, R57, -INF , P2 ;  /* 0xff80000039657808 */ /* 0x001fe20001000000 */
[----:B------:R-:W-:Y:S01]  /*4090*/  FFMA.FTZ R57, R87, R10, -R24 ;  /* 0x0000000a57397223 */ /* 0x000fe20000010818 */
[----:B------:R-:W-:-:S05]  /*40a0*/  ISETP.GT.AND P2, PT, R66, 0x50, PT ;  /* 0x000000504200780c */ /* 0x000fca0003f44270 */
[----:B------:R0:W-:Y:S08]  /*40b0*/  MUFU.EX2 R12, R11 ;  /* 0x0000000b000c7308 */ /* 0x0001f00000000800 */
[----:B------:R-:W2:Y:S01]  /*40c0*/  MUFU.TANH R59, R59 ;  /* 0x0000003b003b7308 */ /* 0x000ea20000002400 */
[----:B0-----:R-:W-:Y:S01]  /*40d0*/  FFMA.FTZ R11, R103, R10, -R24 ;  /* 0x0000000a670b7223 */ /* 0x001fe20000010818 */
[----:B------:R-:W-:-:S02]  /*40e0*/  FSEL R103, R56, -INF , P1 ;  /* 0xff80000038677808 */ /* 0x000fc40000800000 */
[----:B------:R-:W-:Y:S02]  /*40f0*/  ISETP.GT.AND P1, PT, R66, 0x49, PT ;  /* 0x000000494200780c */ /* 0x000fe40003f24270 */
[----:B------:R-:W-:Y:S02]  /*4100*/  FMNMX.FTZ R20, R103, R20, !PT ;  /* 0x0000001467147209 */ /* 0x000fe40007810000 */
[----:B------:R-:W0:Y:S01]  /*4110*/  MUFU.TANH R60, R60 ;  /* 0x0000003c003c7308 */ /* 0x000e220000002400 */
[----:B-1----:R-:W-:Y:S02]  /*4120*/  FSEL R129, R18, -INF , P2 ;  /* 0xff80000012817808 */ /* 0x002fe40001000000 */
[----:B------:R-:W-:Y:S02]  /*4130*/  FMNMX.FTZ R20, R101, R20, !PT ;  /* 0x0000001465147209 */ /* 0x000fe40007810000 */
[----:B------:R-:W-:-:S03]  /*4140*/  ISETP.GT.AND P2, PT, R66, 0x58, PT ;  /* 0x000000584200780c */ /* 0x000fc60003f44270 */
[----:B------:R1:W-:Y:S08]  /*4150*/  MUFU.TANH R42, R25 ;  /* 0x00000019002a7308 */ /* 0x0003f00000002400 */
[----:B------:R-:W3:Y:S01]  /*4160*/  MUFU.TANH R61, R61 ;  /* 0x0000003d003d7308 */ /* 0x000ee20000002400 */
[----:B-1----:R-:W-:Y:S01]  /*4170*/  FFMA.FTZ R25, R127, R10, -R24 ;  /* 0x0000000a7f197223 */ /* 0x002fe20000010818 */
[----:B------:R-:W-:-:S02]  /*4180*/  FSEL R127, R58, -INF , P1 ;  /* 0xff8000003a7f7808 */ /* 0x000fc40000800000 */
[C---:B------:R-:W-:Y:S02]  /*4190*/  ISETP.GT.AND P1, PT, R66.reuse, 0x51, PT ;  /* 0x000000514200780c */ /* 0x040fe40003f24270 */
[----:B------:R-:W-:Y:S02]  /*41a0*/  FMNMX.FTZ R20, R127, R20, !PT ;  /* 0x000000147f147209 */ /* 0x000fe40007810000 */
[----:B------:R-:W1:Y:S01]  /*41b0*/  MUFU.TANH R62, R62 ;  /* 0x0000003e003e7308 */ /* 0x000e620000002400 */
[----:B--2---:R-:W-:Y:S01]  /*41c0*/  FSEL R131, R59, -INF , P1 ;  /* 0xff8000003b837808 */ /* 0x004fe20000800000 */
[----:B------:R-:W-:Y:S01]  /*41d0*/  FFMA.FTZ R59, R69, R10, -R24 ;  /* 0x0000000a453b7223 */ /* 0x000fe20000010818 */
[----:B------:R-:W-:Y:S02]  /*41e0*/  FMNMX.FTZ R20, R129, R20, !PT ;  /* 0x0000001481147209 */ /* 0x000fe40007810000 */
[----:B------:R-:W-:Y:S02]  /*41f0*/  ISETP.GT.AND P1, PT, R66, 0x59, PT ;  /* 0x000000594200780c */ /* 0x000fe40003f24270 */
[----:B0-----:R-:W-:Y:S01]  /*4200*/  FSEL R133, R60, -INF , P2 ;  /* 0xff8000003c857808 */ /* 0x001fe20001000000 */
[----:B------:R-:W0:Y:S01]  /*4210*/  MUFU.TANH R40, R40 ;  /* 0x0000002800287308 */ /* 0x000e220000002400 */
[----:B------:R-:W-:-:S02]  /*4220*/  FMNMX.FTZ R20, R131, R20, !PT ;  /* 0x0000001483147209 */ /* 0x000fc40007810000 */
[C---:B------:R-:W-:Y:S02]  /*4230*/  ISETP.GT.AND P2, PT, R66.reuse, 0x60, PT ;  /* 0x000000604200780c */ /* 0x040fe40003f44270 */
[----:B---3--:R-:W-:Y:S02]  /*4240*/  FSEL R135, R61, -INF , P1 ;  /* 0xff8000003d877808 */ /* 0x008fe40000800000 */
[----:B------:R-:W-:Y:S01]  /*4250*/  FMNMX.FTZ R22, R133, R20, !PT ;  /* 0x0000001485167209 */ /* 0x000fe20007810000 */
[----:B------:R-:W2:Y:S01]  /*4260*/  MUFU.TANH R44, R44 ;  /* 0x0000002c002c7308 */ /* 0x000ea20000002400 */
[----:B------:R-:W-:Y:S02]  /*4270*/  ISETP.GT.AND P1, PT, R66, 0x61, PT ;  /* 0x000000614200780c */ /* 0x000fe40003f24270 */
[----:B-1----:R-:W-:Y:S02]  /*4280*/  FSEL R137, R62, -INF , P2 ;  /* 0xff8000003e897808 */ /* 0x002fe40001000000 */
[----:B------:R-:W-:-:S02]  /*4290*/  FMNMX.FTZ R22, R135, R22, !PT ;  /* 0x0000001687167209 */ /* 0x000fc40007810000 */
[----:B------:R-:W-:Y:S01]  /*42a0*/  ISETP.GT.AND P2, PT, R66, 0x68, PT ;  /* 0x000000684200780c */ /* 0x000fe20003f44270 */
[----:B------:R-:W1:Y:S01]  /*42b0*/  MUFU.TANH R48, R48 ;  /* 0x0000003000307308 */ /* 0x000e620000002400 */
[----:B0-----:R-:W-:Y:S01]  /*42c0*/  FSEL R139, R40, -INF , P1 ;  /* 0xff800000288b7808 */ /* 0x001fe20000800000 */
[----:B------:R-:W-:Y:S01]  /*42d0*/  FFMA.FTZ R40, R55, R10, -R24 ;  /* 0x0000000a37287223 */ /* 0x000fe20000010818 */
[----:B------:R-:W-:Y:S02]  /*42e0*/  FMNMX.FTZ R22, R137, R22, !PT ;  /* 0x0000001689167209 */ /* 0x000fe40007810000 */
[----:B------:R-:W-:Y:S02]  /*42f0*/  ISETP.GT.AND P1, PT, R66, 0x69, PT ;  /* 0x000000694200780c */ /* 0x000fe40003f24270 */
[----:B------:R-:W-:Y:S01]  /*4300*/  FMNMX.FTZ R22, R139, R22, !PT ;  /* 0x000000168b167209 */ /* 0x000fe20007810000 */
[----:B------:R-:W0:Y:S01]  /*4310*/  MUFU.TANH R52, R52 ;  /* 0x0000003400347308 */ /* 0x000e220000002400 */
[----:B--2---:R-:W-:-:S02]  /*4320*/  FSEL R95, R44, -INF , P2 ;  /* 0xff8000002c5f7808 */ /* 0x004fc40001000000 */
[----:B------:R-:W-:Y:S02]  /*4330*/  FSEL R61, R34, -INF , P1 ;  /* 0xff800000223d7808 */ /* 0x000fe40000800000 */
[C---:B------:R-:W-:Y:S02]  /*4340*/  ISETP.GT.AND P2, PT, R66.reuse, 0x70, PT ;  /* 0x000000704200780c */ /* 0x040fe40003f44270 */
[----:B------:R-:W-:Y:S01]  /*4350*/  FMNMX.FTZ R34, R95, R22, !PT ;  /* 0x000000165f227209 */ /* 0x000fe20007810000 */
[----:B------:R2:W-:Y:S01]  /*4360*/  MUFU.EX2 R14, R11 ;  /* 0x0000000b000e7308 */ /* 0x0005e20000000800 */
[----:B------:R-:W-:Y:S02]  /*4370*/  ISETP.GT.AND P1, PT, R66, 0x71, PT ;  /* 0x000000714200780c */ /* 0x000fe40003f24270 */
[----:B------:R-:W-:-:S05]  /*4380*/  FMNMX.FTZ R34, R61, R34, !PT ;  /* 0x000000223d227209 */ /* 0x000fca0007810000 */
[----:B------:R3:W-:Y:S01]  /*4390*/  MUFU.EX2 R4, R33 ;  /* 0x0000002100047308 */ /* 0x0007e20000000800 */
[-CC-:B--2---:R-:W-:Y:S01]  /*43a0*/  FFMA.FTZ R11, R89, R10.reuse, -R24.reuse ;  /* 0x0000000a590b7223 */ /* 0x184fe20000010818 */
[----:B-1----:R-:W-:Y:S01]  /*43b0*/  FSEL R89, R48, -INF , P2 ;  /* 0xff80000030597808 */ /* 0x002fe20001000000 */
[--C-:B------:R-:W-:Y:S01]  /*43c0*/  FFMA.FTZ R48, R79, R10, -R24.reuse ;  /* 0x0000000a4f307223 */ /* 0x100fe20000010818 */
[----:B------:R-:W-:Y:S02]  /*43d0*/  ISETP.GT.AND P2, PT, R66, 0x78, PT ;  /* 0x000000784200780c */ /* 0x000fe40003f44270 */
[----:B------:R-:W-:Y:S02]  /*43e0*/  FMNMX.FTZ R34, R89, R34, !PT ;  /* 0x0000002259227209 */ /* 0x000fe40007810000 */
[----:B0-----:R-:W-:Y:S01]  /*43f0*/  FSEL R87, R52, -INF , P2 ;  /* 0xff80000034577808 */ /* 0x001fe20001000000 */
[----:B---3--:R-:W-:Y:S01]  /*4400*/  FFMA.FTZ R33, R91, R10, -R24 ;  /* 0x0000000a5b217223 */ /* 0x008fe20000010818 */
[----:B------:R-:W-:Y:S01]  /*4410*/  FSEL R91, R38, -INF , P1 ;  /* 0xff800000265b7808 */ /* 0x000fe20000800000 */
[----:B------:R0:W1:Y:S01]  /*4420*/  MUFU.TANH R145, R36 ;  /* 0x0000002400917308 */ /* 0x0000620000002400 */
[----:B------:R-:W-:-:S02]  /*4430*/  ISETP.GT.AND P1, PT, R66, 0x79, PT ;  /* 0x000000794200780c */ /* 0x000fc40003f24270 */
[----:B------:R-:W-:Y:S02]  /*4440*/  FMNMX.FTZ R34, R91, R34, !PT ;  /* 0x000000225b227209 */ /* 0x000fe40007810000 */
[----:B------:R-:W-:-:S03]  /*4450*/  ISETP.GT.AND P2, PT, R66, 0x80, PT ;  /* 0x000000804200780c */ /* 0x000fc60003f44270 */
[----:B------:R2:W-:Y:S01]  /*4460*/  MUFU.EX2 R20, R93 ;  /* 0x0000005d00147308 */ /* 0x0005e20000000800 */
[----:B0-----:R-:W-:-:S07]  /*4470*/  FMNMX.FTZ R36, R87, R34, !PT ;  /* 0x0000002257247209 */ /* 0x001fce0007810000 */
[----:B------:R0:W-:Y:S01]  /*4480*/  MUFU.EX2 R18, R99 ;  /* 0x0000006300127308 */ /* 0x0001e20000000800 */
[----:B--2---:R-:W-:Y:S01]  /*4490*/  FSEL R93, R46, -INF , P1 ;  /* 0xff8000002e5d7808 */ /* 0x004fe20000800000 */
[----:B------:R-:W-:Y:S01]  /*44a0*/  FFMA.FTZ R46, R65, R10, -R24 ;  /* 0x0000000a412e7223 */ /* 0x000fe20000010818 */
[----:B------:R-:W-:Y:S02]  /*44b0*/  ISETP.GT.AND P1, PT, R66, 0x81, PT ;  /* 0x000000814200780c */ /* 0x000fe40003f24270 */
[----:B------:R-:W-:-:S03]  /*44c0*/  FMNMX.FTZ R36, R93, R36, !PT ;  /* 0x000000245d247209 */ /* 0x000fc60007810000 */
[----:B------:R2:W-:Y:S01]  /*44d0*/  MUFU.EX2 R22, R11 ;  /* 0x0000000b00167308 */ /* 0x0005e20000000800 */
[----:B0-----:R-:W-:Y:S02]  /*44e0*/  FSEL R99, R50, -INF , P2 ;  /* 0xff80000032637808 */ /* 0x001fe40001000000 */
[----:B------:R-:W-:Y:S02]  /*44f0*/  ISETP.GT.AND P2, PT, R66, 0x88, PT ;  /* 0x000000884200780c */ /* 0x000fe40003f44270 */
[----:B------:R-:W-:Y:S02]  /*4500*/  FMNMX.FTZ R36, R99, R36, !PT ;  /* 0x0000002463247209 */ /* 0x000fe40007810000 */
[----:B------:R-:W-:Y:S01]  /*4510*/  FSEL R69, R54, -INF , P2 ;  /* 0xff80000036457808 */ /* 0x000fe20001000000 */
[----:B------:R-:W-:Y:S01]  /*4520*/  MUFU.EX2 R25, R25 ;  /* 0x0000001900197308 */ /* 0x000fe20000000800 */
[-CC-:B--2---:R-:W-:Y:S01]  /*4530*/  FFMA.FTZ R11, R85, R10.reuse, -R24.reuse ;  /* 0x0000000a550b7223 */ /* 0x184fe20000010818 */
[----:B------:R-:W-:Y:S01]  /*4540*/  FSEL R85, R42, -INF , P1 ;  /* 0xff8000002a557808 */ /* 0x000fe20000800000 */
[-CC-:B------:R-:W-:Y:S01]  /*4550*/  FFMA.FTZ R42, R47, R10.reuse, -R24.reuse ;  /* 0x0000000a2f2a7223 */ /* 0x180fe20000010818 */
[----:B------:R-:W-:Y:S01]  /*4560*/  ISETP.GT.AND P1, PT, R66, 0x89, PT ;  /* 0x000000894200780c */ /* 0x000fe20003f24270 */
[----:B------:R-:W-:Y:S01]  /*4570*/  FFMA.FTZ R47, R71, R10, -R24 ;  /* 0x0000000a472f7223 */ /* 0x000fe20000010818 */
[----:B------:R-:W-:-:S02]  /*4580*/  FMNMX.FTZ R36, R85, R36, !PT ;  /* 0x0000002455247209 */ /* 0x000fc40007810000 */
[C---:B------:R-:W-:Y:S01]  /*4590*/  ISETP.GT.AND P2, PT, R66.reuse, 0x90, PT ;  /* 0x000000904200780c */ /* 0x040fe20003f44270 */
[----:B------:R0:W-:Y:S01]  /*45a0*/  MUFU.EX2 R34, R11 ;  /* 0x0000000b00227308 */ /* 0x0001e20000000800 */
[----:B------:R-:W-:Y:S02]  /*45b0*/  FSEL R141, R141, -INF , P1 ;  /* 0xff8000008d8d7808 */ /* 0x000fe40000800000 */
[----:B------:R-:W-:Y:S02]  /*45c0*/  FMNMX.FTZ R38, R69, R36, !PT ;  /* 0x0000002445267209 */ /* 0x000fe40007810000 */
[----:B------:R-:W-:Y:S02]  /*45d0*/  ISETP.GT.AND P1, PT, R66, 0x91, PT ;  /* 0x000000914200780c */ /* 0x000fe40003f24270 */
[----:B------:R-:W-:Y:S01]  /*45e0*/  FSEL R125, R68, -INF , P2 ;  /* 0xff800000447d7808 */ /* 0x000fe20001000000 */
[----:B------:R-:W-:Y:S01]  /*45f0*/  MUFU.EX2 R26, R26 ;  /* 0x0000001a001a7308 */ /* 0x000fe20000000800 */
[----:B------:R-:W-:-:S02]  /*4600*/  FMNMX.FTZ R38, R141, R38, !PT ;  /* 0x000000268d267209 */ /* 0x000fc40007810000 */
[C---:B------:R-:W-:Y:S02]  /*4610*/  ISETP.GT.AND P2, PT, R66.reuse, 0x98, PT ;  /* 0x000000984200780c */ /* 0x040fe40003f44270 */
[----:B------:R-:W-:Y:S02]  /*4620*/  FSEL R143, R143, -INF , P1 ;  /* 0xff8000008f8f7808 */ /* 0x000fe40000800000 */
[----:B------:R-:W-:Y:S01]  /*4630*/  FMNMX.FTZ R38, R125, R38, !PT ;  /* 0x000000267d267209 */ /* 0x000fe20007810000 */
[----:B------:R-:W-:Y:S01]  /*4640*/  MUFU.EX2 R28, R28 ;  /* 0x0000001c001c7308 */ /* 0x000fe20000000800 */
[----:B------:R-:W-:Y:S02]  /*4650*/  ISETP.GT.AND P1, PT, R66, 0x99, PT ;  /* 0x000000994200780c */ /* 0x000fe40003f24270 */
[----:B-1----:R-:W-:Y:S02]  /*4660*/  FSEL R145, R145, -INF , P2 ;  /* 0xff80000091917808 */ /* 0x002fe40001000000 */
[----:B------:R-:W-:-:S02]  /*4670*/  FMNMX.FTZ R38, R143, R38, !PT ;  /* 0x000000268f267209 */ /* 0x000fc40007810000 */
[----:B------:R-:W-:Y:S01]  /*4680*/  FSEL R147, R147, -INF , P1 ;  /* 0xff80000093937808 */ /* 0x000fe20000800000 */
[----:B------:R-:W-:Y:S01]  /*4690*/  MUFU.EX2 R29, R29 ;  /* 0x0000001d001d7308 */ /* 0x000fe20000000800 */
[----:B------:R-:W-:-:S04]  /*46a0*/  FMNMX.FTZ R38, R145, R38, !PT ;  /* 0x0000002691267209 */ /* 0x000fc80007810000 */
[----:B0-----:R-:W-:Y:S01]  /*46b0*/  FMNMX.FTZ R11, R147, R38, !PT ;  /* 0x00000026930b7209 */ /* 0x001fe20007810000 */
[-CC-:B------:R-:W-:Y:S01]  /*46c0*/  FFMA.FTZ R38, R43, R10.reuse, -R24.reuse ;  /* 0x0000000a2b267223 */ /* 0x180fe20000010818 */
[--C-:B------:R-:W-:Y:S01]  /*46d0*/  FFMA.FTZ R43, R63, R10, -R24.reuse ;  /* 0x0000000a3f2b7223 */ /* 0x100fe20000010818 */
[----:B------:R-:W-:Y:S02]  /*46e0*/  MUFU.EX2 R30, R30 ;  /* 0x0000001e001e7308 */ /* 0x000fe40000000800 */
[----:B------:R-:W0:Y:S06]  /*46f0*/  SHFL.BFLY PT, R44, R11, 0x2, 0x1f ;  /* 0x0c401f000b2c7f89 */ /* 0x000e2c00000e0000 */
[----:B------:R-:W-:Y:S08]  /*4700*/  MUFU.EX2 R9, R9 ;  /* 0x0000000900097308 */ /* 0x000ff00000000800 */
[----:B------:R-:W-:Y:S08]  /*4710*/  MUFU.EX2 R15, R15 ;  /* 0x0000000f000f7308 */ /* 0x000ff00000000800 */
[----:B------:R1:W-:Y:S01]  /*4720*/  MUFU.EX2 R36, R51 ;  /* 0x0000003300247308 */ /* 0x0003e20000000800 */
[----:B0-----:R-:W-:Y:S01]  /*4730*/  FMNMX.FTZ R50, R11, R44, !PT ;  /* 0x0000002c0b327209 */ /* 0x001fe20007810000 */
[----:B------:R-:W-:-:S04]  /*4740*/  FFMA.FTZ R44, R67, R10, -R24 ;  /* 0x0000000a432c7223 */ /* 0x000fc80000010818 */
[----:B------:R-:W0:Y:S02]  /*4750*/  SHFL.BFLY PT, R11, R50, 0x1, 0x1f ;  /* 0x0c201f00320b7f89 */ /* 0x000e2400000e0000 */
[----:B------:R-:W-:Y:S01]  /*4760*/  MUFU.EX2 R19, R19 ;  /* 0x0000001300137308 */ /* 0x000fe20000000800 */
[----:B-1----:R-:W-:-:S07]  /*4770*/  FFMA.FTZ R51, R81, R10, -R24 ;  /* 0x0000000a51337223 */ /* 0x002fce0000010818 */
[----:B------:R-:W-:Y:S08]  /*4780*/  MUFU.EX2 R21, R21 ;  /* 0x0000001500157308 */ /* 0x000ff00000000800 */
[----:B------:R-:W-:Y:S01]  /*4790*/  MUFU.EX2 R23, R23 ;  /* 0x0000001700177308 */ /* 0x000fe20000000800 */
[----:B0-----:R-:W-:Y:S01]  /*47a0*/  FMNMX.FTZ R11, R50, R11, !PT ;  /* 0x0000000b320b7209 */ /* 0x001fe20007810000 */
[----:B------:R-:W-:-:S06]  /*47b0*/  FFMA.FTZ R50, R77, R10, -R24 ;  /* 0x0000000a4d327223 */ /* 0x000fcc0000010818 */
[----:B------:R-:W-:Y:S01]  /*47c0*/  MUFU.EX2 R33, R33 ;  /* 0x0000002100217308 */ /* 0x000fe20000000800 */
[C---:B------:R-:W-:Y:S01]  /*47d0*/  FSETP.NEU.FTZ.AND P1, PT, R11.reuse, -INF , PT ;  /* 0xff8000000b00780b */ /* 0x040fe20003f3d000 */
[----:B------:R-:W-:-:S05]  /*47e0*/  FFMA.FTZ R52, R11, R10, -8 ;  /* 0xc10000000b347423 */ /* 0x000fca000001000a */
[----:B------:R-:W-:Y:S01]  /*47f0*/  FSEL R52, R52, RZ, P1 ;  /* 0x000000ff34347208 */ /* 0x000fe20000800000 */
[----:B------:R-:W-:Y:S01]  /*4800*/  MUFU.EX2 R57, R57 ;  /* 0x0000003900397308 */ /* 0x000fe20000000800 */
        /* <DEDUP_REMOVED lines=15> */
[----:B------:R-:W0:Y:S01]  /*4900*/  MUFU.EX2 R32, R32 ;  /* 0x0000002000207308 */ /* 0x000e220000000800 */
[-CC-:B------:R-:W-:Y:S01]  /*4910*/  FFMA.FTZ R123, R123, R10.reuse, -R52.reuse ;  /* 0x0000000a7b7b7223 */ /* 0x180fe20000010834 */
[-CC-:B------:R-:W-:Y:S01]  /*4920*/  FFMA.FTZ R105, R105, R10.reuse, -R52.reuse ;  /* 0x0000000a69697223 */ /* 0x180fe20000010834 */
[-CC-:B------:R-:W-:Y:S01]  /*4930*/  FFMA.FTZ R73, R73, R10.reuse, -R52.reuse ;  /* 0x0000000a49497223 */ /* 0x180fe20000010834 */
        /* <DEDUP_REMOVED lines=11> */
[-C--:B------:R-:W-:Y:S01]  /*49f0*/  FFMA.FTZ R95, R95, R10.reuse, -R52 ;  /* 0x0000000a5f5f7223 */ /* 0x080fe20000010834 */
[----:B------:R2:W3:Y:S01]  /*4a00*/  MUFU.EX2 R54, R37 ;  /* 0x0000002500367308 */ /* 0x0004e20000000800 */
        /* <DEDUP_REMOVED lines=8> */
[----:B--2---:R-:W-:Y:S01]  /*4a90*/  FADD.FTZ R37, R25, R26 ;  /* 0x0000001a19257221 */ /* 0x004fe20000010000 */
[-CC-:B------:R-:W-:Y:S01]  /*4aa0*/  FFMA.FTZ R85, R85, R10.reuse, -R52.reuse ;  /* 0x0000000a55557223 */ /* 0x180fe20000010834 */
[-CC-:B------:R-:W-:Y:S01]  /*4ab0*/  FFMA.FTZ R69, R69, R10.reuse, -R52.reuse ;  /* 0x0000000a45457223 */ /* 0x180fe20000010834 */
[-C--:B------:R-:W-:Y:S01]  /*4ac0*/  FFMA.FTZ R141, R141, R10.reuse, -R52 ;  /* 0x0000000a8d8d7223 */ /* 0x080fe20000010834 */
[----:B------:R-:W-:Y:S01]  /*4ad0*/  FADD.FTZ R78, R28, R37 ;  /* 0x000000251c4e7221 */ /* 0x000fe20000010000 */
[----:B-1----:R-:W-:Y:S01]  /*4ae0*/  FADD.FTZ R37, R49, R76 ;  /* 0x0000004c31257221 */ /* 0x002fe20000010000 */
[-C--:B------:R-:W-:Y:S01]  /*4af0*/  FFMA.FTZ R125, R125, R10.reuse, -R52 ;  /* 0x0000000a7d7d7223 */ /* 0x080fe20000010834 */
[----:B------:R-:W1:Y:S01]  /*4b00*/  MUFU.EX2 R56, R107 ;  /* 0x0000006b00387308 */ /* 0x000e620000000800 */
[----:B------:R-:W-:Y:S01]  /*4b10*/  FADD.FTZ R55, R29, R78 ;  /* 0x0000004e1d377221 */ /* 0x000fe20000010000 */
[C---:B---3--:R-:W-:Y:S01]  /*4b20*/  FADD.FTZ R78, R54.reuse, R37 ;  /* 0x00000025364e7221 */ /* 0x048fe20000010000 */
[----:B------:R-:W-:Y:S01]  /*4b30*/  F2FP.SATFINITE.E4M3.F32.PACK_AB_MERGE_C R49, R54, R49, RZ ;  /* 0x000000313631723e */ /* 0x000fe200048070ff */
[-CC-:B------:R-:W-:Y:S01]  /*4b40*/  FFMA.FTZ R143, R143, R10.reuse, -R52.reuse ;  /* 0x0000000a8f8f7223 */ /* 0x180fe20000010834 */
[----:B------:R-:W-:Y:S01]  /*4b50*/  FADD.FTZ R80, R30, R55 ;  /* 0x000000371e507221 */ /* 0x000fe20000010000 */
[-CC-:B------:R-:W-:Y:S01]  /*4b60*/  FFMA.FTZ R145, R145, R10.reuse, -R52.reuse ;  /* 0x0000000a91917223 */ /* 0x180fe20000010834 */
[----:B------:R-:W-:Y:S01]  /*4b70*/  FFMA.FTZ R52, R147, R10, -R52 ;  /* 0x0000000a93347223 */ /* 0x000fe20000010834 */
[----:B------:R-:W2:Y:S01]  /*4b80*/  MUFU.EX2 R111, R111 ;  /* 0x0000006f006f7308 */ /* 0x000ea20000000800 */
[----:B0-----:R-:W-:Y:S01]  /*4b90*/  FADD.FTZ R37, R97, R78 ;  /* 0x0000004e61257221 */ /* 0x001fe20000010000 */
[----:B------:R-:W-:Y:S01]  /*4ba0*/  FADD.FTZ R55, R5, R80 ;  /* 0x0000005005377221 */ /* 0x000fe20000010000 */
[----:B------:R-:W-:-:S03]  /*4bb0*/  F2FP.SATFINITE.E4M3.F32.PACK_AB_MERGE_C R184, R32, R53, R49 ;  /* 0x0000003520b8723e */ /* 0x000fc60004807031 */
[----:B------:R-:W-:Y:S02]  /*4bc0*/  FADD.FTZ R78, R4, R55 ;  /* 0x00000037044e7221 */ /* 0x000fe40000010000 */
[----:B------:R-:W0:Y:S01]  /*4bd0*/  MUFU.EX2 R58, R115 ;  /* 0x00000073003a7308 */ /* 0x000e220000000800 */
[----:B-1----:R-:W-:Y:S01]  /*4be0*/  FADD.FTZ R24, R56, R37 ;  /* 0x0000002538187221 */ /* 0x002fe20000010000 */
[----:B------:R-:W-:-:S04]  /*4bf0*/  FADD.FTZ R55, R9, R78 ;  /* 0x0000004e09377221 */ /* 0x000fc80000010000 */
[----:B------:R-:W-:Y:S02]  /*4c00*/  FADD.FTZ R80, R8, R55 ;  /* 0x0000003708507221 */ /* 0x000fe40000010000 */
[----:B------:R-:W1:Y:S01]  /*4c10*/  MUFU.EX2 R117, R117 ;  /* 0x0000007500757308 */ /* 0x000e620000000800 */
[----:B--2---:R-:W-:Y:S01]  /*4c20*/  FADD.FTZ R37, R111, R24 ;  /* 0x000000186f257221 */ /* 0x004fe20000010000 */
[----:B------:R-:W-:-:S04]  /*4c30*/  FADD.FTZ R55, R15, R80 ;  /* 0x000000500f377221 */ /* 0x000fc80000010000 */
[----:B------:R-:W-:Y:S02]  /*4c40*/  FADD.FTZ R80, R12, R55 ;  /* 0x000000370c507221 */ /* 0x000fe40000010000 */
[----:B------:R-:W2:Y:S01]  /*4c50*/  MUFU.EX2 R60, R119 ;  /* 0x00000077003c7308 */ /* 0x000ea20000000800 */
[C---:B0-----:R-:W-:Y:S01]  /*4c60*/  FADD.FTZ R78, R58.reuse, R37 ;  /* 0x000000253a4e7221 */ /* 0x041fe20000010000 */
[----:B------:R-:W-:Y:S01]  /*4c70*/  FADD.FTZ R55, R19, R80 ;  /* 0x0000005013377221 */ /* 0x000fe20000010000 */
[----:B------:R-:W-:-:S03]  /*4c80*/  F2FP.SATFINITE.E4M3.F32.PACK_AB_MERGE_C R58, R58, R111, RZ ;  /* 0x0000006f3a3a723e */ /* 0x000fc600048070ff */
[----:B------:R-:W-:Y:S01]  /*4c90*/  FADD.FTZ R82, R14, R55 ;  /* 0x000000370e527221 */ /* 0x000fe20000010000 */
[----:B------:R-:W-:Y:S01]  /*4ca0*/  F2FP.SATFINITE.E4M3.F32.PACK_AB_MERGE_C R186, R56, R97, R58 ;  /* 0x0000006138ba723e */ /* 0x000fe2000480703a */
[----:B------:R-:W0:Y:S01]  /*4cb0*/  MUFU.EX2 R113, R113 ;  /* 0x0000007100717308 */ /* 0x000e220000000800 */
[----:B-1----:R-:W-:Y:S01]  /*4cc0*/  FADD.FTZ R37, R117, R78 ;  /* 0x0000004e75257221 */ /* 0x002fe20000010000 */
[----:B------:R-:W-:-:S04]  /*4cd0*/  FADD.FTZ R55, R21, R82 ;  /* 0x0000005215377221 */ /* 0x000fc80000010000 */
[----:B------:R-:W-:Y:S01]  /*4ce0*/  FADD.FTZ R82, R18, R55 ;  /* 0x0000003712527221 */ /* 0x000fe20000010000 */
[----:B------:R-:W-:Y:S01]  /*4cf0*/  F2FP.SATFINITE.E4M3.F32.PACK_AB_MERGE_C R55, R29, R28, RZ ;  /* 0x0000001c1d37723e */ /* 0x000fe200048070ff */
[----:B------:R-:W1:Y:S01]  /*4d00*/  MUFU.EX2 R62, R121 ;  /* 0x00000079003e7308 */ /* 0x000e620000000800 */
[----:B--2---:R-:W-:Y:S01]  /*4d10*/  FADD.FTZ R78, R60, R37 ;  /* 0x000000253c4e7221 */ /* 0x004fe20000010000 */
[C---:B------:R-:W-:Y:S01]  /*4d20*/  FADD.FTZ R29, R23.reuse, R82 ;  /* 0x00000052171d7221 */ /* 0x040fe20000010000 */
[----:B------:R-:W-:Y:S02]  /*4d30*/  F2FP.SATFINITE.E4M3.F32.PACK_AB_MERGE_C R23, R23, R18, RZ ;  /* 0x000000121717723e */ /* 0x000fe400048070ff */
[----:B------:R-:W-:Y:S02]  /*4d40*/  F2FP.SATFINITE.E4M3.F32.PACK_AB_MERGE_C R185, R26, R25, R55 ;  /* 0x000000191ab9723e */ /* 0x000fe40004807037 */
[----:B------:R-:W-:Y:S01]  /*4d50*/  F2FP.SATFINITE.E4M3.F32.PACK_AB_MERGE_C R183, R21, R14, R23 ;  /* 0x0000000e15b7723e */ /* 0x000fe20004807017 */
[----:B------:R-:W2:Y:S01]  /*4d60*/  MUFU.EX2 R109, R109 ;  /* 0x0000006d006d7308 */ /* 0x000ea20000000800 */
[----:B0-----:R-:W-:-:S07]  /*4d70*/  FADD.FTZ R37, R113, R78 ;  /* 0x0000004e71257221 */ /* 0x001fce0000010000 */
[----:B------:R-:W0:Y:S01]  /*4d80*/  MUFU.EX2 R64, R123 ;  /* 0x0000007b00407308 */ /* 0x000e220000000800 */
[C---:B-1----:R-:W-:Y:S01]  /*4d90*/  FADD.FTZ R80, R62.reuse, R37 ;  /* 0x000000253e507221 */ /* 0x042fe20000010000 */
[----:B------:R-:W-:-:S04]  /*4da0*/  F2FP.SATFINITE.E4M3.F32.PACK_AB_MERGE_C R62, R62, R113, RZ ;  /* 0x000000713e3e723e */ /* 0x000fc800048070ff */
[----:B------:R-:W-:Y:S02]  /*4db0*/  F2FP.SATFINITE.E4M3.F32.PACK_AB_MERGE_C R180, R60, R117, R62 ;  /* 0x000000753cb4723e */ /* 0x000fe4000480703e */
[----:B------:R-:W-:Y:S01]  /*4dc0*/  CS2R R62, SRZ ;  /* 0x00000000003e7805 */ /* 0x000fe2000001ff00 */
[----:B------:R-:W1:Y:S01]  /*4dd0*/  MUFU.EX2 R105, R105 ;  /* 0x0000006900697308 */ /* 0x000e620000000800 */
[----:B--2---:R-:W-:-:S07]  /*4de0*/  FADD.FTZ R37, R109, R80 ;  /* 0x000000506d257221 */ /* 0x004fce0000010000 */
[----:B------:R-:W2:Y:S01]  /*4df0*/  MUFU.EX2 R66, R73 ;  /* 0x0000004900427308 */ /* 0x000ea20000000800 */
[----:B0-----:R-:W-:-:S07]  /*4e00*/  FADD.FTZ R80, R64, R37 ;  /* 0x0000002540507221 */ /* 0x001fce0000010000 */
[----:B------:R-:W0:Y:S01]  /*4e10*/  MUFU.EX2 R75, R75 ;  /* 0x0000004b004b7308 */ /* 0x000e220000000800 */
[----:B-1----:R-:W-:Y:S01]  /*4e20*/  FADD.FTZ R37, R105, R80 ;  /* 0x0000005069257221 */ /* 0x002fe20000010000 */
[----:B------:R-:W-:-:S06]  /*4e30*/  FADD.FTZ R80, R20, R29 ;  /* 0x0000001d14507221 */ /* 0x000fcc0000010000 */
[----:B------:R-:W1:Y:S01]  /*4e40*/  MUFU.EX2 R68, R103 ;  /* 0x0000006700447308 */ /* 0x000e620000000800 */
[C---:B--2---:R-:W-:Y:S01]  /*4e50*/  FADD.FTZ R54, R66.reuse, R37 ;  /* 0x0000002542367221 */ /* 0x044fe20000010000 */
[----:B------:R-:W-:Y:S01]  /*4e60*/  F2FP.SATFINITE.E4M3.F32.PACK_AB_MERGE_C R37, R9, R4, RZ ;  /* 0x000000040925723e */ /* 0x000fe200048070ff */
[----:B------:R-:W-:Y:S01]  /*4e70*/  FADD.FTZ R9, R33, R80 ;  /* 0x0000005021097221 */ /* 0x000fe20000010000 */
[----:B------:R-:W-:Y:S02]  /*4e80*/  F2FP.SATFINITE.E4M3.F32.PACK_AB_MERGE_C R66, R66, R105, RZ ;  /* 0x000000694242723e */ /* 0x000fe400048070ff */
[----:B------:R-:W-:Y:S02]  /*4e90*/  CS2R R80, SRZ ;  /* 0x0000000000507805 */ /* 0x000fe4000001ff00 */
[----:B------:R-:W-:Y:S01]  /*4ea0*/  F2FP.SATFINITE.E4M3.F32.PACK_AB_MERGE_C R187, R5, R30, R37 ;  /* 0x0000001e05bb723e */ /* 0x000fe20004807025 */
[----:B------:R-:W2:Y:S01]  /*4eb0*/  MUFU.EX2 R101, R101 ;  /* 0x0000006500657308 */ /* 0x000ea20000000800 */
[----:B0-----:R-:W-:Y:S01]  /*4ec0*/  FADD.FTZ R29, R75, R54 ;  /* 0x000000364b1d7221 */ /* 0x001fe20000010000 */
[----:B------:R-:W-:Y:S01]  /*4ed0*/  FADD.FTZ R54, R22, R9 ;  /* 0x0000000916367221 */ /* 0x000fe20000010000 */
[----:B------:R-:W-:-:S02]  /*4ee0*/  F2FP.SATFINITE.E4M3.F32.PACK_AB_MERGE_C R182, R64, R109, R66 ;  /* 0x0000006d40b6723e */ /* 0x000fc40004807042 */
[----:B------:R-:W-:Y:S02]  /*4ef0*/  CS2R R64, SRZ ;  /* 0x0000000000407805 */ /* 0x000fe4000001ff00 */
[----:B------:R-:W-:Y:S01]  /*4f00*/  CS2R R66, SRZ ;  /* 0x0000000000427805 */ /* 0x000fe2000001ff00 */
[----:B------:R-:W0:Y:S01]  /*4f10*/  MUFU.EX2 R70, R127 ;  /* 0x0000007f00467308 */ /* 0x000e220000000800 */
[----:B-1----:R-:W-:Y:S01]  /*4f20*/  FADD.FTZ R4, R68, R29 ;  /* 0x0000001d44047221 */ /* 0x002fe20000010000 */
[----:B------:R-:W-:Y:S01]  /*4f30*/  F2FP.SATFINITE.E4M3.F32.PACK_AB_MERGE_C R29, R19, R12, RZ ;  /* 0x0000000c131d723e */ /* 0x000fe200048070ff */
[C---:B------:R-:W-:Y:S01]  /*4f40*/  FADD.FTZ R19, R57.reuse, R54 ;  /* 0x0000003639137221 */ /* 0x040fe20000010000 */
[----:B------:R-:W-:Y:S02]  /*4f50*/  F2FP.SATFINITE.E4M3.F32.PACK_AB_MERGE_C R57, R57, R22, RZ ;  /* 0x000000163939723e */ /* 0x000fe400048070ff */
[----:B------:R-:W-:Y:S02]  /*4f60*/  CS2R R54, SRZ ;  /* 0x0000000000367805 */ /* 0x000fe4000001ff00 */
[----:B------:R-:W-:Y:S01]  /*4f70*/  F2FP.SATFINITE.E4M3.F32.PACK_AB_MERGE_C R181, R15, R8, R29 ;  /* 0x000000080fb5723e */ /* 0x000fe2000480701d */
[----:B------:R-:W-:Y:S01]  /*4f80*/  FADD.FTZ R18, R34, R19 ;  /* 0x0000001322127221 */ /* 0x000fe20000010000 */
[----:B------:R-:W1:Y:S01]  /*4f90*/  MUFU.EX2 R129, R129 ;  /* 0x0000008100817308 */ /* 0x000e620000000800 */
[----:B--2---:R-:W-:Y:S01]  /*4fa0*/  FADD.FTZ R9, R101, R4 ;  /* 0x0000000465097221 */ /* 0x004fe20000010000 */
[----:B------:R-:W-:-:S02]  /*4fb0*/  F2FP.SATFINITE.E4M3.F32.PACK_AB_MERGE_C R177, R33, R20, R57 ;  /* 0x0000001421b1723e */ /* 0x000fc40004807039 */
[----:B------:R-:W-:Y:S02]  /*4fc0*/  CS2R R32, SRZ ;  /* 0x0000000000207805 */ /* 0x000fe4000001ff00 */
[----:B------:R-:W-:Y:S02]  /*4fd0*/  CS2R R56, SRZ ;  /* 0x0000000000387805 */ /* 0x000fe4000001ff00 */
[----:B------:R-:W2:Y:S01]  /*4fe0*/  MUFU.EX2 R59, R59 ;  /* 0x0000003b003b7308 */ /* 0x000ea20000000800 */
[C---:B0-----:R-:W-:Y:S01]  /*4ff0*/  FADD.FTZ R12, R70.reuse, R9 ;  /* 0x00000009460c7221 */ /* 0x041fe20000010000 */
[----:B------:R-:W-:-:S04]  /*5000*/  F2FP.SATFINITE.E4M3.F32.PACK_AB_MERGE_C R70, R70, R101, RZ ;  /* 0x000000654646723e */ /* 0x000fc800048070ff */
[----:B------:R-:W-:Y:S02]  /*5010*/  F2FP.SATFINITE.E4M3.F32.PACK_AB_MERGE_C R176, R68, R75, R70 ;  /* 0x0000004b44b0723e */ /* 0x000fe40004807046 */
[----:B------:R-:W-:Y:S01]  /*5020*/  CS2R R70, SRZ ;  /* 0x0000000000467805 */ /* 0x000fe2000001ff00 */
[----:B------:R-:W0:Y:S01]  /*5030*/  MUFU.EX2 R72, R131 ;  /* 0x0000008300487308 */ /* 0x000e220000000800 */
[----:B-1----:R-:W-:-:S07]  /*5040*/  FADD.FTZ R9, R129, R12 ;  /* 0x0000000c81097221 */ /* 0x002fce0000010000 */
[----:B------:R-:W1:Y:S01]  /*5050*/  MUFU.EX2 R133, R133 ;  /* 0x0000008500857308 */ /* 0x000e620000000800 */
[----:B--2---:R-:W-:-:S04]  /*5060*/  FADD.FTZ R19, R59, R18 ;  /* 0x000000123b137221 */ /* 0x004fc80000010000 */
[----:B------:R-:W-:-:S03]  /*5070*/  FADD.FTZ R18, R36, R19 ;  /* 0x0000001324127221 */ /* 0x000fc60000010000 */
[----:B------:R-:W2:Y:S01]  /*5080*/  MUFU.EX2 R74, R135 ;  /* 0x00000087004a7308 */ /* 0x000ea20000000800 */
[----:B0-----:R-:W-:-:S07]  /*5090*/  FADD.FTZ R12, R72, R9 ;  /* 0x00000009480c7221 */ /* 0x001fce0000010000 */
[----:B------:R-:W0:Y:S01]  /*50a0*/  MUFU.EX2 R41, R41 ;  /* 0x0000002900297308 */ /* 0x000e220000000800 */
[----:B-1----:R-:W-:-:S07]  /*50b0*/  FADD.FTZ R9, R133, R12 ;  /* 0x0000000c85097221 */ /* 0x002fce0000010000 */
[----:B------:R-:W1:Y:S01]  /*50c0*/  MUFU.EX2 R27, R27 ;  /* 0x0000001b001b7308 */ /* 0x000e620000000800 */
[C---:B--2---:R-:W-:Y:S01]  /*50d0*/  F2FP.SATFINITE.E4M3.F32.PACK_AB_MERGE_C R133, R74.reuse, R133, RZ ;  /* 0x000000854a85723e */ /* 0x044fe200048070ff */
[----:B------:R-:W-:-:S03]  /*50e0*/  FADD.FTZ R74, R74, R9 ;  /* 0x000000094a4a7221 */ /* 0x000fc60000010000 */
[----:B------:R-:W-:Y:S02]  /*50f0*/  F2FP.SATFINITE.E4M3.F32.PACK_AB_MERGE_C R178, R72, R129, R133 ;  /* 0x0000008148b2723e */ /* 0x000fe40004807085 */
[----:B------:R-:W-:Y:S01]  /*5100*/  CS2R R72, SRZ ;  /* 0x0000000000487805 */ /* 0x000fe2000001ff00 */
[----:B------:R-:W2:Y:S01]  /*5110*/  MUFU.EX2 R137, R137 ;  /* 0x0000008900897308 */ /* 0x000ea20000000800 */
[C---:B0-----:R-:W-:Y:S01]  /*5120*/  FADD.FTZ R18, R41.reuse, R18 ;  /* 0x0000001229127221 */ /* 0x041fe20000010000 */
[----:B------:R-:W-:-:S04]  /*5130*/  F2FP.SATFINITE.E4M3.F32.PACK_AB_MERGE_C R36, R41, R36, RZ ;  /* 0x000000242924723e */ /* 0x000fc800048070ff */
[----:B------:R-:W-:Y:S02]  /*5140*/  F2FP.SATFINITE.E4M3.F32.PACK_AB_MERGE_C R179, R59, R34, R36 ;  /* 0x000000223bb3723e */ /* 0x000fe40004807024 */
[----:B------:R-:W-:Y:S01]  /*5150*/  CS2R R36, SRZ ;  /* 0x0000000000247805 */ /* 0x000fe2000001ff00 */
[----:B------:R-:W0:Y:S01]  /*5160*/  MUFU.EX2 R38, R38 ;  /* 0x0000002600267308 */ /* 0x000e220000000800 */
[----:B-1----:R-:W-:Y:S01]  /*5170*/  FADD.FTZ R19, R27, R18 ;  /* 0x000000121b137221 */ /* 0x002fe20000010000 */
[----:B------:R-:W-:-:S06]  /*5180*/  CS2R R58, SRZ ;  /* 0x00000000003a7805 */ /* 0x000fcc000001ff00 */
[----:B------:R-:W1:Y:S01]  /*5190*/  MUFU.EX2 R76, R139 ;  /* 0x0000008b004c7308 */ /* 0x000e620000000800 */
[----:B--2---:R-:W-:Y:S01]  /*51a0*/  FADD.FTZ R9, R137, R74 ;  /* 0x0000004a89097221 */ /* 0x004fe20000010000 */
[----:B------:R-:W-:-:S06]  /*51b0*/  CS2R R74, SRZ ;  /* 0x00000000004a7805 */ /* 0x000fcc000001ff00 */
[----:B------:R-:W2:Y:S01]  /*51c0*/  MUFU.EX2 R31, R31 ;  /* 0x0000001f001f7308 */ /* 0x000ea20000000800 */
[----:B0-----:R-:W-:-:S07]  /*51d0*/  FADD.FTZ R22, R38, R19 ;  /* 0x0000001326167221 */ /* 0x001fce0000010000 */
[----:B------:R-:W0:Y:S01]  /*51e0*/  MUFU.EX2 R95, R95 ;  /* 0x0000005f005f7308 */ /* 0x000e220000000800 */
[----:B-1----:R-:W-:-:S07]  /*51f0*/  FADD.FTZ R18, R76, R9 ;  /* 0x000000094c127221 */ /* 0x002fce0000010000 */
[----:B------:R1:W3:Y:S01]  /*5200*/  MUFU.EX2 R24, R61 ;  /* 0x0000003d00187308 */ /* 0x0002e20000000800 */
[----:B--2---:R-:W-:-:S07]  /*5210*/  FADD.FTZ R9, R31, R22 ;  /* 0x000000161f097221 */ /* 0x004fce0000010000 */
[----:B------:R-:W2:Y:S01]  /*5220*/  MUFU.EX2 R42, R42 ;  /* 0x0000002a002a7308 */ /* 0x000ea20000000800 */
[----:B0-----:R-:W-:Y:S01]  /*5230*/  FADD.FTZ R5, R95, R18 ;  /* 0x000000125f057221 */ /* 0x001fe20000010000 */
[----:B-1----:R-:W-:-:S06]  /*5240*/  CS2R R60, SRZ ;  /* 0x00000000003c7805 */ /* 0x002fcc000001ff00 */
[----:B------:R-:W0:Y:S01]  /*5250*/  MUFU.EX2 R40, R40 ;  /* 0x0000002800287308 */ /* 0x000e220000000800 */
[C---:B---3--:R-:W-:Y:S01]  /*5260*/  F2FP.SATFINITE.E4M3.F32.PACK_AB_MERGE_C R95, R24.reuse, R95, RZ ;  /* 0x0000005f185f723e */ /* 0x048fe200048070ff */
[----:B------:R-:W-:-:S03]  /*5270*/  FADD.FTZ R24, R24, R5 ;  /* 0x0000000518187221 */ /* 0x000fc60000010000 */
[----:B------:R-:W-:Y:S02]  /*5280*/  F2FP.SATFINITE.E4M3.F32.PACK_AB_MERGE_C R172, R76, R137, R95 ;  /* 0x000000894cac723e */ /* 0x000fe4000480705f */
[----:B------:R-:W-:Y:S01]  /*5290*/  CS2R R76, SRZ ;  /* 0x00000000004c7805 */ /* 0x000fe2000001ff00 */
[----:B------:R-:W1:Y:S01]  /*52a0*/  MUFU.EX2 R89, R89 ;  /* 0x0000005900597308 */ /* 0x000e620000000800 */
[C---:B--2---:R-:W-:Y:S01]  /*52b0*/  FADD.FTZ R9, R42.reuse, R9 ;  /* 0x000000092a097221 */ /* 0x044fe20000010000 */
[----:B------:R-:W-:-:S04]  /*52c0*/  F2FP.SATFINITE.E4M3.F32.PACK_AB_MERGE_C R31, R42, R31, RZ ;  /* 0x0000001f2a1f723e */ /* 0x000fc800048070ff */
[----:B------:R-:W-:Y:S02]  /*52d0*/  F2FP.SATFINITE.E4M3.F32.PACK_AB_MERGE_C R173, R38, R27, R31 ;  /* 0x0000001b26ad723e */ /* 0x000fe4000480701f */
[----:B------:R-:W-:Y:S01]  /*52e0*/  CS2R R26, SRZ ;  /* 0x00000000001a7805 */ /* 0x000fe2000001ff00 */
[----:B------:R-:W2:Y:S01]  /*52f0*/  MUFU.EX2 R43, R43 ;  /* 0x0000002b002b7308 */ /* 0x000ea20000000800 */
[----:B0-----:R-:W-:Y:S01]  /*5300*/  FADD.FTZ R18, R40, R9 ;  /* 0x0000000928127221 */ /* 0x001fe20000010000 */
[----:B------:R-:W-:-:S06]  /*5310*/  CS2R R30, SRZ ;  /* 0x00000000001e7805 */ /* 0x000fcc000001ff00 */
[----:B------:R-:W0:Y:S01]  /*5320*/  MUFU.EX2 R78, R91 ;  /* 0x0000005b004e7308 */ /* 0x000e220000000800 */
[----:B-1----:R-:W-:Y:S01]  /*5330*/  FADD.FTZ R5, R89, R24 ;  /* 0x0000001859057221 */ /* 0x002fe20000010000 */
[----:B------:R-:W-:-:S06]  /*5340*/  CS2R R24, SRZ ;  /* 0x0000000000187805 */ /* 0x000fcc000001ff00 */
        /* <DEDUP_REMOVED lines=11> */
[----:B------:R-:W-:Y:S02]  /*5400*/  F2FP.SATFINITE.E4M3.F32.PACK_AB_MERGE_C R174, R78, R89, R87 ;  /* 0x000000594eae723e */ /* 0x000fe40004807057 */
[----:B------:R-:W-:Y:S02]  /*5410*/  CS2R R78, SRZ ;  /* 0x00000000004e7805 */ /* 0x000fe4000001ff00 */
[----:B------:R-:W-:Y:S01]  /*5420*/  CS2R R86, SRZ ;  /* 0x0000000000567805 */ /* 0x000fe2000001ff00 */
[----:B------:R-:W0:Y:S01]  /*5430*/  MUFU.EX2 R99, R99 ;  /* 0x0000006300637308 */ /* 0x000e220000000800 */
[C---:B-1----:R-:W-:Y:S01]  /*5440*/  FADD.FTZ R9, R46.reuse, R9 ;  /* 0x000000092e097221 */ /* 0x042fe20000010000 */
[----:B------:R-:W-:-:S04]  /*5450*/  F2FP.SATFINITE.E4M3.F32.PACK_AB_MERGE_C R35, R46, R35, RZ ;  /* 0x000000232e23723e */ /* 0x000fc800048070ff */
[----:B------:R-:W-:Y:S02]  /*5460*/  F2FP.SATFINITE.E4M3.F32.PACK_AB_MERGE_C R175, R43, R40, R35 ;  /* 0x000000282baf723e */ /* 0x000fe40004807023 */
[----:B------:R-:W-:Y:S01]  /*5470*/  CS2R R34, SRZ ;  /* 0x0000000000227805 */ /* 0x000fe2000001ff00 */
[----:B------:R-:W1:Y:S01]  /*5480*/  MUFU.EX2 R47, R47 ;  /* 0x0000002f002f7308 */ /* 0x000e620000000800 */
[----:B--2---:R-:W-:Y:S01]  /*5490*/  FADD.FTZ R14, R44, R9 ;  /* 0x000000092c0e7221 */ /* 0x004fe20000010000 */
[----:B------:R-:W-:Y:S02]  /*54a0*/  CS2R R40, SRZ ;  /* 0x0000000000287805 */ /* 0x000fe4000001ff00 */
[----:B------:R-:W-:-:S04]  /*54b0*/  CS2R R42, SRZ ;  /* 0x00000000002a7805 */ /* 0x000fc8000001ff00 */
[----:B------:R2:W3:Y:S01]  /*54c0*/  MUFU.EX2 R4, R85 ;  /* 0x0000005500047308 */ /* 0x0004e20000000800 */
[----:B0-----:R-:W-:Y:S01]  /*54d0*/  FADD.FTZ R5, R99, R28 ;  /* 0x0000001c63057221 */ /* 0x001fe20000010000 */
[----:B------:R-:W-:-:S06]  /*54e0*/  CS2R R28, SRZ ;  /* 0x00000000001c7805 */ /* 0x000fcc000001ff00 */
[----:B------:R-:W0:Y:S01]  /*54f0*/  MUFU.EX2 R39, R39 ;  /* 0x0000002700277308 */ /* 0x000e220000000800 */
[----:B-1----:R-:W-:Y:S01]  /*5500*/  FADD.FTZ R20, R47, R14 ;  /* 0x0000000e2f147221 */ /* 0x002fe20000010000 */
[----:B--2---:R-:W-:-:S06]  /*5510*/  CS2R R84, SRZ ;  /* 0x0000000000547805 */ /* 0x004fcc000001ff00 */
[----:B------:R-:W1:Y:S01]  /*5520*/  MUFU.EX2 R69, R69 ;  /* 0x0000004500457308 */ /* 0x000e620000000800 */
[----:B---3--:R-:W-:-:S07]  /*5530*/  FADD.FTZ R18, R4, R5 ;  /* 0x0000000504127221 */ /* 0x008fce0000010000 */
        /* <DEDUP_REMOVED lines=11> */
[----:B------:R-:W-:Y:S02]  /*55f0*/  F2FP.SATFINITE.E4M3.F32.PACK_AB_MERGE_C R39, R48, R39, RZ ;  /* 0x000000273027723e */ /* 0x000fe400048070ff */
[----:B------:R-:W-:Y:S02]  /*5600*/  CS2R R48, SRZ ;  /* 0x0000000000307805 */ /* 0x000fe4000001ff00 */
[----:B------:R-:W-:Y:S02]  /*5610*/  F2FP.SATFINITE.E4M3.F32.PACK_AB_MERGE_C R169, R47, R44, R39 ;  /* 0x0000002c2fa9723e */ /* 0x000fe40004807027 */
[----:B------:R-:W-:Y:S01]  /*5620*/  CS2R R38, SRZ ;  /* 0x0000000000267805 */ /* 0x000fe2000001ff00 */
[----:B------:R-:W0:Y:S01]  /*5630*/  MUFU.EX2 R51, R51 ;  /* 0x0000003300337308 */ /* 0x000e220000000800 */
[----:B-1----:R-:W-:Y:S01]  /*5640*/  FADD.FTZ R18, R50, R9 ;  /* 0x0000000932127221 */ /* 0x002fe20000010000 */
[----:B------:R-:W-:-:S06]  /*5650*/  CS2R R46, SRZ ;  /* 0x00000000002e7805 */ /* 0x000fcc000001ff00 */
[----:B------:R-:W1:Y:S01]  /*5660*/  MUFU.EX2 R8, R143 ;  /* 0x0000008f00087308 */ /* 0x000e620000000800 */
[----:B--2---:R-:W-:-:S07]  /*5670*/  FADD.FTZ R5, R125, R12 ;  /* 0x0000000c7d057221 */ /* 0x004fce0000010000 */
[----:B------:R-:W-:Y:S01]  /*5680*/  MUFU.EX2 R45, R45 ;  /* 0x0000002d002d7308 */ /* 0x000fe20000000800 */
[----:B0-----:R-:W-:-:S07]  /*5690*/  FADD.FTZ R18, R51, R18 ;  /* 0x0000001233127221 */ /* 0x001fce0000010000 */
[----:B------:R0:W2:Y:S01]  /*56a0*/  MUFU.EX2 R14, R83 ;  /* 0x00000053000e7308 */ /* 0x0000a20000000800 */
[----:B-1----:R-:W-:-:S07]  /*56b0*/  FADD.FTZ R4, R8, R5 ;  /* 0x0000000508047221 */ /* 0x002fce0000010000 */
[----:B------:R-:W1:Y:S01]  /*56c0*/  MUFU.EX2 R145, R145 ;  /* 0x0000009100917308 */ /* 0x000e620000000800 */
[----:B0-----:R-:W-:-:S07]  /*56d0*/  CS2R R82, SRZ ;  /* 0x0000000000527805 */ /* 0x001fce000001ff00 */
[----:B------:R-:W0:Y:S01]  /*56e0*/  MUFU.EX2 R52, R52 ;  /* 0x0000003400347308 */ /* 0x000e220000000800 */
[----:B--2---:R-:W-:Y:S01]  /*56f0*/  F2FP.SATFINITE.E4M3.F32.PACK_AB_MERGE_C R12, R14, R45, RZ ;  /* 0x0000002d0e0c723e */ /* 0x004fe200048070ff */
[----:B------:R-:W-:-:S03]  /*5700*/  FADD.FTZ R45, R45, R18 ;  /* 0x000000122d2d7221 */ /* 0x000fc60000010000 */
[----:B------:R-:W-:Y:S02]  /*5710*/  F2FP.SATFINITE.E4M3.F32.PACK_AB_MERGE_C R171, R51, R50, R12 ;  /* 0x0000003233ab723e */ /* 0x000fe4000480700c */
[----:B------:R-:W-:Y:S01]  /*5720*/  CS2R R50, SRZ ;  /* 0x0000000000327805 */ /* 0x000fe2000001ff00 */
[----:B-1----:R-:W-:Y:S01]  /*5730*/  FADD.FTZ R5, R145, R4 ;  /* 0x0000000491057221 */ /* 0x002fe20000010000 */
[----:B------:R-:W-:Y:S01]  /*5740*/  FADD.FTZ R4, R14, R45 ;  /* 0x0000002d0e047221 */ /* 0x000fe20000010000 */
[----:B------:R-:W-:Y:S02]  /*5750*/  CS2R R44, SRZ ;  /* 0x00000000002c7805 */ /* 0x000fe4000001ff00 */
[C---:B0-----:R-:W-:Y:S01]  /*5760*/  F2FP.SATFINITE.E4M3.F32.PACK_AB_MERGE_C R9, R52.reuse, R145, RZ ;  /* 0x000000913409723e */ /* 0x041fe200048070ff */
[----:B------:R-:W-:Y:S01]  /*5770*/  FADD.FTZ R5, R52, R5 ;  /* 0x0000000534057221 */ /* 0x000fe20000010000 */
[----:B------:R-:W-:Y:S02]  /*5780*/  CS2R R52, SRZ ;  /* 0x0000000000347805 */ /* 0x000fe4000001ff00 */
        /* <DEDUP_REMOVED lines=37> */
[----:B------:R-:W-:Y:S01]  /*59e0*/  UMOV UR7, URZ ;  /* 0x0000003f00077c82 */ /* 0x000fe20008000000 */
[----:B------:R-:W-:Y:S01]  /*59f0*/  UMOV UR6, URZ ;  /* 0x0000003f00067c82 */ /* 0x000fe20008000000 */
[----:B------:R-:W-:Y:S01]  /*5a00*/  ULDC UR61, c[0x0][0x288] ;  /* 0x0000a200003d7ab9 */ /* 0x000fe20000000800 */
[----:B------:R-:W-:-:S05]  /*5a10*/  ULDC UR59, c[0x0][0x2f0] ;  /* 0x0000bc00003b7ab9 */ /* 0x000fca0000000800 */
.L_x_2256:
[----:B------:R-:W-:Y:S01]  /*5a20*/  ISETP.NE.AND P2, PT, RZ, UR54, PT ;  /* 0x00000036ff007c0c */ /* 0x000fe2000bf45270 */
[----:B------:R-:W-:-:S04]  /*5a30*/  UISETP.NE.AND UP0, UPT, UR6, 0x1, UPT ;  /* 0x000000010600788c */ /* 0x000fc8000bf05270 */
[----:B------:R-:W-:-:S04]  /*5a40*/  USEL UR5, URZ, 0x1, UP0 ;  /* 0x000000013f057887 */ /* 0x000fc80008000000 */
[----:B------:R-:W-:-:S04]  /*5a50*/  ULOP3.LUT UR5, UR7, UR5, URZ, 0x3c, !UPT ;  /* 0x0000000507057292 */ /* 0x000fc8000f8e3c3f */
[----:B------:R-:W-:Y:S08]  /*5a60*/  @P2 BRA `(.L_x_2246) ;  /* 0x0000000000382947 */ /* 0x000ff00003800000 */
[----:B------:R-:W-:Y:S05]  /*5a70*/  @!P0 BRA `(.L_x_2247) ;  /* 0x0000000000048947 */ /* 0x000fea0003800000 */
[----:B------:R-:W-:Y:S01]  /*5a80*/  BPT.TRAP 0x1 ;  /* 0x000000040000795c */ /* 0x000fe20000300000 */
.L_x_2247:
        /* <DEDUP_REMOVED lines=9> */
.L_x_2248:
[----:B-1----:R-:W-:Y:S05]  /*5b20*/  @P1 BRA `(.L_x_2246) ;  /* 0x0000000000081947 */ /* 0x002fea0003800000 */
[----:B------:R-:W1:Y:S02]  /*5b30*/  SYNCS.PHASECHK.TRANS64.TRYWAIT P1, [UR4+0x29830], R10 ;  /* 0x0298300aff0075a7 */ /* 0x000e640008020144 */
[----:B-1----:R-:W-:Y:S05]  /*5b40*/  @!P1 BRA `(.L_x_2249) ;  /* 0x000000f400589947 */ /* 0x002fea0003800000 */
.L_x_2246:
[----:B01----:R-:W-:Y:S01]  /*5b50*/  VIADD R10, R16, 0x8 ;  /* 0x00000008100a7836 */ /* 0x003fe20000000000 */
        /* <DEDUP_REMOVED lines=20> */
[----:B------:R-:W-:Y:S01]  /*5ca0*/  UIADD3 UR46, UR30, 0x180, URZ ;  /* 0x000001801e2e7890 */ /* 0x000fe2000fffe03f */
[----:B------:R-:W-:Y:S01]  /*5cb0*/  UMOV UR47, 0x80000020 ;  /* 0x80000020002f7882 */ /* 0x000fe20000000000 */
[----:B------:R-:W-:Y:S01]  /*5cc0*/  UIADD3 UR50, UR30, 0x200, URZ ;  /* 0x000002001e327890 */ /* 0x000fe2000fffe03f */
[----:B------:R-:W-:Y:S01]  /*5cd0*/  UMOV UR51, 0x80000020 ;  /* 0x8000002000337882 */ /* 0x000fe20000000000 */
[----:B------:R-:W-:Y:S01]  /*5ce0*/  UIADD3 UR26, UR30, 0x2, URZ ;  /* 0x000000021e1a7890 */ /* 0x000fe2000fffe03f */
[----:B------:R-:W-:Y:S01]  /*5cf0*/  WARPGROUP.ARRIVE ;  /* 0x00000000000079c5 */ /* 0x000fe20000000000 */
[----:B------:R-:W-:Y:S01]  /*5d00*/  UMOV UR27, 0x80000020 ;  /* 0x80000020001b7882 */ /* 0x000fe20000000000 */
[----:B------:R-:W-:-:S02]  /*5d10*/  UIADD3 UR10, UR30, 0x82, URZ ;  /* 0x000000821e0a7890 */ /* 0x000fc4000fffe03f */
[----:B------:R-:W-:Y:S02]  /*5d20*/  UIADD3 UR11, UR30, 0x182, URZ ;  /* 0x000001821e0b7890 */ /* 0x000fe4000fffe03f */
[----:B------:R-:W-:Y:S01]  /*5d30*/  QGMMA.64x32x32.F32.E4M3.E4M3 R152, gdesc[UR28], RZ, !UPT, gsb0 ;  /* 0x006000001c9879f3 */ /* 0x000fe2000c0008ff */
[----:B------:R-:W-:Y:S01]  /*5d40*/  UIADD3 UR22, UR30, 0x280, URZ ;  /* 0x000002801e167890 */ /* 0x000fe2000fffe03f */
[----:B------:R-:W-:Y:S01]  /*5d50*/  UMOV UR23, 0x80000020 ;  /* 0x8000002000177882 */ /* 0x000fe20000000000 */
[----:B------:R-:W-:Y:S01]  /*5d60*/  UIADD3 UR18, UR30, 0x282, URZ ;  /* 0x000002821e127890 */ /* 0x000fe2000fffe03f */
[----:B------:R-:W-:Y:S01]  /*5d70*/  UMOV UR19, 0x80000020 ;  /* 0x8000002000137882 */ /* 0x000fe20000000000 */
[----:B------:R-:W-:Y:S01]  /*5d80*/  UIADD3 UR14, UR30, 0x500, URZ ;  /* 0x000005001e0e7890 */ /* 0x000fe2000fffe03f */
[----:B------:R-:W-:Y:S01]  /*5d90*/  UMOV UR15, 0x80000020 ;  /* 0x80000020000f7882 */ /* 0x000fe20000000000 */
[----:B------:R-:W-:Y:S01]  /*5da0*/  UMOV UR28, UR8 ;  /* 0x00000008001c7c82 */ /* 0x000fe20008000000 */
[----:B------:R-:W-:Y:S01]  /*5db0*/  UMOV UR29, UR9 ;  /* 0x00000009001d7c82 */ /* 0x000fe20008000000 */
[----:B------:R-:W-:Y:S01]  /*5dc0*/  UMOV UR31, 0x80000020 ;  /* 0x80000020001f7882 */ /* 0x000fe20000000000 */
[----:B------:R-:W-:-:S02]  /*5dd0*/  WARPGROUP.DEPBAR.LE gsb0, 0x0 ;  /* 0x00008000000079c5 */ /* 0x000fc40000010000 */
        /* <DEDUP_REMOVED lines=153> */
.L_x_2251:
[----:B------:R-:W-:Y:S01]  /*6770*/  ULEA UR10, UR6, UR38, 0x3 ;  /* 0x00000026060a7291 */ /* 0x000fe2000f8e183f */
[----:B------:R-:W-:-:S05]  /*6780*/  IMAD.U32 R10, RZ, RZ, UR7 ;  /* 0x00000007ff0a7e24 */ /* 0x000fca000f8e00ff */
[----:B------:R-:W-:-:S04]  /*6790*/  SHF.L.U32 R10, R10, 0x1f, RZ ;  /* 0x0000001f0a0a7819 */ /* 0x000fc800000006ff */
[----:B------:R0:W1:Y:S01]  /*67a0*/  SYNCS.PHASECHK.TRANS64.TRYWAIT P1, [UR10+0x29850], R10 ;  /* 0x0298500aff0075a7 */ /* 0x000062000802014a */
[----:B------:R-:W-:Y:S05]  /*67b0*/  @!P0 BRA `(.L_x_2252) ;  /* 0x0000000000048947 */ /* 0x000fea0003800000 */
[----:B------:R-:W-:Y:S01]  /*67c0*/  BPT.TRAP 0x1 ;  /* 0x000000040000795c */ /* 0x000fe20000300000 */
.L_x_2252:
[----:B-1----:R-:W-:Y:S05]  /*67d0*/  @P1 BRA `(.L_x_2250) ;  /* 0x0000000000081947 */ /* 0x002fea0003800000 */
[----:B------:R-:W1:Y:S02]  /*67e0*/  SYNCS.PHASECHK.TRANS64.TRYWAIT P1, [UR10+0x29850], R10 ;  /* 0x0298500aff0075a7 */ /* 0x000e64000802014a */
[----:B-1----:R-:W-:Y:S05]  /*67f0*/  @!P1 BRA `(.L_x_2253) ;  /* 0x000000e800449947 */ /* 0x002fea0003800000 */
.L_x_2250:
        /* <DEDUP_REMOVED lines=34> */
.L_x_2254:
[----:B------:R-:W-:Y:S01]  /*6a20*/  UISETP.NE.AND UP0, UPT, UR56, URZ, UPT ;  /* 0x0000003f3800728c */ /* 0x000fe2000bf05270 */
[C---:B------:R-:W-:Y:S01]  /*6a30*/  FMUL.FTZ R14, R0.reuse, R159 ;  /* 0x0000009f000e7220 */ /* 0x040fe20000410000 */
[C---:B------:R-:W-:Y:S01]  /*6a40*/  FMUL.FTZ R159, R0.reuse, R137 ;  /* 0x00000089009f7220 */ /* 0x040fe20000410000 */
[C---:B------:R-:W-:Y:S01]  /*6a50*/  FMUL.FTZ R137, R0.reuse, R142 ;  /* 0x0000008e00897220 */ /* 0x040fe20000410000 */
[C---:B------:R-:W-:Y:S01]  /*6a60*/  FMUL.FTZ R142, R0.reuse, R125 ;  /* 0x0000007d008e7220 */ /* 0x040fe20000410000 */
[C---:B------:R-:W-:Y:S01]  /*6a70*/  FMUL.FTZ R15, R0.reuse, R158 ;  /* 0x0000009e000f7220 */ /* 0x040fe20000410000 */
[----:B------:R-:W-:Y:S01]  /*6a80*/  PLOP3.LUT P1, PT, PT, PT, UP0, 0x80, 0x0 ;  /* 0x000000000000781c */ /* 0x000fe20003f2f008 */
[C---:B------:R-:W-:Y:S01]  /*6a90*/  FMUL.FTZ R158, R0.reuse, R136 ;  /* 0x00000088009e7220 */ /* 0x040fe20000410000 */
[----:B------:R-:W-:Y:S01]  /*6aa0*/  PLOP3.LUT P2, PT, PT, PT, UP0, 0x80, 0x0 ;  /* 0x000000000000781c */ /* 0x000fe20003f4f008 */
[C---:B------:R-:W-:Y:S01]  /*6ab0*/  FMUL.FTZ R136, R0.reuse, R143 ;  /* 0x0000008f00887220 */ /* 0x040fe20000410000 */
[----:B------:R-:W-:Y:S01]  /*6ac0*/  FMUL.FTZ R143, R0, R128 ;  /* 0x00000080008f7220 */ /* 0x000fe20000410000 */
[----:B------:R-:W-:Y:S01]  /*6ad0*/  @UP0 ULDC UR7, c[0x0][0x44c] ;  /* 0x0001130000070ab9 */ /* 0x000fe20000000800 */
[----:B------:R-:W-:-:S02]  /*6ae0*/  IMAD.MOV.U32 R128, RZ, RZ, R6 ;  /* 0x000000ffff807224 */ /* 0x000fc400078e0006 */
[C---:B------:R-:W-:Y:S01]  /*6af0*/  FMUL.FTZ R179, R0.reuse, R145 ;  /* 0x0000009100b37220 */ /* 0x040fe20000410000 */
[C---:B0-----:R-:W-:Y:S01]  /*6b00*/  FMUL.FTZ R10, R0.reuse, R152 ;  /* 0x00000098000a7220 */ /* 0x041fe20000410000 */
[C---:B------:R-:W-:Y:S01]  /*6b10*/  FMUL.FTZ R169, R0.reuse, R124 ;  /* 0x0000007c00a97220 */ /* 0x040fe20000410000 */
[C---:B------:R-:W-:Y:S01]  /*6b20*/  FMUL.FTZ R124, R0.reuse, R130 ;  /* 0x00000082007c7220 */ /* 0x040fe20000410000 */
[C---:B------:R-:W-:Y:S01]  /*6b30*/  FMUL.FTZ R171, R0.reuse, R121 ;  /* 0x0000007900ab7220 */ /* 0x040fe20000410000 */
[----:B------:R-:W-:Y:S01]  /*6b40*/  FMUL.FTZ R121, R0, R123 ;  /* 0x0000007b00797220 */ /* 0x000fe20000410000 */
[----:B------:R-:W-:Y:S01]  /*6b50*/  @P1 IMAD.HI.U32 R125, R6, UR7, RZ ;  /* 0x00000007067d1c27 */ /* 0x000fe2000f8e00ff */
[----:B------:R-:W-:-:S03]  /*6b60*/  @UP0 ULDC UR7, c[0x0][0x450] ;  /* 0x0001140000070ab9 */ /* 0x000fc60000000800 */
[C---:B------:R-:W-:Y:S01]  /*6b70*/  FMUL.FTZ R11, R0.reuse, R153 ;  /* 0x00000099000b7220 */ /* 0x040fe20000410000 */
[C---:B------:R-:W-:Y:S01]  /*6b80*/  FMUL.FTZ R123, R0.reuse, R127 ;  /* 0x0000007f007b7220 */ /* 0x040fe20000410000 */
[----:B------:R-:W-:Y:S01]  /*6b90*/  MOV R127, UR59 ;  /* 0x0000003b007f7c02 */ /* 0x000fe20008000f00 */
[----:B------:R-:W0:Y:S01]  /*6ba0*/  MUFU.TANH R10, R10 ;  /* 0x0000000a000a7308 */ /* 0x000e220000002400 */
[----:B------:R-:W-:Y:S01]  /*6bb0*/  @P2 SHF.R.U32.HI R128, RZ, UR7, R125 ;  /* 0x00000007ff802c19 */ /* 0x000fe2000801167d */
[----:B------:R-:W-:Y:S01]  /*6bc0*/  UMOV UR7, 0x1 ;  /* 0x0000000100077882 */ /* 0x000fe20000000000 */
[C---:B------:R-:W-:Y:S01]  /*6bd0*/  FMUL.FTZ R152, R0.reuse, R156 ;  /* 0x0000009c00987220 */ /* 0x040fe20000410000 */
[----:B------:R-:W-:Y:S01]  /*6be0*/  UIMAD UR7, UR39, -0xa0, UR7 ;  /* 0xffffff60270778a4 */ /* 0x000fe2000f8e0207 */
[C---:B------:R-:W-:Y:S01]  /*6bf0*/  FMUL.FTZ R153, R0.reuse, R157 ;  /* 0x0000009d00997220 */ /* 0x040fe20000410000 */
[----:B------:R-:W1:Y:S01]  /*6c00*/  SHFL.IDX PT, R145, R128, RZ, 0x1c1f ;  /* 0x001c1fff80917589 */ /* 0x000e6200000e0000 */
[C---:B------:R-:W-:Y:S01]  /*6c10*/  FMUL.FTZ R181, R0.reuse, R144 ;  /* 0x0000009000b57220 */ /* 0x040fe20000410000 */
[----:B------:R-:W2:Y:S01]  /*6c20*/  MUFU.TANH R11, R11 ;  /* 0x0000000b000b7308 */ /* 0x000ea20000002400 */
[----:B------:R-:W-:Y:S01]  /*6c30*/  FMUL.FTZ R144, R0, R132 ;  /* 0x0000008400907220 */ /* 0x000fe20000410000 */
[----:B------:R-:W-:-:S02]  /*6c40*/  IMAD.U32 R130, RZ, RZ, UR7 ;  /* 0x00000007ff827e24 */ /* 0x000fc4000f8e00ff */
[C---:B------:R-:W-:Y:S01]  /*6c50*/  FMUL.FTZ R13, R0.reuse, R154 ;  /* 0x0000009a000d7220 */ /* 0x040fe20000410000 */
[C---:B------:R-:W-:Y:S01]  /*6c60*/  FMUL.FTZ R154, R0.reuse, R160 ;  /* 0x000000a0009a7220 */ /* 0x040fe20000410000 */
[C---:B------:R-:W-:Y:S01]  /*6c70*/  FMUL.FTZ R12, R0.reuse, R155 ;  /* 0x0000009b000c7220 */ /* 0x040fe20000410000 */
[----:B------:R-:W-:Y:S02]  /*6c80*/  IMAD R130, R7, -0x2, R130 ;  /* 0xfffffffe07827824 */ /* 0x000fe400078e0282 */
[C---:B------:R-:W-:Y:S01]  /*6c90*/  FMUL.FTZ R155, R0.reuse, R161 ;  /* 0x000000a1009b7220 */ /* 0x040fe20000410000 */
[----:B------:R-:W3:Y:S01]  /*6ca0*/  MUFU.TANH R152, R152 ;  /* 0x0000009800987308 */ /* 0x000ee20000002400 */
[C---:B------:R-:W-:Y:S01]  /*6cb0*/  FMUL.FTZ R18, R0.reuse, R163 ;  /* 0x000000a300127220 */ /* 0x040fe20000410000 */
[----:B------:R-:W-:Y:S02]  /*6cc0*/  IMAD R130, R127, UR55, R130 ;  /* 0x000000377f827c24 */ /* 0x000fe4000f8e0282 */
[C---:B------:R-:W-:Y:S01]  /*6cd0*/  FMUL.FTZ R157, R0.reuse, R164 ;  /* 0x000000a4009d7220 */ /* 0x040fe20000410000 */
[C---:B------:R-:W-:Y:S01]  /*6ce0*/  FMUL.FTZ R156, R0.reuse, R165 ;  /* 0x000000a5009c7220 */ /* 0x040fe20000410000 */
[C---:B------:R-:W-:Y:S01]  /*6cf0*/  FMUL.FTZ R160, R0.reuse, R140 ;  /* 0x0000008c00a07220 */ /* 0x040fe20000410000 */
        /* <DEDUP_REMOVED lines=8> */
[----:B-1----:R-:W-:Y:S01]  /*6d80*/  IADD3 R132, R145, -UR61, R130 ;  /* 0x8000003d91847c10 */ /* 0x002fe2000fffe082 */
[C---:B------:R-:W-:Y:S01]  /*6d90*/  FMUL.FTZ R131, R0.reuse, R133 ;  /* 0x0000008500837220 */ /* 0x040fe20000410000 */
[----:B------:R-:W1:Y:S01]  /*6da0*/  MUFU.TANH R154, R154 ;  /* 0x0000009a009a7308 */ /* 0x000e620000002400 */
[----:B------:R-:W-:Y:S01]  /*6db0*/  FMUL.FTZ R105, R0, R105 ;  /* 0x0000006900697220 */ /* 0x000fe20000410000 */
[----:B------:R-:W-:Y:S01]  /*6dc0*/  ISETP.GT.AND P1, PT, R132, RZ, PT ;  /* 0x000000ff8400720c */ /* 0x000fe20003f24270 */
[----:B------:R-:W-:Y:S01]  /*6dd0*/  FMUL.FTZ R104, R0, R104 ;  /* 0x0000006800687220 */ /* 0x000fe20000410000 */
[----:B------:R-:W-:Y:S01]  /*6de0*/  ISETP.GT.AND P2, PT, R132, 0x1, PT ;  /* 0x000000018400780c */ /* 0x000fe20003f44270 */
[----:B------:R-:W-:Y:S01]  /*6df0*/  FMUL.FTZ R109, R0, R109 ;  /* 0x0000006d006d7220 */ /* 0x000fe20000410000 */
[----:B0-----:R-:W-:Y:S01]  /*6e00*/  FSEL R163, R10, -INF , P1 ;  /* 0xff8000000aa37808 */ /* 0x001fe20000800000 */
[----:B------:R-:W-:Y:S01]  /*6e10*/  FMUL.FTZ R120, R0, R122 ;  /* 0x0000007a00787220 */ /* 0x000fe20000410000 */
[----:B------:R-:W0:Y:S01]  /*6e20*/  MUFU.TANH R155, R155 ;  /* 0x0000009b009b7308 */ /* 0x000e220000002400 */
[----:B------:R-:W-:Y:S01]  /*6e30*/  ISETP.GT.AND P1, PT, R132, 0x8, PT ;  /* 0x000000088400780c */ /* 0x000fe20003f24270 */
[C---:B------:R-:W-:Y:S01]  /*6e40*/  FMUL.FTZ R122, R0.reuse, R126 ;  /* 0x0000007e007a7220 */ /* 0x040fe20000410000 */
[----:B--2---:R-:W-:Y:S01]  /*6e50*/  FSEL R183, R11, -INF , P2 ;  /* 0xff8000000bb77808 */ /* 0x004fe20001000000 */
[C---:B------:R-:W-:Y:S01]  /*6e60*/  FMUL.FTZ R126, R0.reuse, R134 ;  /* 0x00000086007e7220 */ /* 0x040fe20000410000 */
[----:B------:R-:W-:Y:S01]  /*6e70*/  FMNMX.FTZ R10, R163, R8, !PT ;  /* 0x00000008a30a7209 */ /* 0x000fe20007810000 */
[----:B------:R-:W-:Y:S01]  /*6e80*/  FMUL.FTZ R113, R0, R113 ;  /* 0x0000007100717220 */ /* 0x000fe20000410000 */
[----:B------:R-:W-:Y:S01]  /*6e90*/  ISETP.GT.AND P2, PT, R132, 0x9, PT ;  /* 0x000000098400780c */ /* 0x000fe20003f44270 */
[----:B------:R-:W2:Y:S01]  /*6ea0*/  MUFU.TANH R157, R157 ;  /* 0x0000009d009d7308 */ /* 0x000ea20000002400 */
[----:B---3--:R-:W-:Y:S01]  /*6eb0*/  FSEL R187, R152, -INF , P1 ;  /* 0xff80000098bb7808 */ /* 0x008fe20000800000 */
[C---:B------:R-:W-:Y:S01]  /*6ec0*/  FMUL.FTZ R108, R0.reuse, R108 ;  /* 0x0000006c006c7220 */ /* 0x040fe20000410000 */
[----:B------:R-:W-:Y:S01]  /*6ed0*/  FMNMX.FTZ R10, R183, R10, !PT ;  /* 0x0000000ab70a7209 */ /* 0x000fe20007810000 */
[----:B------:R-:W-:Y:S01]  /*6ee0*/  FMUL.FTZ R117, R0, R117 ;  /* 0x0000007500757220 */ /* 0x000fe20000410000 */
[----:B------:R-:W-:Y:S01]  /*6ef0*/  ISETP.GT.AND P1, PT, R132, 0x10, PT ;  /* 0x000000108400780c */ /* 0x000fe20003f24270 */
[C---:B------:R-:W-:Y:S01]  /*6f00*/  FMUL.FTZ R23, R0.reuse, R138 ;  /* 0x0000008a00177220 */ /* 0x040fe20000410000 */
[----:B----4-:R-:W-:Y:S01]  /*6f10*/  FSEL R191, R153, -INF , P2 ;  /* 0xff80000099bf7808 */ /* 0x010fe20001000000 */
[----:B------:R-:W3:Y:S01]  /*6f20*/  MUFU.TANH R156, R156 ;  /* 0x0000009c009c7308 */ /* 0x000ee20000002400 */
[----:B------:R-:W-:Y:S01]  /*6f30*/  FMNMX.FTZ R10, R187, R10, !PT ;  /* 0x0000000abb0a7209 */ /* 0x000fe20007810000 */
[----:B------:R-:W-:Y:S01]  /*6f40*/  FMUL.FTZ R112, R0, R112 ;  /* 0x0000007000707220 */ /* 0x000fe20000410000 */
[----:B------:R-:W-:Y:S01]  /*6f50*/  ISETP.GT.AND P2, PT, R132, 0x11, PT ;  /* 0x000000118400780c */ /* 0x000fe20003f44270 */
[----:B------:R-:W-:Y:S01]  /*6f60*/  FMUL.FTZ R138, R0, R146 ;  /* 0x00000092008a7220 */ /* 0x000fe20000410000 */
[----:B-1----:R-:W-:Y:S01]  /*6f70*/  FSEL R195, R154, -INF , P1 ;  /* 0xff8000009ac37808 */ /* 0x002fe20000800000 */
[----:B------:R-:W-:Y:S01]  /*6f80*/  FMUL.FTZ R116, R0, R116 ;  /* 0x0000007400747220 */ /* 0x000fe20000410000 */
[----:B------:R-:W-:Y:S01]  /*6f90*/  FMNMX.FTZ R10, R191, R10, !PT ;  /* 0x0000000abf0a7209 */ /* 0x000fe20007810000 */
[----:B------:R-:W1:Y:S01]  /*6fa0*/  MUFU.TANH R158, R158 ;  /* 0x0000009e009e7308 */ /* 0x000e620000002400 */
        /* <DEDUP_REMOVED lines=8> */
[----:B--2---:R-:W-:Y:S01]  /*7030*/  FSEL R199, R157, -INF , P1 ;  /* 0xff8000009dc77808 */ /* 0x004fe20000800000 */
[C---:B------:R-:W-:Y:S01]  /*7040*/  FMUL.FTZ R127, R0.reuse, R135 ;  /* 0x00000087007f7220 */ /* 0x040fe20000410000 */
[----:B------:R-:W-:Y:S01]  /*7050*/  FMNMX.FTZ R10, R197, R10, !PT ;  /* 0x0000000ac50a7209 */ /* 0x000fe20007810000 */
[----:B------:R-:W-:Y:S01]  /*7060*/  FMUL.FTZ R92, R0, R92 ;  /* 0x0000005c005c7220 */ /* 0x000fe20000410000 */
[----:B------:R-:W-:Y:S01]  /*7070*/  ISETP.GT.AND P1, PT, R132, 0x20, PT ;  /* 0x000000208400780c */ /* 0x000fe20003f24270 */
[----:B------:R-:W-:Y:S01]  /*7080*/  FMUL.FTZ R141, R0, R151 ;  /* 0x00000097008d7220 */ /* 0x000fe20000410000 */
[----:B---3--:R-:W-:Y:S01]  /*7090*/  FSEL R193, R156, -INF , P2 ;  /* 0xff8000009cc17808 */ /* 0x008fe20001000000 */
[----:B------:R-:W2:Y:S01]  /*70a0*/  MUFU.TANH R160, R160 ;  /* 0x000000a000a07308 */ /* 0x000ea20000002400 */
        /* <DEDUP_REMOVED lines=17> */
[----:B------:R-:W-:Y:S01]  /*71c0*/  FMUL.FTZ R102, R0, R102 ;  /* 0x0000006600667220 */ /* 0x000fe20000410000 */
[----:B------:R-:W-:Y:S01]  /*71d0*/  FMNMX.FTZ R10, R185, R10, !PT ;  /* 0x0000000ab90a7209 */ /* 0x000fe20007810000 */
[----:B------:R-:W-:Y:S01]  /*71e0*/  ULEA UR7, UR4, UR38, 0x3 ;  /* 0x0000002604077291 */ /* 0x000fe2000f8e183f */
[----:B------:R-:W-:-:S02]  /*71f0*/  ISETP.GT.AND P1, PT, R132, 0x30, PT ;  /* 0x000000308400780c */ /* 0x000fc40003f24270 */
[----:B------:R-:W-:Y:S01]  /*7200*/  FMNMX.FTZ R10, R165, R10, !PT ;  /* 0x0000000aa50a7209 */ /* 0x000fe20007810000 */
[----:B------:R-:W2:Y:S01]  /*7210*/  MUFU.TANH R179, R179 ;  /* 0x000000b300b37308 */ /* 0x000ea20000002400 */
[----:B-1----:R-:W-:Y:S01]  /*7220*/  FSEL R167, R161, -INF , P2 ;  /* 0xff800000a1a77808 */ /* 0x002fe20001000000 */
[----:B------:R-:W-:Y:S01]  /*7230*/  UIADD3 UR7, UR7, 0x29840, URZ ;  /* 0x0002984007077890 */ /* 0x000fe2000fffe03f */
[----:B------:R-:W-:Y:S02]  /*7240*/  ISETP.GT.AND P2, PT, R132, 0x31, PT ;  /* 0x000000318400780c */ /* 0x000fe40003f44270 */
[----:B------:R-:W-:Y:S01]  /*7250*/  FMNMX.FTZ R10, R167, R10, !PT ;  /* 0x0000000aa70a7209 */ /* 0x000fe20007810000 */
[----:B------:R-:W-:Y:S02]  /*7260*/  UPRMT UR7, UR60, 0x654, UR7 ;  /* 0x000006543c077896 */ /* 0x000fe40008000007 */
[----:B------:R-:W1:Y:S01]  /*7270*/  MUFU.TANH R177, R177 ;  /* 0x000000b100b17308 */ /* 0x000e620000002400 */
[----:B0-----:R-:W-:-:S02]  /*7280*/  FSEL R181, R181, -INF , P1 ;  /* 0xff800000b5b57808 */ /* 0x001fc40000800000 */
[C---:B------:R-:W-:Y:S02]  /*7290*/  ISETP.GT.AND P1, PT, R132.reuse, 0x38, PT ;  /* 0x000000388400780c */ /* 0x040fe40003f24270 */
[----:B------:R-:W-:Y:S02]  /*72a0*/  FMNMX.FTZ R10, R181, R10, !PT ;  /* 0x0000000ab50a7209 */ /* 0x000fe40007810000 */
[----:B------:R-:W-:Y:S01]  /*72b0*/  SYNCS.ARRIVE.TRANS64.RED.A1T0 RZ, [UR7], RZ ;  /* 0x000000ffffff79a7 */ /* 0x000fe20008100407 */
[----:B------:R-:W0:Y:S01]  /*72c0*/  MUFU.TANH R175, R175 ;  /* 0x000000af00af7308 */ /* 0x000e220000002400 */
[----:B--2---:R-:W-:Y:S02]  /*72d0*/  FSEL R179, R179, -INF , P2 ;  /* 0xff800000b3b37808 */ /* 0x004fe40001000000 */
[----:B------:R-:W-:Y:S02]  /*72e0*/  ISETP.GT.AND P2, PT, R132, 0x39, PT ;  /* 0x000000398400780c */ /* 0x000fe40003f44270 */
[----:B------:R-:W-:-:S03]  /*72f0*/  FMNMX.FTZ R10, R179, R10, !PT ;  /* 0x0000000ab30a7209 */ /* 0x000fc60007810000 */
[----:B------:R-:W2:Y:S01]  /*7300*/  MUFU.TANH R173, R173 ;  /* 0x000000ad00ad7308 */ /* 0x000ea20000002400 */
[----:B-1----:R-:W-:Y:S02]  /*7310*/  FSEL R177, R177, -INF , P1 ;  /* 0xff800000b1b17808 */ /* 0x002fe40000800000 */
[----:B------:R-:W-:Y:S02]  /*7320*/  ISETP.GT.AND P1, PT, R132, 0x40, PT ;  /* 0x000000408400780c */ /* 0x000fe40003f24270 */
[----:B------:R-:W-:-:S03]  /*7330*/  FMNMX.FTZ R10, R177, R10, !PT ;  /* 0x0000000ab10a7209 */ /* 0x000fc60007810000 */
[----:B------:R-:W1:Y:S01]  /*7340*/  MUFU.TANH R171, R171 ;  /* 0x000000ab00ab7308 */ /* 0x000e620000002400 */
[----:B0-----:R-:W-:Y:S02]  /*7350*/  FSEL R175, R175, -INF , P2 ;  /* 0xff800000afaf7808 */ /* 0x001fe40001000000 */
[----:B------:R-:W-:Y:S02]  /*7360*/  ISETP.GT.AND P2, PT, R132, 0x41, PT ;  /* 0x000000418400780c */ /* 0x000fe40003f44270 */
[----:B------:R-:W-:-:S03]  /*7370*/  FMNMX.FTZ R10, R175, R10, !PT ;  /* 0x0000000aaf0a7209 */ /* 0x000fc60007810000 */
        /* <DEDUP_REMOVED lines=12> */
[----:B------:R-:W-:Y:S08]  /*7440*/  MUFU.TANH R129, R129 ;  /* 0x0000008100817308 */ /* 0x000ff00000002400 */
[----:B------:R-:W0:Y:S08]  /*7450*/  MUFU.TANH R144, R144 ;  /* 0x0000009000907308 */ /* 0x000e300000002400 */
[----:B------:R3:W-:Y:S08]  /*7460*/  MUFU.TANH R11, R105 ;  /* 0x00000069000b7308 */ /* 0x0007f00000002400 */
[----:B------:R-:W-:Y:S01]  /*7470*/  MUFU.TANH R131, R131 ;  /* 0x0000008300837308 */ /* 0x000fe20000002400 */
[----:B---3--:R-:W-:Y:S01]  /*7480*/  FMUL.FTZ R105, R0, R107 ;  /* 0x0000006b00697220 */ /* 0x008fe20000410000 */
[----:B--2---:R-:W-:Y:S01]  /*7490*/  FSEL R107, R142, -INF , P2 ;  /* 0xff8000008e6b7808 */ /* 0x004fe20001000000 */
[----:B------:R-:W-:Y:S01]  /*74a0*/  FMUL.FTZ R142, R0, R95 ;  /* 0x0000005f008e7220 */ /* 0x000fe20000410000 */
[----:B------:R-:W-:-:S02]  /*74b0*/  ISETP.GT.AND P2, PT, R132, 0x51, PT ;  /* 0x000000518400780c */ /* 0x000fc40003f44270 */
[----:B------:R-:W-:Y:S02]  /*74c0*/  FMNMX.FTZ R10, R107, R10, !PT ;  /* 0x0000000a6b0a7209 */ /* 0x000fe40007810000 */
[----:B------:R2:W3:Y:S08]  /*74d0*/  MUFU.TANH R133, R104 ;  /* 0x0000006800857308 */ /* 0x0004f00000002400 */
[----:B------:R1:W-:Y:S01]  /*74e0*/  MUFU.TANH R134, R109 ;  /* 0x0000006d00867308 */ /* 0x0003e20000002400 */
[----:B--2---:R-:W-:-:S07]  /*74f0*/  FMUL.FTZ R104, R0, R106 ;  /* 0x0000006a00687220 */ /* 0x004fce0000410000 */
[----:B------:R2:W-:Y:S01]  /*7500*/  MUFU.TANH R145, R113 ;  /* 0x0000007100917308 */ /* 0x0005e20000002400 */
[----:B-1----:R-:W-:Y:S02]  /*7510*/  FSEL R109, R143, -INF , P1 ;  /* 0xff8000008f6d7808 */ /* 0x002fe40000800000 */
[----:B------:R-:W-:Y:S02]  /*7520*/  ISETP.GT.AND P1, PT, R132, 0x58, PT ;  /* 0x000000588400780c */ /* 0x000fe40003f24270 */
[----:B------:R-:W-:Y:S01]  /*7530*/  FMNMX.FTZ R106, R109, R10, !PT ;  /* 0x0000000a6d6a7209 */ /* 0x000fe20007810000 */
[----:B------:R-:W-:Y:S01]  /*7540*/  FMUL.FTZ R10, R0, R89 ;  /* 0x00000059000a7220 */ /* 0x000fe20000410000 */
[----:B0-----:R-:W-:Y:S01]  /*7550*/  FSEL R89, R144, -INF , P1 ;  /* 0xff80000090597808 */ /* 0x001fe20000800000 */
[----:B------:R-:W0:Y:S01]  /*7560*/  MUFU.TANH R108, R108 ;  /* 0x0000006c006c7308 */ /* 0x000e220000002400 */
[----:B--2---:R-:W-:Y:S01]  /*7570*/  FSEL R113, R129, -INF , P2 ;  /* 0xff80000081717808 */ /* 0x004fe20001000000 */
[----:B------:R-:W-:Y:S01]  /*7580*/  FMUL.FTZ R144, R0, R98 ;  /* 0x0000006200907220 */ /* 0x000fe20000410000 */
[----:B------:R-:W-:-:S02]  /*7590*/  ISETP.GT.AND P2, PT, R132, 0x59, PT ;  /* 0x000000598400780c */ /* 0x000fc40003f44270 */
[----:B------:R-:W-:Y:S02]  /*75a0*/  FMNMX.FTZ R106, R113, R106, !PT ;  /* 0x0000006a716a7209 */ /* 0x000fe40007810000 */
[C---:B------:R-:W-:Y:S01]  /*75b0*/  ISETP.GT.AND P1, PT, R132.reuse, 0x60, PT ;  /* 0x000000608400780c */ /* 0x040fe20003f24270 */
[----:B------:R1:W-:Y:S01]  /*75c0*/  MUFU.TANH R146, R117 ;  /* 0x0000007500927308 */ /* 0x0003e20000002400 */
[----:B------:R-:W-:Y:S02]  /*75d0*/  FMNMX.FTZ R106, R89, R106, !PT ;  /* 0x0000006a596a7209 */ /* 0x000fe40007810000 */
[----:B---3--:R-:W-:Y:S02]  /*75e0*/  FSEL R129, R133, -INF , P1 ;  /* 0xff80000085817808 */ /* 0x008fe40000800000 */
[----:B------:R-:W-:-:S03]  /*75f0*/  ISETP.GT.AND P1, PT, R132, 0x68, PT ;  /* 0x000000688400780c */ /* 0x000fc60003f24270 */
[----:B------:R-:W2:Y:S01]  /*7600*/  MUFU.TANH R112, R112 ;  /* 0x0000007000707308 */ /* 0x000ea20000002400 */
[----:B-1----:R-:W-:Y:S02]  /*7610*/  FSEL R117, R131, -INF , P2 ;  /* 0xff80000083757808 */ /* 0x002fe40001000000 */
[C---:B------:R-:W-:Y:S02]  /*7620*/  ISETP.GT.AND P2, PT, R132.reuse, 0x61, PT ;  /* 0x000000618400780c */ /* 0x040fe40003f44270 */
[----:B------:R-:W-:Y:S02]  /*7630*/  FMNMX.FTZ R106, R117, R106, !PT ;  /* 0x0000006a756a7209 */ /* 0x000fe40007810000 */
[----:B------:R-:W-:Y:S01]  /*7640*/  FSEL R131, R11, -INF , P2 ;  /* 0xff8000000b837808 */ /* 0x000fe20001000000 */
[----:B------:R-:W1:Y:S01]  /*7650*/  MUFU.TANH R116, R116 ;  /* 0x0000007400747308 */ /* 0x000e620000002400 */
[----:B------:R-:W-:Y:S02]  /*7660*/  FMNMX.FTZ R106, R129, R106, !PT ;  /* 0x0000006a816a7209 */ /* 0x000fe40007810000 */
[----:B------:R-:W-:-:S02]  /*7670*/  ISETP.GT.AND P2, PT, R132, 0x69, PT ;  /* 0x000000698400780c */ /* 0x000fc40003f44270 */
[----:B0-----:R-:W-:Y:S01]  /*7680*/  FSEL R133, R108, -INF , P1 ;  /* 0xff8000006c857808 */ /* 0x001fe20000800000 */
[----:B------:R-:W-:Y:S01]  /*7690*/  FMUL.FTZ R108, R0, R111 ;  /* 0x0000006f006c7220 */ /* 0x000fe20000410000 */
[----:B------:R-:W-:Y:S01]  /*76a0*/  FMNMX.FTZ R106, R131, R106, !PT ;  /* 0x0000006a836a7209 */ /* 0x000fe20007810000 */
[----:B------:R0:W-:Y:S01]  /*76b0*/  MUFU.TANH R147, R10 ;  /* 0x0000000a00937308 */ /* 0x0001e20000002400 */
[----:B------:R-:W-:Y:S02]  /*76c0*/  ISETP.GT.AND P1, PT, R132, 0x70, PT ;  /* 0x000000708400780c */ /* 0x000fe40003f24270 */
[----:B------:R-:W-:Y:S02]  /*76d0*/  FMNMX.FTZ R106, R133, R106, !PT ;  /* 0x0000006a856a7209 */ /* 0x000fe40007810000 */
[----:B--2---:R-:W-:Y:S01]  /*76e0*/  FSEL R135, R112, -INF , P1 ;  /* 0xff80000070877808 */ /* 0x004fe20000800000 */
[----:B------:R-:W-:Y:S01]  /*76f0*/  FMUL.FTZ R112, R0, R115 ;  /* 0x0000007300707220 */ /* 0x000fe20000410000 */
[----:B------:R-:W-:Y:S01]  /*7700*/  ISETP.GT.AND P1, PT, R132, 0x78, PT ;  /* 0x000000788400780c */ /* 0x000fe20003f24270 */
[----:B------:R-:W2:Y:S01]  /*7710*/  MUFU.TANH R88, R88 ;  /* 0x0000005800587308 */ /* 0x000ea20000002400 */
[----:B0-----:R-:W-:Y:S01]  /*7720*/  FMUL.FTZ R10, R0, R93 ;  /* 0x0000005d000a7220 */ /* 0x001fe20000410000 */
[----:B------:R-:W-:Y:S01]  /*7730*/  FSEL R93, R134, -INF , P2 ;  /* 0xff800000865d7808 */ /* 0x000fe20001000000 */
[----:B------:R-:W-:Y:S01]  /*7740*/  FMUL.FTZ R134, R0, R94 ;  /* 0x0000005e00867220 */ /* 0x000fe20000410000 */
[----:B------:R-:W-:-:S02]  /*7750*/  ISETP.GT.AND P2, PT, R132, 0x71, PT ;  /* 0x000000718400780c */ /* 0x000fc40003f44270 */
[----:B------:R-:W-:Y:S02]  /*7760*/  FMNMX.FTZ R106, R93, R106, !PT ;  /* 0x0000006a5d6a7209 */ /* 0x000fe40007810000 */
[----:B------:R-:W-:Y:S01]  /*7770*/  FSEL R143, R145, -INF , P2 ;  /* 0xff800000918f7808 */ /* 0x000fe20001000000 */
[----:B------:R0:W-:Y:S01]  /*7780*/  MUFU.TANH R151, R10 ;  /* 0x0000000a00977308 */ /* 0x0001e20000002400 */
[----:B------:R-:W-:Y:S02]  /*7790*/  FMNMX.FTZ R106, R135, R106, !PT ;  /* 0x0000006a876a7209 */ /* 0x000fe40007810000 */
[----:B------:R-:W-:Y:S02]  /*77a0*/  ISETP.GT.AND P2, PT, R132, 0x79, PT ;  /* 0x000000798400780c */ /* 0x000fe40003f44270 */
[----:B------:R-:W-:Y:S02]  /*77b0*/  FMNMX.FTZ R106, R143, R106, !PT ;  /* 0x0000006a8f6a7209 */ /* 0x000fe40007810000 */
[----:B------:R-:W-:Y:S01]  /*77c0*/  FSEL R145, R146, -INF , P2 ;  /* 0xff80000092917808 */ /* 0x000fe20001000000 */
[----:B------:R-:W3:Y:S01]  /*77d0*/  MUFU.TANH R92, R92 ;  /* 0x0000005c005c7308 */ /* 0x000ee20000002400 */
[----:B0-----:R-:W-:Y:S01]  /*77e0*/  FMUL.FTZ R10, R0, R97 ;  /* 0x00000061000a7220 */ /* 0x001fe20000410000 */
[----:B-1----:R-:W-:Y:S01]  /*77f0*/  FSEL R97, R116, -INF , P1 ;  /* 0xff80000074617808 */ /* 0x002fe20000800000 */
[----:B------:R-:W-:Y:S01]  /*7800*/  FMUL.FTZ R146, R0, R99 ;  /* 0x0000006300927220 */ /* 0x000fe20000410000 */
[----:B------:R-:W-:Y:S01]  /*7810*/  ISETP.GT.AND P1, PT, R132, 0x80, PT ;  /* 0x000000808400780c */ /* 0x000fe20003f24270 */
[----:B------:R-:W0:Y:S01]  /*7820*/  SHFL.IDX PT, R99, R128, 0x1, 0x1c1f ;  /* 0x003c1f0080637f89 */ /* 0x000e2200000e0000 */
[----:B------:R-:W-:Y:S01]  /*7830*/  FMNMX.FTZ R106, R97, R106, !PT ;  /* 0x0000006a616a7209 */ /* 0x000fe20007810000 */
[----:B------:R-:W-:Y:S01]  /*7840*/  FMUL.FTZ R116, R0, R119 ;  /* 0x0000007700747220 */ /* 0x000fe20000410000 */
[----:B------:R-:W1:Y:S01]  /*7850*/  MUFU.TANH R96, R96 ;  /* 0x0000006000607308 */ /* 0x000e620000002400 */
[----:B------:R-:W-:-:S02]  /*7860*/  ISETP.GT.AND P2, PT, R132, 0x81, PT ;  /* 0x000000818400780c */ /* 0x000fc40003f44270 */
[----:B--2---:R-:W-:Y:S02]  /*7870*/  FSEL R149, R88, -INF , P1 ;  /* 0xff80000058957808 */ /* 0x004fe40000800000 */
[----:B------:R-:W-:Y:S02]  /*7880*/  FMNMX.FTZ R106, R145, R106, !PT ;  /* 0x0000006a916a7209 */ /* 0x000fe40007810000 */
[C---:B------:R-:W-:Y:S01]  /*7890*/  ISETP.GT.AND P1, PT, R132.reuse, 0x88, PT ;  /* 0x000000888400780c */ /* 0x040fe20003f24270 */
[----:B------:R2:W4:Y:S01]  /*78a0*/  MUFU.TANH R155, R10 ;  /* 0x0000000a009b7308 */ /* 0x0005220000002400 */
[----:B------:R-:W-:Y:S02]  /*78b0*/  FSEL R147, R147, -INF , P2 ;  /* 0xff80000093937808 */ /* 0x000fe40001000000 */
[----:B------:R-:W-:Y:S02]  /*78c0*/  FMNMX.FTZ R106, R149, R106, !PT ;  /* 0x0000006a956a7209 */ /* 0x000fe40007810000 */
[----:B------:R-:W-:-:S02]  /*78d0*/  ISETP.GT.AND P2, PT, R132, 0x89, PT ;  /* 0x000000898400780c */ /* 0x000fc40003f44270 */
[----:B------:R-:W-:Y:S01]  /*78e0*/  FMNMX.FTZ R106, R147, R106, !PT ;  /* 0x0000006a936a7209 */ /* 0x000fe20007810000 */
[----:B------:R-:W5:Y:S01]  /*78f0*/  MUFU.TANH R100, R100 ;  /* 0x0000006400647308 */ /* 0x000f620000002400 */
[----:B--2---:R-:W-:Y:S01]  /*7900*/  FMUL.FTZ R10, R0, R101 ;  /* 0x00000065000a7220 */ /* 0x004fe20000410000 */
[----:B---3--:R-:W-:Y:S02]  /*7910*/  FSEL R101, R92, -INF , P1 ;  /* 0xff8000005c657808 */ /* 0x008fe40000800000 */
[----:B------:R-:W-:Y:S02]  /*7920*/  ISETP.GT.AND P1, PT, R132, 0x90, PT ;  /* 0x000000908400780c */ /* 0x000fe40003f24270 */
[----:B------:R-:W-:Y:S02]  /*7930*/  FSEL R151, R151, -INF , P2 ;  /* 0xff80000097977808 */ /* 0x000fe40001000000 */
[----:B------:R-:W2:Y:S01]  /*7940*/  MUFU.TANH R10, R10 ;  /* 0x0000000a000a7308 */ /* 0x000ea20000002400 */
[----:B------:R-:W-:Y:S01]  /*7950*/  FMNMX.FTZ R88, R101, R106, !PT ;  /* 0x0000006a65587209 */ /* 0x000fe20007810000 */
[----:B------:R-:W-:Y:S01]  /*7960*/  FMUL.FTZ R106, R0, R110 ;  /* 0x0000006e006a7220 */ /* 0x000fe20000410000 */
[----:B------:R-:W-:Y:S01]  /*7970*/  ISETP.GT.AND P2, PT, R132, 0x91, PT ;  /* 0x000000918400780c */ /* 0x000fe20003f44270 */
[----:B------:R-:W-:Y:S01]  /*7980*/  FMUL.FTZ R110, R0, R114 ;  /* 0x00000072006e7220 */ /* 0x000fe20000410000 */
[----:B-1----:R-:W-:Y:S01]  /*7990*/  FSEL R153, R96, -INF , P1 ;  /* 0xff80000060997808 */ /* 0x002fe20000800000 */
[C---:B------:R-:W-:Y:S01]  /*79a0*/  FMUL.FTZ R114, R0.reuse, R118 ;  /* 0x0000007600727220 */ /* 0x040fe20000410000 */
[----:B------:R-:W-:Y:S01]  /*79b0*/  FMNMX.FTZ R88, R151, R88, !PT ;  /* 0x0000005897587209 */ /* 0x000fe20007810000 */
[----:B------:R-:W-:Y:S01]  /*79c0*/  FMUL.FTZ R118, R0, R90 ;  /* 0x0000005a00767220 */ /* 0x000fe20000410000 */
[----:B------:R-:W-:Y:S01]  /*79d0*/  ISETP.GT.AND P1, PT, R132, 0x98, PT ;  /* 0x000000988400780c */ /* 0x000fe20003f24270 */
[----:B------:R-:W1:Y:S01]  /*79e0*/  MUFU.TANH R13, R13 ;  /* 0x0000000d000d7308 */ /* 0x000e620000002400 */
[----:B----4-:R-:W-:-:S02]  /*79f0*/  FSEL R155, R155, -INF , P2 ;  /* 0xff8000009b9b7808 */ /* 0x010fc40001000000 */
[----:B------:R-:W-:Y:S02]  /*7a00*/  FMNMX.FTZ R88, R153, R88, !PT ;  /* 0x0000005899587209 */ /* 0x000fe40007810000 */
[----:B------:R-:W-:Y:S01]  /*7a10*/  ISETP.GT.AND P2, PT, R132, 0x99, PT ;  /* 0x000000998400780c */ /* 0x000fe20003f44270 */
[----:B------:R-:W-:Y:S01]  /*7a20*/  FMUL.FTZ R132, R0, R91 ;  /* 0x0000005b00847220 */ /* 0x000fe20000410000 */
[----:B-----5:R-:W-:Y:S01]  /*7a30*/  FSEL R157, R100, -INF , P1 ;  /* 0xff800000649d7808 */ /* 0x020fe20000800000 */
[----:B------:R-:W3:Y:S01]  /*7a40*/  MUFU.TANH R12, R12 ;  /* 0x0000000c000c7308 */ /* 0x000ee20000002400 */
[----:B------:R-:W-:Y:S02]  /*7a50*/  FMNMX.FTZ R88, R155, R88, !PT ;  /* 0x000000589b587209 */ /* 0x000fe40007810000 */
[----:B--2---:R-:W-:Y:S02]  /*7a60*/  FSEL R111, R10, -INF , P2 ;  /* 0xff8000000a6f7808 */ /* 0x004fe40001000000 */
[----:B------:R-:W-:Y:S01]  /*7a70*/  FMNMX.FTZ R88, R157, R88, !PT ;  /* 0x000000589d587209 */ /* 0x000fe20007810000 */
[----:B------:R-:W2:Y:S01]  /*7a80*/  LDC R10, c[0x0][0x988] ;  /* 0x00026200ff0a7b82 */ /* 0x000ea20000000800 */
[----:B0-----:R-:W-:Y:S01]  /*7a90*/  IADD3 R130, R99, -UR61, R130 ;  /* 0x8000003d63827c10 */ /* 0x001fe2000fffe082 */
[----:B------:R-:W0:Y:S01]  /*7aa0*/  MUFU.TANH R15, R15 ;  /* 0x0000000f000f7308 */ /* 0x000e220000002400 */
[----:B------:R-:W-:-:S02]  /*7ab0*/  FMNMX.FTZ R88, R111, R88, !PT ;  /* 0x000000586f587209 */ /* 0x000fc40007810000 */
[C---:B------:R-:W-:Y:S02]  /*7ac0*/  ISETP.GT.AND P2, PT, R130.reuse, RZ, PT ;  /* 0x000000ff8200720c */ /* 0x040fe40003f44270 */
[C---:B------:R-:W-:Y:S01]  /*7ad0*/  ISETP.GT.AND P3, PT, R130.reuse, 0x1, PT ;  /* 0x000000018200780c */ /* 0x040fe20003f64270 */
[----:B------:R-:W4:Y:S01]  /*7ae0*/  SHFL.BFLY PT, R11, R88, 0x2, 0x1f ;  /* 0x0c401f00580b7f89 */ /* 0x000f2200000e0000 */
[----:B-1----:R-:W-:Y:S01]  /*7af0*/  FSEL R96, R13, -INF , P2 ;  /* 0xff8000000d607808 */ /* 0x002fe20001000000 */
[----:B------:R-:W1:Y:S01]  /*7b00*/  MUFU.TANH R14, R14 ;  /* 0x0000000e000e7308 */ /* 0x000e620000002400 */
[----:B------:R-:W-:Y:S02]  /*7b10*/  ISETP.GT.AND P2, PT, R130, 0x8, PT ;  /* 0x000000088200780c */ /* 0x000fe40003f44270 */
[----:B---3--:R-:W-:Y:S02]  /*7b20*/  FSEL R103, R12, -INF , P3 ;  /* 0xff8000000c677808 */ /* 0x008fe40001800000 */
[----:B------:R-:W-:-:S02]  /*7b30*/  FMNMX.FTZ R98, R96, R9, !PT ;  /* 0x0000000960627209 */ /* 0x000fc40007810000 */
[C---:B------:R-:W-:Y:S01]  /*7b40*/  ISETP.GT.AND P3, PT, R130.reuse, 0x9, PT ;  /* 0x000000098200780c */ /* 0x040fe20003f64270 */
[----:B------:R-:W3:Y:S01]  /*7b50*/  MUFU.TANH R19, R19 ;  /* 0x0000001300137308 */ /* 0x000ee20000002400 */
[----:B0-----:R-:W-:Y:S02]  /*7b60*/  FSEL R15, R15, -INF , P2 ;  /* 0xff8000000f0f7808 */ /* 0x001fe40001000000 */
[----:B------:R-:W-:Y:S02]  /*7b70*/  FMNMX.FTZ R98, R103, R98, !PT ;  /* 0x0000006267627209 */ /* 0x000fe40007810000 */
[----:B------:R-:W-:Y:S02]  /*7b80*/  ISETP.GT.AND P2, PT, R130, 0x10, PT ;  /* 0x000000108200780c */ /* 0x000fe40003f44270 */
[----:B------:R-:W-:Y:S01]  /*7b90*/  FMNMX.FTZ R98, R15, R98, !PT ;  /* 0x000000620f627209 */ /* 0x000fe20007810000 */
[----:B------:R-:W0:Y:S01]  /*7ba0*/  MUFU.TANH R18, R18 ;  /* 0x0000001200127308 */ /* 0x000e220000002400 */
[----:B-1----:R-:W-:-:S02]  /*7bb0*/  FSEL R119, R14, -INF , P3 ;  /* 0xff8000000e777808 */ /* 0x002fc40001800000 */
[----:B------:R-:W-:Y:S02]  /*7bc0*/  ISETP.GT.AND P3, PT, R130, 0x11, PT ;  /* 0x000000118200780c */ /* 0x000fe40003f64270 */
[----:B------:R-:W-:Y:S02]  /*7bd0*/  FMNMX.FTZ R98, R119, R98, !PT ;  /* 0x0000006277627209 */ /* 0x000fe40007810000 */
[----:B----4-:R-:W-:Y:S01]  /*7be0*/  FMNMX.FTZ R90, R88, R11, !PT ;  /* 0x0000000b585a7209 */ /* 0x010fe20007810000 */
[----:B------:R-:W1:Y:S01]  /*7bf0*/  MUFU.TANH R21, R21 ;  /* 0x0000001500157308 */ /* 0x000e620000002400 */
[----:B---3--:R-:W-:Y:S02]  /*7c00*/  FSEL R19, R19, -INF , P2 ;  /* 0xff80000013137808 */ /* 0x008fe40001000000 */
[----:B------:R-:W-:Y:S01]  /*7c10*/  ISETP.GT.AND P2, PT, R130, 0x18, PT ;  /* 0x000000188200780c */ /* 0x000fe20003f44270 */
[----:B------:R-:W3:Y:S01]  /*7c20*/  SHFL.BFLY PT, R11, R90, 0x1, 0x1f ;  /* 0x0c201f005a0b7f89 */ /* 0x000ee200000e0000 */
[----:B------:R-:W-:-:S03]  /*7c30*/  FMNMX.FTZ R98, R19, R98, !PT ;  /* 0x0000006213627209 */ /* 0x000fc60007810000 */
[----:B------:R-:W-:Y:S01]  /*7c40*/  MUFU.TANH R20, R20 ;  /* 0x0000001400147308 */ /* 0x000fe20000002400 */
[----:B0-----:R-:W-:Y:S02]  /*7c50*/  FSEL R159, R18, -INF , P3 ;  /* 0xff800000129f7808 */ /* 0x001fe40001800000 */
[----:B------:R-:W-:Y:S02]  /*7c60*/  ISETP.GT.AND P3, PT, R130, 0x19, PT ;  /* 0x000000198200780c */ /* 0x000fe40003f64270 */
[----:B------:R-:W-:-:S03]  /*7c70*/  FMNMX.FTZ R98, R159, R98, !PT ;  /* 0x000000629f627209 */ /* 0x000fc60007810000 */
[----:B------:R-:W0:Y:S01]  /*7c80*/  MUFU.TANH R23, R23 ;  /* 0x0000001700177308 */ /* 0x000e220000002400 */
[----:B-1----:R-:W-:Y:S02]  /*7c90*/  FSEL R21, R21, -INF , P2 ;  /* 0xff80000015157808 */ /* 0x002fe40001000000 */
[----:B------:R-:W-:Y:S02]  /*7ca0*/  ISETP.GT.AND P2, PT, R130, 0x20, PT ;  /* 0x000000208200780c */ /* 0x000fe40003f44270 */
[----:B------:R-:W-:-:S03]  /*7cb0*/  FMNMX.FTZ R98, R21, R98, !PT ;  /* 0x0000006215627209 */ /* 0x000fc60007810000 */
[----:B------:R-:W1:Y:S01]  /*7cc0*/  MUFU.TANH R22, R22 ;  /* 0x0000001600167308 */ /* 0x000e620000002400 */
[----:B---3--:R-:W-:-:S04]  /*7cd0*/  FMNMX.FTZ R11, R90, R11, !PT ;  /* 0x0000000b5a0b7209 */ /* 0x008fc80007810000 */
[C---:B------:R-:W-:Y:S01]  /*7ce0*/  FSETP.NEU.FTZ.AND P1, PT, R11.reuse, -INF , PT ;  /* 0xff8000000b00780b */ /* 0x040fe20003f3d000 */
[----:B--2---:R-:W-:-:S02]  /*7cf0*/  FFMA.FTZ R88, R11, R10, -8 ;  /* 0xc10000000b587423 */ /* 0x004fc4000001000a */
[----:B------:R-:W2:Y:S01]  /*7d00*/  MUFU.TANH R137, R137 ;  /* 0x0000008900897308 */ /* 0x000ea20000002400 */
[----:B0-----:R-:W-:Y:S02]  /*7d10*/  FSEL R23, R23, -INF , P2 ;  /* 0xff80000017177808 */ /* 0x001fe40001000000 */
[----:B------:R-:W-:Y:S02]  /*7d20*/  ISETP.GT.AND P2, PT, R130, 0x28, PT ;  /* 0x000000288200780c */ /* 0x000fe40003f44270 */
[----:B------:R-:W-:-:S03]  /*7d30*/  FSEL R88, R88, RZ, P1 ;  /* 0x000000ff58587208 */ /* 0x000fc60000800000 */
[----:B------:R-:W0:Y:S02]  /*7d40*/  MUFU.TANH R136, R136 ;  /* 0x0000008800887308 */ /* 0x000e240000002400 */
[----:B------:R-:W-:-:S01]  /*7d50*/  FFMA.FTZ R90, R163, R10, -R88 ;  /* 0x0000000aa35a7223 */ /* 0x000fc20000010858 */
[----:B------:R-:W-:Y:S01]  /*7d60*/  FSEL R163, R20, -INF , P3 ;  /* 0xff80000014a37808 */ /* 0x000fe20001800000 */
[----:B------:R-:W-:-:S01]  /*7d70*/  FFMA.FTZ R18, R165, R10, -R88 ;  /* 0x0000000aa5127223 */ /* 0x000fc20000010858 */
[----:B------:R-:W-:Y:S01]  /*7d80*/  ISETP.GT.AND P3, PT, R130, 0x21, PT ;  /* 0x000000218200780c */ /* 0x000fe20003f64270 */
[----:B------:R-:W-:-:S01]  /*7d90*/  FFMA.FTZ R91, R183, R10, -R88 ;  /* 0x0000000ab75b7223 */ /* 0x000fc20000010858 */
[----:B------:R-:W-:Y:S01]  /*7da0*/  FMNMX.FTZ R98, R163, R98, !PT ;  /* 0x00000062a3627209 */ /* 0x000fe20007810000 */
[----:B------:R-:W3:Y:S01]  /*7db0*/  MUFU.TANH R138, R138 ;  /* 0x0000008a008a7308 */ /* 0x000ee20000002400 */
[----:B-1----:R-:W-:Y:S01]  /*7dc0*/  FSEL R165, R22, -INF , P3 ;  /* 0xff80000016a57808 */ /* 0x002fe20001800000 */
[--C-:B------:R-:W-:Y:S01]  /*7dd0*/  FFMA.FTZ R161, R185, R10, -R88.reuse ;  /* 0x0000000ab9a17223 */ /* 0x100fe20000010858 */
[----:B------:R-:W-:Y:S01]  /*7de0*/  FMNMX.FTZ R98, R23, R98, !PT ;  /* 0x0000006217627209 */ /* 0x000fe20007810000 */
[-CC-:B------:R-:W-:Y:S01]  /*7df0*/  FFMA.FTZ R20, R181, R10.reuse, -R88.reuse ;  /* 0x0000000ab5147223 */ /* 0x180fe20000010858 */
[C---:B------:R-:W-:Y:S01]  /*7e00*/  ISETP.GT.AND P3, PT, R130.reuse, 0x29, PT ;  /* 0x000000298200780c */ /* 0x040fe20003f64270 */
[--C-:B------:R-:W-:Y:S01]  /*7e10*/  FFMA.FTZ R92, R187, R10, -R88.reuse ;  /* 0x0000000abb5c7223 */ /* 0x100fe20000010858 */
[----:B--2---:R-:W-:Y:S01]  /*7e20*/  FSEL R137, R137, -INF , P2 ;  /* 0xff80000089897808 */ /* 0x004fe20001000000 */
[----:B------:R-:W1:Y:S01]  /*7e30*/  MUFU.TANH R139, R139 ;  /* 0x0000008b008b7308 */ /* 0x000e620000002400 */
[----:B------:R-:W-:Y:S01]  /*7e40*/  FMNMX.FTZ R98, R165, R98, !PT ;  /* 0x00000062a5627209 */ /* 0x000fe20007810000 */
[-CC-:B------:R-:W-:Y:S01]  /*7e50*/  FFMA.FTZ R22, R177, R10.reuse, -R88.reuse ;  /* 0x0000000ab1167223 */ /* 0x180fe20000010858 */
[----:B------:R-:W-:Y:S01]  /*7e60*/  ISETP.GT.AND P2, PT, R130, 0x30, PT ;  /* 0x000000308200780c */ /* 0x000fe20003f44270 */
[-CC-:B------:R-:W-:Y:S01]  /*7e70*/  FFMA.FTZ R14, R189, R10.reuse, -R88.reuse ;  /* 0x0000000abd0e7223 */ /* 0x180fe20000010858 */
[----:B0-----:R-:W-:Y:S01]  /*7e80*/  FSEL R183, R136, -INF , P3 ;  /* 0xff80000088b77808 */ /* 0x001fe20001800000 */
[--C-:B------:R-:W-:Y:S01]  /*7e90*/  FFMA.FTZ R95, R191, R10, -R88.reuse ;  /* 0x0000000abf5f7223 */ /* 0x100fe20000010858 */
[----:B------:R-:W-:Y:S01]  /*7ea0*/  FMNMX.FTZ R98, R137, R98, !PT ;  /* 0x0000006289627209 */ /* 0x000fe20007810000 */
[----:B------:R-:W0:Y:S01]  /*7eb0*/  MUFU.TANH R140, R140 ;  /* 0x0000008c008c7308 */ /* 0x000e220000002400 */
[----:B------:R-:W-:Y:S01]  /*7ec0*/  ISETP.GT.AND P3, PT, R130, 0x31, PT ;  /* 0x000000318200780c */ /* 0x000fe20003f64270 */
[-CC-:B------:R-:W-:Y:S01]  /*7ed0*/  FFMA.FTZ R13, R173, R10.reuse, -R88.reuse ;  /* 0x0000000aad0d7223 */ /* 0x180fe20000010858 */
[----:B---3--:R-:W-:Y:S01]  /*7ee0*/  FSEL R185, R138, -INF , P2 ;  /* 0xff8000008ab97808 */ /* 0x008fe20001000000 */
[--C-:B------:R-:W-:Y:S01]  /*7ef0*/  FFMA.FTZ R115, R193, R10, -R88.reuse ;  /* 0x0000000ac1737223 */ /* 0x100fe20000010858 */
[----:B------:R-:W-:Y:S01]  /*7f00*/  FMNMX.FTZ R98, R183, R98, !PT ;  /* 0x00000062b7627209 */ /* 0x000fe20007810000 */
[-CC-:B------:R-:W-:Y:S01]  /*7f10*/  FFMA.FTZ R94, R195, R10.reuse, -R88.reuse ;  /* 0x0000000ac35e7223 */ /* 0x180fe20000010858 */
[C---:B------:R-:W-:Y:S01]  /*7f20*/  ISETP.GT.AND P2, PT, R130.reuse, 0x38, PT ;  /* 0x000000388200780c */ /* 0x040fe20003f44270 */
[----:B------:R-:W2:Y:S01]  /*7f30*/  MUFU.TANH R141, R141 ;  /* 0x0000008d008d7308 */ /* 0x000ea20000002400 */
[----:B-1----:R-:W-:Y:S01]  /*7f40*/  FSEL R181, R139, -INF , P3 ;  /* 0xff8000008bb57808 */ /* 0x002fe20001800000 */
[--C-:B------:R-:W-:Y:S01]  /*7f50*/  FFMA.FTZ R139, R179, R10, -R88.reuse ;  /* 0x0000000ab38b7223 */ /* 0x100fe20000010858 */
[----:B------:R-:W-:Y:S01]  /*7f60*/  FMNMX.FTZ R98, R185, R98, !PT ;  /* 0x00000062b9627209 */ /* 0x000fe20007810000 */
[-CC-:B------:R-:W-:Y:S01]  /*7f70*/  FFMA.FTZ R197, R197, R10.reuse, -R88.reuse ;  /* 0x0000000ac5c57223 */ /* 0x180fe20000010858 */
[----:B------:R-:W-:Y:S01]  /*7f80*/  ISETP.GT.AND P3, PT, R130, 0x39, PT ;  /* 0x000000398200780c */ /* 0x000fe20003f64270 */
[--C-:B------:R-:W-:Y:S01]  /*7f90*/  FFMA.FTZ R199, R199, R10, -R88.reuse ;  /* 0x0000000ac7c77223 */ /* 0x100fe20000010858 */
[----:B------:R-:W-:Y:S01]  /*7fa0*/  FMNMX.FTZ R98, R181, R98, !PT ;  /* 0x00000062b5627209 */ /* 0x000fe20007810000 */
[----:B------:R-:W1:Y:S01]  /*7fb0*/  MUFU.TANH R120, R120 ;  /* 0x0000007800787308 */ /* 0x000e620000002400 */
[----:B0-----:R-:W-:Y:S01]  /*7fc0*/  FSEL R187, R140, -INF , P2 ;  /* 0xff8000008cbb7808 */ /* 0x001fe20001000000 */
[-CC-:B------:R-:W-:Y:S01]  /*7fd0*/  FFMA.FTZ R211, R131, R10.reuse, -R88.reuse ;  /* 0x0000000a83d37223 */ /* 0x180fe20000010858 */
[----:B------:R-:W-:Y:S01]  /*7fe0*/  ISETP.GT.AND P2, PT, R130, 0x40, PT ;  /* 0x000000408200780c */ /* 0x000fe20003f44270 */
[--C-:B------:R-:W-:Y:S01]  /*7ff0*/  FFMA.FTZ R167, R167, R10, -R88.reuse ;  /* 0x0000000aa7a77223 */ /* 0x100fe20000010858 */
[----:B------:R-:W-:Y:S01]  /*8000*/  FMNMX.FTZ R98, R187, R98, !PT ;  /* 0x00000062bb627209 */ /* 0x000fe20007810000 */
[-CC-:B------:R-:W-:Y:S01]  /*8010*/  FFMA.FTZ R89, R89, R10.reuse, -R88.reuse ;  /* 0x0000000a59597223 */ /* 0x180fe20000010858 */
[----:B------:R-:W-:-:S01]  /*8020*/  FFMA.FTZ R93, R93, R10, -R88 ;  /* 0x0000000a5d5d7223 */ /* 0x000fc20000010858 */
[----:B------:R-:W0:Y:S01]  /*8030*/  MUFU.TANH R121, R121 ;  /* 0x0000007900797308 */ /* 0x000e220000002400 */
[----:B--2---:R-:W-:Y:S01]  /*8040*/  FSEL R141, R141, -INF , P3 ;  /* 0xff8000008d8d7808 */ /* 0x004fe20001800000 */
[-CC-:B------:R-:W-:Y:S01]  /*8050*/  FFMA.FTZ R97, R97, R10.reuse, -R88.reuse ;  /* 0x0000000a61617223 */ /* 0x180fe20000010858 */
[----:B------:R-:W-:Y:S01]  /*8060*/  ISETP.GT.AND P3, PT, R130, 0x41, PT ;  /* 0x000000418200780c */ /* 0x000fe20003f64270 */
[--C-:B------:R-:W-:Y:S01]  /*8070*/  FFMA.FTZ R101, R101, R10, -R88.reuse ;  /* 0x0000000a65657223 */ /* 0x100fe20000010858 */
[----:B------:R-:W-:Y:S01]  /*8080*/  FMNMX.FTZ R98, R141, R98, !PT ;  /* 0x000000628d627209 */ /* 0x000fe20007810000 */
[----:B------:R-:W-:-:S02]  /*8090*/  FFMA.FTZ R111, R111, R10, -R88 ;  /* 0x0000000a6f6f7223 */ /* 0x000fc40000010858 */
[----:B------:R-:W2:Y:S01]  /*80a0*/  MUFU.TANH R122, R122 ;  /* 0x0000007a007a7308 */ /* 0x000ea20000002400 */
[----:B-1----:R-:W-:Y:S02]  /*80b0*/  FSEL R179, R120, -INF , P2 ;  /* 0xff80000078b37808 */ /* 0x002fe40001000000 */
[----:B------:R-:W-:Y:S02]  /*80c0*/  ISETP.GT.AND P2, PT, R130, 0x48, PT ;  /* 0x000000488200780c */ /* 0x000fe40003f44270 */
[----:B------:R-:W-:-:S03]  /*80d0*/  FMNMX.FTZ R98, R179, R98, !PT ;  /* 0x00000062b3627209 */ /* 0x000fc60007810000 */
[----:B------:R-:W1:Y:S01]  /*80e0*/  MUFU.TANH R123, R123 ;  /* 0x0000007b007b7308 */ /* 0x000e620000002400 */
[----:B0-----:R-:W-:Y:S01]  /*80f0*/  FSEL R177, R121, -INF , P3 ;  /* 0xff80000079b17808 */ /* 0x001fe20001800000 */
[----:B------:R-:W-:Y:S01]  /*8100*/  FFMA.FTZ R121, R175, R10, -R88 ;  /* 0x0000000aaf797223 */ /* 0x000fe20000010858 */
[----:B------:R-:W-:Y:S02]  /*8110*/  ISETP.GT.AND P3, PT, R130, 0x49, PT ;  /* 0x000000498200780c */ /* 0x000fe40003f64270 */
[----:B------:R-:W-:-:S03]  /*8120*/  FMNMX.FTZ R98, R177, R98, !PT ;  /* 0x00000062b1627209 */ /* 0x000fc60007810000 */
[----:B------:R-:W0:Y:S01]  /*8130*/  MUFU.TANH R124, R124 ;  /* 0x0000007c007c7308 */ /* 0x000e220000002400 */
[----:B--2---:R-:W-:Y:S02]  /*8140*/  FSEL R189, R122, -INF , P2 ;  /* 0xff8000007abd7808 */ /* 0x004fe40001000000 */
[----:B------:R-:W-:Y:S02]  /*8150*/  ISETP.GT.AND P2, PT, R130, 0x50, PT ;  /* 0x000000508200780c */ /* 0x000fe40003f44270 */
[----:B------:R-:W-:-:S03]  /*8160*/  FMNMX.FTZ R98, R189, R98, !PT ;  /* 0x00000062bd627209 */ /* 0x000fc60007810000 */
[----:B------:R-:W2:Y:S01]  /*8170*/  MUFU.TANH R125, R125 ;  /* 0x0000007d007d7308 */ /* 0x000ea20000002400 */
[----:B-1----:R-:W-:Y:S01]  /*8180*/  FSEL R175, R123, -INF , P3 ;  /* 0xff8000007baf7808 */ /* 0x002fe20001800000 */
[----:B------:R-:W-:Y:S01]  /*8190*/  FFMA.FTZ R123, R171, R10, -R88 ;  /* 0x0000000aab7b7223 */ /* 0x000fe20000010858 */
        /* <DEDUP_REMOVED lines=14> */
[----:B------:R-:W-:Y:S01]  /*8280*/  MUFU.TANH R105, R105 ;  /* 0x0000006900697308 */ /* 0x000fe20000002400 */
[----:B0-----:R-:W-:Y:S02]  /*8290*/  FSEL R127, R127, -INF , P3 ;  /* 0xff8000007f7f7808 */ /* 0x001fe40001800000 */
[----:B------:R-:W-:-:S05]  /*82a0*/  ISETP.GT.AND P3, PT, R130, 0x61, PT ;  /* 0x000000618200780c */ /* 0x000fca0003f64270 */
[----:B------:R-:W0:Y:S01]  /*82b0*/  MUFU.TANH R106, R106 ;  /* 0x0000006a006a7308 */ /* 0x000e220000002400 */
[----:B--2---:R-:W-:Y:S02]  /*82c0*/  FSEL R171, R104, -INF , P2 ;  /* 0xff80000068ab7808 */ /* 0x004fe40001000000 */
[----:B------:R-:W-:Y:S02]  /*82d0*/  FMNMX.FTZ R104, R127, R100, !PT ;  /* 0x000000647f687209 */ /* 0x000fe40007810000 */
[----:B------:R-:W-:Y:S02]  /*82e0*/  ISETP.GT.AND P2, PT, R130, 0x68, PT ;  /* 0x000000688200780c */ /* 0x000fe40003f44270 */
[----:B------:R-:W-:Y:S01]  /*82f0*/  FMNMX.FTZ R104, R171, R104, !PT ;  /* 0x00000068ab687209 */ /* 0x000fe20007810000 */
[----:B------:R-:W1:Y:S08]  /*8300*/  MUFU.TANH R108, R108 ;  /* 0x0000006c006c7308 */ /* 0x000e700000002400 */
[----:B------:R-:W2:Y:S01]  /*8310*/  MUFU.TANH R110, R110 ;  /* 0x0000006e006e7308 */ /* 0x000ea20000002400 */
[----:B0-----:R-:W-:-:S02]  /*8320*/  FSEL R193, R106, -INF , P2 ;  /* 0xff8000006ac17808 */ /* 0x001fc40001000000 */
[----:B------:R-:W-:-:S05]  /*8330*/  ISETP.GT.AND P2, PT, R130, 0x70, PT ;  /* 0x000000708200780c */ /* 0x000fca0003f44270 */
[----:B------:R0:W-:Y:S08]  /*8340*/  MUFU.EX2 R98, R13 ;  /* 0x0000000d00627308 */ /* 0x0001f00000000800 */
[----:B------:R-:W3:Y:S01]  /*8350*/  MUFU.TANH R112, R112 ;  /* 0x0000007000707308 */ /* 0x000ee20000002400 */
[----:B0-----:R-:W-:-:S01]  /*8360*/  FFMA.FTZ R13, R169, R10, -R88 ;  /* 0x0000000aa90d7223 */ /* 0x001fc20000010858 */
[----:B------:R-:W-:Y:S01]  /*8370*/  FSEL R169, R105, -INF , P3 ;  /* 0xff80000069a97808 */ /* 0x000fe20001800000 */
[----:B------:R-:W-:-:S01]  /*8380*/  FFMA.FTZ R105, R107, R10, -R88 ;  /* 0x0000000a6b697223 */ /* 0x000fc20000010858 */
[----:B------:R-:W-:-:S02]  /*8390*/  ISETP.GT.AND P3, PT, R130, 0x69, PT ;  /* 0x000000698200780c */ /* 0x000fc40003f64270 */
[----:B------:R-:W-:Y:S02]  /*83a0*/  FMNMX.FTZ R104, R169, R104, !PT ;  /* 0x00000068a9687209 */ /* 0x000fe40007810000 */
[----:B------:R-:W0:Y:S01]  /*83b0*/  MUFU.TANH R114, R114 ;  /* 0x0000007200727308 */ /* 0x000e220000002400 */
[----:B-1----:R-:W-:Y:S02]  /*83c0*/  FSEL R107, R108, -INF , P3 ;  /* 0xff8000006c6b7808 */ /* 0x002fe40001800000 */
[----:B------:R-:W-:Y:S02]  /*83d0*/  FMNMX.FTZ R104, R193, R104, !PT ;  /* 0x00000068c1687209 */ /* 0x000fe40007810000 */
[----:B------:R-:W-:Y:S02]  /*83e0*/  ISETP.GT.AND P3, PT, R130, 0x71, PT ;  /* 0x000000718200780c */ /* 0x000fe40003f64270 */
[----:B--2---:R-:W-:Y:S01]  /*83f0*/  FSEL R195, R110, -INF , P2 ;  /* 0xff8000006ec37808 */ /* 0x004fe20001000000 */
[----:B------:R-:W-:Y:S01]  /*8400*/  MUFU.TANH R116, R116 ;  /* 0x0000007400747308 */ /* 0x000fe20000002400 */
[----:B------:R-:W-:-:S02]  /*8410*/  FMNMX.FTZ R106, R107, R104, !PT ;  /* 0x000000686b6a7209 */ /* 0x000fc40007810000 */
[----:B------:R-:W-:Y:S02]  /*8420*/  ISETP.GT.AND P2, PT, R130, 0x78, PT ;  /* 0x000000788200780c */ /* 0x000fe40003f44270 */
[----:B------:R-:W-:-:S03]  /*8430*/  FMNMX.FTZ R106, R195, R106, !PT ;  /* 0x0000006ac36a7209 */ /* 0x000fc60007810000 */
[----:B------:R-:W1:Y:S08]  /*8440*/  MUFU.TANH R118, R118 ;  /* 0x0000007600767308 */ /* 0x000e700000002400 */
[----:B------:R-:W2:Y:S08]  /*8450*/  MUFU.TANH R132, R132 ;  /* 0x0000008400847308 */ /* 0x000eb00000002400 */
[----:B------:R3:W-:Y:S08]  /*8460*/  MUFU.EX2 R99, R197 ;  /* 0x000000c500637308 */ /* 0x0007f00000000800 */
[----:B------:R-:W4:Y:S01]  /*8470*/  MUFU.TANH R134, R134 ;  /* 0x0000008600867308 */ /* 0x000f220000002400 */
[----:B---3--:R-:W-:Y:S01]  /*8480*/  FSEL R197, R112, -INF , P3 ;  /* 0xff80000070c57808 */ /* 0x008fe20001800000 */
[----:B------:R-:W-:Y:S01]  /*8490*/  FFMA.FTZ R112, R129, R10, -R88 ;  /* 0x0000000a81707223 */ /* 0x000fe20000010858 */
[----:B------:R-:W-:-:S02]  /*84a0*/  ISETP.GT.AND P3, PT, R130, 0x79, PT ;  /* 0x000000798200780c */ /* 0x000fc40003f64270 */
[----:B------:R-:W-:-:S03]  /*84b0*/  FMNMX.FTZ R106, R197, R106, !PT ;  /* 0x0000006ac56a7209 */ /* 0x000fc60007810000 */
[----:B------:R0:W-:Y:S08]  /*84c0*/  MUFU.EX2 R12, R199 ;  /* 0x000000c7000c7308 */ /* 0x0001f00000000800 */
[----:B------:R3:W-:Y:S01]  /*84d0*/  MUFU.EX2 R100, R13 ;  /* 0x0000000d00647308 */ /* 0x0007e20000000800 */
[----:B0-----:R-:W-:Y:S02]  /*84e0*/  FSEL R199, R114, -INF , P2 ;  /* 0xff80000072c77808 */ /* 0x001fe40001000000 */
[----:B------:R-:W-:-:S02]  /*84f0*/  ISETP.GT.AND P2, PT, R130, 0x80, PT ;  /* 0x000000808200780c */ /* 0x000fc40003f44270 */
[----:B------:R-:W-:Y:S02]  /*8500*/  FMNMX.FTZ R106, R199, R106, !PT ;  /* 0x0000006ac76a7209 */ /* 0x000fe40007810000 */
[----:B-1----:R-:W-:Y:S01]  /*8510*/  FSEL R201, R118, -INF , P2 ;  /* 0xff80000076c97808 */ /* 0x002fe20001000000 */
[----:B------:R-:W-:Y:S01]  /*8520*/  MUFU.TANH R142, R142 ;  /* 0x0000008e008e7308 */ /* 0x000fe20000002400 */
[----:B---3--:R-:W-:-:S01]  /*8530*/  FFMA.FTZ R13, R109, R10, -R88 ;  /* 0x0000000a6d0d7223 */ /* 0x008fc20000010858 */
[-CC-:B------:R-:W-:Y:S01]  /*8540*/  FFMA.FTZ R109, R113, R10.reuse, -R88.reuse ;  /* 0x0000000a716d7223 */ /* 0x180fe20000010858 */
[----:B------:R-:W-:Y:S01]  /*8550*/  FSEL R113, R116, -INF , P3 ;  /* 0xff80000074717808 */ /* 0x000fe20001800000 */
[-CC-:B------:R-:W-:Y:S01]  /*8560*/  FFMA.FTZ R116, R151, R10.reuse, -R88.reuse ;  /* 0x0000000a97747223 */ /* 0x180fe20000010858 */
[C---:B------:R-:W-:Y:S01]  /*8570*/  ISETP.GT.AND P3, PT, R130.reuse, 0x81, PT ;  /* 0x000000818200780c */ /* 0x040fe20003f64270 */
[----:B------:R-:W-:Y:S01]  /*8580*/  FFMA.FTZ R118, R153, R10, -R88 ;  /* 0x0000000a99767223 */ /* 0x000fe20000010858 */
[----:B------:R-:W-:Y:S01]  /*8590*/  FMNMX.FTZ R106, R113, R106, !PT ;  /* 0x0000006a716a7209 */ /* 0x000fe20007810000 */
[----:B------:R-:W0:Y:S01]  /*85a0*/  MUFU.TANH R144, R144 ;  /* 0x0000009000907308 */ /* 0x000e220000002400 */
[----:B------:R-:W-:-:S02]  /*85b0*/  ISETP.GT.AND P2, PT, R130, 0x88, PT ;  /* 0x000000888200780c */ /* 0x000fc40003f44270 */
[----:B--2---:R-:W-:Y:S02]  /*85c0*/  FSEL R203, R132, -INF , P3 ;  /* 0xff80000084cb7808 */ /* 0x004fe40001800000 */
[----:B------:R-:W-:Y:S02]  /*85d0*/  FMNMX.FTZ R106, R201, R106, !PT ;  /* 0x0000006ac96a7209 */ /* 0x000fe40007810000 */
[----:B------:R-:W-:Y:S01]  /*85e0*/  ISETP.GT.AND P3, PT, R130, 0x89, PT ;  /* 0x000000898200780c */ /* 0x000fe20003f64270 */
[----:B------:R-:W1:Y:S01]  /*85f0*/  MUFU.TANH R146, R146 ;  /* 0x0000009200927308 */ /* 0x000e620000002400 */
[----:B----4-:R-:W-:Y:S02]  /*8600*/  FSEL R205, R134, -INF , P2 ;  /* 0xff80000086cd7808 */ /* 0x010fe40001000000 */
[----:B------:R-:W-:Y:S02]  /*8610*/  FMNMX.FTZ R108, R203, R106, !PT ;  /* 0x0000006acb6c7209 */ /* 0x000fe40007810000 */
[----:B------:R-:W-:-:S02]  /*8620*/  ISETP.GT.AND P2, PT, R130, 0x90, PT ;  /* 0x000000908200780c */ /* 0x000fc40003f44270 */
[----:B------:R-:W-:Y:S01]  /*8630*/  FMNMX.FTZ R108, R205, R108, !PT ;  /* 0x0000006ccd6c7209 */ /* 0x000fe20007810000 */
[----:B------:R-:W2:Y:S01]  /*8640*/  MUFU.TANH R102, R102 ;  /* 0x0000006600667308 */ /* 0x000ea20000002400 */
[----:B0-----:R-:W-:Y:S02]  /*8650*/  FSEL R207, R144, -INF , P2 ;  /* 0xff80000090cf7808 */ /* 0x001fe40001000000 */
[----:B------:R-:W-:-:S05]  /*8660*/  ISETP.GT.AND P2, PT, R130, 0x98, PT ;  /* 0x000000988200780c */ /* 0x000fca0003f44270 */
[----:B------:R0:W-:Y:S08]  /*8670*/  MUFU.EX2 R104, R13 ;  /* 0x0000000d00687308 */ /* 0x0001f00000000800 */
[----:B------:R-:W3:Y:S01]  /*8680*/  MUFU.TANH R148, R148 ;  /* 0x0000009400947308 */ /* 0x000ee20000002400 */
[----:B0-----:R-:W-:-:S01]  /*8690*/  FFMA.FTZ R13, R117, R10, -R88 ;  /* 0x0000000a750d7223 */ /* 0x001fc20000010858 */
[----:B------:R-:W-:-:S02]  /*86a0*/  FSEL R117, R142, -INF , P3 ;  /* 0xff8000008e757808 */ /* 0x000fc40001800000 */
[----:B------:R-:W-:Y:S02]  /*86b0*/  ISETP.GT.AND P3, PT, R130, 0x91, PT ;  /* 0x000000918200780c */ /* 0x000fe40003f64270 */
[----:B------:R-:W-:Y:S02]  /*86c0*/  FMNMX.FTZ R110, R117, R108, !PT ;  /* 0x0000006c756e7209 */ /* 0x000fe40007810000 */
[----:B-1----:R-:W-:Y:S01]  /*86d0*/  FSEL R129, R146, -INF , P3 ;  /* 0xff80000092817808 */ /* 0x002fe20001800000 */
[----:B------:R0:W-:Y:S01]  /*86e0*/  MUFU.EX2 R106, R13 ;  /* 0x0000000d006a7308 */ /* 0x0001e20000000800 */
[----:B------:R-:W-:Y:S02]  /*86f0*/  FMNMX.FTZ R110, R207, R110, !PT ;  /* 0x0000006ecf6e7209 */ /* 0x000fe40007810000 */
[----:B------:R-:W-:Y:S02]  /*8700*/  ISETP.GT.AND P3, PT, R130, 0x99, PT ;  /* 0x000000998200780c */ /* 0x000fe40003f64270 */
[----:B--2---:R-:W-:Y:S01]  /*8710*/  FSEL R209, R102, -INF , P2 ;  /* 0xff80000066d17808 */ /* 0x004fe20001000000 */
[--C-:B------:R-:W-:Y:S01]  /*8720*/  FFMA.FTZ R102, R133, R10, -R88.reuse ;  /* 0x0000000a85667223 */ /* 0x100fe20000010858 */
[----:B------:R-:W-:Y:S01]  /*8730*/  FMNMX.FTZ R110, R129, R110, !PT ;  /* 0x0000006e816e7209 */ /* 0x000fe20007810000 */
[----:B------:R1:W-:Y:S01]  /*8740*/  MUFU.EX2 R108, R112 ;  /* 0x00000070006c7308 */ /* 0x0003e20000000800 */
[----:B---3--:R-:W-:Y:S01]  /*8750*/  FSEL R131, R148, -INF , P3 ;  /* 0xff80000094837808 */ /* 0x008fe20001800000 */
[--C-:B------:R-:W-:Y:S01]  /*8760*/  FFMA.FTZ R133, R143, R10, -R88.reuse ;  /* 0x0000000a8f857223 */ /* 0x100fe20000010858 */
[----:B------:R-:W-:Y:S01]  /*8770*/  FMNMX.FTZ R110, R209, R110, !PT ;  /* 0x0000006ed16e7209 */ /* 0x000fe20007810000 */
[----:B------:R-:W-:-:S03]  /*8780*/  FFMA.FTZ R143, R155, R10, -R88 ;  /* 0x0000000a9b8f7223 */ /* 0x000fc60000010858 */
[----:B0-----:R-:W-:Y:S01]  /*8790*/  FMNMX.FTZ R13, R131, R110, !PT ;  /* 0x0000006e830d7209 */ /* 0x001fe20007810000 */
[----:B------:R-:W-:-:S01]  /*87a0*/  FFMA.FTZ R110, R135, R10, -R88 ;  /* 0x0000000a876e7223 */ /* 0x000fc20000010858 */
[-CC-:B------:R-:W-:Y:S01]  /*87b0*/  FFMA.FTZ R135, R147, R10.reuse, -R88.reuse ;  /* 0x0000000a93877223 */ /* 0x180fe20000010858 */
[----:B------:R-:W-:Y:S01]  /*87c0*/  FSEL R147, R11, RZ, P1 ;  /* 0x000000ff0b937208 */ /* 0x000fe20000800000 */
[----:B-1----:R-:W-:Y:S01]  /*87d0*/  FFMA.FTZ R112, R145, R10, -R88 ;  /* 0x0000000a91707223 */ /* 0x002fe20000010858 */
[----:B------:R-:W0:Y:S01]  /*87e0*/  SHFL.BFLY PT, R114, R13, 0x2, 0x1f ;  /* 0x0c401f000d727f89 */ /* 0x000e2200000e0000 */
[----:B------:R-:W-:Y:S02]  /*87f0*/  MUFU.EX2 R90, R90 ;  /* 0x0000005a005a7308 */ /* 0x000fe40000000800 */
[----:B------:R-:W-:-:S04]  /*8800*/  FADD.FTZ R147, -R147, R8 ;  /* 0x0000000893937221 */ /* 0x000fc80000010100 */
[----:B------:R-:W-:Y:S02]  /*8810*/  FMUL.FTZ R142, R147, R10 ;  /* 0x0000000a938e7220 */ /* 0x000fe40000410000 */
[----:B------:R-:W-:Y:S08]  /*8820*/  MUFU.EX2 R91, R91 ;  /* 0x0000005b005b7308 */ /* 0x000ff00000000800 */
[----:B------:R-:W-:Y:S01]  /*8830*/  MUFU.EX2 R92, R92 ;  /* 0x0000005c005c7308 */ /* 0x000fe20000000800 */
[----:B0-----:R-:W-:Y:S01]  /*8840*/  FMNMX.FTZ R120, R13, R114, !PT ;  /* 0x000000720d787209 */ /* 0x001fe20007810000 */
[----:B------:R-:W-:-:S06]  /*8850*/  FFMA.FTZ R114, R149, R10, -R88 ;  /* 0x0000000a95727223 */ /* 0x000fcc0000010858 */
[----:B------:R-:W-:Y:S01]  /*8860*/  MUFU.EX2 R95, R95 ;  /* 0x0000005f005f7308 */ /* 0x000fe20000000800 */
[----:B------:R-:W0:Y:S07]  /*8870*/  SHFL.BFLY PT, R13, R120, 0x1, 0x1f ;  /* 0x0c201f00780d7f89 */ /* 0x000e2e00000e0000 */
[----:B------:R-:W-:Y:S08]  /*8880*/  MUFU.EX2 R94, R94 ;  /* 0x0000005e005e7308 */ /* 0x000ff00000000800 */
[----:B------:R-:W-:Y:S08]  /*8890*/  MUFU.EX2 R115, R115 ;  /* 0x0000007300737308 */ /* 0x000ff00000000800 */
[----:B------:R-:W-:Y:S01]  /*88a0*/  MUFU.EX2 R14, R14 ;  /* 0x0000000e000e7308 */ /* 0x000fe20000000800 */
[----:B0-----:R-:W-:Y:S01]  /*88b0*/  FMNMX.FTZ R13, R120, R13, !PT ;  /* 0x0000000d780d7209 */ /* 0x001fe20007810000 */
[----:B------:R-:W-:-:S03]  /*88c0*/  FFMA.FTZ R120, R157, R10, -R88 ;  /* 0x0000000a9d787223 */ /* 0x000fc60000010858 */
[C---:B------:R-:W-:Y:S01]  /*88d0*/  FSETP.NEU.FTZ.AND P2, PT, R13.reuse, -INF , PT ;  /* 0xff8000000d00780b */ /* 0x040fe20003f5d000 */
[----:B------:R-:W-:-:S02]  /*88e0*/  FFMA.FTZ R122, R13, R10, -8 ;  /* 0xc10000000d7a7423 */ /* 0x000fc4000001000a */
[----:B------:R-:W-:Y:S01]  /*88f0*/  MUFU.EX2 R161, R161 ;  /* 0x000000a100a17308 */ /* 0x000fe20000000800 */
        /* <DEDUP_REMOVED lines=31> */
[----:B------:R-:W-:Y:S01]  /*8af0*/  FFMA.FTZ R173, R173, R10, -R88 ;  /* 0x0000000aadad7223 */ /* 0x000fe20000010858 */
[----:B------:R-:W-:-:S01]  /*8b00*/  FADD.FTZ R149, R91, R144 ;  /* 0x000000905b957221 */ /* 0x000fc20000010000 */
[-CC-:B------:R-:W-:Y:S01]  /*8b10*/  FFMA.FTZ R127, R127, R10.reuse, -R88.reuse ;  /* 0x0000000a7f7f7223 */ /* 0x180fe20000010858 */
[----:B------:R-:W-:-:S01]  /*8b20*/  FFMA.FTZ R107, R107, R10, -R88 ;  /* 0x0000000a6b6b7223 */ /* 0x000fc20000010858 */
[----:B------:R-:W0:Y:S01]  /*8b30*/  MUFU.EX2 R96, R96 ;  /* 0x0000006000607308 */ /* 0x000e220000000800 */
[----:B------:R-:W-:-:S01]  /*8b40*/  FADD.FTZ R144, R92, R149 ;  /* 0x000000955c907221 */ /* 0x000fc20000010000 */
[-CC-:B------:R-:W-:Y:S01]  /*8b50*/  FFMA.FTZ R117, R117, R10.reuse, -R88.reuse ;  /* 0x0000000a75757223 */ /* 0x180fe20000010858 */
[----:B------:R-:W-:-:S01]  /*8b60*/  FFMA.FTZ R205, R205, R10, -R88 ;  /* 0x0000000acdcd7223 */ /* 0x000fc20000010858 */
[----:B------:R-:W-:Y:S01]  /*8b70*/  FFMA.FTZ R207, R207, R10, -R88 ;  /* 0x0000000acfcf7223 */ /* 0x000fe20000010858 */
[----:B------:R-:W-:-:S01]  /*8b80*/  FADD.FTZ R149, R95, R144 ;  /* 0x000000905f957221 */ /* 0x000fc20000010000 */
[-CC-:B------:R-:W-:Y:S01]  /*8b90*/  FFMA.FTZ R144, R171, R10.reuse, -R88.reuse ;  /* 0x0000000aab907223 */ /* 0x180fe20000010858 */
[----:B------:R-:W-:-:S01]  /*8ba0*/  FFMA.FTZ R129, R129, R10, -R88 ;  /* 0x0000000a81817223 */ /* 0x000fc20000010858 */
[----:B------:R-:W2:Y:S01]  /*8bb0*/  MUFU.EX2 R15, R15 ;  /* 0x0000000f000f7308 */ /* 0x000ea20000000800 */
[----:B-1----:R-:W-:-:S01]  /*8bc0*/  FFMA.FTZ R5, R138, R4, R145 ;  /* 0x000000048a057223 */ /* 0x002fc20000010091 */
[----:B------:R-:W-:Y:S01]  /*8bd0*/  FADD.FTZ R146, R94, R149 ;  /* 0x000000955e927221 */ /* 0x000fe20000010000 */
[----:B------:R-:W-:-:S01]  /*8be0*/  FFMA.FTZ R149, R169, R10, -R88 ;  /* 0x0000000aa9957223 */ /* 0x000fc20000010858 */
[----:B------:R-:W-:-:S02]  /*8bf0*/  FFMA.FTZ R209, R209, R10, -R88 ;  /* 0x0000000ad1d17223 */ /* 0x000fc40000010858 */
[----:B------:R-:W-:-:S02]  /*8c00*/  FADD.FTZ R151, R99, R146 ;  /* 0x0000009263977221 */ /* 0x000fc40000010000 */
[----:B------:R-:W1:Y:S01]  /*8c10*/  MUFU.EX2 R122, R122 ;  /* 0x0000007a007a7308 */ /* 0x000e620000000800 */
[----:B0-----:R-:W-:-:S01]  /*8c20*/  FADD.FTZ R4, R96, R5 ;  /* 0x0000000560047221 */ /* 0x001fc20000010000 */
[----:B------:R-:W-:-:S04]  /*8c30*/  FADD.FTZ R146, R12, R151 ;  /* 0x000000970c927221 */ /* 0x000fc80000010000 */
[----:B------:R-:W-:Y:S01]  /*8c40*/  FADD.FTZ R151, R115, R146 ;  /* 0x0000009273977221 */ /* 0x000fe20000010000 */
[----:B------:R-:W-:-:S01]  /*8c50*/  FFMA.FTZ R146, R193, R10, -R88 ;  /* 0x0000000ac1927223 */ /* 0x000fc20000010858 */
[----:B------:R-:W0:Y:S01]  /*8c60*/  MUFU.EX2 R19, R19 ;  /* 0x0000001300137308 */ /* 0x000e220000000800 */
[----:B--2---:R-:W-:-:S01]  /*8c70*/  FADD.FTZ R5, R15, R4 ;  /* 0x000000040f057221 */ /* 0x004fc20000010000 */
[----:B------:R-:W-:-:S04]  /*8c80*/  FADD.FTZ R148, R14, R151 ;  /* 0x000000970e947221 */ /* 0x000fc80000010000 */
[----:B------:R-:W-:Y:S02]  /*8c90*/  FADD.FTZ R151, R161, R148 ;  /* 0x00000094a1977221 */ /* 0x000fe40000010000 */
        /* <DEDUP_REMOVED lines=19> */
[----:B------:R-:W-:-:S06]  /*8dd0*/  FFMA.FTZ R148, R195, R10, -R88 ;  /* 0x0000000ac3947223 */ /* 0x000fcc0000010858 */
[----:B------:R-:W2:Y:S01]  /*8de0*/  MUFU.EX2 R119, R119 ;  /* 0x0000007700777308 */ /* 0x000ea20000000800 */
[----:B-1----:R-:W-:-:S07]  /*8df0*/  FADD.FTZ R4, R130, R5 ;  /* 0x0000000582047221 */ /* 0x002fce0000010000 */
[----:B------:R-:W1:Y:S01]  /*8e00*/  MUFU.EX2 R139, R139 ;  /* 0x0000008b008b7308 */ /* 0x000e620000000800 */
[----:B0-----:R-:W-:-:S01]  /*8e10*/  FADD.FTZ R150, R20, R151 ;  /* 0x0000009714967221 */ /* 0x001fc20000010000 */
[----:B------:R-:W-:-:S06]  /*8e20*/  FFMA.FTZ R151, R197, R10, -R88 ;  /* 0x0000000ac5977223 */ /* 0x000fcc0000010858 */
        /* <DEDUP_REMOVED lines=11> */
[----:B0-----:R-:W-:-:S04]  /*8ee0*/  FADD.FTZ R5, R121, R4 ;  /* 0x0000000479057221 */ /* 0x001fc80000010000 */
[----:B------:R-:W-:-:S03]  /*8ef0*/  FADD.FTZ R4, R98, R5 ;  /* 0x0000000562047221 */ /* 0x000fc60000010000 */
[----:B------:R-:W0:Y:S01]  /*8f00*/  MUFU.EX2 R123, R123 ;  /* 0x0000007b007b7308 */ /* 0x000e220000000800 */
[----:B--2---:R-:W-:-:S01]  /*8f10*/  FADD.FTZ R153, R137, R150 ;  /* 0x0000009689997221 */ /* 0x004fc20000010000 */
[----:B------:R-:W-:-:S06]  /*8f20*/  FFMA.FTZ R150, R199, R10, -R88 ;  /* 0x0000000ac7967223 */ /* 0x000fcc0000010858 */
[----:B------:R-:W2:Y:S01]  /*8f30*/  MUFU.EX2 R141, R141 ;  /* 0x0000008d008d7308 */ /* 0x000ea20000000800 */
[----:B-1----:R-:W-:-:S01]  /*8f40*/  FADD.FTZ R152, R136, R153 ;  /* 0x0000009988987221 */ /* 0x002fc20000010000 */
[-CC-:B------:R-:W-:Y:S01]  /*8f50*/  FFMA.FTZ R153, R113, R10.reuse, -R88.reuse ;  /* 0x0000000a71997223 */ /* 0x180fe20000010858 */
[----:B------:R-:W-:-:S05]  /*8f60*/  FFMA.FTZ R113, R201, R10, -R88 ;  /* 0x0000000ac9717223 */ /* 0x000fca0000010858 */
[----:B------:R-:W1:Y:S01]  /*8f70*/  MUFU.EX2 R8, R8 ;  /* 0x0000000800087308 */ /* 0x000e620000000800 */
[----:B0-----:R-:W-:-:S04]  /*8f80*/  FADD.FTZ R5, R123, R4 ;  /* 0x000000047b057221 */ /* 0x001fc80000010000 */
[----:B------:R-:W-:-:S03]  /*8f90*/  FADD.FTZ R4, R100, R5 ;  /* 0x0000000564047221 */ /* 0x000fc60000010000 */
        /* <DEDUP_REMOVED lines=15> */
[-CC-:B------:R-:W-:Y:S01]  /*9090*/  FFMA.FTZ R152, R203, R10.reuse, -R88.reuse ;  /* 0x0000000acb987223 */ /* 0x180fe20000010858 */
[----:B------:R-:W-:-:S05]  /*90a0*/  FFMA.FTZ R88, R131, R10, -R88 ;  /* 0x0000000a83587223 */ /* 0x000fca0000010858 */
[----:B------:R-:W2:Y:S01]  /*90b0*/  MUFU.EX2 R127, R127 ;  /* 0x0000007f007f7308 */ /* 0x000ea20000000800 */
[----:B-1----:R-:W-:-:S04]  /*90c0*/  FADD.FTZ R155, R89, R4 ;  /* 0x00000004599b7221 */ /* 0x002fc80000010000 */
[----:B------:R-:W-:-:S03]  /*90d0*/  FADD.FTZ R155, R106, R155 ;  /* 0x0000009b6a9b7221 */ /* 0x000fc60000010000 */
[----:B------:R-:W1:Y:S01]  /*90e0*/  MUFU.EX2 R144, R144 ;  /* 0x0000009000907308 */ /* 0x000e620000000800 */
[----:B0-----:R-:W-:-:S07]  /*90f0*/  FADD.FTZ R4, R142, R5 ;  /* 0x000000058e047221 */ /* 0x001fce0000010000 */
[----:B------:R-:W0:Y:S01]  /*9100*/  MUFU.EX2 R211, R211 ;  /* 0x000000d300d37308 */ /* 0x000e220000000800 */
[----:B--2---:R-:W-:-:S01]  /*9110*/  FADD.FTZ R5, R127, R4 ;  /* 0x000000047f057221 */ /* 0x004fc20000010000 */
[----:B------:R-:W-:-:S06]  /*9120*/  FADD.FTZ R4, R108, R155 ;  /* 0x0000009b6c047221 */ /* 0x000fcc0000010000 */
        /* <DEDUP_REMOVED lines=22> */
[----:B------:R-:W0:Y:S08]  /*9290*/  MUFU.EX2 R112, R112 ;  /* 0x0000007000707308 */ /* 0x000e300000000800 */
[----:B------:R-:W3:Y:S08]  /*92a0*/  MUFU.EX2 R153, R153 ;  /* 0x0000009900997308 */ /* 0x000ef00000000800 */
[----:B------:R-:W4:Y:S08]  /*92b0*/  MUFU.EX2 R114, R114 ;  /* 0x0000007200727308 */ /* 0x000f300000000800 */
[----:B------:R-:W5:Y:S08]  /*92c0*/  MUFU.EX2 R113, R113 ;  /* 0x0000007100717308 */ /* 0x000f700000000800 */
[----:B------:R-:W5:Y:S08]  /*92d0*/  MUFU.EX2 R135, R135 ;  /* 0x0000008700877308 */ /* 0x000f700000000800 */
[----:B------:R-:W5:Y:S08]  /*92e0*/  MUFU.EX2 R152, R152 ;  /* 0x0000009800987308 */ /* 0x000f700000000800 */
[----:B------:R-:W5:Y:S08]  /*92f0*/  MUFU.EX2 R101, R101 ;  /* 0x0000006500657308 */ /* 0x000f700000000800 */
[----:B------:R2:W-:Y:S08]  /*9300*/  MUFU.EX2 R157, R117 ;  /* 0x00000075009d7308 */ /* 0x0005f00000000800 */
[----:B------:R-:W5:Y:S01]  /*9310*/  MUFU.EX2 R156, R205 ;  /* 0x000000cd009c7308 */ /* 0x000f620000000800 */
[----:B--2---:R-:W-:-:S01]  /*9320*/  FADD.FTZ R117, R97, R4 ;  /* 0x0000000461757221 */ /* 0x004fc20000010000 */
[----:B-1----:R-:W-:-:S03]  /*9330*/  FADD.FTZ R4, R150, R5 ;  /* 0x0000000596047221 */ /* 0x002fc60000010000 */
[----:B0-----:R-:W-:Y:S01]  /*9340*/  FADD.FTZ R117, R112, R117 ;  /* 0x0000007570757221 */ /* 0x001fe20000010000 */
[----:B---3--:R-:W-:-:S02]  /*9350*/  FADD.FTZ R4, R153, R4 ;  /* 0x0000000499047221 */ /* 0x008fc40000010000 */
[----:B------:R-:W0:Y:S01]  /*9360*/  MUFU.EX2 R116, R116 ;  /* 0x0000007400747308 */ /* 0x000e220000000800 */
[----:B----4-:R-:W-:-:S01]  /*9370*/  FADD.FTZ R154, R114, R117 ;  /* 0x00000075729a7221 */ /* 0x010fc20000010000 */
[----:B-----5:R-:W-:-:S03]  /*9380*/  FADD.FTZ R5, R113, R4 ;  /* 0x0000000471057221 */ /* 0x020fc60000010000 */
[----:B------:R-:W-:Y:S01]  /*9390*/  FADD.FTZ R154, R135, R154 ;  /* 0x0000009a879a7221 */ /* 0x000fe20000010000 */
[----:B------:R-:W-:-:S02]  /*93a0*/  FADD.FTZ R5, R152, R5 ;  /* 0x0000000598057221 */ /* 0x000fc40000010000 */
[----:B------:R-:W1:Y:S01]  /*93b0*/  MUFU.EX2 R118, R118 ;  /* 0x0000007600767308 */ /* 0x000e620000000800 */
[----:B------:R-:W-:-:S01]  /*93c0*/  FADD.FTZ R117, R101, R154 ;  /* 0x0000009a65757221 */ /* 0x000fc20000010000 */
[----:B------:R-:W-:-:S04]  /*93d0*/  FADD.FTZ R5, R156, R5 ;  /* 0x000000059c057221 */ /* 0x000fc80000010000 */
[----:B------:R-:W-:Y:S02]  /*93e0*/  FADD.FTZ R5, R157, R5 ;  /* 0x000000059d057221 */ /* 0x000fe40000010000 */
        /* <DEDUP_REMOVED lines=14> */
[----:B-1----:R-:W-:-:S03]  /*94d0*/  FADD.FTZ R5, R111, R4 ;  /* 0x000000046f057221 */ /* 0x002fc60000010000 */
[----:B--2---:R-:W-:Y:S01]  /*94e0*/  FADD.FTZ R4, R129, R117 ;  /* 0x0000007581047221 */ /* 0x004fe20000010000 */
[----:B------:R-:W-:Y:S06]  /*94f0*/  @!P0 BRA `(.L_x_2255) ;  /* 0x0000000000048947 */ /* 0x000fec0003800000 */
[----:B------:R-:W-:Y:S01]  /*9500*/  BPT.TRAP 0x1 ;  /* 0x000000040000795c */ /* 0x000fe20000300000 */
.L_x_2255:
[----:B------:R-:W-:Y:S01]  /*9510*/  ULEA UR6, UR6, UR38, 0x3 ;  /* 0x0000002606067291 */ /* 0x000fe2000f8e183f */
[----:B------:R-:W-:Y:S01]  /*9520*/  F2FP.SATFINITE.E4M3.F32.PACK_AB_MERGE_C R92, R95, R92, RZ ;  /* 0x0000005c5f5c723e */ /* 0x000fe200048070ff */
[----:B------:R-:W-:Y:S01]  /*9530*/  UISETP.GT.AND UP0, UPT, UR39, UR53, UPT ;  /* 0x000000352700728c */ /* 0x000fe2000bf04270 */
[----:B------:R-:W-:Y:S01]  /*9540*/  F2FP.SATFINITE.E4M3.F32.PACK_AB_MERGE_C R8, R147, R8, RZ ;  /* 0x000000089308723e */ /* 0x000fe200048070ff */
[----:B------:R-:W-:Y:S01]  /*9550*/  UIADD3 UR6, UR6, 0x29860, URZ ;  /* 0x0002986006067890 */ /* 0x000fe2000fffe03f */
[----:B------:R-:W-:Y:S01]  /*9560*/  F2FP.SATFINITE.E4M3.F32.PACK_AB_MERGE_C R15, R122, R15, RZ ;  /* 0x0000000f7a0f723e */ /* 0x000fe200048070ff */
[----:B------:R-:W-:Y:S01]  /*9570*/  UIADD3 UR39, UR39, -0x1, URZ ;  /* 0xffffffff27277890 */ /* 0x000fe2000fffe03f */
[----:B------:R-:W-:Y:S01]  /*9580*/  F2FP.SATFINITE.E4M3.F32.PACK_AB_MERGE_C R12, R115, R12, RZ ;  /* 0x0000000c730c723e */ /* 0x000fe200048070ff */
[----:B------:R-:W-:Y:S01]  /*9590*/  UPRMT UR6, UR60, 0x654, UR6 ;  /* 0x000006543c067896 */ /* 0x000fe20008000006 */
[----:B------:R-:W-:Y:S01]  /*95a0*/  PLOP3.LUT P1, PT, PT, PT, UP0, 0x80, 0x0 ;  /* 0x000000000000781c */ /* 0x000fe20003f2f008 */
[----:B------:R-:W-:Y:S01]  /*95b0*/  UMOV UR7, UR5 ;  /* 0x0000000500077c82 */ /* 0x000fe20008000000 */
[----:B------:R-:W-:Y:S01]  /*95c0*/  F2FP.SATFINITE.E4M3.F32.PACK_AB_MERGE_C R21, R126, R21, RZ ;  /* 0x000000157e15723e */ /* 0x000fe200048070ff */
        /* <DEDUP_REMOVED lines=8> */
[----:B------:R-:W-:Y:S01]  /*9650*/  UMOV UR6, UR4 ;  /* 0x0000000400067c82 */ /* 0x000fe20008000000 */
        /* <DEDUP_REMOVED lines=92> */
[----:B------:R-:W-:-:S02]  /*9c20*/  IMAD.MOV.U32 R9, RZ, RZ, R13 ;  /* 0x000000ffff097224 */ /* 0x000fc400078e000d */
[----:B------:R-:W-:Y:S01]  /*9c30*/  IMAD.MOV.U32 R8, RZ, RZ, R11 ;  /* 0x000000ffff087224 */ /* 0x000fe200078e000b */
[----:B------:R-:W-:Y:S06]  /*9c40*/  @P1 BRA `(.L_x_2256) ;  /* 0xffffffbc00741947 */ /* 0x000fec000383ffff */
[----:B------:R-:W-:-:S05]  /*9c50*/  UMOV UR6, UR39 ;  /* 0x0000002700067c82 */ /* 0x000fca0008000000 */
.L_x_2245:
[----:B------:R-:W-:-:S06]  /*9c60*/  UISETP.GE.AND UP0, UPT, UR6, UR58, UPT ;  /* 0x0000003a0600728c */ /* 0x000fcc000bf06270 */
[----:B------:R-:W-:-:S13]  /*9c70*/  PLOP3.LUT P1, PT, PT, PT, UP0, 0x80, 0x0 ;  /* 0x000000000000781c */ /* 0x000fda0003f2f008 */
[----:B------:R-:W-:Y:S05]  /*9c80*/  @!P1 BRA `(.L_x_2257) ;  /* 0x0000003400bc9947 */ /* 0x000fea0003800000 */
[C---:B------:R-:W-:Y:S01]  /*9c90*/  VIADD R7, R16.reuse, 0x8 ;  /* 0x0000000810077836 */ /* 0x040fe20000000000 */
[----:B------:R-:W-:Y:S01]  /*9ca0*/  IADD3 R16, -R16, 0xb, RZ ;  /* 0x0000000b10107810 */ /* 0x000fe20007ffe1ff */
[----:B------:R-:W-:Y:S01]  /*9cb0*/  IMAD.MOV.U32 R8, RZ, RZ, R13 ;  /* 0x000000ffff087224 */ /* 0x000fe200078e000d */
[----:B------:R-:W-:Y:S01]  /*9cc0*/  UMOV UR39, UR5 ;  /* 0x0000000500277c82 */ /* 0x000fe20008000000 */
[----:B------:R-:W-:Y:S01]  /*9cd0*/  IMAD.MOV.U32 R6, RZ, RZ, R11 ;  /* 0x000000ffff067224 */ /* 0x000fe200078e000b */
[----:B------:R-:W-:-:S06]  /*9ce0*/  UMOV UR7, UR4 ;  /* 0x0000000400077c82 */ /* 0x000fcc0008000000 */
.L_x_2268:
[----:B------:R-:W-:Y:S01]  /*9cf0*/  UIADD3 UR4, UR7, 0x1, URZ ;  /* 0x0000000107047890 */ /* 0x000fe2000fffe03f */
[----:B------:R-:W-:-:S03]  /*9d00*/  ISETP.NE.AND P2, PT, RZ, UR54, PT ;  /* 0x00000036ff007c0c */ /* 0x000fc6000bf45270 */
[----:B------:R-:W-:-:S04]  /*9d10*/  UISETP.NE.AND UP0, UPT, UR4, 0x2, UPT ;  /* 0x000000020400788c */ /* 0x000fc8000bf05270 */
[----:B------:R-:W-:Y:S02]  /*9d20*/  USEL UR5, URZ, 0x1, UP0 ;  /* 0x000000013f057887 */ /* 0x000fe40008000000 */
[----:B------:R-:W-:Y:S02]  /*9d30*/  USEL UR4, UR4, URZ, UP0 ;  /* 0x0000003f04047287 */ /* 0x000fe40008000000 */
[----:B------:R-:W-:Y:S02]  /*9d40*/  ULOP3.LUT UR5, UR39, UR5, URZ, 0x3c, !UPT ;  /* 0x0000000527057292 */ /* 0x000fe4000f8e3c3f */
[----:B--2---:R-:W-:Y:S10]  /*9d50*/  @P2 BRA `(.L_x_2258) ;  /* 0x00000000002c2947 */ /* 0x004ff40003800000 */
[----:B------:R-:W-:Y:S05]  /*9d60*/  @!P0 BRA `(.L_x_2259) ;  /* 0x0000000000048947 */ /* 0x000fea0003800000 */
[----:B------:R-:W-:Y:S01]  /*9d70*/  BPT.TRAP 0x1 ;  /* 0x000000040000795c */ /* 0x000fe20000300000 */
.L_x_2259:
[----:B------:R-:W-:Y:S01]  /*9d80*/  ULEA UR10, UR4, UR38, 0x3 ;  /* 0x00000026040a7291 */ /* 0x000fe2000f8e183f */
[----:B------:R-:W-:-:S05]  /*9d90*/  IMAD.U32 R9, RZ, RZ, UR5 ;  /* 0x00000005ff097e24 */ /* 0x000fca000f8e00ff */
[----:B------:R-:W-:-:S04]  /*9da0*/  SHF.L.U32 R9, R9, 0x1f, RZ ;  /* 0x0000001f09097819 */ /* 0x000fc800000006ff */
[----:B------:R0:W1:Y:S01]  /*9db0*/  SYNCS.PHASECHK.TRANS64.TRYWAIT P1, [UR10+0x29830], R9 ;  /* 0x02983009ff0075a7 */ /* 0x000062000802014a */
[----:B------:R-:W-:Y:S05]  /*9dc0*/  @!P0 BRA `(.L_x_2260) ;  /* 0x0000000000048947 */ /* 0x000fea0003800000 */
[----:B------:R-:W-:Y:S01]  /*9dd0*/  BPT.TRAP 0x1 ;  /* 0x000000040000795c */ /* 0x000fe20000300000 */
.L_x_2260:
[----:B-1----:R-:W-:Y:S05]  /*9de0*/  @P1 BRA `(.L_x_2258) ;  /* 0x0000000000081947 */ /* 0x002fea0003800000 */
[----:B------:R-:W1:Y:S02]  /*9df0*/  SYNCS.PHASECHK.TRANS64.TRYWAIT P1, [UR10+0x29830], R9 ;  /* 0x02983009ff0075a7 */ /* 0x000e64000802014a */
[----:B-1----:R-:W-:Y:S05]  /*9e00*/  @!P1 BRA `(.L_x_2261) ;  /* 0x000000b000d89947 */ /* 0x002fea0003800000 */
.L_x_2258:
[----:B------:R2:W-:Y:S01]  /*9e10*/  BAR.SYNC.DEFER_BLOCKING R7, 0x100 ;  /* 0x000400070000751d */ /* 0x0005e20000010000 */
[C---:B------:R-:W-:Y:S01]  /*9e20*/  R2UR UR28, R2.reuse ;  /* 0x00000000021c72ca */ /* 0x040fe200000e0000 */
[----:B------:R-:W-:Y:S01]  /*9e30*/  UIMAD UR10, UR4, 0x780, UR52 ;  /* 0x00000780040a78a4 */ /* 0x000fe2000f8e0234 */
[C---:B------:R-:W-:Y:S02]  /*9e40*/  R2UR UR29, R3.reuse ;  /* 0x00000000031d72ca */ /* 0x040fe400000e0000 */
[C---:B------:R-:W-:Y:S01]  /*9e50*/  R2UR UR32, R2.reuse ;  /* 0x00000000022072ca */ /* 0x040fe200000e0000 */
[----:B------:R-:W-:Y:S01]  /*9e60*/  UMOV UR31, 0x80000020 ;  /* 0x80000020001f7882 */ /* 0x000fe20000000000 */
[C---:B------:R-:W-:Y:S01]  /*9e70*/  R2UR UR33, R3.reuse ;  /* 0x00000000032172ca */ /* 0x040fe200000e0000 */
[----:B------:R-:W-:Y:S01]  /*9e80*/  UIADD3 UR34, UR10, 0x80, URZ ;  /* 0x000000800a227890 */ /* 0x000fe2000fffe03f */
[C---:B------:R-:W-:Y:S01]  /*9e90*/  R2UR UR40, R2.reuse ;  /* 0x00000000022872ca */ /* 0x040fe200000e0000 */
[----:B------:R-:W-:Y:S01]  /*9ea0*/  UMOV UR30, UR10 ;  /* 0x0000000a001e7c82 */ /* 0x000fe20008000000 */
[----:B------:R-:W-:Y:S01]  /*9eb0*/  UMOV UR35, 0x80000020 ;  /* 0x8000002000237882 */ /* 0x000fe20000000000 */
[C---:B------:R-:W-:Y:S01]  /*9ec0*/  R2UR UR41, R3.reuse ;  /* 0x00000000032972ca */ /* 0x040fe200000e0000 */
[----:B------:R-:W-:Y:S01]  /*9ed0*/  UIADD3 UR42, UR10, 0x100, URZ ;  /* 0x000001000a2a7890 */ /* 0x000fe2000fffe03f */
[C---:B------:R-:W-:Y:S01]  /*9ee0*/  R2UR UR44, R2.reuse ;  /* 0x00000000022c72ca */ /* 0x040fe200000e0000 */
[----:B------:R-:W-:Y:S01]  /*9ef0*/  UMOV UR43, 0x80000020 ;  /* 0x80000020002b7882 */ /* 0x000fe20000000000 */
[C---:B------:R-:W-:Y:S01]  /*9f00*/  R2UR UR45, R3.reuse ;  /* 0x00000000032d72ca */ /* 0x040fe200000e0000 */
[----:B------:R-:W-:Y:S01]  /*9f10*/  UIADD3 UR46, UR10, 0x180, URZ ;  /* 0x000001800a2e7890 */ /* 0x000fe2000fffe03f */
[----:B------:R-:W-:Y:S01]  /*9f20*/  R2UR UR48, R2 ;  /* 0x00000000023072ca */ /* 0x000fe200000e0000 */
[----:B------:R-:W-:Y:S01]  /*9f30*/  UMOV UR47, 0x80000020 ;  /* 0x80000020002f7882 */ /* 0x000fe20000000000 */
[----:B------:R-:W-:Y:S01]  /*9f40*/  R2UR UR49, R3 ;  /* 0x00000000033172ca */ /* 0x000fe200000e0000 */
        /* <DEDUP_REMOVED lines=145> */
[----:B------:R-:W-:Y:S01]  /*a860*/  QGMMA.64x32x32.F32.E4M3.E4M3 R88, gdesc[UR12], R88, gsb0 ;  /* 0x006000000c5879f3 */ /* 0x000fe20008000858 */
[----:B------:R-:W-:Y:S02]  /*a870*/  UIADD3 UR14, UR10, 0x602, URZ ;  /* 0x000006020a0e7890 */ /* 0x000fe4000fffe03f */
[----:B------:R-:W-:-:S05]  /*a880*/  UIADD3 UR15, UR10, 0x682, URZ ;  /* 0x000006820a0f7890 */ /* 0x000fca000fffe03f */
        /* <DEDUP_REMOVED lines=21> */
[----:B--2---:R-:W-:Y:S05]  /*a9e0*/  @P2 BRA `(.L_x_2262) ;  /* 0x00000000002c2947 */ /* 0x004fea0003800000 */
[----:B------:R-:W-:Y:S05]  /*a9f0*/  @!P0 BRA `(.L_x_2263) ;  /* 0x0000000000048947 */ /* 0x000fea0003800000 */
[----:B------:R-:W-:Y:S01]  /*aa00*/  BPT.TRAP 0x1 ;  /* 0x000000040000795c */ /* 0x000fe20000300000 */
.L_x_2263:
[----:B------:R-:W-:Y:S01]  /*aa10*/  ULEA UR10, UR7, UR38, 0x3 ;  /* 0x00000026070a7291 */ /* 0x000fe2000f8e183f */
[----:B01----:R-:W-:-:S05]  /*aa20*/  IMAD.U32 R9, RZ, RZ, UR39 ;  /* 0x00000027ff097e24 */ /* 0x003fca000f8e00ff */
[----:B------:R-:W-:-:S04]  /*aa30*/  SHF.L.U32 R9, R9, 0x1f, RZ ;  /* 0x0000001f09097819 */ /* 0x000fc800000006ff */
[----:B------:R0:W1:Y:S01]  /*aa40*/  SYNCS.PHASECHK.TRANS64.TRYWAIT P1, [UR10+0x29850], R9 ;  /* 0x02985009ff0075a7 */ /* 0x000062000802014a */
[----:B------:R-:W-:Y:S05]  /*aa50*/  @!P0 BRA `(.L_x_2264) ;  /* 0x0000000000048947 */ /* 0x000fea0003800000 */
[----:B------:R-:W-:Y:S01]  /*aa60*/  BPT.TRAP 0x1 ;  /* 0x000000040000795c */ /* 0x000fe20000300000 */
.L_x_2264:
[----:B-1----:R-:W-:Y:S05]  /*aa70*/  @P1 BRA `(.L_x_2262) ;  /* 0x0000000000081947 */ /* 0x002fea0003800000 */
[----:B------:R-:W1:Y:S02]  /*aa80*/  SYNCS.PHASECHK.TRANS64.TRYWAIT P1, [UR10+0x29850], R9 ;  /* 0x02985009ff0075a7 */ /* 0x000e64000802014a */
[----:B-1----:R-:W-:Y:S05]  /*aa90*/  @!P1 BRA `(.L_x_2265) ;  /* 0x000000a400cc9947 */ /* 0x002fea0003800000 */
.L_x_2262:
[----:B------:R-:W-:Y:S01]  /*aaa0*/  UIADD3 UR10, UR38, 0x400, URZ ;  /* 0x00000400260a7890 */ /* 0x000fe2000fffe03f */
[----:B------:R-:W-:Y:S01]  /*aab0*/  WARPGROUP.ARRIVE ;  /* 0x00000000000079c5 */ /* 0x000fe20000000000 */
[----:B------:R-:W-:Y:S02]  /*aac0*/  UMOV UR11, 0xc0000010 ;  /* 0xc0000010000b7882 */ /* 0x000fe40000000000 */
        /* <DEDUP_REMOVED lines=30> */
.L_x_2266:
[C---:B------:R-:W-:Y:S01]  /*acb0*/  FMUL.FTZ R19, R0.reuse, R152 ;  /* 0x0000009800137220 */ /* 0x040fe20000410000 */
[C---:B------:R-:W-:Y:S01]  /*acc0*/  FMUL.FTZ R21, R0.reuse, R153 ;  /* 0x0000009900157220 */ /* 0x040fe20000410000 */
[C---:B01----:R-:W-:Y:S01]  /*acd0*/  FMUL.FTZ R9, R0.reuse, R154 ;  /* 0x0000009a00097220 */ /* 0x043fe20000410000 */
        /* <DEDUP_REMOVED lines=36> */
[----:B---3--:R-:W-:Y:S01]  /*af20*/  FMNMX.FTZ R12, R9, R8, !PT ;  /* 0x00000008090c7209 */ /* 0x008fe20007810000 */
        /* <DEDUP_REMOVED lines=64> */
[----:B------:R-:W-:-:S04]  /*b330*/  ULEA UR10, UR4, UR38, 0x3 ;  /* 0x00000026040a7291 */ /* 0x000fc8000f8e183f */
[----:B------:R-:W-:Y:S02]  /*b340*/  UIADD3 UR10, UR10, 0x29840, URZ ;  /* 0x000298400a0a7890 */ /* 0x000fe4000fffe03f */
[----:B------:R-:W1:Y:S01]  /*b350*/  MUFU.TANH R165, R165 ;  /* 0x000000a500a57308 */ /* 0x000e620000002400 */
[----:B---3--:R-:W-:Y:S01]  /*b360*/  FMNMX.FTZ R10, R171, R10, !PT ;  /* 0x0000000aab0a7209 */ /* 0x008fe20007810000 */
[----:B------:R-:W-:-:S06]  /*b370*/  UPRMT UR10, UR60, 0x654, UR10 ;  /* 0x000006543c0a7896 */ /* 0x000fcc000800000a */
[----:B------:R-:W3:Y:S01]  /*b380*/  MUFU.TANH R173, R173 ;  /* 0x000000ad00ad7308 */ /* 0x000ee20000002400 */
[----:B0-----:R-:W-:Y:S02]  /*b390*/  FMNMX.FTZ R12, R163, R12, !PT ;  /* 0x0000000ca30c7209 */ /* 0x001fe40007810000 */
[----:B------:R-:W-:Y:S05]  /*b3a0*/  SYNCS.ARRIVE.TRANS64.RED.A1T0 RZ, [UR10], RZ ;  /* 0x000000ffffff79a7 */ /* 0x000fea000810040a */
[----:B------:R-:W0:Y:S01]  /*b3b0*/  MUFU.TANH R175, R175 ;  /* 0x000000af00af7308 */ /* 0x000e220000002400 */
[----:B-1----:R-:W-:-:S07]  /*b3c0*/  FMNMX.FTZ R10, R165, R10, !PT ;  /* 0x0000000aa50a7209 */ /* 0x002fce0007810000 */
[----:B------:R-:W1:Y:S01]  /*b3d0*/  MUFU.TANH R167, R167 ;  /* 0x000000a700a77308 */ /* 0x000e620000002400 */
[----:B---3--:R-:W-:-:S07]  /*b3e0*/  FMNMX.FTZ R12, R173, R12, !PT ;  /* 0x0000000cad0c7209 */ /* 0x008fce0007810000 */
[----:B------:R-:W3:Y:S01]  /*b3f0*/  MUFU.TANH R137, R137 ;  /* 0x0000008900897308 */ /* 0x000ee20000002400 */
[----:B0-----:R-:W-:-:S07]  /*b400*/  FMNMX.FTZ R10, R175, R10, !PT ;  /* 0x0000000aaf0a7209 */ /* 0x001fce0007810000 */
        /* <DEDUP_REMOVED lines=103> */
[----:B-1----:R-:W-:Y:S02]  /*ba80*/  FMNMX.FTZ R11, R229, R10, !PT ;  /* 0x0000000ae50b7209 */ /* 0x002fe40007810000 */
[----:B------:R-:W1:Y:S05]  /*ba90*/  LDC R10, c[0x0][0x988] ;  /* 0x00026200ff0a7b82 */ /* 0x000e6a0000000800 */
[----:B------:R-:W4:Y:S01]  /*baa0*/  MUFU.TANH R93, R93 ;  /* 0x0000005d005d7308 */ /* 0x000f220000002400 */
[----:B---3--:R-:W-:-:S07]  /*bab0*/  FMNMX.FTZ R12, R91, R12, !PT ;  /* 0x0000000c5b0c7209 */ /* 0x008fce0007810000 */
[----:B------:R-:W3:Y:S01]  /*bac0*/  MUFU.TANH R18, R18 ;  /* 0x0000001200127308 */ /* 0x000ee20000002400 */
[----:B0-----:R-:W-:-:S07]  /*bad0*/  FMNMX.FTZ R11, R14, R11, !PT ;  /* 0x0000000b0e0b7209 */ /* 0x001fce0007810000 */
[----:B------:R-:W0:Y:S01]  /*bae0*/  MUFU.TANH R95, R95 ;  /* 0x0000005f005f7308 */ /* 0x000e220000002400 */
[----:B----4-:R-:W-:-:S07]  /*baf0*/  FMNMX.FTZ R12, R93, R12, !PT ;  /* 0x0000000c5d0c7209 */ /* 0x010fce0007810000 */
        /* <DEDUP_REMOVED lines=13> */
[----:B---3--:R-:W-:-:S05]  /*bbd0*/  FMNMX.FTZ R90, R88, R11, !PT ;  /* 0x0000000b585a7209 */ /* 0x008fca0007810000 */
[----:B------:R-:W3:Y:S01]  /*bbe0*/  SHFL.BFLY PT, R11, R90, 0x2, 0x1f ;  /* 0x0c401f005a0b7f89 */ /* 0x000ee200000e0000 */
[----:B0-----:R-:W-:-:S04]  /*bbf0*/  FMNMX.FTZ R12, R101, R12, !PT ;  /* 0x0000000c650c7209 */ /* 0x001fc80007810000 */
[----:B----4-:R-:W-:-:S05]  /*bc00*/  FMNMX.FTZ R12, R103, R12, !PT ;  /* 0x0000000c670c7209 */ /* 0x010fca0007810000 */
[----:B------:R-:W0:Y:S01]  /*bc10*/  SHFL.BFLY PT, R13, R12, 0x2, 0x1f ;  /* 0x0c401f000c0d7f89 */ /* 0x000e2200000e0000 */
[----:B---3--:R-:W-:-:S05]  /*bc20*/  FMNMX.FTZ R92, R90, R11, !PT ;  /* 0x0000000b5a5c7209 */ /* 0x008fca0007810000 */
[----:B------:R-:W3:Y:S01]  /*bc30*/  SHFL.BFLY PT, R11, R92, 0x1, 0x1f ;  /* 0x0c201f005c0b7f89 */ /* 0x000ee200000e0000 */
[----:B0-----:R-:W-:-:S05]  /*bc40*/  FMNMX.FTZ R94, R12, R13, !PT ;  /* 0x0000000d0c5e7209 */ /* 0x001fca0007810000 */
[----:B------:R-:W0:Y:S01]  /*bc50*/  SHFL.BFLY PT, R13, R94, 0x1, 0x1f ;  /* 0x0c201f005e0d7f89 */ /* 0x000e2200000e0000 */
[----:B---3--:R-:W-:-:S05]  /*bc60*/  FMNMX.FTZ R11, R92, R11, !PT ;  /* 0x0000000b5c0b7209 */ /* 0x008fca0007810000 */
[C---:B-1----:R-:W-:Y:S01]  /*bc70*/  FFMA.FTZ R104, R11.reuse, R10, -8 ;  /* 0xc10000000b687423 */ /* 0x042fe2000001000a */
[----:B------:R-:W-:-:S03]  /*bc80*/  FADD.FTZ R183, -R11, R6 ;  /* 0x000000060bb77221 */ /* 0x000fc60000010100 */
[-CC-:B------:R-:W-:Y:S01]  /*bc90*/  FFMA.FTZ R106, R197, R10.reuse, -R104.reuse ;  /* 0x0000000ac56a7223 */ /* 0x180fe20000010868 */
[-C--:B------:R-:W-:Y:S01]  /*bca0*/  FMUL.FTZ R6, R183, R10.reuse ;  /* 0x0000000ab7067220 */ /* 0x080fe20000410000 */
[-CC-:B------:R-:W-:Y:S01]  /*bcb0*/  FFMA.FTZ R92, R171, R10.reuse, -R104.reuse ;  /* 0x0000000aab5c7223 */ /* 0x180fe20000010868 */
[----:B------:R-:W-:-:S01]  /*bcc0*/  FFMA.FTZ R197, R20, R10, -R104 ;  /* 0x0000000a14c57223 */ /* 0x000fc20000010868 */
[-CC-:B------:R-:W-:Y:S01]  /*bcd0*/  FFMA.FTZ R171, R195, R10.reuse, -R104.reuse ;  /* 0x0000000ac3ab7223 */ /* 0x180fe20000010868 */
[----:B------:R-:W-:-:S01]  /*bce0*/  FFMA.FTZ R195, R14, R10, -R104 ;  /* 0x0000000a0ec37223 */ /* 0x000fc20000010868 */
[-CC-:B------:R-:W-:Y:S01]  /*bcf0*/  FFMA.FTZ R14, R18, R10.reuse, -R104.reuse ;  /* 0x0000000a120e7223 */ /* 0x180fe20000010868 */
[----:B0-----:R-:W-:Y:S01]  /*bd00*/  FMNMX.FTZ R13, R94, R13, !PT ;  /* 0x0000000d5e0d7209 */ /* 0x001fe20007810000 */
[-CC-:B------:R-:W-:Y:S01]  /*bd10*/  FFMA.FTZ R19, R19, R10.reuse, -R104.reuse ;  /* 0x0000000a13137223 */ /* 0x180fe20000010868 */
[----:B------:R-:W-:-:S01]  /*bd20*/  FFMA.FTZ R18, R22, R10, -R104 ;  /* 0x0000000a16127223 */ /* 0x000fc20000010868 */
[----:B------:R-:W-:Y:S01]  /*bd30*/  MUFU.EX2 R6, R6 ;  /* 0x0000000600067308 */ /* 0x000fe20000000800 */
[----:B------:R-:W-:-:S01]  /*bd40*/  FFMA.FTZ R12, R23, R10, -R104 ;  /* 0x0000000a170c7223 */ /* 0x000fc20000010868 */
[C---:B------:R-:W-:Y:S01]  /*bd50*/  FADD.FTZ R183, -R13.reuse, R8 ;  /* 0x000000080db77221 */ /* 0x040fe20000010100 */
[----:B------:R-:W-:-:S01]  /*bd60*/  FFMA.FTZ R20, R13, R10, -8 ;  /* 0xc10000000d147423 */ /* 0x000fc2000001000a */
[-CC-:B------:R-:W-:Y:S01]  /*bd70*/  FFMA.FTZ R8, R21, R10.reuse, -R104.reuse ;  /* 0x0000000a15087223 */ /* 0x180fe20000010868 */
[----:B------:R-:W-:-:S01]  /*bd80*/  FFMA.FTZ R94, R175, R10, -R104 ;  /* 0x0000000aaf5e7223 */ /* 0x000fc20000010868 */
[-C--:B------:R-:W-:Y:S01]  /*bd90*/  FMUL.FTZ R183, R183, R10.reuse ;  /* 0x0000000ab7b77220 */ /* 0x080fe20000410000 */
[----:B------:R-:W-:-:S01]  /*bda0*/  FFMA.FTZ R22, R9, R10, -R20 ;  /* 0x0000000a09167223 */ /* 0x000fc20000010814 */
[-CC-:B------:R-:W-:Y:S01]  /*bdb0*/  FFMA.FTZ R9, R15, R10.reuse, -R20.reuse ;  /* 0x0000000a0f097223 */ /* 0x180fe20000010814 */
[----:B------:R-:W0:Y:S01]  /*bdc0*/  MUFU.EX2 R19, R19 ;  /* 0x0000001300137308 */ /* 0x000e220000000800 */
[----:B------:R-:W-:-:S01]  /*bdd0*/  FFMA.FTZ R15, R155, R10, -R20 ;  /* 0x0000000a9b0f7223 */ /* 0x000fc20000010814 */
[-CC-:B------:R-:W-:Y:S01]  /*bde0*/  FFMA.FTZ R175, R199, R10.reuse, -R104.reuse ;  /* 0x0000000ac7af7223 */ /* 0x180fe20000010868 */
[----:B------:R-:W-:-:S01]  /*bdf0*/  FFMA.FTZ R21, R153, R10, -R104 ;  /* 0x0000000a99157223 */ /* 0x000fc20000010868 */
[-C--:B------:R-:W-:Y:S01]  /*be00*/  FFMA.FTZ R199, R88, R10.reuse, -R104 ;  /* 0x0000000a58c77223 */ /* 0x080fe20000010868 */
        /* <DEDUP_REMOVED lines=20> */
[----:B------:R-:W-:-:S01]  /*bf50*/  FFMA.FTZ R185, R211, R10, -R104 ;  /* 0x0000000ad3b97223 */ /* 0x000fc20000010868 */
[-CC-:B------:R-:W-:Y:S01]  /*bf60*/  FFMA.FTZ R114, R213, R10.reuse, -R104.reuse ;  /* 0x0000000ad5727223 */ /* 0x180fe20000010868 */
[----:B------:R-:W-:-:S01]  /*bf70*/  FFMA.FTZ R187, R215, R10, -R104 ;  /* 0x0000000ad7bb7223 */ /* 0x000fc20000010868 */
[-CC-:B------:R-:W-:Y:S01]  /*bf80*/  FFMA.FTZ R116, R217, R10.reuse, -R104.reuse ;  /* 0x0000000ad9747223 */ /* 0x180fe20000010868 */
[----:B------:R-:W-:-:S01]  /*bf90*/  FFMA.FTZ R189, R219, R10, -R104 ;  /* 0x0000000adbbd7223 */ /* 0x000fc20000010868 */
[-CC-:B------:R-:W-:Y:S01]  /*bfa0*/  FFMA.FTZ R118, R221, R10.reuse, -R104.reuse ;  /* 0x0000000add767223 */ /* 0x180fe20000010868 */
[----:B------:R-:W-:-:S01]  /*bfb0*/  FFMA.FTZ R191, R223, R10, -R104 ;  /* 0x0000000adfbf7223 */ /* 0x000fc20000010868 */
[----:B------:R-:W4:Y:S01]  /*bfc0*/  MUFU.EX2 R9, R9 ;  /* 0x0000000900097308 */ /* 0x000f220000000800 */
[----:B------:R-:W-:-:S01]  /*bfd0*/  FFMA.FTZ R120, R225, R10, -R104 ;  /* 0x0000000ae1787223 */ /* 0x000fc20000010868 */
[-CC-:B------:R-:W-:Y:S01]  /*bfe0*/  FFMA.FTZ R193, R227, R10.reuse, -R104.reuse ;  /* 0x0000000ae3c17223 */ /* 0x180fe20000010868 */
[----:B------:R-:W-:-:S01]  /*bff0*/  FFMA.FTZ R122, R229, R10, -R104 ;  /* 0x0000000ae57a7223 */ /* 0x000fc20000010868 */
[-CC-:B------:R-:W-:Y:S01]  /*c000*/  FFMA.FTZ R104, R169, R10.reuse, -R20.reuse ;  /* 0x0000000aa9687223 */ /* 0x180fe20000010814 */
[----:B------:R-:W-:-:S01]  /*c010*/  FFMA.FTZ R155, R163, R10, -R20 ;  /* 0x0000000aa39b7223 */ /* 0x000fc20000010814 */
[----:B0-----:R-:W-:Y:S01]  /*c020*/  FFMA.FTZ R5, R6, R5, R19 ;  /* 0x0000000506057223 */ /* 0x001fe20000010013 */
[----:B-1----:R-:W-:-:S01]  /*c030*/  FFMA.FTZ R4, R183, R4, R22 ;  /* 0x00000004b7047223 */ /* 0x002fc20000010016 */
[----:B------:R-:W0:Y:S01]  /*c040*/  MUFU.EX2 R12, R12 ;  /* 0x0000000c000c7308 */ /* 0x000e220000000800 */
[----:B------:R-:W-:-:S01]  /*c050*/  FFMA.FTZ R124, R173, R10, -R20 ;  /* 0x0000000aad7c7223 */ /* 0x000fc20000010814 */
[----:B---3--:R-:W-:Y:S01]  /*c060*/  FADD.FTZ R5, R8, R5 ;  /* 0x0000000508057221 */ /* 0x008fe20000010000 */
[----:B------:R-:W-:-:S01]  /*c070*/  FFMA.FTZ R157, R167, R10, -R20 ;  /* 0x0000000aa79d7223 */ /* 0x000fc20000010814 */
[-CC-:B------:R-:W-:Y:S01]  /*c080*/  FFMA.FTZ R126, R177, R10.reuse, -R20.reuse ;  /* 0x0000000ab17e7223 */ /* 0x180fe20000010814 */
[----:B------:R-:W-:-:S01]  /*c090*/  FFMA.FTZ R134, R123, R10, -R20 ;  /* 0x0000000a7b867223 */ /* 0x000fc20000010814 */
[-CC-:B------:R-:W-:Y:S01]  /*c0a0*/  FFMA.FTZ R139, R139, R10.reuse, -R20.reuse ;  /* 0x0000000a8b8b7223 */ /* 0x180fe20000010814 */
[----:B------:R-:W-:-:S01]  /*c0b0*/  FFMA.FTZ R123, R125, R10, -R20 ;  /* 0x0000000a7d7b7223 */ /* 0x000fc20000010814 */
[----:B------:R-:W1:Y:S01]  /*c0c0*/  MUFU.EX2 R15, R15 ;  /* 0x0000000f000f7308 */ /* 0x000e620000000800 */
[----:B----4-:R-:W-:-:S01]  /*c0d0*/  FADD.FTZ R4, R9, R4 ;  /* 0x0000000409047221 */ /* 0x010fc20000010000 */
[-CC-:B------:R-:W-:Y:S01]  /*c0e0*/  FFMA.FTZ R125, R129, R10.reuse, -R20.reuse ;  /* 0x0000000a817d7223 */ /* 0x180fe20000010814 */
[----:B------:R-:W-:-:S01]  /*c0f0*/  FFMA.FTZ R128, R141, R10, -R20 ;  /* 0x0000000a8d807223 */ /* 0x000fc20000010814 */
[-CC-:B------:R-:W-:Y:S01]  /*c100*/  FFMA.FTZ R141, R143, R10.reuse, -R20.reuse ;  /* 0x0000000a8f8d7223 */ /* 0x180fe20000010814 */
[----:B------:R-:W-:-:S01]  /*c110*/  FFMA.FTZ R130, R145, R10, -R20 ;  /* 0x0000000a91827223 */ /* 0x000fc20000010814 */
[-CC-:B------:R-:W-:Y:S01]  /*c120*/  FFMA.FTZ R143, R147, R10.reuse, -R20.reuse ;  /* 0x0000000a938f7223 */ /* 0x180fe20000010814 */
[----:B------:R-:W-:-:S01]  /*c130*/  FFMA.FTZ R132, R149, R10, -R20 ;  /* 0x0000000a95847223 */ /* 0x000fc20000010814 */
[----:B------:R-:W3:Y:S01]  /*c140*/  MUFU.EX2 R21, R21 ;  /* 0x0000001500157308 */ /* 0x000ee20000000800 */
        /* <DEDUP_REMOVED lines=16> */
[----:B---3--:R-:W-:-:S01]  /*c250*/  FADD.FTZ R142, R21, R142 ;  /* 0x0000008e158e7221 */ /* 0x008fc20000010000 */
[-CC-:B------:R-:W-:Y:S01]  /*c260*/  FFMA.FTZ R99, R99, R10.reuse, -R20.reuse ;  /* 0x0000000a63637223 */ /* 0x180fe20000010814 */
[----:B------:R-:W-:-:S05]  /*c270*/  FFMA.FTZ R101, R101, R10, -R20 ;  /* 0x0000000a65657223 */ /* 0x000fca0000010814 */
[----:B------:R-:W3:Y:S01]  /*c280*/  MUFU.EX2 R104, R104 ;  /* 0x0000006800687308 */ /* 0x000ee20000000800 */
[----:B0-----:R-:W-:-:S07]  /*c290*/  FADD.FTZ R5, R88, R5 ;  /* 0x0000000558057221 */ /* 0x001fce0000010000 */
[----:B------:R-:W0:Y:S01]  /*c2a0*/  MUFU.EX2 R90, R90 ;  /* 0x0000005a005a7308 */ /* 0x000e220000000800 */
[----:B-1----:R-:W-:-:S01]  /*c2b0*/  FADD.FTZ R129, R23, R142 ;  /* 0x0000008e17817221 */ /* 0x002fc20000010000 */
[-CC-:B------:R-:W-:Y:S01]  /*c2c0*/  FFMA.FTZ R142, R107, R10.reuse, -R20.reuse ;  /* 0x0000000a6b8e7223 */ /* 0x180fe20000010814 */
[----:B------:R-:W-:-:S05]  /*c2d0*/  FFMA.FTZ R107, R109, R10, -R20 ;  /* 0x0000000a6d6b7223 */ /* 0x000fca0000010814 */
        /* <DEDUP_REMOVED lines=22> */
[----:B------:R-:W-:-:S06]  /*c440*/  FFMA.FTZ R144, R111, R10, -R20 ;  /* 0x0000000a6f907223 */ /* 0x000fcc0000010814 */
[----:B------:R-:W0:Y:S01]  /*c450*/  MUFU.EX2 R159, R159 ;  /* 0x0000009f009f7308 */ /* 0x000e220000000800 */
[----:B-1----:R-:W-:-:S07]  /*c460*/  FADD.FTZ R4, R96, R5 ;  /* 0x0000000560047221 */ /* 0x002fce0000010000 */
[----:B------:R-:W1:Y:S01]  /*c470*/  MUFU.EX2 R141, R141 ;  /* 0x0000008d008d7308 */ /* 0x000e620000000800 */
[----:B---3--:R-:W-:-:S01]  /*c480*/  FADD.FTZ R146, R128, R109 ;  /* 0x0000006d80927221 */ /* 0x008fc20000010000 */
[----:B------:R-:W-:-:S06]  /*c490*/  FFMA.FTZ R109, R113, R10, -R20 ;  /* 0x0000000a716d7223 */ /* 0x000fcc0000010814 */
        /* <DEDUP_REMOVED lines=16> */
[----:B-1----:R-:W-:-:S01]  /*c5a0*/  FADD.FTZ R148, R132, R111 ;  /* 0x0000006f84947221 */ /* 0x002fc20000010000 */
[----:B------:R-:W-:-:S06]  /*c5b0*/  FFMA.FTZ R111, R117, R10, -R20 ;  /* 0x0000000a756f7223 */ /* 0x000fcc0000010814 */
        /* <DEDUP_REMOVED lines=26> */
[-CC-:B------:R-:W-:Y:S01]  /*c760*/  FFMA.FTZ R148, R91, R10.reuse, -R20.reuse ;  /* 0x0000000a5b947223 */ /* 0x180fe20000010814 */
[----:B------:R-:W-:-:S05]  /*c770*/  FFMA.FTZ R20, R103, R10, -R20 ;  /* 0x0000000a67147223 */ /* 0x000fca0000010814 */
        /* <DEDUP_REMOVED lines=69> */
[----:B-1----:R-:W-:-:S01]  /*cbd0*/  FADD.FTZ R91, R160, R5 ;  /* 0x00000005a05b7221 */ /* 0x002fc20000010000 */
[----:B---3--:R-:W-:-:S03]  /*cbe0*/  FADD.FTZ R5, R199, R4 ;  /* 0x00000004c7057221 */ /* 0x008fc60000010000 */
[----:B0-----:R-:W-:Y:S01]  /*cbf0*/  FADD.FTZ R4, R93, R91 ;  /* 0x0000005b5d047221 */ /* 0x001fe20000010000 */
[----:B------:R-:W-:Y:S06]  /*cc00*/  @!P0 BRA `(.L_x_2267) ;  /* 0x0000000000048947 */ /* 0x000fec0003800000 */
[----:B------:R-:W-:Y:S01]  /*cc10*/  BPT.TRAP 0x1 ;  /* 0x000000040000795c */ /* 0x000fe20000300000 */
.L_x_2267:
        /* <DEDUP_REMOVED lines=12> */
[----:B------:R-:W-:Y:S01]  /*cce0*/  FMUL.FTZ R24, R24, R6 ;  /* 0x0000000618187220 */ /* 0x000fe20000410000 */
[----:B------:R-:W-:Y:S01]  /*ccf0*/  F2FP.SATFINITE.E4M3.F32.PACK_AB_MERGE_C R114, R187, R114, RZ ;  /* 0x00000072bb72723e */ /* 0x000fe200048070ff */
[----:B------:R-:W-:Y:S01]  /*cd00*/  FMUL.FTZ R25, R25, R6 ;  /* 0x0000000619197220 */ /* 0x000fe20000410000 */
[----:B------:R-:W-:Y:S01]  /*cd10*/  F2FP.SATFINITE.E4M3.F32.PACK_AB_MERGE_C R15, R9, R22, R15 ;  /* 0x00000016090f723e */ /* 0x000fe2000480700f */
[----:B------:R-:W-:Y:S01]  /*cd20*/  FMUL.FTZ R28, R28, R6 ;  /* 0x000000061c1c7220 */ /* 0x000fe20000410000 */
[----:B------:R-:W-:Y:S01]  /*cd30*/  F2FP.SATFINITE.E4M3.F32.PACK_AB_MERGE_C R132, R143, R130, R132 ;  /* 0x000000828f84723e */ /* 0x000fe20004807084 */
[----:B------:R-:W-:Y:S01]  /*cd40*/  SYNCS.ARRIVE.TRANS64.RED.A1T0 RZ, [UR7], RZ ;  /* 0x000000ffffff79a7 */ /* 0x000fe20008100407 */
[----:B------:R-:W-:Y:S01]  /*cd50*/  F2FP.SATFINITE.E4M3.F32.PACK_AB_MERGE_C R92, R153, R92, RZ ;  /* 0x0000005c995c723e */ /* 0x000fe200048070ff */
[----:B------:R-:W-:Y:S01]  /*cd60*/  UMOV UR7, UR4 ;  /* 0x0000000400077c82 */ /* 0x000fe20008000000 */
        /* <DEDUP_REMOVED lines=95> */
[----:B------:R-:W-:Y:S01]  /*d360*/  F2FP.SATFINITE.E4M3.F32.PACK_AB_MERGE_C R171, R158, R156, R21 ;  /* 0x0000009c9eab723e */ /* 0x000fe20004807015 */
[----:B------:R-:W-:Y:S06]  /*d370*/  @P1 BRA `(.L_x_2268) ;  /* 0xffffffc8005c1947 */ /* 0x000fec000383ffff */
.L_x_2257:
[----:B------:R-:W-:Y:S06]  /*d380*/  BAR.ARV 0x8, 0x180 ;  /* 0x0206000000007b1d */ /* 0x000fec0000002000 */
[----:B------:R-:W-:Y:S05]  /*d390*/  @!P0 BRA `(.L_x_2269) ;  /* 0x0000000000048947 */ /* 0x000fea0003800000 */
[----:B------:R-:W-:Y:S01]  /*d3a0*/  BPT.TRAP 0x1 ;  /* 0x000000040000795c */ /* 0x000fe20000300000 */
.L_x_2269:
[----:B------:R-:W-:Y:S01]  /*d3b0*/  ULEA UR9, UR4, UR38, 0x3 ;  /* 0x0000002604097291 */ /* 0x000fe2000f8e183f */
[----:B------:R-:W-:-:S05]  /*d3c0*/  IMAD.U32 R0, RZ, RZ, UR5 ;  /* 0x00000005ff007e24 */ /* 0x000fca000f8e00ff */
[----:B------:R-:W-:-:S04]  /*d3d0*/  SHF.L.U32 R0, R0, 0x1f, RZ ;  /* 0x0000001f00007819 */ /* 0x000fc800000006ff */
[----:B------:R0:W1:Y:S01]  /*d3e0*/  SYNCS.PHASECHK.TRANS64.TRYWAIT P1, [UR9+0x29850], R0 ;  /* 0x02985000ff0075a7 */ /* 0x0000620008020149 */
[----:B------:R-:W-:Y:S05]  /*d3f0*/  @!P0 BRA `(.L_x_2270) ;  /* 0x0000000000048947 */ /* 0x000fea0003800000 */
[----:B------:R-:W-:Y:S01]  /*d400*/  BPT.TRAP 0x1 ;  /* 0x000000040000795c */ /* 0x000fe20000300000 */
.L_x_2270:
[----:B-1----:R-:W-:Y:S05]  /*d410*/  @P1 BRA `(.L_x_2271) ;  /* 0x0000000000081947 */ /* 0x002fea0003800000 */
[----:B------:R-:W1:Y:S02]  /*d420*/  SYNCS.PHASECHK.TRANS64.TRYWAIT P1, [UR9+0x29850], R0 ;  /* 0x02985000ff0075a7 */ /* 0x000e640008020149 */
[----:B-1----:R-:W-:Y:S05]  /*d430*/  @!P1 BRA `(.L_x_2272) ;  /* 0x0000007c007c9947 */ /* 0x002fea0003800000 */
.L_x_2271:
[----:B------:R-:W-:Y:S01]  /*d440*/  UIADD3 UR38, UR38, 0x400, URZ ;  /* 0x0000040026267890 */ /* 0x000fe2000fffe03f */
[----:B------:R-:W-:Y:S01]  /*d450*/  WARPGROUP.ARRIVE ;  /* 0x00000000000079c5 */ /* 0x000fe20000000000 */
[----:B------:R-:W-:-:S05]  /*d460*/  UMOV UR7, 0xc0000010 ;  /* 0xc000001000077882 */ /* 0x000fca0000000000 */
[----:B------:R-:W3:Y:S01]  /*d470*/  S2UR UR5, SR_CTAID.Z ;  /* 0x00000000000579c3 */ /* 0x000ee20000002700 */
[----:B------:R-:W-:Y:S01]  /*d480*/  USHF.R.U32.HI UR38, URZ, 0x4, UR38 ;  /* 0x000000043f267899 */ /* 0x000fe20008011626 */
[----:B------:R-:W-:Y:S01]  /*d490*/  IMAD.MOV.U32 R6, RZ, RZ, 0x3f800000 ;  /* 0x3f800000ff067424 */ /* 0x000fe200078e00ff */
[----:B------:R-:W-:Y:S02]  /*d4a0*/  ULDC.64 UR10, c[0x0][0x9a0] ;  /* 0x00026800000a7ab9 */ /* 0x000fe40000000a00 */
[----:B------:R-:W-:Y:S02]  /*d4b0*/  ULOP3.LUT UR38, UR38, 0x3fff, URZ, 0xc0, !UPT ;  /* 0x00003fff26267892 */ /* 0x000fe4000f8ec03f */
[----:B------:R-:W-:Y:S01]  /*d4c0*/  UISETP.NE.U32.AND UP0, UPT, UR10, URZ, UPT ;  /* 0x0000003f0a00728c */ /* 0x000fe2000bf05070 */
[----:B------:R-:W4:Y:S01]  /*d4d0*/  S2UR UR14, SR_CTAID.Z ;  /* 0x00000000000e79c3 */ /* 0x000f220000002700 */
[----:B------:R-:W-:Y:S02]  /*d4e0*/  ULOP3.LUT UR8, UR38, 0x10000, URZ, 0xfc, !UPT ;  /* 0x0001000026087892 */ /* 0x000fe4000f8efc3f */
[----:B------:R-:W-:-:S02]  /*d4f0*/  UISETP.NE.AND.EX UP0, UPT, UR11, URZ, UPT, UP0 ;  /* 0x0000003f0b00728c */ /* 0x000fc4000bf05300 */
[----:B------:R-:W-:-:S04]  /*d500*/  UIMAD UR8, UR4, 0x500, UR8 ;  /* 0x00000500040878a4 */ /* 0x000fc8000f8e0208 */
[----:B------:R-:W-:Y:S01]  /*d510*/  UIADD3 UR4, UR8, 0x100, URZ ;  /* 0x0000010008047890 */ /* 0x000fe2000fffe03f */
[----:B------:R-:W-:Y:S02]  /*d520*/  PLOP3.LUT P1, PT, PT, PT, UP0, 0x80, 0x0 ;  /* 0x000000000000781c */ /* 0x000fe40003f2f008 */
[----:B------:R-:W-:-:S06]  /*d530*/  UMOV UR6, UR8 ;  /* 0x0000000800067c82 */ /* 0x000fcc0008000000 */
[----:B---3--:R-:W-:Y:S01]  /*d540*/  QGMMA.64x128x32.F32.E4M3.E4M3 R24, R184, gdesc[UR4], R24, gsb0 ;  /* 0x01e00004b8187df3 */ /* 0x008fe20008000818 */
[----:B------:R-:W-:Y:S01]  /*d550*/  UMOV UR7, 0xc0000010 ;  /* 0xc000001000077882 */ /* 0x000fe20000000000 */
[----:B------:R-:W-:Y:S01]  /*d560*/  UMOV UR6, UR4 ;  /* 0x0000000400067c82 */ /* 0x000fe20008000000 */
[----:B------:R-:W-:Y:S01]  /*d570*/  USHF.R.S32.HI UR5, URZ, 0x1f, UR5 ;  /* 0x0000001f3f057899 */ /* 0x000fe20008011405 */
[----:B------:R-:W-:Y:S01]  /*d580*/  @UP0 ULDC.64 UR12, c[0x0][0x9c8] ;  /* 0x00027200000c0ab9 */ /* 0x000fe20000000a00 */
[----:B------:R-:W-:Y:S02]  /*d590*/  WARPGROUP.DEPBAR.LE gsb0, 0x0 ;  /* 0x00008000000079c5 */ /* 0x000fe40000010000 */
[----:B------:R-:W-:-:S06]  /*d5a0*/  WARPGROUP.ARRIVE ;  /* 0x00000000000079c5 */ /* 0x000fcc0000000000 */
[----:B------:R-:W-:Y:S01]  /*d5b0*/  QGMMA.64x128x32.F32.E4M3.E4M3 R24, R180, gdesc[UR4], R24, gsb0 ;  /* 0x01e00004b4187df3 */ /* 0x000fe20008000818 */
[----:B------:R-:W-:Y:S02]  /*d5c0*/  @UP0 UIMAD UR6, UR5, UR12, URZ ;  /* 0x0000000c050602a4 */ /* 0x000fe4000f8e023f */
[----:B----4-:R-:W-:Y:S02]  /*d5d0*/  @UP0 UIMAD.WIDE.U32 UR4, UR14, UR12, URZ ;  /* 0x0000000c0e0402a5 */ /* 0x010fe4000f8e003f */
[----:B------:R-:W-:Y:S02]  /*d5e0*/  @UP0 UIMAD UR6, UR14, UR13, UR6 ;  /* 0x0000000d0e0602a4 */ /* 0x000fe4000f8e0206 */
[----:B------:R-:W-:Y:S01]  /*d5f0*/  @UP0 USHF.R.S32.HI UR7, URZ, 0x1f, UR57 ;  /* 0x0000001f3f070899 */ /* 0x000fe20008011439 */
[----:B------:R-:W-:Y:S01]  /*d600*/  @UP0 ULDC.64 UR12, c[0x0][0x9d0] ;  /* 0x00027400000c0ab9 */ /* 0x000fe20000000a00 */
[----:B------:R-:W-:Y:S02]  /*d610*/  @UP0 UIADD3 UR5, UR5, UR6, URZ ;  /* 0x0000000605050290 */ /* 0x000fe4000fffe03f */
[----:B------:R-:W-:-:S02]  /*d620*/  @UP0 UIMAD UR6, UR7, UR12, URZ ;  /* 0x0000000c070602a4 */ /* 0x000fc4000f8e023f */
[----:B------:R-:W-:Y:S02]  /*d630*/  @UP0 UIMAD.WIDE.U32 UR4, UR57, UR12, UR4 ;  /* 0x0000000c390402a5 */ /* 0x000fe4000f8e0004 */
[----:B------:R-:W-:-:S04]  /*d640*/  @UP0 UIMAD UR6, UR57, UR13, UR6 ;  /* 0x0000000d390602a4 */ /* 0x000fc8000f8e0206 */
[----:B------:R-:W-:Y:S02]  /*d650*/  @UP0 UIADD3 UR5, UR5, UR6, URZ ;  /* 0x0000000605050290 */ /* 0x000fe4000fffe03f */
[----:B------:R-:W-:-:S04]  /*d660*/  @UP0 ULEA UR6, UP1, UR4, UR10, 0x2 ;  /* 0x0000000a04060291 */ /* 0x000fc8000f82103f */
[----:B------:R-:W-:Y:S02]  /*d670*/  @UP0 ULEA.HI.X UR7, UR4, UR11, UR5, 0x2, UP1 ;  /* 0x0000000b04070291 */ /* 0x000fe400088f1405 */
[----:B------:R-:W-:Y:S01]  /*d680*/  UIADD3 UR4, UR8, 0x200, URZ ;  /* 0x0000020008047890 */ /* 0x000fe2000fffe03f */
[----:B------:R-:W-:-:S03]  /*d690*/  IMAD.U32 R2, RZ, RZ, UR6 ;  /* 0x00000006ff027e24 */ /* 0x000fc6000f8e00ff */
[----:B-1----:R-:W-:Y:S01]  /*d6a0*/  IMAD.U32 R3, RZ, RZ, UR7 ;  /* 0x00000007ff037e24 */ /* 0x002fe2000f8e00ff */
        /* <DEDUP_REMOVED lines=10> */
[----:B0-----:R-:W0:Y:S04]  /*d750*/  SHFL.BFLY PT, R0, R5, 0x2, 0x1f ;  /* 0x0c401f0005007f89 */ /* 0x001e2800000e0000 */
[----:B------:R-:W4:Y:S01]  /*d760*/  SHFL.BFLY PT, R7, R4, 0x2, 0x1f ;  /* 0x0c401f0004077f89 */ /* 0x000f2200000e0000 */
[----:B------:R-:W-:Y:S02]  /*d770*/  WARPGROUP.DEPBAR.LE gsb0, 0x0 ;  /* 0x00008000000079c5 */ /* 0x000fe40000010000 */
[----:B------:R-:W-:-:S06]  /*d780*/  WARPGROUP.ARRIVE ;  /* 0x00000000000079c5 */ /* 0x000fcc0000000000 */
[----:B------:R-:W-:Y:S01]  /*d790*/  QGMMA.64x128x32.F32.E4M3.E4M3 R24, R172, gdesc[UR4], R24, gsb0 ;  /* 0x01e00004ac187df3 */ /* 0x000fe20008000818 */
[----:B------:R-:W-:Y:S01]  /*d7a0*/  UMOV UR6, UR8 ;  /* 0x0000000800067c82 */ /* 0x000fe20008000000 */
[----:B------:R-:W-:Y:S01]  /*d7b0*/  UMOV UR7, 0xc0000010 ;  /* 0xc000001000077882 */ /* 0x000fe20000000000 */
[----:B0-----:R-:W-:Y:S01]  /*d7c0*/  FADD.FTZ R0, R0, R5 ;  /* 0x0000000500007221 */ /* 0x001fe20000010000 */
[----:B----4-:R-:W-:-:S04]  /*d7d0*/  FADD.FTZ R7, R7, R4 ;  /* 0x0000000407077221 */ /* 0x010fc80000010000 */
[----:B-1----:R-:W0:Y:S04]  /*d7e0*/  SHFL.BFLY PT, R3, R0, 0x1, 0x1f ;  /* 0x0c201f0000037f89 */ /* 0x002e2800000e0000 */
[----:B------:R-:W1:Y:S01]  /*d7f0*/  SHFL.BFLY PT, R2, R7, 0x1, 0x1f ;  /* 0x0c201f0007027f89 */ /* 0x000e6200000e0000 */
[----:B0-----:R-:W-:Y:S01]  /*d800*/  FADD.FTZ R9, R0, R3 ;  /* 0x0000000300097221 */ /* 0x001fe20000010000 */
[----:B-1----:R-:W-:-:S04]  /*d810*/  FADD.FTZ R12, R7, R2 ;  /* 0x00000002070c7221 */ /* 0x002fc80000010000 */
[C---:B------:R-:W-:Y:S01]  /*d820*/  FSETP.NE.FTZ.AND P1, PT, R9.reuse, RZ, PT ;  /* 0x000000ff0900720b */ /* 0x040fe20003f35000 */
[----:B------:R-:W-:Y:S01]  /*d830*/  FMUL.FTZ R14, R9, 0.00390625 ;  /* 0x3b800000090e7820 */ /* 0x000fe20000410000 */
[----:B------:R-:W-:Y:S01]  /*d840*/  FMUL.FTZ R15, R12, 0.00390625 ;  /* 0x3b8000000c0f7820 */ /* 0x000fe20000410000 */
[----:B------:R-:W-:-:S03]  /*d850*/  IMAD.MOV.U32 R3, RZ, RZ, RZ ;  /* 0x000000ffff037224 */ /* 0x000fc600078e00ff */
[----:B------:R-:W-:Y:S02]  /*d860*/  FSETP.NE.FTZ.AND P2, PT, R14, RZ, PT ;  /* 0x000000ff0e00720b */ /* 0x000fe40003f55000 */
[----:B------:R-:W-:-:S05]  /*d870*/  FSETP.NE.FTZ.AND P3, PT, R15, RZ, PT ;  /* 0x000000ff0f00720b */ /* 0x000fca0003f75000 */
[----:B------:R-:W-:Y:S01]  /*d880*/  @P1 MUFU.RCP R3, R9 ;  /* 0x0000000900031308 */ /* 0x000fe20000001000 */
[----:B------:R-:W-:Y:S02]  /*d890*/  FSETP.NE.FTZ.AND P1, PT, R12, RZ, PT ;  /* 0x000000ff0c00720b */ /* 0x000fe40003f35000 */
[----:B------:R-:W-:Y:S01]  /*d8a0*/  MOV R7, RZ ;  /* 0x000000ff00077202 */ /* 0x000fe20000000f00 */
[----:B------:R-:W-:Y:S02]  /*d8b0*/  WARPGROUP.DEPBAR.LE gsb0, 0x0 ;  /* 0x00008000000079c5 */ /* 0x000fe40000010000 */
[----:B------:R-:W-:-:S06]  /*d8c0*/  WARPGROUP.ARRIVE ;  /* 0x00000000000079c5 */ /* 0x000fcc0000000000 */
[----:B------:R-:W-:Y:S01]  /*d8d0*/  QGMMA.64x128x32.F32.E4M3.E4M3 R24, R168, gdesc[UR4], R24, gsb0 ;  /* 0x01e00004a8187df3 */ /* 0x000fe20008000818 */
[----:B------:R-:W0:Y:S08]  /*d8e0*/  @P2 MUFU.LG2 R5, R14 ;  /* 0x0000000e00052308 */ /* 0x000e300000000c00 */
[----:B------:R-:W1:Y:S08]  /*d8f0*/  @P3 MUFU.LG2 R8, R15 ;  /* 0x0000000f00083308 */ /* 0x000e700000000c00 */
[----:B------:R-:W4:Y:S01]  /*d900*/  @P1 MUFU.RCP R7, R12 ;  /* 0x0000000c00071308 */ /* 0x000f220000001000 */
[C---:B------:R-:W-:Y:S01]  /*d910*/  @P2 FMUL.FTZ R4, R10.reuse, 0.69314718246459960938 ;  /* 0x3f3172180a042820 */ /* 0x040fe20000410000 */
[----:B------:R-:W-:Y:S01]  /*d920*/  @P3 FMUL.FTZ R19, R10, 0.69314718246459960938 ;  /* 0x3f3172180a133820 */ /* 0x000fe20000410000 */
[----:B0-----:R-:W-:Y:S01]  /*d930*/  @P2 FMUL.FTZ R5, R5, 0.69314718246459960938 ;  /* 0x3f31721805052820 */ /* 0x001fe20000410000 */
        /* <DEDUP_REMOVED lines=10> */
.L_x_2273:
        /* <DEDUP_REMOVED lines=68> */
.L_x_2237:
        /* <DEDUP_REMOVED lines=11> */
[----:B------:R0:W3:Y:S01]  /*ded0*/  LDG.E.CONSTANT R5, desc[UR36][R4.64] ;  /* 0x0000002404057981 */ /* 0x0000e2000c1e9900 */
[C---:B------:R-:W-:Y:S01]  /*dee0*/  LOP3.LUT P0, R3, R7.reuse, 0x3, RZ, 0xc0, !PT ;  /* 0x0000000307037812 */ /* 0x040fe2000780c0ff */
[----:B------:R-:W-:Y:S01]  /*def0*/  VIADD R7, R7, 0xffffff80 ;  /* 0xffffff8007077836 */ /* 0x000fe20000000000 */
[----:B------:R-:W1:Y:S01]  /*df00*/  S2UR UR12, SR_CTAID.Z ;  /* 0x00000000000c79c3 */ /* 0x000e620000002700 */
[----:B------:R-:W-:Y:S01]  /*df10*/  UIMAD.WIDE.U32 UR4, UR57, UR8, URZ ;  /* 0x00000008390472a5 */ /* 0x000fe2000f8e003f */
[----:B------:R-:W-:Y:S01]  /*df20*/  ISETP.EQ.OR P0, PT, R3, 0x3, !P0 ;  /* 0x000000030300780c */ /* 0x000fe20004702670 */
[----:B------:R-:W-:Y:S01]  /*df30*/  UIMAD UR6, UR7, UR8, URZ ;  /* 0x00000008070672a4 */ /* 0x000fe2000f8e023f */
[----:B------:R-:W-:Y:S01]  /*df40*/  BSSY B0, `(.L_x_2275) ;  /* 0x0000192000007945 */ /* 0x000fe20003800000 */
[----:B------:R-:W-:Y:S01]  /*df50*/  UIMAD UR8, UR7, UR10, URZ ;  /* 0x0000000a070872a4 */ /* 0x000fe2000f8e023f */
[----:B------:R-:W-:Y:S01]  /*df60*/  SEL R6, R24, R25, P0 ;  /* 0x0000001918067207 */ /* 0x000fe20000000000 */
[----:B------:R-:W-:Y:S01]  /*df70*/  UIMAD UR9, UR57, UR9, UR6 ;  /* 0x00000009390972a4 */ /* 0x000fe2000f8e0206 */
[----:B0-----:R-:W-:Y:S01]  /*df80*/  SHF.R.S32.HI R4, RZ, 0x1f, R7 ;  /* 0x0000001fff047819 */ /* 0x001fe20000011407 */
[----:B------:R-:W-:Y:S01]  /*df90*/  UIMAD.WIDE.U32 UR6, UR57, UR10, URZ ;  /* 0x0000000a390672a5 */ /* 0x000fe2000f8e003f */
[----:B------:R-:W-:Y:S01]  /*dfa0*/  SEL R9, R25, R24, P0 ;  /* 0x0000001819097207 */ /* 0x000fe20000000000 */
[----:B------:R-:W-:Y:S01]  /*dfb0*/  UIADD3 UR9, UR5, UR9, URZ ;  /* 0x0000000905097290 */ /* 0x000fe2000fffe03f */
[----:B------:R-:W-:Y:S01]  /*dfc0*/  LEA.HI R3, R4, R7, RZ, 0x7 ;  /* 0x0000000704037211 */ /* 0x000fe200078f38ff */
[----:B------:R-:W-:Y:S01]  /*dfd0*/  UIMAD UR8, UR57, UR11, UR8 ;  /* 0x0000000b390872a4 */ /* 0x000fe2000f8e0208 */
[----:B------:R-:W-:-:S02]  /*dfe0*/  SEL R24, R48, R49, P0 ;  /* 0x0000003130187207 */ /* 0x000fc40000000000 */
[----:B------:R-:W-:Y:S01]  /*dff0*/  SEL R21, R49, R48, P0 ;  /* 0x0000003031157207 */ /* 0x000fe20000000000 */
[----:B------:R-:W-:Y:S01]  /*e000*/  UIADD3 UR8, UR7, UR8, URZ ;  /* 0x0000000807087290 */ /* 0x000fe2000fffe03f */
[----:B------:R-:W-:Y:S02]  /*e010*/  SEL R20, R80, R81, P0 ;  /* 0x0000005150147207 */ /* 0x000fe40000000000 */
[----:B------:R-:W-:Y:S02]  /*e020*/  SEL R91, R81, R80, P0 ;  /* 0x00000050515b7207 */ /* 0x000fe40000000000 */
[----:B------:R-:W-:Y:S02]  /*e030*/  SEL R48, R26, R27, P0 ;  /* 0x0000001b1a307207 */ /* 0x000fe40000000000 */
[----:B------:R-:W-:Y:S01]  /*e040*/  SEL R81, R27, R26, P0 ;  /* 0x0000001a1b517207 */ /* 0x000fe20000000000 */
[----:B-1----:R-:W-:Y:S01]  /*e050*/  USHF.R.S32.HI UR13, URZ, 0x1f, UR12 ;  /* 0x0000001f3f0d7899 */ /* 0x002fe2000801140c */
[----:B------:R-:W-:Y:S01]  /*e060*/  LOP3.LUT R26, R3, 0xffffff80, RZ, 0xc0, !PT ;  /* 0xffffff80031a7812 */ /* 0x000fe200078ec0ff */
[----:B------:R-:W0:Y:S01]  /*e070*/  S2UR UR12, SR_CTAID.Z ;  /* 0x00000000000c79c3 */ /* 0x000e220000002700 */
        /* <DEDUP_REMOVED lines=10> */
[----:B------:R-:W-:Y:S01]  /*e120*/  IMAD.IADD R66, R7, 0x1, -R26 ;  /* 0x0000000107427824 */ /* 0x000fe200078e0a1a */
[----:B------:R-:W-:Y:S02]  /*e130*/  SEL R102, R36, R37, P0 ;  /* 0x0000002524667207 */ /* 0x000fe40000000000 */
[----:B------:R-:W-:Y:S02]  /*e140*/  SEL R109, R37, R36, P0 ;  /* 0x00000024256d7207 */ /* 0x000fe40000000000 */
[----:B------:R-:W-:-:S02]  /*e150*/  SHF.R.S32.HI R13, RZ, 0x1f, R66 ;  /* 0x0000001fff0d7819 */ /* 0x000fc40000011442 */
[----:B------:R-:W-:Y:S02]  /*e160*/  SEL R36, R74, R75, P0 ;  /* 0x0000004b4a247207 */ /* 0x000fe40000000000 */
[----:B------:R-:W-:Y:S02]  /*e170*/  SEL R41, R75, R74, P0 ;  /* 0x0000004a4b297207 */ /* 0x000fe40000000000 */
[----:B------:R-:W1:Y:S01]  /*e180*/  S2R R75, SR_CTAID.X ;  /* 0x00000000004b7919 */ /* 0x000e620000002500 */
[----:B------:R-:W-:Y:S02]  /*e190*/  LEA.HI R4, R4, R7, RZ, 0x2 ;  /* 0x0000000704047211 */ /* 0x000fe400078f10ff */
[----:B------:R-:W-:Y:S02]  /*e1a0*/  LEA.HI R19, R13, R66, RZ, 0x2 ;  /* 0x000000420d137211 */ /* 0x000fe400078f10ff */
[----:B------:R-:W-:Y:S02]  /*e1b0*/  SEL R12, R30, R31, P0 ;  /* 0x0000001f1e0c7207 */ /* 0x000fe40000000000 */
[----:B------:R-:W-:-:S02]  /*e1c0*/  SEL R89, R31, R30, P0 ;  /* 0x0000001e1f597207 */ /* 0x000fc40000000000 */
[----:B------:R-:W-:Y:S02]  /*e1d0*/  LOP3.LUT R30, R4, 0xfffffffc, RZ, 0xc0, !PT ;  /* 0xfffffffc041e7812 */ /* 0x000fe400078ec0ff */
[--C-:B------:R-:W-:Y:S02]  /*e1e0*/  SHF.R.S32.HI R4, RZ, 0x2, R19.reuse ;  /* 0x00000002ff047819 */ /* 0x100fe40000011413 */
[----:B------:R-:W-:Y:S01]  /*e1f0*/  SHF.R.S32.HI R25, RZ, 0x1f, R19 ;  /* 0x0000001fff197819 */ /* 0x000fe20000011413 */
[----:B------:R-:W-:Y:S01]  /*e200*/  IMAD.IADD R30, R7, 0x1, -R30 ;  /* 0x00000001071e7824 */ /* 0x000fe200078e0a1e */
[----:B------:R-:W-:Y:S02]  /*e210*/  SHF.R.S32.HI R26, RZ, 0x7, R3 ;  /* 0x00000007ff1a7819 */ /* 0x000fe40000011403 */
[----:B------:R-:W-:Y:S02]  /*e220*/  LEA.HI R25, R25, R4, RZ, 0x3 ;  /* 0x0000000419197211 */ /* 0x000fe400078f18ff */
[----:B------:R-:W-:-:S02]  /*e230*/  LEA.HI R3, R3, R26, RZ, 0x1 ;  /* 0x0000001a03037211 */ /* 0x000fc400078f08ff */
[----:B------:R-:W-:Y:S02]  /*e240*/  LOP3.LUT R25, R25, 0xfffffff8, RZ, 0xc0, !PT ;  /* 0xfffffff819197812 */ /* 0x000fe400078ec0ff */
[----:B------:R-:W-:Y:S02]  /*e250*/  LEA.HI R13, R13, R66, RZ, 0x5 ;  /* 0x000000420d0d7211 */ /* 0x000fe400078f28ff */
[----:B------:R-:W-:Y:S01]  /*e260*/  LOP3.LUT R3, R3, 0x3fffffe, RZ, 0xc0, !PT ;  /* 0x03fffffe03037812 */ /* 0x000fe200078ec0ff */
[----:B------:R-:W-:Y:S01]  /*e270*/  IMAD.IADD R4, R4, 0x1, -R25 ;  /* 0x0000000104047824 */ /* 0x000fe200078e0a19 */
[----:B------:R-:W-:Y:S02]  /*e280*/  SHF.R.S32.HI R13, RZ, 0x5, R13 ;  /* 0x00000005ff0d7819 */ /* 0x000fe4000001140d */
[----:B------:R-:W-:Y:S01]  /*e290*/  LEA.HI R7, R30, R30, RZ, 0x1 ;  /* 0x0000001e1e077211 */ /* 0x000fe200078f08ff */
[----:B------:R-:W-:Y:S01]  /*e2a0*/  IMAD.IADD R3, R26, 0x1, -R3 ;  /* 0x000000011a037824 */ /* 0x000fe200078e0a03 */
[----:B------:R-:W-:Y:S01]  /*e2b0*/  SEL R92, R68, R69, P0 ;  /* 0x00000045445c7207 */ /* 0x000fe20000000000 */
[----:B------:R-:W-:Y:S01]  /*e2c0*/  IMAD R4, R13, 0x10, R4 ;  /* 0x000000100d047824 */ /* 0x000fe200078e0204 */
[----:B------:R-:W-:-:S02]  /*e2d0*/  SEL R99, R69, R68, P0 ;  /* 0x0000004445637207 */ /* 0x000fc40000000000 */
[----:B------:R-:W-:Y:S01]  /*e2e0*/  SEL R68, R72, R73, P0 ;  /* 0x0000004948447207 */ /* 0x000fe20000000000 */
[----:B------:R-:W-:Y:S01]  /*e2f0*/  IMAD R3, R3, 0x40, R4 ;  /* 0x0000004003037824 */ /* 0x000fe200078e0204 */
[----:B------:R-:W-:Y:S02]  /*e300*/  SEL R69, R73, R72, P0 ;  /* 0x0000004849457207 */ /* 0x000fe40000000000 */
[----:B------:R-:W-:Y:S02]  /*e310*/  SEL R72, R84, R85, P0 ;  /* 0x0000005554487207 */ /* 0x000fe40000000000 */
[----:B------:R-:W-:Y:S02]  /*e320*/  SEL R93, R85, R84, P0 ;  /* 0x00000054555d7207 */ /* 0x000fe40000000000 */
[----:B------:R-:W-:Y:S02]  /*e330*/  LOP3.LUT R7, R7, 0x1ffffffe, RZ, 0xc0, !PT ;  /* 0x1ffffffe07077812 */ /* 0x000fe400078ec0ff */
[----:B------:R-:W-:-:S02]  /*e340*/  SEL R18, R38, R39, P0 ;  /* 0x0000002726127207 */ /* 0x000fc40000000000 */
[----:B------:R-:W-:Y:S02]  /*e350*/  SEL R85, R39, R38, P0 ;  /* 0x0000002627557207 */ /* 0x000fe40000000000 */
[----:B--2---:R-:W-:Y:S02]  /*e360*/  SEL R16, R82, R83, P0 ;  /* 0x0000005352107207 */ /* 0x004fe40000000000 */
[----:B------:R-:W-:Y:S02]  /*e370*/  SEL R39, R83, R82, P0 ;  /* 0x0000005253277207 */ /* 0x000fe40000000000 */
[----:B------:R-:W2:Y:S01]  /*e380*/  LDC R82, c[0x0][0xbe8] ;  /* 0x0002fa00ff527b82 */ /* 0x000ea20000000800 */
[----:B------:R-:W-:Y:S02]  /*e390*/  IADD3 R30, R30, -R7, RZ ;  /* 0x800000071e1e7210 */ /* 0x000fe40007ffe0ff */
[----:B------:R-:W-:Y:S02]  /*e3a0*/  SEL R8, R86, R87, P0 ;  /* 0x0000005756087207 */ /* 0x000fe40000000000 */
[----:B------:R-:W-:Y:S01]  /*e3b0*/  SEL R90, R64, R65, P0 ;  /* 0x00000041405a7207 */ /* 0x000fe20000000000 */
[----:B------:R-:W-:Y:S01]  /*e3c0*/  IMAD R4, R30, 0x8, R3 ;  /* 0x000000081e047824 */ /* 0x000fe200078e0203 */
[----:B------:R-:W-:-:S02]  /*e3d0*/  SEL R97, R65, R64, P0 ;  /* 0x0000004041617207 */ /* 0x000fc40000000000 */
[----:B------:R-:W-:Y:S02]  /*e3e0*/  SEL R87, R87, R86, P0 ;  /* 0x0000005657577207 */ /* 0x000fe40000000000 */
[----:B------:R-:W-:Y:S02]  /*e3f0*/  SEL R64, R42, R43, P0 ;  /* 0x0000002b2a407207 */ /* 0x000fe40000000000 */
[----:B------:R-:W-:Y:S02]  /*e400*/  SEL R11, R43, R42, P0 ;  /* 0x0000002a2b0b7207 */ /* 0x000fe40000000000 */
[----:B------:R-:W-:Y:S02]  /*e410*/  SEL R38, R70, R71, P0 ;  /* 0x0000004746267207 */ /* 0x000fe40000000000 */
[----:B------:R-:W-:Y:S01]  /*e420*/  SEL R43, R71, R70, P0 ;  /* 0x00000046472b7207 */ /* 0x000fe20000000000 */
[C---:B-1----:R-:W-:Y:S01]  /*e430*/  IMAD R70, R75.reuse, 0x80, R3 ;  /* 0x000000804b467824 */ /* 0x042fe200078e0203 */
[----:B------:R-:W-:Y:S01]  /*e440*/  SEL R10, R54, R55, P0 ;  /* 0x00000037360a7207 */ /* 0x000fe20000000000 */
[----:B------:R-:W-:Y:S01]  /*e450*/  IMAD R75, R75, 0x80, R4 ;  /* 0x000000804b4b7824 */ /* 0x000fe200078e0204 */
[----:B------:R-:W-:-:S02]  /*e460*/  SEL R14, R32, R33, P0 ;  /* 0x00000021200e7207 */ /* 0x000fc40000000000 */
[----:B------:R-:W-:Y:S01]  /*e470*/  SEL R15, R33, R32, P0 ;  /* 0x00000020210f7207 */ /* 0x000fe20000000000 */
[----:B------:R-:W-:Y:S01]  /*e480*/  IMAD.U32 R32, RZ, RZ, UR4 ;  /* 0x00000004ff207e24 */ /* 0x000fe2000f8e00ff */
[----:B------:R-:W-:Y:S01]  /*e490*/  SEL R61, R55, R54, P0 ;  /* 0x00000036373d7207 */ /* 0x000fe20000000000 */
[----:B------:R-:W1:Y:S01]  /*e4a0*/  S2UR UR4, SR_CTAID.Y ;  /* 0x00000000000479c3 */ /* 0x000e620000002600 */
[----:B------:R-:W-:Y:S01]  /*e4b0*/  SEL R94, R56, R57, P0 ;  /* 0x00000039385e7207 */ /* 0x000fe20000000000 */
[----:B------:R-:W-:Y:S01]  /*e4c0*/  IMAD.U32 R33, RZ, RZ, UR5 ;  /* 0x00000005ff217e24 */ /* 0x000fe2000f8e00ff */
[----:B------:R-:W-:Y:S01]  /*e4d0*/  SEL R101, R57, R56, P0 ;  /* 0x0000003839657207 */ /* 0x000fe20000000000 */
[----:B------:R-:W-:Y:S01]  /*e4e0*/  IMAD.U32 R33, RZ, RZ, UR9 ;  /* 0x00000009ff217e24 */ /* 0x000fe2000f8e00ff */
[----:B------:R-:W-:Y:S02]  /*e4f0*/  LOP3.LUT R19, R19, 0x7ffffffc, RZ, 0xc0, !PT ;  /* 0x7ffffffc13137812 */ /* 0x000fe400078ec0ff */
[----:B------:R-:W-:-:S02]  /*e500*/  SEL R100, R44, R45, P0 ;  /* 0x0000002d2c647207 */ /* 0x000fc40000000000 */
[----:B------:R-:W-:Y:S01]  /*e510*/  SEL R107, R45, R44, P0 ;  /* 0x0000002c2d6b7207 */ /* 0x000fe20000000000 */
[----:B------:R-:W-:Y:S01]  /*e520*/  IMAD.U32 R45, RZ, RZ, UR7 ;  /* 0x00000007ff2d7e24 */ /* 0x000fe2000f8e00ff */
[----:B------:R-:W-:Y:S01]  /*e530*/  SEL R98, R52, R53, P0 ;  /* 0x0000003534627207 */ /* 0x000fe20000000000 */
[----:B------:R-:W-:Y:S01]  /*e540*/  IMAD.U32 R44, RZ, RZ, UR6 ;  /* 0x00000006ff2c7e24 */ /* 0x000fe2000f8e00ff */
[----:B------:R-:W-:Y:S01]  /*e550*/  SEL R105, R53, R52, P0 ;  /* 0x0000003435697207 */ /* 0x000fe20000000000 */
[----:B------:R-:W-:Y:S01]  /*e560*/  IMAD.U32 R45, RZ, RZ, UR8 ;  /* 0x00000008ff2d7e24 */ /* 0x000fe2000f8e00ff */
[C---:B------:R-:W-:Y:S01]  /*e570*/  LOP3.LUT P1, RZ, R66.reuse, 0x3, RZ, 0xc0, !PT ;  /* 0x0000000342ff7812 */ /* 0x040fe2000782c0ff */
[----:B------:R-:W-:Y:S01]  /*e580*/  IMAD.IADD R66, R66, 0x1, -R19 ;  /* 0x0000000142427824 */ /* 0x000fe200078e0a13 */
[----:B------:R-:W-:Y:S01]  /*e590*/  SEL R88, R76, R77, P0 ;  /* 0x0000004d4c587207 */ /* 0x000fe20000000000 */
[----:B------:R-:W-:Y:S01]  /*e5a0*/  ULDC.64 UR6, c[0x0][0xb48] ;  /* 0x0002d20000067ab9 */ /* 0x000fe20000000a00 */
[----:B------:R-:W-:Y:S01]  /*e5b0*/  SEL R95, R77, R76, P0 ;  /* 0x0000004c4d5f7207 */ /* 0x000fe20000000000 */
[----:B------:R-:W-:Y:S01]  /*e5c0*/  ULDC.64 UR8, c[0x0][0xb28] ;  /* 0x0002ca0000087ab9 */ /* 0x000fe20000000a00 */
[----:B------:R-:W-:-:S02]  /*e5d0*/  SEL R52, R34, R35, P0 ;  /* 0x0000002322347207 */ /* 0x000fc40000000000 */
[----:B------:R-:W-:Y:S02]  /*e5e0*/  SEL R77, R35, R34, P0 ;  /* 0x00000022234d7207 */ /* 0x000fe40000000000 */
[----:B------:R-:W-:Y:S02]  /*e5f0*/  SEL R56, R50, R51, P0 ;  /* 0x0000003332387207 */ /* 0x000fe40000000000 */
[----:B------:R-:W-:Y:S02]  /*e600*/  SEL R65, R51, R50, P0 ;  /* 0x0000003233417207 */ /* 0x000fe40000000000 */
[----:B------:R-:W-:Y:S02]  /*e610*/  SEL R46, R58, R59, P0 ;  /* 0x0000003b3a2e7207 */ /* 0x000fe40000000000 */
[----:B------:R-:W-:Y:S02]  /*e620*/  SEL R57, R59, R58, P0 ;  /* 0x0000003a3b397207 */ /* 0x000fe40000000000 */
[----:B--2---:R-:W-:-:S02]  /*e630*/  ISETP.NE.AND P2, PT, R82, 0x1, PT ;  /* 0x000000015200780c */ /* 0x004fc40003f45270 */
[----:B------:R-:W-:Y:S02]  /*e640*/  SEL R42, R62, R63, P0 ;  /* 0x0000003f3e2a7207 */ /* 0x000fe40000000000 */
[----:B------:R-:W-:Y:S02]  /*e650*/  SEL R28, R78, R79, P0 ;  /* 0x0000004f4e1c7207 */ /* 0x000fe40000000000 */
[----:B------:R-:W-:Y:S02]  /*e660*/  SEL R55, R63, R62, P0 ;  /* 0x0000003e3f377207 */ /* 0x000fe40000000000 */
[----:B------:R-:W-:-:S05]  /*e670*/  SEL R37, R79, R78, P0 ;  /* 0x0000004e4f257207 */ /* 0x000fca0000000000 */
[----:B------:R-:W2:Y:S01]  /*e680*/  @P2 LDC R76, c[0x0][0xbec] ;  /* 0x0002fb00ff4c2b82 */ /* 0x000ea20000000800 */
[----:B---3--:R3:W-:Y:S04]  /*e690*/  SHFL.IDX PT, R49, R12, R5, 0x1c1f ;  /* 0x001c1f050c317589 */ /* 0x0087e800000e0000 */
[----:B------:R-:W-:Y:S04]  /*e6a0*/  SHFL.IDX PT, R3, R8, R5, 0x1c1f ;  /* 0x001c1f0508037589 */ /* 0x000fe800000e0000 */
[----:B------:R-:W-:Y:S01]  /*e6b0*/  SHFL.IDX PT, R6, R6, R5, 0x1c1f ;  /* 0x001c1f0506067589 */ /* 0x000fe200000e0000 */
[----:B---3--:R-:W-:-:S03]  /*e6c0*/  LOP3.LUT R12, R5, 0x2, RZ, 0x3c, !PT ;  /* 0x00000002050c7812 */ /* 0x008fc600078e3cff */
[----:B------:R-:W-:Y:S04]  /*e6d0*/  SHFL.IDX PT, R54, R10, R5, 0x1c1f ;  /* 0x001c1f050a367589 */ /* 0x000fe800000e0000 */
[----:B------:R3:W-:Y:S04]  /*e6e0*/  SHFL.IDX PT, R8, R87, R12, 0x1c1f ;  /* 0x001c1f0c57087589 */ /* 0x0007e800000e0000 */
[----:B------:R-:W-:Y:S04]  /*e6f0*/  SHFL.IDX PT, R9, R9, R12, 0x1c1f ;  /* 0x001c1f0c09097589 */ /* 0x000fe800000e0000 */
[----:B------:R-:W-:Y:S01]  /*e700*/  SHFL.IDX PT, R7, R104, R5, 0x1c1f ;  /* 0x001c1f0568077589 */ /* 0x000fe200000e0000 */
[----:B---3--:R-:W0:Y:S03]  /*e710*/  LDC.64 R86, c[0x0][0xb40] ;  /* 0x0002d000ff567b82 */ /* 0x008e260000000a00 */
        /* <DEDUP_REMOVED lines=22> */
[----:B------:R5:W-:Y:S04]  /*e880*/  SHFL.IDX PT, R51, R90, R5, 0x1c1f ;  /* 0x001c1f055a337589 */ /* 0x000be800000e0000 */
[----:B------:R-:W-:Y:S04]  /*e890*/  SHFL.IDX PT, R58, R97, R12, 0x1c1f ;  /* 0x001c1f0c613a7589 */ /* 0x000fe800000e0000 */
[----:B------:R-:W-:Y:S01]  /*e8a0*/  SHFL.IDX PT, R68, R68, R5, 0x1c1f ;  /* 0x001c1f0544447589 */ /* 0x000fe200000e0000 */
[----:B-----5:R-:W5:Y:S03]  /*e8b0*/  @P2 LDC R90, c[0x0][0xbec] ;  /* 0x0002fb00ff5a2b82 */ /* 0x020f660000000800 */
[----:B------:R-:W-:Y:S04]  /*e8c0*/  SHFL.IDX PT, R69, R69, R12, 0x1c1f ;  /* 0x001c1f0c45457589 */ /* 0x000fe800000e0000 */
[----:B------:R1:W-:Y:S04]  /*e8d0*/  SHFL.IDX PT, R63, R88, R5, 0x1c1f ;  /* 0x001c1f05583f7589 */ /* 0x0003e800000e0000 */
[----:B------:R-:W-:Y:S04]  /*e8e0*/  SHFL.IDX PT, R35, R92, R5, 0x1c1f ;  /* 0x001c1f055c237589 */ /* 0x000fe800000e0000 */
[----:B------:R-:W-:Y:S01]  /*e8f0*/  SHFL.IDX PT, R50, R72, R5, 0x1c1f ;  /* 0x001c1f0548327589 */ /* 0x000fe200000e0000 */
[----:B-1----:R-:W1:Y:S03]  /*e900*/  LDC R88, c[0x0][0xc50] ;  /* 0x00031400ff587b82 */ /* 0x002e660000000800 */
[----:B------:R-:W-:Y:S04]  /*e910*/  SHFL.IDX PT, R48, R48, R5, 0x1c1f ;  /* 0x001c1f0530307589 */ /* 0x000fe800000e0000 */
[----:B------:R-:W-:Y:S01]  /*e920*/  SHFL.IDX PT, R52, R52, R5, 0x1c1f ;  /* 0x001c1f0534347589 */ /* 0x000fe200000e0000 */
[----:B-----5:R-:W-:-:S03]  /*e930*/  @P2 IMAD.HI.U32 R90, R75, R90, RZ ;  /* 0x0000005a4b5a2227 */ /* 0x020fc600078e00ff */
        /* <DEDUP_REMOVED lines=10> */
[----:B------:R-:W2:Y:S01]  /*e9e0*/  SHFL.IDX PT, R62, R99, R12, 0x1c1f ;  /* 0x001c1f0c633e7589 */ /* 0x000ea200000e0000 */
[----:B0-----:R-:W-:-:S03]  /*e9f0*/  SEL R28, R30, R31, P0 ;  /* 0x0000001f1e1c7207 */ /* 0x001fc60000000000 */
[----:B------:R-:W0:Y:S01]  /*ea00*/  SHFL.IDX PT, R72, R95, R12, 0x1c1f ;  /* 0x001c1f0c5f487589 */ /* 0x000e2200000e0000 */
[----:B------:R-:W-:Y:S02]  /*ea10*/  SEL R30, R31, R30, P0 ;  /* 0x0000001e1f1e7207 */ /* 0x000fe40000000000 */
[----:B-----5:R-:W-:Y:S01]  /*ea20*/  SEL R5, R3, R8, P0 ;  /* 0x0000000803057207 */ /* 0x020fe20000000000 */
[----:B------:R-:W-:Y:S01]  /*ea30*/  SHFL.IDX PT, R79, R93, R12, 0x1c1f ;  /* 0x001c1f0c5d4f7589 */ /* 0x000fe200000e0000 */
[----:B------:R-:W-:Y:S02]  /*ea40*/  SEL R3, R8, R3, P0 ;  /* 0x0000000308037207 */ /* 0x000fe40000000000 */
[----:B------:R-:W-:Y:S01]  /*ea50*/  SEL R8, R6, R9, P0 ;  /* 0x0000000906087207 */ /* 0x000fe20000000000 */
[----:B------:R-:W5:Y:S01]  /*ea60*/  SHFL.IDX PT, R74, R91, R12, 0x1c1f ;  /* 0x001c1f0c5b4a7589 */ /* 0x000f6200000e0000 */
[----:B------:R-:W-:Y:S02]  /*ea70*/  SEL R6, R9, R6, P0 ;  /* 0x0000000609067207 */ /* 0x000fe40000000000 */
[----:B------:R-:W-:Y:S01]  /*ea80*/  SEL R9, R7, R10, P0 ;  /* 0x0000000a07097207 */ /* 0x000fe20000000000 */
[----:B------:R4:W-:Y:S01]  /*ea90*/  SHFL.IDX PT, R78, R89, R12, 0x1c1f ;  /* 0x001c1f0c594e7589 */ /* 0x0009e200000e0000 */
[----:B------:R-:W-:-:S02]  /*eaa0*/  SEL R7, R10, R7, P0 ;  /* 0x000000070a077207 */ /* 0x000fc40000000000 */
[----:B------:R-:W-:Y:S01]  /*eab0*/  SEL R10, R14, R15, P0 ;  /* 0x0000000f0e0a7207 */ /* 0x000fe20000000000 */
[----:B------:R-:W5:Y:S01]  /*eac0*/  SHFL.IDX PT, R81, R81, R12, 0x1c1f ;  /* 0x001c1f0c51517589 */ /* 0x000f6200000e0000 */
[----:B------:R-:W-:Y:S02]  /*ead0*/  SEL R14, R15, R14, P0 ;  /* 0x0000000e0f0e7207 */ /* 0x000fe40000000000 */
[----:B------:R-:W-:Y:S01]  /*eae0*/  SEL R15, R18, R13, P0 ;  /* 0x0000000d120f7207 */ /* 0x000fe20000000000 */
[----:B------:R1:W5:Y:S01]  /*eaf0*/  SHFL.IDX PT, R83, R77, R12, 0x1c1f ;  /* 0x001c1f0c4d537589 */ /* 0x00036200000e0000 */
[----:B---3--:R-:W-:Y:S01]  /*eb00*/  SEL R31, R34, R27, P0 ;  /* 0x0000001b221f7207 */ /* 0x008fe20000000000 */
[----:B----4-:R-:W3:Y:S02]  /*eb10*/  @P2 LDC R89, c[0x0][0xbf0] ;  /* 0x0002fc00ff592b82 */ /* 0x010ee40000000800 */
[----:B------:R4:W-:Y:S04]  /*eb20*/  SHFL.IDX PT, R67, R29, R12, 0x1c1f ;  /* 0x001c1f0c1d437589 */ /* 0x0009e800000e0000 */
[----:B------:R0:W-:Y:S02]  /*eb30*/  SHFL.IDX PT, R71, R11, R12, 0x1c1f ;  /* 0x001c1f0c0b477589 */ /* 0x0001e400000e0000 */
[----:B-1----:R-:W1:Y:S02]  /*eb40*/  @P2 LDC R77, c[0x0][0xbf0] ;  /* 0x0002fc00ff4d2b82 */ /* 0x002e640000000800 */
[----:B------:R-:W-:Y:S01]  /*eb50*/  SHFL.IDX PT, R61, R61, R12, 0x1c1f ;  /* 0x001c1f0c3d3d7589 */ /* 0x000fe200000e0000 */
[----:B----4-:R-:W-:Y:S01]  /*eb60*/  SEL R29, R27, R34, P0 ;  /* 0x000000221b1d7207 */ /* 0x010fe20000000000 */
[----:B------:R-:W-:-:S02]  /*eb70*/  IMAD R34, R84, UR13, RZ ;  /* 0x0000000d54227c24 */ /* 0x000fc4000f8e02ff */
[----:B------:R-:W-:Y:S01]  /*eb80*/  SHFL.IDX PT, R65, R65, R12, 0x1c1f ;  /* 0x001c1f0c41417589 */ /* 0x000fe200000e0000 */
[----:B--2---:R-:W-:Y:S02]  /*eb90*/  SEL R27, R62, R35, P0 ;  /* 0x000000233e1b7207 */ /* 0x004fe40000000000 */
[----:B0-----:R-:W-:Y:S01]  /*eba0*/  SEL R11, R13, R18, P0 ;  /* 0x000000120d0b7207 */ /* 0x001fe20000000000 */
[----:B------:R-:W-:Y:S01]  /*ebb0*/  SHFL.IDX PT, R55, R55, R12, 0x1c1f ;  /* 0x001c1f0c37377589 */ /* 0x000fe200000e0000 */
[----:B------:R-:W-:Y:S02]  /*ebc0*/  SEL R13, R19, R20, P0 ;  /* 0x00000014130d7207 */ /* 0x000fe40000000000 */
[----:B------:R-:W-:Y:S01]  /*ebd0*/  SEL R18, R51, R58, P0 ;  /* 0x0000003a33127207 */ /* 0x000fe20000000000 */
        /* <DEDUP_REMOVED lines=19> */
[----:B------:R-:W-:Y:S01]  /*ed10*/  IMAD R69, RZ, RZ, -UR57 ;  /* 0x80000039ff457e24 */ /* 0x000fe2000f8e02ff */
[----:B------:R-:W-:Y:S01]  /*ed20*/  SEL R33, R63, R72, P0 ;  /* 0x000000483f217207 */ /* 0x000fe20000000000 */
[----:B------:R-:W-:Y:S01]  /*ed30*/  IMAD R68, R86, UR13, RZ ;  /* 0x0000000d56447c24 */ /* 0x000fe2000f8e02ff */
[----:B------:R-:W-:Y:S01]  /*ed40*/  SEL R35, R72, R63, P0 ;  /* 0x0000003f48237207 */ /* 0x000fe20000000000 */
[----:B------:R-:W-:Y:S01]  /*ed50*/  IMAD R85, R88, R69, UR4 ;  /* 0x0000000458557e24 */ /* 0x000fe2000f8e0245 */
[----:B------:R-:W-:Y:S01]  /*ed60*/  ULDC.64 UR4, c[0x0][0xbe0] ;  /* 0x0002f80000047ab9 */ /* 0x000fe20000000a00 */
[----:B------:R-:W-:-:S02]  /*ed70*/  IMAD R63, R87, UR12, R68 ;  /* 0x0000000c573f7c24 */ /* 0x000fc4000f8e0244 */
[----:B------:R-:W-:Y:S01]  /*ed80*/  @P2 IMAD.HI.U32 R62, R75, R76, RZ ;  /* 0x0000004c4b3e2227 */ /* 0x000fe200078e00ff */
[----:B------:R-:W-:-:S03]  /*ed90*/  SHF.R.S32.HI R72, RZ, 0x1f, R85 ;  /* 0x0000001fff487819 */ /* 0x000fc60000011455 */
[----:B------:R-:W-:Y:S02]  /*eda0*/  IMAD.IADD R63, R45, 0x1, R63 ;  /* 0x000000012d3f7824 */ /* 0x000fe400078e023f */
[----:B------:R-:W-:Y:S02]  /*edb0*/  IMAD R45, R72, UR4, RZ ;  /* 0x00000004482d7c24 */ /* 0x000fe4000f8e02ff */
[----:B------:R-:W-:Y:S02]  /*edc0*/  IMAD.IADD R59, R59, 0x1, R51 ;  /* 0x000000013b3b7824 */ /* 0x000fe400078e0233 */
[----:B------:R-:W-:Y:S01]  /*edd0*/  IMAD.MOV.U32 R51, RZ, RZ, R75 ;  /* 0x000000ffff337224 */ /* 0x000fe200078e004b */
[----:B-1----:R-:W-:Y:S01]  /*ede0*/  @P2 SHF.R.U32.HI R51, RZ, R77, R62 ;  /* 0x0000004dff332219 */ /* 0x002fe2000001163e */
[----:B------:R-:W-:Y:S02]  /*edf0*/  IMAD.MOV.U32 R62, RZ, RZ, R44 ;  /* 0x000000ffff3e7224 */ /* 0x000fe400078e002c */
[----:B------:R-:W-:-:S02]  /*ee00*/  IMAD R68, R85, UR5, R45 ;  /* 0x0000000555447c24 */ /* 0x000fc4000f8e022d */
[----:B------:R-:W-:Y:S01]  /*ee10*/  IMAD.MOV.U32 R69, RZ, RZ, R75 ;  /* 0x000000ffff457224 */ /* 0x000fe200078e004b */
[----:B---3--:R-:W-:Y:S01]  /*ee20*/  @P2 SHF.R.U32.HI R69, RZ, R89, R90 ;  /* 0x00000059ff452219 */ /* 0x008fe2000001165a */
        /* <DEDUP_REMOVED lines=29> */
[----:B-----5:R-:W-:Y:S01]  /*f000*/  SEL R62, R74, R73, P0 ;  /* 0x000000494a3e7207 */ /* 0x020fe20000000000 */
[----:B------:R-:W-:Y:S01]  /*f010*/  IMAD.WIDE.U32 R68, R63, UR8, R58 ;  /* 0x000000083f447c25 */ /* 0x000fe2000f8e003a */
[----:B------:R-:W-:Y:S01]  /*f020*/  SEL R58, R73, R74, P0 ;  /* 0x0000004a493a7207 */ /* 0x000fe20000000000 */
[----:B------:R-:W-:Y:S01]  /*f030*/  ULDC.64 UR8, c[0x0][0xb00] ;  /* 0x0002c00000087ab9 */ /* 0x000fe20000000a00 */
[C---:B------:R-:W-:Y:S01]  /*f040*/  LEA R73, P2, R44.reuse, UR6, 0x2 ;  /* 0x000000062c497c11 */ /* 0x040fe2000f8410ff */
[----:B------:R-:W-:Y:S01]  /*f050*/  IMAD.IADD R51, R45, 0x1, R75 ;  /* 0x000000012d337824 */ /* 0x000fe200078e024b */
[----:B------:R-:W-:Y:S01]  /*f060*/  IADD3 R45, R69, R77, RZ ;  /* 0x0000004d452d7210 */ /* 0x000fe20007ffe0ff */
[----:B------:R-:W-:Y:S01]  /*f070*/  ULDC UR6, c[0x0][0xa88] ;  /* 0x0002a20000067ab9 */ /* 0x000fe20000000800 */
        /* <DEDUP_REMOVED lines=12> */
[----:B------:R2:W3:Y:S01]  /*f140*/  SHFL.IDX PT, R77, R51, 0x1, 0x1c1f ;  /* 0x003c1f00334d7f89 */ /* 0x0004e200000e0000 */
[----:B------:R-:W-:Y:S01]  /*f150*/  LEA.HI.X R86, R68, UR9, R45, 0x2, P3 ;  /* 0x0000000944567c11 */ /* 0x000fe200098f142d */
[----:B0-----:R-:W-:Y:S01]  /*f160*/  IMAD.SHL.U32 R73, R66, 0x2, RZ ;  /* 0x0000000242497824 */ /* 0x001fe200078e00ff */
[----:B------:R-:W-:Y:S01]  /*f170*/  ISETP.GE.AND P3, PT, R70, R85, PT ;  /* 0x000000554600720c */ /* 0x000fe20003f66270 */
[----:B------:R-:W-:Y:S01]  /*f180*/  SYNCS.ARRIVE.TRANS64.RED.A1T0 RZ, [UR4], RZ ;  /* 0x000000ffffff79a7 */ /* 0x000fe20008100404 */
[----:B------:R0:W4:Y:S01]  /*f190*/  SHFL.IDX PT, R68, R84, RZ, 0x1c1f ;  /* 0x001c1fff54447589 */ /* 0x00012200000e0000 */
[----:B------:R-:W-:Y:S02]  /*f1a0*/  SEL R59, R50, R79, P0 ;  /* 0x0000004f323b7207 */ /* 0x000fe40000000000 */
[----:B------:R-:W-:Y:S01]  /*f1b0*/  SEL R63, R79, R50, P0 ;  /* 0x000000324f3f7207 */ /* 0x000fe20000000000 */
[----:B------:R0:W0:Y:S01]  /*f1c0*/  SHFL.IDX PT, R69, R86, RZ, 0x1c1f ;  /* 0x001c1fff56457589 */ /* 0x00002200000e0000 */
[----:B------:R-:W-:-:S02]  /*f1d0*/  SEL R44, R48, R81, P0 ;  /* 0x00000051302c7207 */ /* 0x000fc40000000000 */
[----:B------:R-:W-:Y:S02]  /*f1e0*/  SEL R45, R49, R78, P0 ;  /* 0x0000004e312d7207 */ /* 0x000fe40000000000 */
[----:B------:R-:W-:Y:S02]  /*f1f0*/  SEL R50, R52, R83, P0 ;  /* 0x0000005334327207 */ /* 0x000fe40000000000 */
[----:B--2---:R-:W-:Y:S02]  /*f200*/  SEL R51, R53, R80, P0 ;  /* 0x0000005035337207 */ /* 0x004fe40000000000 */
[----:B------:R-:W-:Y:S01]  /*f210*/  SEL R48, R81, R48, P0 ;  /* 0x0000003051307207 */ /* 0x000fe20000000000 */
[----:B-1----:R1:W-:Y:S01]  /*f220*/  @!P2 ST.E desc[UR36][R74.64], R0 ;  /* 0x000000004a00a985 */ /* 0x0023e2000c101924 */
[----:B------:R-:W-:Y:S02]  /*f230*/  SEL R49, R78, R49, P0 ;  /* 0x000000314e317207 */ /* 0x000fe40000000000 */
[----:B------:R-:W-:Y:S01]  /*f240*/  SEL R52, R83, R52, P0 ;  /* 0x0000003453347207 */ /* 0x000fe20000000000 */
[----:B---3--:R1:W-:Y:S01]  /*f250*/  @!P1 ST.E desc[UR36][R76.64], R2 ;  /* 0x000000024c009985 */ /* 0x0083e2000c101924 */
        /* <DEDUP_REMOVED lines=13> */
[C-C-:B0---4-:R-:W-:Y:S02]  /*f330*/  @!P2 IMAD.WIDE R74, R73.reuse, 0x4, R68.reuse ;  /* 0x00000004494aa825 */ /* 0x151fe400078e0244 */
        /* <DEDUP_REMOVED lines=12> */
[----:B------:R-:W-:Y:S01]  /*f400*/  @!P4 IMAD.WIDE R78, R79, 0x4, R68 ;  /* 0x000000044f4ec825 */ /* 0x000fe200078e0244 */
[----:B------:R-:W-:Y:S02]  /*f410*/  ISETP.GE.AND P3, PT, R0, UR4, PT ;  /* 0x0000000400007c0c */ /* 0x000fe4000bf66270 */
[----:B0-----:R-:W-:Y:S01]  /*f420*/  @!P1 LOP3.LUT R9, R70, 0xfffffffe, RZ, 0xc0, !PT ;  /* 0xfffffffe46099812 */ /* 0x001fe200078ec0ff */
[C---:B------:R-:W-:Y:S01]  /*f430*/  VIADD R74, R73.reuse, 0x40 ;  /* 0x00000040494a7836 */ /* 0x040fe20000000000 */
[----:B------:R-:W-:Y:S01]  /*f440*/  ISETP.GE.AND P6, PT, R66, UR4, PT ;  /* 0x0000000442007c0c */ /* 0x000fe2000bfc6270 */
[----:B------:R-:W-:Y:S01]  /*f450*/  VIADD R70, R73, 0x48 ;  /* 0x0000004849467836 */ /* 0x000fe20000000000 */
[----:B------:R0:W-:Y:S01]  /*f460*/  @!P4 ST.E.64 desc[UR36][R78.64], R10 ;  /* 0x0000000a4e00c985 */ /* 0x0001e2000c101b24 */
[----:B------:R-:W-:-:S02]  /*f470*/  @!P2 LEA.HI R80, R80, R80, RZ, 0x1 ;  /* 0x000000505050a211 */ /* 0x000fc400078f08ff */
[----:B------:R-:W-:Y:S01]  /*f480*/  ISETP.GE.AND P4, PT, R74, UR4, PT ;  /* 0x000000044a007c0c */ /* 0x000fe2000bf86270 */
[--C-:B-1----:R-:W-:Y:S01]  /*f490*/  @!P1 IMAD.WIDE R6, R9, 0x4, R68.reuse ;  /* 0x0000000409069825 */ /* 0x102fe200078e0244 */
[----:B------:R-:W-:Y:S02]  /*f4a0*/  @!P2 LOP3.LUT R9, R80, 0xfffffffe, RZ, 0xc0, !PT ;  /* 0xfffffffe5009a812 */ /* 0x000fe400078ec0ff */
[----:B------:R-:W-:Y:S02]  /*f4b0*/  @!P3 LEA.HI R0, R0, R0, RZ, 0x1 ;  /* 0x000000000000b211 */ /* 0x000fe400078f08ff */
[----:B------:R1:W-:Y:S01]  /*f4c0*/  @!P1 ST.E.64 desc[UR36][R6.64], R14 ;  /* 0x0000000e06009985 */ /* 0x0003e2000c101b24 */
[----:B------:R-:W-:Y:S01]  /*f4d0*/  ISETP.GE.AND P1, PT, R70, UR4, PT ;  /* 0x0000000446007c0c */ /* 0x000fe2000bf26270 */
[--C-:B------:R-:W-:Y:S01]  /*f4e0*/  @!P2 IMAD.WIDE R8, R9, 0x4, R68.reuse ;  /* 0x000000040908a825 */ /* 0x100fe200078e0244 */
[----:B------:R-:W-:Y:S02]  /*f4f0*/  @!P6 LEA.HI R66, R66, R66, RZ, 0x1 ;  /* 0x000000424242e211 */ /* 0x000fe400078f08ff */
[----:B0-----:R-:W-:Y:S01]  /*f500*/  @!P3 LOP3.LUT R11, R0, 0xfffffffe, RZ, 0xc0, !PT ;  /* 0xfffffffe000bb812 */ /* 0x001fe200078ec0ff */
[----:B------:R-:W-:Y:S01]  /*f510*/  VIADD R0, R73, 0x50 ;  /* 0x0000005049007836 */ /* 0x000fe20000000000 */
[----:B------:R-:W-:Y:S01]  /*f520*/  @!P6 LOP3.LUT R75, R66, 0xfffffffe, RZ, 0xc0, !PT ;  /* 0xfffffffe424be812 */ /* 0x000fe200078ec0ff */
[----:B------:R0:W-:Y:S01]  /*f530*/  @!P2 ST.E.64 desc[UR36][R8.64], R12 ;  /* 0x0000000c0800a985 */ /* 0x0001e2000c101b24 */
[----:B------:R-:W-:Y:S01]  /*f540*/  @!P4 LEA.HI R74, R74, R74, RZ, 0x1 ;  /* 0x0000004a4a4ac211 */ /* 0x000fe200078f08ff */
[----:B------:R-:W-:-:S04]  /*f550*/  @!P3 IMAD.WIDE R10, R11, 0x4, R68 ;  /* 0x000000040b0ab825 */ /* 0x000fc800078e0244 */
[----:B------:R-:W-:Y:S01]  /*f560*/  @!P1 LEA.HI R70, R70, R70, RZ, 0x1 ;  /* 0x0000004646469211 */ /* 0x000fe200078f08ff */
[----:B-1----:R-:W-:Y:S01]  /*f570*/  @!P6 IMAD.WIDE R6, R75, 0x4, R68 ;  /* 0x000000044b06e825 */ /* 0x002fe200078e0244 */
[----:B------:R-:W-:Y:S01]  /*f580*/  @!P5 LOP3.LUT R15, R81, 0xfffffffe, RZ, 0xc0, !PT ;  /* 0xfffffffe510fd812 */ /* 0x000fe200078ec0ff */
[----:B------:R1:W-:Y:S01]  /*f590*/  @!P3 ST.E.64 desc[UR36][R10.64], R22 ;  /* 0x000000160a00b985 */ /* 0x0003e2000c101b24 */
[----:B------:R-:W-:-:S03]  /*f5a0*/  @!P4 LOP3.LUT R75, R74, 0xfffffffe, RZ, 0xc0, !PT ;  /* 0xfffffffe4a4bc812 */ /* 0x000fc600078ec0ff */
[--C-:B------:R-:W-:Y:S01]  /*f5b0*/  @!P5 IMAD.WIDE R14, R15, 0x4, R68.reuse ;  /* 0x000000040f0ed825 */ /* 0x100fe200078e0244 */
[----:B0-----:R-:W-:Y:S01]  /*f5c0*/  @!P1 LOP3.LUT R13, R70, 0xfffffffe, RZ, 0xc0, !PT ;  /* 0xfffffffe460d9812 */ /* 0x001fe200078ec0ff */
[----:B------:R0:W-:Y:S02]  /*f5d0*/  @!P6 ST.E.64 desc[UR36][R6.64], R20 ;  /* 0x000000140600e985 */ /* 0x0001e4000c101b24 */
[--C-:B------:R-:W-:Y:S02]  /*f5e0*/  @!P4 IMAD.WIDE R8, R75, 0x4, R68.reuse ;  /* 0x000000044b08c825 */ /* 0x100fe400078e0244 */
[----:B------:R-:W-:Y:S02]  /*f5f0*/  @!P5 ST.E.64 desc[UR36][R14.64], R24 ;  /* 0x000000180e00d985 */ /* 0x000fe4000c101b24 */
[----:B------:R-:W-:Y:S02]  /*f600*/  VIADD R12, R73, 0x58 ;  /* 0x00000058490c7836 */ /* 0x000fe40000000000 */
[----:B-1----:R-:W-:Y:S01]  /*f610*/  @!P1 IMAD.WIDE R10, R13, 0x4, R68 ;  /* 0x000000040d0a9825 */ /* 0x002fe200078e0244 */
[----:B------:R1:W-:Y:S02]  /*f620*/  @!P4 ST.E.64 desc[UR36][R8.64], R28 ;  /* 0x0000001c0800c985 */ /* 0x0003e4000c101b24 */
[----:B------:R-:W-:Y:S01]  /*f630*/  ISETP.GE.AND P2, PT, R12, UR4, PT ;  /* 0x000000040c007c0c */ /* 0x000fe2000bf46270 */
[C---:B------:R-:W-:Y:S01]  /*f640*/  VIADD R13, R73.reuse, 0x60 ;  /* 0x00000060490d7836 */ /* 0x040fe20000000000 */
[----:B------:R2:W-:Y:S01]  /*f650*/  @!P1 ST.E.64 desc[UR36][R10.64], R30 ;  /* 0x0000001e0a009985 */ /* 0x0005e2000c101b24 */
[C---:B------:R-:W-:Y:S01]  /*f660*/  VIADD R22, R73.reuse, 0x68 ;  /* 0x0000006849167836 */ /* 0x040fe20000000000 */
[C---:B0-----:R-:W-:Y:S01]  /*f670*/  IADD3 R7, R73.reuse, 0x78, RZ ;  /* 0x0000007849077810 */ /* 0x041fe20007ffe0ff */
[----:B------:R-:W-:Y:S01]  /*f680*/  VIADD R6, R73, 0x70 ;  /* 0x0000007049067836 */ /* 0x000fe20000000000 */
[----:B------:R-:W-:-:S02]  /*f690*/  ISETP.GE.AND P1, PT, R0, UR4, PT ;  /* 0x0000000400007c0c */ /* 0x000fc4000bf26270 */
[----:B------:R-:W-:Y:S02]  /*f6a0*/  ISETP.GE.AND P3, PT, R13, UR4, PT ;  /* 0x000000040d007c0c */ /* 0x000fe4000bf66270 */
[----:B------:R-:W-:Y:S02]  /*f6b0*/  ISETP.GE.AND P4, PT, R22, UR4, PT ;  /* 0x0000000416007c0c */ /* 0x000fe4000bf86270 */
[----:B------:R-:W-:Y:S02]  /*f6c0*/  ISETP.GE.AND P6, PT, R7, UR4, PT ;  /* 0x0000000407007c0c */ /* 0x000fe4000bfc6270 */
[----:B------:R-:W-:Y:S02]  /*f6d0*/  ISETP.GE.AND P5, PT, R6, UR4, PT ;  /* 0x0000000406007c0c */ /* 0x000fe4000bfa6270 */
[----:B------:R-:W-:-:S03]  /*f6e0*/  @!P2 LEA.HI R12, R12, R12, RZ, 0x1 ;  /* 0x0000000c0c0ca211 */ /* 0x000fc600078f08ff */
[----:B------:R-:W-:Y:S02]  /*f6f0*/  @!P1 LEA.HI R0, R0, R0, RZ, 0x1 ;  /* 0x0000000000009211 */ /* 0x000fe400078f08ff */
[----:B------:R-:W-:Y:S02]  /*f700*/  @!P3 LEA.HI R13, R13, R13, RZ, 0x1 ;  /* 0x0000000d0d0db211 */ /* 0x000fe400078f08ff */
[----:B------:R-:W-:Y:S02]  /*f710*/  @!P4 LEA.HI R22, R22, R22, RZ, 0x1 ;  /* 0x000000161616c211 */ /* 0x000fe400078f08ff */
[----:B-1----:R-:W-:Y:S02]  /*f720*/  @!P6 LEA.HI R8, R7, R7, RZ, 0x1 ;  /* 0x000000070708e211 */ /* 0x002fe400078f08ff */
[----:B------:R-:W-:Y:S02]  /*f730*/  @!P5 LEA.HI R6, R6, R6, RZ, 0x1 ;  /* 0x000000060606d211 */ /* 0x000fe400078f08ff */
[----:B------:R-:W-:-:S02]  /*f740*/  @!P1 LOP3.LUT R7, R0, 0xfffffffe, RZ, 0xc0, !PT ;  /* 0xfffffffe00079812 */ /* 0x000fc400078ec0ff */
[----:B------:R-:W-:Y:S02]  /*f750*/  @!P2 LOP3.LUT R9, R12, 0xfffffffe, RZ, 0xc0, !PT ;  /* 0xfffffffe0c09a812 */ /* 0x000fe400078ec0ff */
[----:B--2---:R-:W-:Y:S02]  /*f760*/  @!P3 LOP3.LUT R11, R13, 0xfffffffe, RZ, 0xc0, !PT ;  /* 0xfffffffe0d0bb812 */ /* 0x004fe400078ec0ff */
        /* <DEDUP_REMOVED lines=15> */
.L_x_2276:
[----:B------:R-:W-:Y:S05]  /*f860*/  BSYNC B0 ;  /* 0x0000000000007941 */ /* 0x000fea0003800000 */
.L_x_2275:
[----:B------:R-:W-:Y:S01]  /*f870*/  ISETP.GE.AND P1, PT, R72, R85, PT ;  /* 0x000000554800720c */ /* 0x000fe20003f26270 */
[----:B--2---:R2:W3:Y:S01]  /*f880*/  SHFL.IDX PT, R35, R86, 0x1, 0x1c1f ;  /* 0x003c1f0056237f89 */ /* 0x0044e200000e0000 */
        /* <DEDUP_REMOVED lines=23> */
[----:B0-23--:R-:W-:Y:S06]  /*fa00*/  @P1 BRA `(.L_x_2235) ;  /* 0x0000005400701947 */ /* 0x00dfec0003800000 */
[C---:B------:R-:W-:Y:S01]  /*fa10*/  VIADD R0, R73.reuse, 0x8 ;  /* 0x0000000849007836 */ /* 0x040fe20000000000 */
[----:B------:R-:W-:Y:S01]  /*fa20*/  ULDC UR4, c[0x0][0xac8] ;  /* 0x0002b20000047ab9 */ /* 0x000fe20000000800 */
[C---:B------:R-:W-:Y:S01]  /*fa30*/  VIADD R11, R73.reuse, 0x18 ;  /* 0x00000018490b7836 */ /* 0x040fe20000000000 */
[C---:B------:R-:W-:Y:S01]  /*fa40*/  ISETP.GE.AND P0, PT, R73.reuse, UR4, PT ;  /* 0x0000000449007c0c */ /* 0x040fe2000bf06270 */
[C---:B------:R-:W-:Y:S01]  /*fa50*/  VIADD R10, R73.reuse, 0x10 ;  /* 0x00000010490a7836 */ /* 0x040fe20000000000 */
[----:B------:R-:W-:Y:S01]  /*fa60*/  ISETP.GE.AND P4, PT, R0, UR4, PT ;  /* 0x0000000400007c0c */ /* 0x000fe2000bf86270 */
[----:B------:R-:W-:Y:S01]  /*fa70*/  VIADD R16, R73, 0x28 ;  /* 0x0000002849107836 */ /* 0x000fe20000000000 */
[----:B------:R-:W-:Y:S01]  /*fa80*/  ISETP.GE.AND P2, PT, R11, UR4, PT ;  /* 0x000000040b007c0c */ /* 0x000fe2000bf46270 */
[C---:B------:R-:W-:Y:S01]  /*fa90*/  VIADD R12, R73.reuse, 0x20 ;  /* 0x00000020490c7836 */ /* 0x040fe20000000000 */
[----:B------:R-:W-:Y:S01]  /*faa0*/  ISETP.GE.AND P1, PT, R10, UR4, PT ;  /* 0x000000040a007c0c */ /* 0x000fe2000bf26270 */
[C---:B------:R-:W-:Y:S01]  /*fab0*/  VIADD R38, R73.reuse, 0x30 ;  /* 0x0000003049267836 */ /* 0x040fe20000000000 */
[----:B------:R-:W-:Y:S01]  /*fac0*/  ISETP.GE.AND P5, PT, R16, UR4, PT ;  /* 0x0000000410007c0c */ /* 0x000fe2000bfa6270 */
[----:B------:R-:W-:Y:S01]  /*fad0*/  VIADD R39, R73, 0x38 ;  /* 0x0000003849277836 */ /* 0x000fe20000000000 */
[----:B------:R-:W-:-:S03]  /*fae0*/  ISETP.GE.AND P3, PT, R12, UR4, PT ;  /* 0x000000040c007c0c */ /* 0x000fc6000bf66270 */
[----:B------:R-:W-:Y:S02]  /*faf0*/  @!P0 IMAD.WIDE R6, R73, 0x4, R34 ;  /* 0x0000000449068825 */ /* 0x000fe400078e0222 */
[----:B------:R-:W-:-:S03]  /*fb00*/  @!P4 LEA.HI R0, R0, R0, RZ, 0x1 ;  /* 0x000000000000c211 */ /* 0x000fc600078f08ff */
[----:B------:R0:W-:Y:S01]  /*fb10*/  @!P0 ST.E.64 desc[UR36][R6.64], R44 ;  /* 0x0000002c06008985 */ /* 0x0001e2000c101b24 */
[----:B------:R-:W-:Y:S02]  /*fb20*/  @!P4 LOP3.LUT R9, R0, 0xfffffffe, RZ, 0xc0, !PT ;  /* 0xfffffffe0009c812 */ /* 0x000fe400078ec0ff */
[----:B------:R-:W-:Y:S02]  /*fb30*/  ISETP.GE.AND P0, PT, R39, UR4, PT ;  /* 0x0000000427007c0c */ /* 0x000fe4000bf06270 */
[----:B------:R-:W-:Y:S01]  /*fb40*/  @!P2 LEA.HI R0, R11, R11, RZ, 0x1 ;  /* 0x0000000b0b00a211 */ /* 0x000fe200078f08ff */
[----:B------:R-:W-:Y:S01]  /*fb50*/  @!P4 IMAD.WIDE R8, R9, 0x4, R34 ;  /* 0x000000040908c825 */ /* 0x000fe200078e0222 */
[----:B------:R-:W-:Y:S02]  /*fb60*/  @!P1 LEA.HI R10, R10, R10, RZ, 0x1 ;  /* 0x0000000a0a0a9211 */ /* 0x000fe400078f08ff */
[----:B------:R-:W-:Y:S02]  /*fb70*/  @!P2 LOP3.LUT R13, R0, 0xfffffffe, RZ, 0xc0, !PT ;  /* 0xfffffffe000da812 */ /* 0x000fe400078ec0ff */
[----:B------:R1:W-:Y:S01]  /*fb80*/  @!P4 ST.E.64 desc[UR36][R8.64], R48 ;  /* 0x000000300800c985 */ /* 0x0003e2000c101b24 */
[----:B------:R-:W-:-:S02]  /*fb90*/  ISETP.GE.AND P4, PT, R38, UR4, PT ;  /* 0x0000000426007c0c */ /* 0x000fc4000bf86270 */
[----:B------:R-:W-:Y:S02]  /*fba0*/  @!P1 LOP3.LUT R11, R10, 0xfffffffe, RZ, 0xc0, !PT ;  /* 0xfffffffe0a0b9812 */ /* 0x000fe400078ec0ff */
[----:B------:R-:W-:Y:S02]  /*fbb0*/  @!P5 LEA.HI R16, R16, R16, RZ, 0x1 ;  /* 0x000000101010d211 */ /* 0x000fe400078f08ff */
[----:B------:R-:W-:Y:S01]  /*fbc0*/  @!P3 LEA.HI R12, R12, R12, RZ, 0x1 ;  /* 0x0000000c0c0cb211 */ /* 0x000fe200078f08ff */
[--C-:B0-----:R-:W-:Y:S01]  /*fbd0*/  @!P1 IMAD.WIDE R6, R11, 0x4, R34.reuse ;  /* 0x000000040b069825 */ /* 0x101fe200078e0222 */
[----:B------:R-:W-:Y:S02]  /*fbe0*/  @!P0 LEA.HI R0, R39, R39, RZ, 0x1 ;  /* 0x0000002727008211 */ /* 0x000fe400078f08ff */
[----:B------:R-:W-:Y:S02]  /*fbf0*/  @!P3 LOP3.LUT R11, R12, 0xfffffffe, RZ, 0xc0, !PT ;  /* 0xfffffffe0c0bb812 */ /* 0x000fe400078ec0ff */
[----:B------:R0:W-:Y:S01]  /*fc00*/  @!P1 ST.E.64 desc[UR36][R6.64], R50 ;  /* 0x0000003206009985 */ /* 0x0001e2000c101b24 */
[----:B-1----:R-:W-:Y:S01]  /*fc10*/  @!P2 IMAD.WIDE R8, R13, 0x4, R34 ;  /* 0x000000040d08a825 */ /* 0x002fe200078e0222 */
[----:B------:R-:W-:-:S02]  /*fc20*/  @!P5 LOP3.LUT R13, R16, 0xfffffffe, RZ, 0xc0, !PT ;  /* 0xfffffffe100dd812 */ /* 0x000fc400078ec0ff */
[----:B------:R-:W-:Y:S01]  /*fc30*/  @!P4 LEA.HI R38, R38, R38, RZ, 0x1 ;  /* 0x000000262626c211 */ /* 0x000fe200078f08ff */
[----:B------:R-:W-:Y:S01]  /*fc40*/  VIADD R16, R73, 0x40 ;  /* 0x0000004049107836 */ /* 0x000fe20000000000 */
[----:B------:R-:W-:Y:S01]  /*fc50*/  @!P0 LOP3.LUT R41, R0, 0xfffffffe, RZ, 0xc0, !PT ;  /* 0xfffffffe00298812 */ /* 0x000fe200078ec0ff */
[--C-:B------:R-:W-:Y:S01]  /*fc60*/  @!P3 IMAD.WIDE R10, R11, 0x4, R34.reuse ;  /* 0x000000040b0ab825 */ /* 0x100fe200078e0222 */
[----:B------:R-:W-:Y:S01]  /*fc70*/  @!P4 LOP3.LUT R39, R38, 0xfffffffe, RZ, 0xc0, !PT ;  /* 0xfffffffe2627c812 */ /* 0x000fe200078ec0ff */
[----:B------:R1:W-:Y:S01]  /*fc80*/  @!P2 ST.E.64 desc[UR36][R8.64], R52 ;  /* 0x000000340800a985 */ /* 0x0003e2000c101b24 */
[----:B------:R-:W-:Y:S01]  /*fc90*/  ISETP.GE.AND P1, PT, R16, UR4, PT ;  /* 0x0000000410007c0c */ /* 0x000fe2000bf26270 */
[----:B------:R-:W-:Y:S02]  /*fca0*/  VIADD R0, R73, 0x50 ;  /* 0x0000005049007836 */ /* 0x000fe40000000000 */
[--C-:B------:R-:W-:Y:S01]  /*fcb0*/  @!P5 IMAD.WIDE R12, R13, 0x4, R34.reuse ;  /* 0x000000040d0cd825 */ /* 0x100fe200078e0222 */
[----:B------:R2:W-:Y:S02]  /*fcc0*/  @!P3 ST.E.64 desc[UR36][R10.64], R14 ;  /* 0x0000000e0a00b985 */ /* 0x0005e4000c101b24 */
[----:B------:R-:W-:Y:S01]  /*fcd0*/  ISETP.GE.AND P3, PT, R0, UR4, PT ;  /* 0x0000000400007c0c */ /* 0x000fe2000bf66270 */
[----:B------:R-:W-:Y:S01]  /*fce0*/  VIADD R38, R73, 0x48 ;  /* 0x0000004849267836 */ /* 0x000fe20000000000 */
[----:B------:R3:W-:Y:S01]  /*fcf0*/  @!P5 ST.E.64 desc[UR36][R12.64], R18 ;  /* 0x000000120c00d985 */ /* 0x0007e2000c101b24 */
[----:B0-----:R-:W-:-:S03]  /*fd00*/  @!P4 IMAD.WIDE R6, R39, 0x4, R34 ;  /* 0x000000042706c825 */ /* 0x001fc600078e0222 */
[----:B------:R-:W-:Y:S01]  /*fd10*/  ISETP.GE.AND P2, PT, R38, UR4, PT ;  /* 0x0000000426007c0c */ /* 0x000fe2000bf46270 */
[--C-:B-1----:R-:W-:Y:S01]  /*fd20*/  @!P0 IMAD.WIDE R8, R41, 0x4, R34.reuse ;  /* 0x0000000429088825 */ /* 0x102fe200078e0222 */
[----:B------:R0:W-:Y:S01]  /*fd30*/  @!P4 ST.E.64 desc[UR36][R6.64], R20 ;  /* 0x000000140600c985 */ /* 0x0001e2000c101b24 */
[----:B------:R-:W-:Y:S02]  /*fd40*/  @!P1 LEA.HI R16, R16, R16, RZ, 0x1 ;  /* 0x0000001010109211 */ /* 0x000fe400078f08ff */
[C---:B--2---:R-:W-:Y:S01]  /*fd50*/  VIADD R10, R73.reuse, 0x58 ;  /* 0x00000058490a7836 */ /* 0x044fe20000000000 */
[----:B------:R1:W-:Y:S01]  /*fd60*/  @!P0 ST.E.64 desc[UR36][R8.64], R22 ;  /* 0x0000001608008985 */ /* 0x0003e2000c101b24 */
[C---:B------:R-:W-:Y:S01]  /*fd70*/  VIADD R14, R73.reuse, 0x68 ;  /* 0x00000068490e7836 */ /* 0x040fe20000000000 */
[----:B------:R-:W-:Y:S01]  /*fd80*/  @!P1 LOP3.LUT R11, R16, 0xfffffffe, RZ, 0xc0, !PT ;  /* 0xfffffffe100b9812 */ /* 0x000fe200078ec0ff */
[C---:B---3--:R-:W-:Y:S01]  /*fd90*/  VIADD R12, R73.reuse, 0x60 ;  /* 0x00000060490c7836 */ /* 0x048fe20000000000 */
[----:B------:R-:W-:Y:S01]  /*fda0*/  ISETP.GE.AND P0, PT, R10, UR4, PT ;  /* 0x000000040a007c0c */ /* 0x000fe2000bf06270 */
[C---:B------:R-:W-:Y:S01]  /*fdb0*/  VIADD R15, R73.reuse, 0x70 ;  /* 0x00000070490f7836 */ /* 0x040fe20000000000 */
[----:B------:R-:W-:Y:S01]  /*fdc0*/  ISETP.GE.AND P5, PT, R14, UR4, PT ;  /* 0x000000040e007c0c */ /* 0x000fe2000bfa6270 */
[----:B------:R-:W-:Y:S01]  /*fdd0*/  VIADD R73, R73, 0x78 ;  /* 0x0000007849497836 */ /* 0x000fe20000000000 */
[----:B------:R-:W-:Y:S01]  /*fde0*/  ISETP.GE.AND P4, PT, R12, UR4, PT ;  /* 0x000000040c007c0c */ /* 0x000fe2000bf86270 */
[----:B0-----:R-:W-:Y:S01]  /*fdf0*/  @!P1 IMAD.WIDE R6, R11, 0x4, R34 ;  /* 0x000000040b069825 */ /* 0x001fe200078e0222 */
[----:B------:R-:W-:-:S02]  /*fe00*/  ISETP.GE.AND P6, PT, R15, UR4, PT ;  /* 0x000000040f007c0c */ /* 0x000fc4000bfc6270 */
[----:B------:R-:W-:Y:S02]  /*fe10*/  @!P3 LEA.HI R0, R0, R0, RZ, 0x1 ;  /* 0x000000000000b211 */ /* 0x000fe400078f08ff */
[----:B------:R-:W-:Y:S01]  /*fe20*/  @!P2 LEA.HI R38, R38, R38, RZ, 0x1 ;  /* 0x000000262626a211 */ /* 0x000fe200078f08ff */
[----:B------:R0:W-:Y:S01]  /*fe30*/  @!P1 ST.E.64 desc[UR36][R6.64], R24 ;  /* 0x0000001806009985 */ /* 0x0001e2000c101b24 */
[----:B------:R-:W-:Y:S02]  /*fe40*/  @!P3 LOP3.LUT R11, R0, 0xfffffffe, RZ, 0xc0, !PT ;  /* 0xfffffffe000bb812 */ /* 0x000fe400078ec0ff */
[----:B------:R-:W-:Y:S02]  /*fe50*/  @!P0 LEA.HI R0, R10, R10, RZ, 0x1 ;  /* 0x0000000a0a008211 */ /* 0x000fe400078f08ff */
[----:B-1----:R-:W-:Y:S01]  /*fe60*/  @!P2 LOP3.LUT R9, R38, 0xfffffffe, RZ, 0xc0, !PT ;  /* 0xfffffffe2609a812 */ /* 0x002fe200078ec0ff */
[----:B------:R-:W-:Y:S01]  /*fe70*/  @!P3 IMAD.WIDE R10, R11, 0x4, R34 ;  /* 0x000000040b0ab825 */ /* 0x000fe200078e0222 */
[----:B------:R-:W-:-:S02]  /*fe80*/  @!P4 LEA.HI R12, R12, R12, RZ, 0x1 ;  /* 0x0000000c0c0cc211 */ /* 0x000fc400078f08ff */
[----:B------:R-:W-:Y:S01]  /*fe90*/  @!P0 LOP3.LUT R13, R0, 0xfffffffe, RZ, 0xc0, !PT ;  /* 0xfffffffe000d8812 */ /* 0x000fe200078ec0ff */
[--C-:B------:R-:W-:Y:S01]  /*fea0*/  @!P2 IMAD.WIDE R8, R9, 0x4, R34.reuse ;  /* 0x000000040908a825 */ /* 0x100fe200078e0222 */
[----:B------:R-:W-:Y:S02]  /*feb0*/  @!P5 LEA.HI R14, R14, R14, RZ, 0x1 ;  /* 0x0000000e0e0ed211 */ /* 0x000fe400078f08ff */
[----:B------:R-:W-:Y:S02]  /*fec0*/  @!P6 LEA.HI R0, R15, R15, RZ, 0x1 ;  /* 0x0000000f0f00e211 */ /* 0x000fe400078f08ff */
[----:B------:R-:W-:Y:S01]  /*fed0*/  @!P4 LOP3.LUT R15, R12, 0xfffffffe, RZ, 0xc0, !PT ;  /* 0xfffffffe0c0fc812 */ /* 0x000fe200078ec0ff */
[--C-:B------:R-:W-:Y:S01]  /*fee0*/  @!P0 IMAD.WIDE R12, R13, 0x4, R34.reuse ;  /* 0x000000040d0c8825 */ /* 0x100fe200078e0222 */
[----:B------:R-:W-:Y:S01]  /*fef0*/  @!P5 LOP3.LUT R19, R14, 0xfffffffe, RZ, 0xc0, !PT ;  /* 0xfffffffe0e13d812 */ /* 0x000fe200078ec0ff */
[----:B------:R1:W-:Y:S01]  /*ff00*/  @!P2 ST.E.64 desc[UR36][R8.64], R26 ;  /* 0x0000001a0800a985 */ /* 0x0003e2000c101b24 */
[----:B------:R-:W-:Y:S01]  /*ff10*/  @!P6 LOP3.LUT R21, R0, 0xfffffffe, RZ, 0xc0, !PT ;  /* 0xfffffffe0015e812 */ /* 0x000fe200078ec0ff */
[----:B0-----:R-:W-:-:S02]  /*ff20*/  @!P4 IMAD.WIDE R6, R15, 0x4, R34 ;  /* 0x000000040f06c825 */ /* 0x001fc400078e0222 */
[----:B------:R0:W-:Y:S02]  /*ff30*/  @!P3 ST.E.64 desc[UR36][R10.64], R28 ;  /* 0x0000001c0a00b985 */ /* 0x0001e4000c101b24 */
[----:B------:R-:W-:Y:S02]  /*ff40*/  @!P6 IMAD.WIDE R14, R21, 0x4, R34 ;  /* 0x00000004150ee825 */ /* 0x000fe400078e0222 */
[----:B------:R0:W-:Y:S01]  /*ff50*/  @!P0 ST.E.64 desc[UR36][R12.64], R30 ;  /* 0x0000001e0c008985 */ /* 0x0001e2000c101b24 */
[----:B------:R-:W-:-:S03]  /*ff60*/  ISETP.GE.AND P0, PT, R73, UR4, PT ;  /* 0x0000000449007c0c */ /* 0x000fc6000bf06270 */
[----:B------:R0:W-:Y:S01]  /*ff70*/  @!P4 ST.E.64 desc[UR36][R6.64], R32 ;  /* 0x000000200600c985 */ /* 0x0001e2000c101b24 */
[----:B-1----:R-:W-:-:S05]  /*ff80*/  @!P5 IMAD.WIDE R8, R19, 0x4, R34 ;  /* 0x000000041308d825 */ /* 0x002fca00078e0222 */
[----:B------:R0:W-:Y:S04]  /*ff90*/  @!P5 ST.E.64 desc[UR36][R8.64], R36 ;  /* 0x000000240800d985 */ /* 0x0001e8000c101b24 */
[----:B------:R0:W-:Y:S01]  /*ffa0*/  @!P6 ST.E.64 desc[UR36][R14.64], R4 ;  /* 0x000000040e00e985 */ /* 0x0001e2000c101b24 */
[----:B------:R-:W-:Y:S05]  /*ffb0*/  @P0 BRA `(.L_x_2235) ;  /* 0x0000005000040947 */ /* 0x000fea0003800000 */
[----:B------:R-:W-:-:S04]  /*ffc0*/  LEA.HI R73, R73, R73, RZ, 0x1 ;  /* 0x0000004949497211 */ /* 0x000fc800078f08ff */
[----:B0-----:R-:W-:-:S05]  /*ffd0*/  LOP3.LUT R5, R73, 0xfffffffe, RZ, 0xc0, !PT ;  /* 0xfffffffe49057812 */ /* 0x001fca00078ec0ff */
[----:B------:R-:W-:-:S05]  /*ffe0*/  IMAD.WIDE R4, R5, 0x4, R34 ;  /* 0x0000000405047825 */ /* 0x000fca00078e0222 */
[----:B------:R0:W-:Y:S01]  /*fff0*/  ST.E.64 desc[UR36][R4.64], R2 ;  /* 0x0000000204007985 */ /* 0x0001e2000c101b24 */
[----:B------:R-:W-:Y:S05]  /*10000*/  BRA `(.L_x_2235) ;  /* 0x0000004c00f07947 */ /* 0x000fea0003800000 */
.L_x_2274:
[----:B------:R-:W0:Y:S02]  /*10010*/  S2R R0, SR_TID.X ;  /* 0x0000000000007919 */ /* 0x000e240000002100 */
[----:B0-----:R-:W-:-:S05]  /*10020*/  VIADD R2, R0, 0xffffff80 ;  /* 0xffffff8000027836 */ /* 0x001fca0000000000 */
[----:B------:R-:W-:-:S13]  /*10030*/  ISETP.GT.AND P0, PT, R2, 0x7f, PT ;  /* 0x0000007f0200780c */ /* 0x000fda0003f04270 */
[----:B------:R-:W-:Y:S05]  /*10040*/  @P0 BRA `(.L_x_2235) ;  /* 0x0000004c00e00947 */ /* 0x000fea0003800000 */
[----:B------:R-:W0:Y:S01]  /*10050*/  S2R R3, SR_CTAID.X ;  /* 0x0000000000037919 */ /* 0x000e220000002500 */
[----:B------:R-:W1:Y:S01]  /*10060*/  LDC R6, c[0x0][0xbe8] ;  /* 0x0002fa00ff067b82 */ /* 0x000e620000000800 */
[----:B------:R-:W-:Y:S01]  /*10070*/  ULDC UR4, c[0x0][0xa88] ;  /* 0x0002a20000047ab9 */ /* 0x000fe20000000800 */
[----:B0-----:R-:W-:Y:S01]  /*10080*/  LEA R0, R3, R0, 0x7 ;  /* 0x0000000003007211 */ /* 0x001fe200078e38ff */
[----:B-1----:R-:W-:-:S04]  /*10090*/  IMAD R3, R6, UR4, RZ ;  /* 0x0000000406037c24 */ /* 0x002fc8000f8e02ff */
[----:B------:R-:W-:-:S05]  /*100a0*/  VIADD R0, R0, 0xffffff80 ;  /* 0xffffff8000007836 */ /* 0x000fca0000000000 */
[----:B------:R-:W-:-:S13]  /*100b0*/  ISETP.GE.AND P0, PT, R0, R3, PT ;  /* 0x000000030000720c */ /* 0x000fda0003f06270 */
[----:B------:R-:W-:Y:S05]  /*100c0*/  @P0 BRA `(.L_x_2235) ;  /* 0x0000004c00c00947 */ /* 0x000fea0003800000 */
[----:B------:R-:W0:Y:S01]  /*100d0*/  S2UR UR10, SR_CTAID.Z ;  /* 0x00000000000a79c3 */ /* 0x000e220000002700 */
[----:B------:R-:W-:Y:S01]  /*100e0*/  ISETP.NE.AND P0, PT, R6, 0x1, PT ;  /* 0x000000010600780c */ /* 0x000fe20003f05270 */
[----:B------:R-:W-:Y:S01]  /*100f0*/  USHF.R.S32.HI UR6, URZ, 0x1f, UR57 ;  /* 0x0000001f3f067899 */ /* 0x000fe20008011439 */
[----:B------:R-:W-:Y:S01]  /*10100*/  IMAD.MOV.U32 R5, RZ, RZ, R0 ;  /* 0x000000ffff057224 */ /* 0x000fe200078e0000 */
[----:B------:R-:W-:Y:S02]  /*10110*/  ULDC.64 UR8, c[0x0][0xbd0] ;  /* 0x0002f40000087ab9 */ /* 0x000fe40000000a00 */
[----:B------:R-:W-:Y:S02]  /*10120*/  UIMAD UR6, UR6, UR8, URZ ;  /* 0x00000008060672a4 */ /* 0x000fe4000f8e023f */
[----:B------:R-:W1:Y:S01]  /*10130*/  LDC.64 R10, c[0x0][0xbd8] ;  /* 0x0002f600ff0a7b82 */ /* 0x000e620000000a00 */
[----:B------:R-:W-:Y:S02]  /*10140*/  UIMAD.WIDE.U32 UR4, UR57, UR8, URZ ;  /* 0x00000008390472a5 */ /* 0x000fe4000f8e003f */
[----:B------:R-:W-:-:S04]  /*10150*/  UIMAD UR6, UR57, UR9, UR6 ;  /* 0x00000009390672a4 */ /* 0x000fc8000f8e0206 */
[----:B------:R-:W-:Y:S01]  /*10160*/  UIADD3 UR6, UR5, UR6, URZ ;  /* 0x0000000605067290 */ /* 0x000fe2000fffe03f */
[----:B------:R-:W3:Y:S01]  /*10170*/  @P0 LDC R7, c[0x0][0xbec] ;  /* 0x0002fb00ff070b82 */ /* 0x000ee20000000800 */
[----:B------:R-:W-:Y:S02]  /*10180*/  IMAD.U32 R3, RZ, RZ, UR5 ;  /* 0x00000005ff037e24 */ /* 0x000fe4000f8e00ff */
[----:B------:R-:W-:Y:S01]  /*10190*/  IMAD.U32 R2, RZ, RZ, UR4 ;  /* 0x00000004ff027e24 */ /* 0x000fe2000f8e00ff */
[----:B------:R-:W-:Y:S01]  /*101a0*/  ULDC.64 UR4, c[0x0][0xbe0] ;  /* 0x0002f80000047ab9 */ /* 0x000fe20000000a00 */
[----:B------:R-:W-:Y:S01]  /*101b0*/  IMAD.U32 R3, RZ, RZ, UR6 ;  /* 0x00000006ff037e24 */ /* 0x000fe2000f8e00ff */
[----:B0-----:R-:W-:Y:S02]  /*101c0*/  USHF.R.S32.HI UR10, URZ, 0x1f, UR10 ;  /* 0x0000001f3f0a7899 */ /* 0x001fe4000801140a */
[----:B------:R-:W0:Y:S04]  /*101d0*/  @P0 LDC R9, c[0x0][0xbf0] ;  /* 0x0002fc00ff090b82 */ /* 0x000e280000000800 */
[----:B-1----:R-:W-:-:S04]  /*101e0*/  IMAD R12, R10, UR10, RZ ;  /* 0x0000000a0a0c7c24 */ /* 0x002fc8000f8e02ff */
[----:B------:R-:W1:Y:S01]  /*101f0*/  S2UR UR7, SR_CTAID.Y ;  /* 0x00000000000779c3 */ /* 0x000e620000002600 */
[----:B---3--:R-:W-:-:S07]  /*10200*/  @P0 IMAD.HI.U32 R4, R0, R7, RZ ;  /* 0x0000000700040227 */ /* 0x008fce00078e00ff */
[----:B------:R-:W1:Y:S01]  /*10210*/  LDC R8, c[0x0][0xc50] ;  /* 0x00031400ff087b82 */ /* 0x000e620000000800 */
[----:B------:R-:W-:-:S07]  /*10220*/  IMAD R7, RZ, RZ, -UR57 ;  /* 0x80000039ff077e24 */ /* 0x000fce000f8e02ff */
[----:B------:R-:W3:Y:S01]  /*10230*/  S2UR UR10, SR_CTAID.Z ;  /* 0x00000000000a79c3 */ /* 0x000ee20000002700 */
[----:B0-----:R-:W-:Y:S01]  /*10240*/  @P0 SHF.R.U32.HI R5, RZ, R9, R4 ;  /* 0x00000009ff050219 */ /* 0x001fe20000011604 */
[----:B-1----:R-:W-:-:S04]  /*10250*/  IMAD R9, R8, R7, UR7 ;  /* 0x0000000708097e24 */ /* 0x002fc8000f8e0207 */
[----:B------:R-:W-:Y:S01]  /*10260*/  IMAD.MOV R7, RZ, RZ, -R5 ;  /* 0x000000ffff077224 */ /* 0x000fe200078e0a05 */
[----:B------:R-:W-:-:S03]  /*10270*/  SHF.R.S32.HI R4, RZ, 0x1f, R9 ;  /* 0x0000001fff047819 */ /* 0x000fc60000011409 */
[----:B------:R-:W-:Y:S02]  /*10280*/  IMAD R7, R6, R7, R0 ;  /* 0x0000000706077224 */ /* 0x000fe400078e0200 */
[----:B---3--:R-:W-:Y:S02]  /*10290*/  IMAD R11, R11, UR10, R12 ;  /* 0x0000000a0b0b7c24 */ /* 0x008fe4000f8e020c */
[----:B------:R-:W-:Y:S01]  /*102a0*/  IMAD.WIDE.U32 R2, R10, UR10, R2 ;  /* 0x0000000a0a027c25 */ /* 0x000fe2000f8e0002 */
[----:B------:R-:W-:-:S03]  /*102b0*/  SHF.R.S32.HI R0, RZ, 0x1f, R7 ;  /* 0x0000001fff007819 */ /* 0x000fc60000011407 */
[----:B------:R-:W-:Y:S02]  /*102c0*/  IMAD.IADD R3, R11, 0x1, R3 ;  /* 0x000000010b037824 */ /* 0x000fe400078e0203 */
[----:B------:R-:W-:Y:S02]  /*102d0*/  IMAD R4, R4, UR4, RZ ;  /* 0x0000000404047c24 */ /* 0x000fe4000f8e02ff */
[----:B------:R-:W-:-:S04]  /*102e0*/  IMAD.WIDE.U32 R2, R9, UR4, R2 ;  /* 0x0000000409027c25 */ /* 0x000fc8000f8e0002 */
[----:B------:R-:W-:Y:S01]  /*102f0*/  IMAD R4, R9, UR5, R4 ;  /* 0x0000000509047c24 */ /* 0x000fe2000f8e0204 */
[----:B------:R-:W-:Y:S01]  /*10300*/  SHF.R.S32.HI R9, RZ, 0x1f, R5 ;  /* 0x0000001fff097819 */ /* 0x000fe20000011405 */
[----:B------:R-:W-:Y:S01]  /*10310*/  ULDC.64 UR4, c[0x0][0xbc8] ;  /* 0x0002f20000047ab9 */ /* 0x000fe20000000a00 */
[----:B------:R-:W-:Y:S01]  /*10320*/  IADD3 R2, P0, R5, R2, RZ ;  /* 0x0000000205027210 */ /* 0x000fe20007f1e0ff */
[----:B------:R-:W-:-:S03]  /*10330*/  IMAD R0, R0, UR4, RZ ;  /* 0x0000000400007c24 */ /* 0x000fc6000f8e02ff */
[----:B------:R-:W-:Y:S01]  /*10340*/  IADD3.X R3, R9, R3, R4, P0, !PT ;  /* 0x0000000309037210 */ /* 0x000fe200007fe404 */
[C---:B------:R-:W-:Y:S02]  /*10350*/  IMAD R5, R7.reuse, UR5, R0 ;  /* 0x0000000507057c24 */ /* 0x040fe4000f8e0200 */
[----:B------:R-:W-:Y:S01]  /*10360*/  IMAD.WIDE.U32 R2, R7, UR4, R2 ;  /* 0x0000000407027c25 */ /* 0x000fe2000f8e0002 */
[----:B------:R-:W-:-:S03]  /*10370*/  ULDC.64 UR4, c[0x0][0xba8] ;  /* 0x0002ea0000047ab9 */ /* 0x000fc60000000a00 */
[----:B------:R-:W-:Y:S01]  /*10380*/  IMAD.IADD R3, R3, 0x1, R5 ;  /* 0x0000000103037824 */ /* 0x000fe200078e0205 */
[----:B------:R-:W-:-:S04]  /*10390*/  LEA R4, P0, R2, UR4, 0x2 ;  /* 0x0000000402047c11 */ /* 0x000fc8000f8010ff */
[----:B------:R-:W-:Y:S01]  /*103a0*/  LEA.HI.X R5, R2, UR5, R3, 0x2, P0 ;  /* 0x0000000502057c11 */ /* 0x000fe200080f1403 */
[----:B------:R-:W-:-:S05]  /*103b0*/  IMAD.MOV.U32 R3, RZ, RZ, -0x800000 ;  /* 0xff800000ff037424 */ /* 0x000fca00078e00ff */
[----:B------:R0:W-:Y:S01]  /*103c0*/  STG.E desc[UR36][R4.64], R3 ;  /* 0x0000000304007986 */ /* 0x0001e2000c101924 */
[----:B------:R-:W-:Y:S05]  /*103d0*/  BRA `(.L_x_2235) ;  /* 0x0000004800fc7947 */ /* 0x000fea0003800000 */
.L_x_2233:
[----:B------:R-:W-:-:S08]  /*103e0*/  NOP ;  /* 0x0000000000007918 */ /* 0x000fd00000000000 */
[----:B0-----:R-:W0:-:S00]  /*103f0*/  USETMAXREG.DEALLOC.CTAPOOL 0x28 ;  /* 0x00000028000079c8 */ /* 0x001e0000080e0500 */
        /* <DEDUP_REMOVED lines=16> */
.L_x_2277:
[----:B------:R-:W-:Y:S01]  /*10500*/  ULDC UR43, c[0x0][0xc50] ;  /* 0x00031400002b7ab9 */ /* 0x000fe20000000800 */
[----:B------:R-:W-:Y:S01]  /*10510*/  UMOV UR41, UR6 ;  /* 0x0000000600297c82 */ /* 0x000fe20008000000 */
[----:B------:R-:W-:-:S11]  /*10520*/  UISETP.NE.AND UP0, UPT, UR43, 0x1, UPT ;  /* 0x000000012b00788c */ /* 0x000fd6000bf05270 */
[----:B------:R-:W-:Y:S01]  /*10530*/  @UP0 ULDC UR4, c[0x0][0xc54] ;  /* 0x0003150000040ab9 */ /* 0x000fe20000000800 */
[----:B------:R-:W-:Y:S01]  /*10540*/  @UP0 ULDC UR7, c[0x0][0xc58] ;  /* 0x0003160000070ab9 */ /* 0x000fe20000000800 */
[----:B------:R-:W-:-:S04]  /*10550*/  UIMAD.WIDE.U32 UR4, UR6, UR4, URZ ;  /* 0x00000004060472a5 */ /* 0x000fc8000f8e003f */
[----:B------:R-:W-:-:S12]  /*10560*/  @UP0 USHF.R.U32.HI UR41, URZ, UR7, UR5 ;  /* 0x000000073f290299 */ /* 0x000fd80008011605 */
.L_x_2278:
        /* <DEDUP_REMOVED lines=8> */
[----:B------:R-:W-:Y:S01]  /*105f0*/  ULDC UR4, c[0x0][0x448] ;  /* 0x0001120000047ab9 */ /* 0x000fe20000000800 */
[----:B------:R-:W-:Y:S01]  /*10600*/  ULDC UR7, c[0x0][0x2f0] ;  /* 0x0000bc0000077ab9 */ /* 0x000fe20000000800 */
[----:B------:R-:W-:-:S05]  /*10610*/  IMAD.MOV.U32 R17, RZ, RZ, RZ ;  /* 0x000000ffff117224 */ /* 0x000fca00078e00ff */
[----:B------:R-:W1:Y:S01]  /*10620*/  S2UR UR47, SR_CTAID.X ;  /* 0x00000000002f79c3 */ /* 0x000e620000002500 */
[----:B------:R-:W-:Y:S01]  /*10630*/  UISETP.NE.AND UP1, UPT, UR4, 0x1, UPT ;  /* 0x000000010400788c */ /* 0x000fe2000bf25270 */
[----:B------:R-:W-:Y:S02]  /*10640*/  ULDC UR8, c[0x0][0x288] ;  /* 0x0000a20000087ab9 */ /* 0x000fe40000000800 */
[----:B------:R-:W-:Y:S02]  /*10650*/  ULDC.64 UR4, c[0x0][0x418] ;  /* 0x0001060000047ab9 */ /* 0x000fe40000000a00 */
[----:B------:R-:W-:-:S03]  /*10660*/  UISETP.NE.U32.AND UP0, UPT, UR4, URZ, UPT ;  /* 0x0000003f0400728c */ /* 0x000fc6000bf05070 */
[----:B------:R-:W-:Y:S01]  /*10670*/  ULDC UR4, c[0x0][0x424] ;  /* 0x0001090000047ab9 */ /* 0x000fe20000000800 */
[----:B------:R-:W-:-:S03]  /*10680*/  UISETP.NE.AND.EX UP0, UPT, UR5, URZ, UPT, UP0 ;  /* 0x0000003f0500728c */ /* 0x000fc6000bf05300 */
[----:B------:R-:W-:Y:S01]  /*10690*/  @UP1 ULDC UR5, c[0x0][0x44c] ;  /* 0x0001130000051ab9 */ /* 0x000fe20000000800 */
[----:B0-----:R-:W-:Y:S01]  /*106a0*/  ISETP.NE.U32.AND P0, PT, R2, RZ, PT ;  /* 0x000000ff0200720c */ /* 0x001fe20003f05070 */
[----:B------:R-:W-:-:S03]  /*106b0*/  USEL UR38, UR4, 0x1, UP0 ;  /* 0x0000000104267887 */ /* 0x000fc60008000000 */
[----:B------:R-:W-:Y:S01]  /*106c0*/  ISETP.NE.AND.EX P0, PT, R3, RZ, PT, P0 ;  /* 0x000000ff0300720c */ /* 0x000fe20003f05300 */
[----:B-1----:R-:W-:Y:S02]  /*106d0*/  ULEA UR6, UR47, 0x7f, 0x7 ;  /* 0x0000007f2f067891 */ /* 0x002fe4000f8e383f */
[----:B------:R-:W-:Y:S02]  /*106e0*/  UIMAD UR38, UR38, UR7, URZ ;  /* 0x00000007262672a4 */ /* 0x000fe4000f8e023f */
[----:B------:R-:W-:Y:S01]  /*106f0*/  UIMAD.WIDE.U32 UR4, UR6, UR5, URZ ;  /* 0x00000005060472a5 */ /* 0x000fe2000f8e003f */
[----:B------:R-:W-:-:S03]  /*10700*/  @UP1 ULDC UR7, c[0x0][0x450] ;  /* 0x0001140000071ab9 */ /* 0x000fc60000000800 */
[----:B------:R-:W-:-:S04]  /*10710*/  @UP1 USHF.R.U32.HI UR6, URZ, UR7, UR5 ;  /* 0x000000073f061299 */ /* 0x000fc80008011605 */
[----:B------:R-:W0:Y:S01]  /*10720*/  @P0 LDC.64 R2, c[0x0][0xa28] ;  /* 0x00028a00ff020b82 */ /* 0x000e220000000a00 */
[----:B------:R-:W-:Y:S02]  /*10730*/  UIADD3 UR5, UR38, 0xa0, -UR8 ;  /* 0x000000a026057890 */ /* 0x000fe4000fffe808 */
[----:B------:R-:W-:Y:S02]  /*10740*/  UIADD3 UR4, UR38, 0x9f, URZ ;  /* 0x0000009f26047890 */ /* 0x000fe4000fffe03f */
[----:B------:R-:W-:Y:S02]  /*10750*/  UIADD3 UR6, UR5, UR6, URZ ;  /* 0x0000000605067290 */ /* 0x000fe4000fffe03f */
[----:B------:R-:W-:Y:S02]  /*10760*/  UIMAD.WIDE UR4, UR4, 0x66666667, URZ ;  /* 0x66666667040478a5 */ /* 0x000fe4000f8e023f */
[----:B------:R-:W-:Y:S02]  /*10770*/  UIMAD.WIDE UR6, UR6, 0x66666667, URZ ;  /* 0x66666667060678a5 */ /* 0x000fe4000f8e023f */
[----:B------:R-:W-:-:S02]  /*10780*/  USHF.R.U32.HI UR42, URZ, 0x1f, UR5 ;  /* 0x0000001f3f2a7899 */ /* 0x000fc40008011605 */
[----:B------:R-:W-:Y:S02]  /*10790*/  USHF.R.U32.HI UR44, URZ, 0x1f, UR7 ;  /* 0x0000001f3f2c7899 */ /* 0x000fe40008011607 */
[----:B------:R-:W-:Y:S02]  /*107a0*/  ULEA.HI.SX32 UR42, UR5, UR42, 0x1a ;  /* 0x0000002a052a7291 */ /* 0x000fe4000f8fd23f */
[----:B------:R-:W-:-:S04]  /*107b0*/  ULEA.HI.SX32 UR44, UR7, UR44, 0x1a ;  /* 0x0000002c072c7291 */ /* 0x000fc8000f8fd23f */
[----:B------:R-:W-:Y:S02]  /*107c0*/  UISETP.LT.AND UP0, UPT, UR42, UR44, UPT ;  /* 0x0000002c2a00728c */ /* 0x000fe4000bf01270 */
[----:B------:R-:W-:Y:S01]  /*107d0*/  UP2UR UR48, UPR, URZ, 0x2 ;  /* 0x000000023f307883 */ /* 0x000fe20008000000 */
[----:B0-----:R-:W-:Y:S01]  /*107e0*/  @P0 IMAD.WIDE R2, R18, 0x4, R2 ;  /* 0x0000000412020825 */ /* 0x001fe200078e0202 */
[----:B------:R-:W-:-:S04]  /*107f0*/  USEL UR11, UR42, UR44, UP0 ;  /* 0x0000002c2a0b7287 */ /* 0x000fc80008000000 */
[----:B------:R-:W-:Y:S01]  /*10800*/  UISETP.GE.AND UP1, UPT, UR11, 0x1, UPT ;  /* 0x000000010b00788c */ /* 0x000fe2000bf26270 */
[----:B------:R0:W5:Y:S01]  /*10810*/  @P0 LDG.E R17, desc[UR36][R2.64] ;  /* 0x0000002402110981 */ /* 0x000162000c1e1900 */
[----:B------:R-:W-:Y:S02]  /*10820*/  USHF.R.U32.HI UR9, URZ, 0x10, UR43 ;  /* 0x000000103f097899 */ /* 0x000fe4000801162b */
[----:B------:R-:W-:Y:S02]  /*10830*/  ULOP3.LUT UR43, UR43, 0xffff, URZ, 0xc0, !UPT ;  /* 0x0000ffff2b2b7892 */ /* 0x000fe4000f8ec03f */
[----:B------:R-:W-:Y:S01]  /*10840*/  PLOP3.LUT P0, PT, PT, PT, UP1, 0x80, 0x0 ;  /* 0x000000000000781c */ /* 0x000fe20003f0f018 */
[----:B------:R-:W-:Y:S01]  /*10850*/  UISETP.NE.AND UP0, UPT, UR9, URZ, UPT ;  /* 0x0000003f0900728c */ /* 0x000fe2000bf05270 */
[----:B------:R-:W-:-:S10]  /*10860*/  UMOV UR40, URZ ;  /* 0x0000003f00287c82 */ /* 0x000fd40008000000 */
[----:B------:R-:W-:Y:S01]  /*10870*/  @!UP0 ULDC UR9, c[0x0][0x9f0] ;  /* 0x00027c0000098ab9 */ /* 0x000fe20000000800 */
[----:B0-----:R-:W-:Y:S05]  /*10880*/  @!P0 BRA `(.L_x_2280) ;  /* 0x0000000000788947 */ /* 0x001fea0003800000 */
[----:B------:R-:W-:Y:S01]  /*10890*/  IABS R2, UR9 ;  /* 0x0000000900027c13 */ /* 0x000fe20008000000 */
[----:B------:R-:W-:Y:S02]  /*108a0*/  UIADD3 UR6, UR9, -0x1, UR11 ;  /* 0xffffffff09067890 */ /* 0x000fe4000fffe00b */
[----:B------:R-:W-:Y:S01]  /*108b0*/  IABS R5, UR9 ;  /* 0x0000000900057c13 */ /* 0x000fe20008000000 */
[----:B------:R-:W-:Y:S01]  /*108c0*/  UMOV UR4, URZ ;  /* 0x0000003f00047c82 */ /* 0x000fe20008000000 */
        /* <DEDUP_REMOVED lines=26> */
.L_x_2280:
[----:B------:R-:W-:Y:S02]  /*10a70*/  UIMAD UR49, UR43, UR40, URZ ;  /* 0x000000282b3172a4 */ /* 0x000fe4000f8e023f */
[----:B------:R-:W-:-:S04]  /*10a80*/  MOV R3, UR40 ;  /* 0x0000002800037c02 */ /* 0x000fc80008000f00 */
[----:B------:R-:W-:-:S05]  /*10a90*/  IMAD.U32 R2, RZ, RZ, UR49 ;  /* 0x00000031ff027e24 */ /* 0x000fca000f8e00ff */
[----:B------:R-:W-:Y:S01]  /*10aa0*/  VIADDMNMX R2, R2, R3, UR11, PT ;  /* 0x0000000b02027e46 */ /* 0x000fe2000b800103 */
[----:B------:R-:W-:-:S03]  /*10ab0*/  IMAD.MOV.U32 R3, RZ, RZ, 0x1 ;  /* 0x00000001ff037424 */ /* 0x000fc600078e00ff */
[----:B------:R-:W-:Y:S01]  /*10ac0*/  R2UR UR50, R2 ;  /* 0x00000000023272ca */ /* 0x000fe200000e0000 */
[----:B------:R-:W-:-:S12]  /*10ad0*/  IMAD.MOV.U32 R2, RZ, RZ, RZ ;  /* 0x000000ffff027224 */ /* 0x000fd800078e00ff */
        /* <DEDUP_REMOVED lines=27> */
.L_x_2281:
        /* <DEDUP_REMOVED lines=12> */
[----:B------:R-:W-:Y:S02]  /*10d50*/  IMAD.U32 R6, RZ, RZ, UR6 ;  /* 0x00000006ff067e24 */ /* 0x000fe4000f8e00ff */
[----:B------:R-:W-:-:S02]  /*10d60*/  IMAD.U32 R10, RZ, RZ, UR4 ;  /* 0x00000004ff0a7e24 */ /* 0x000fc4000f8e00ff */
[----:B------:R-:W-:Y:S02]  /*10d70*/  IMAD.U32 R11, RZ, RZ, UR5 ;  /* 0x00000005ff0b7e24 */ /* 0x000fe4000f8e00ff */
[----:B------:R-:W-:Y:S02]  /*10d80*/  IMAD.MOV.U32 R8, RZ, RZ, 0x70 ;  /* 0x00000070ff087424 */ /* 0x000fe400078e00ff */
[----:B------:R-:W-:Y:S02]  /*10d90*/  IMAD.MOV.U32 R12, RZ, RZ, 0x1 ;  /* 0x00000001ff0c7424 */ /* 0x000fe400078e00ff */
[----:B------:R-:W-:-:S07]  /*10da0*/  IMAD.MOV.U32 R13, RZ, RZ, RZ ;  /* 0x000000ffff0d7224 */ /* 0x000fce00078e00ff */
[----:B------:R-:W-:-:S07]  /*10db0*/  LEPC R20, `(.L_x_2282) ;  /* 0x000000001014794e */ /* 0x000fce0000000000 */
[----:B0----5:R-:W-:Y:S05]  /*10dc0*/  CALL.ABS.NOINC R2 ;  /* 0x0000000002007343 */ /* 0x021fea0003c00000 */
.L_x_2282:
        /* <DEDUP_REMOVED lines=20> */
.L_x_2283:
[----:B------:R-:W-:-:S13]  /*10f10*/  LOP3.LUT P6, RZ, R16, 0x3ff, RZ, 0xc0, !PT ;  /* 0x000003ff10ff7812 */ /* 0x000fda00078cc0ff */
[----:B------:R-:W-:Y:S05]  /*10f20*/  @!P6 BRA `(.L_x_2284) ;  /* 0x000000000040e947 */ /* 0x000fea0003800000 */
[----:B------:R-:W-:Y:S01]  /*10f30*/  MOV R2, 0x0 ;  /* 0x0000000000027802 */ /* 0x000fe20000000f00 */
[----:B------:R-:W-:Y:S01]  /*10f40*/  ULDC.64 UR4, c[0x4][0xc8] ;  /* 0x0100320000047ab9 */ /* 0x000fe20000000a00 */
[----:B------:R-:W-:Y:S01]  /*10f50*/  ULDC.64 UR6, c[0x4][0xd0] ;  /* 0x0100340000067ab9 */ /* 0x000fe20000000a00 */
[----:B------:R-:W-:Y:S01]  /*10f60*/  IMAD.U32 R4, RZ, RZ, UR4 ;  /* 0x00000004ff047e24 */ /* 0x000fe2000f8e00ff */
[----:B------:R-:W-:Y:S01]  /*10f70*/  MOV R5, UR5 ;  /* 0x0000000500057c02 */ /* 0x000fe20008000f00 */
[----:B------:R-:W-:Y:S01]  /*10f80*/  ULDC.64 UR4, c[0x4][0x20] ;  /* 0x0100080000047ab9 */ /* 0x000fe20000000a00 */
        /* <DEDUP_REMOVED lines=10> */
.L_x_2284:
[----:B------:R-:W0:Y:S01]  /*11030*/  LDC.64 R2, c[0x0][0x9f8] ;  /* 0x00027e00ff027b82 */ /* 0x000e220000000a00 */
[----:B------:R-:W-:Y:S01]  /*11040*/  IMAD.SHL.U32 R31, R29, 0x10, RZ ;  /* 0x000000101d1f7824 */ /* 0x000fe200078e00ff */
[----:B------:R-:W-:Y:S01]  /*11050*/  ULDC UR4, c[0x0][0x2f4] ;  /* 0x0000bd0000047ab9 */ /* 0x000fe20000000800 */
[----:B------:R-:W-:Y:S01]  /*11060*/  IMAD.MOV.U32 R30, RZ, RZ, R18 ;  /* 0x000000ffff1e7224 */ /* 0x000fe200078e0012 */
[----:B------:R-:W-:-:S04]  /*11070*/  ULDC UR5, c[0x0][0x320] ;  /* 0x0000c80000057ab9 */ /* 0x000fc80000000800 */
[----:B------:R-:W1:Y:S01]  /*11080*/  LDC R19, c[0x0][0x430] ;  /* 0x00010c00ff137b82 */ /* 0x000e620000000800 */
        /* <DEDUP_REMOVED lines=32> */
.L_x_2339:
[----:B------:R-:W2:Y:S01]  /*11290*/  LDL R0, [R1+0x14] ;  /* 0x0000140001007983 */ /* 0x000ea20000100800 */
[----:B------:R-:W-:Y:S01]  /*112a0*/  UMOV UR4, 0xa0 ;  /* 0x000000a000047882 */ /* 0x000fe20000000000 */
[----:B------:R-:W-:Y:S01]  /*112b0*/  LOP3.LUT R15, R27, 0x80, RZ, 0xfc, !PT ;  /* 0x000000801b0f7812 */ /* 0x000fe200078efcff */
[----:B------:R-:W-:Y:S01]  /*112c0*/  UIMAD UR4, UR50, UR4, -0xa0 ;  /* 0xffffff60320474a4 */ /* 0x000fe2000f8e0204 */
[----:B------:R-:W0:Y:S01]  /*112d0*/  @P2 LDC R2, c[0x0][0x434] ;  /* 0x00010d00ff022b82 */ /* 0x000e220000000800 */
[----:B-----5:R-:W-:-:S07]  /*112e0*/  SHF.R.S32.HI R37, RZ, 0x1f, R30 ;  /* 0x0000001fff257819 */ /* 0x020fce000001141e */
[----:B------:R-:W1:Y:S01]  /*112f0*/  @P2 LDC R3, c[0x0][0x438] ;  /* 0x00010e00ff032b82 */ /* 0x000e620000000800 */
[----:B------:R-:W-:Y:S01]  /*11300*/  IMAD.MOV.U32 R33, RZ, RZ, 0x40 ;  /* 0x00000040ff217424 */ /* 0x000fe200078e00ff */
[----:B------:R-:W-:Y:S01]  /*11310*/  STL [R1+0x10], R15 ;  /* 0x0000100f01007387 */ /* 0x000fe20000100800 */
[----:B------:R-:W-:Y:S01]  /*11320*/  LOP3.LUT R16, R16, 0xffffffdf, RZ, 0xc0, !PT ;  /* 0xffffffdf10107812 */ /* 0x000fe200078ec0ff */
[----:B------:R-:W-:-:S05]  /*11330*/  IMAD.U32 R32, RZ, RZ, UR41 ;  /* 0x00000029ff207e24 */ /* 0x000fca000f8e00ff */
[----:B------:R-:W-:Y:S02]  /*11340*/  SHF.R.S32.HI R32, RZ, 0x1f, R32 ;  /* 0x0000001fff207819 */ /* 0x000fe40000011420 */
[----:B--2---:R-:W-:Y:S01]  /*11350*/  R2UR UR5, R0 ;  /* 0x00000000000572ca */ /* 0x004fe200000e0000 */
[----:B------:R-:W-:-:S04]  /*11360*/  VIADD R0, R15, UR4 ;  /* 0x000000040f007c36 */ /* 0x000fc80008000000 */
[C---:B------:R-:W-:Y:S01]  /*11370*/  IMAD.IADD R9, R0.reuse, 0x1, R17 ;  /* 0x0000000100097824 */ /* 0x040fe200078e0211 */
[----:B------:R-:W-:-:S03]  /*11380*/  ISETP.GE.AND P0, PT, R0, UR38, PT ;  /* 0x0000002600007c0c */ /* 0x000fc6000bf06270 */
[----:B0-----:R-:W-:Y:S01]  /*11390*/  @P2 IMAD.HI.U32 R0, R9, R2, RZ ;  /* 0x0000000209002227 */ /* 0x001fe200078e00ff */
[----:B------:R-:W-:-:S03]  /*113a0*/  ISETP.GT.U32.OR P0, PT, R15, 0x9f, P0 ;  /* 0x0000009f0f00780c */ /* 0x000fc60000704470 */
[----:B------:R-:W-:Y:S01]  /*113b0*/  IMAD.MOV.U32 R12, RZ, RZ, R9 ;  /* 0x000000ffff0c7224 */ /* 0x000fe200078e0009 */
[----:B-1----:R-:W-:-:S09]  /*113c0*/  @P2 SHF.R.U32.HI R12, RZ, R3, R0 ;  /* 0x00000003ff0c2219 */ /* 0x002fd20000011600 */
[----:B------:R-:W0:Y:S01]  /*113d0*/  @!P0 LDC.64 R6, c[0x0][0x428] ;  /* 0x00010a00ff068b82 */ /* 0x000e220000000a00 */
[--C-:B------:R-:W-:Y:S01]  /*113e0*/  @!P0 SHF.R.S32.HI R3, RZ, 0x1f, R12.reuse ;  /* 0x0000001fff038819 */ /* 0x100fe2000001140c */
[----:B------:R-:W-:-:S06]  /*113f0*/  @!P0 IMAD.MOV.U32 R2, RZ, RZ, R12 ;  /* 0x000000ffff028224 */ /* 0x000fcc00078e000c */
[----:B------:R-:W1:Y:S01]  /*11400*/  @!P0 LDC.64 R4, c[0x0][0x418] ;  /* 0x00010600ff048b82 */ /* 0x000e620000000a00 */
[-C--:B0-----:R-:W-:Y:S02]  /*11410*/  @!P0 IMAD R0, R37, R6.reuse, RZ ;  /* 0x0000000625008224 */ /* 0x081fe400078e02ff */
[----:B------:R-:W-:-:S04]  /*11420*/  @!P0 IMAD.WIDE.U32 R2, R30, R6, R2 ;  /* 0x000000061e028225 */ /* 0x000fc800078e0002 */
[----:B------:R-:W-:Y:S01]  /*11430*/  @!P0 IMAD R7, R30, R7, R0 ;  /* 0x000000071e078224 */ /* 0x000fe200078e0200 */
[----:B-1----:R-:W-:-:S03]  /*11440*/  @!P0 LEA R4, P1, R2, R4, 0x2 ;  /* 0x0000000402048211 */ /* 0x002fc600078210ff */
[----:B------:R-:W-:Y:S02]  /*11450*/  @!P0 IMAD.IADD R0, R7, 0x1, R3 ;  /* 0x0000000107008824 */ /* 0x000fe400078e0203 */
[----:B------:R-:W0:Y:S03]  /*11460*/  @P2 LDC R3, c[0x0][0x438] ;  /* 0x00010e00ff032b82 */ /* 0x000e260000000800 */
[----:B------:R-:W-:Y:S02]  /*11470*/  @!P0 LEA.HI.X R5, R2, R5, R0, 0x2, P1 ;  /* 0x0000000502058211 */ /* 0x000fe400008f1400 */
[----:B------:R-:W-:-:S03]  /*11480*/  IADD3 R2, R27, UR4, RZ ;  /* 0x000000041b027c10 */ /* 0x000fc6000fffe0ff */
        /* <DEDUP_REMOVED lines=8> */
[--C-:B------:R-:W-:Y:S01]  /*11510*/  @!P1 SHF.R.S32.HI R3, RZ, 0x1f, R14.reuse ;  /* 0x0000001fff039819 */ /* 0x100fe2000001140e */
[----:B------:R-:W-:Y:S02]  /*11520*/  @!P1 IMAD.MOV.U32 R2, RZ, RZ, R14 ;  /* 0x000000ffff029224 */ /* 0x000fe400078e000e */
[-C--:B--2---:R-:W-:Y:S02]  /*11530*/  @!P1 IMAD R0, R37, R10.reuse, RZ ;  /* 0x0000000a25009224 */ /* 0x084fe400078e02ff */
[----:B------:R-:W-:-:S04]  /*11540*/  @!P1 IMAD.WIDE.U32 R2, R30, R10, R2 ;  /* 0x0000000a1e029225 */ /* 0x000fc800078e0002 */
[----:B------:R-:W-:Y:S01]  /*11550*/  @!P1 IMAD R11, R30, R11, R0 ;  /* 0x0000000b1e0b9224 */ /* 0x000fe200078e0200 */
[----:B---3--:R-:W-:-:S03]  /*11560*/  @!P1 LEA R6, P2, R2, R6, 0x2 ;  /* 0x0000000602069211 */ /* 0x008fc600078410ff */
[----:B------:R-:W-:-:S05]  /*11570*/  @!P1 IMAD.IADD R0, R3, 0x1, R11 ;  /* 0x0000000103009824 */ /* 0x000fca00078e020b */
[----:B------:R-:W-:Y:S01]  /*11580*/  @!P1 LEA.HI.X R7, R2, R7, R0, 0x2, P2 ;  /* 0x0000000702079211 */ /* 0x000fe200010f1400 */
[----:B------:R-:W-:-:S06]  /*11590*/  IMAD.MOV.U32 R0, RZ, RZ, RZ ;  /* 0x000000ffff007224 */ /* 0x000fcc00078e00ff */
[----:B------:R0:W5:Y:S01]  /*115a0*/  @!P0 LDG.E R0, desc[UR36][R4.64] ;  /* 0x0000002404008981 */ /* 0x000162000c1e1900 */
[----:B------:R-:W-:-:S04]  /*115b0*/  LOP3.LUT P0, RZ, R29, 0x4, RZ, 0xc0, !PT ;  /* 0x000000041dff7812 */ /* 0x000fc8000780c0ff */
[----:B------:R-:W-:Y:S01]  /*115c0*/  SEL R2, R33, 0xffffffc0, !P0 ;  /* 0xffffffc021027807 */ /* 0x000fe20004000000 */
[----:B0-----:R-:W-:-:S04]  /*115d0*/  IMAD.MOV.U32 R5, RZ, RZ, RZ ;  /* 0x000000ffff057224 */ /* 0x001fc800078e00ff */
[----:B------:R0:W-:Y:S01]  /*115e0*/  STL [R1+0x8], R2 ;  /* 0x0000080201007387 */ /* 0x0001e20000100800 */
[----:B------:R-:W-:-:S03]  /*115f0*/  IMAD.MOV R10, RZ, RZ, -R12 ;  /* 0x000000ffff0a7224 */ /* 0x000fc600078e0a0c */
[----:B------:R1:W5:Y:S01]  /*11600*/  @!P1 LDG.E R5, desc[UR36][R6.64] ;  /* 0x0000002406059981 */ /* 0x000362000c1e1900 */
[----:B------:R-:W-:Y:S01]  /*11610*/  IMAD R4, R19, R10, R9 ;  /* 0x0000000a13047224 */ /* 0x000fe200078e0209 */
[----:B------:R-:W-:Y:S01]  /*11620*/  ISETP.GT.U32.AND P0, PT, R15, 0x9f, PT ;  /* 0x0000009f0f00780c */ /* 0x000fe20003f04070 */
[C---:B------:R-:W-:Y:S01]  /*11630*/  IMAD.SHL.U32 R9, R29.reuse, 0x4, RZ ;  /* 0x000000041d097824 */ /* 0x040fe200078e00ff */
[----:B------:R-:W-:Y:S01]  /*11640*/  ULOP3.LUT UR4, UR5, 0x2, URZ, 0xfc, !UPT ;  /* 0x0000000205047892 */ /* 0x000fe2000f8efc3f */
[----:B0-----:R-:W-:Y:S01]  /*11650*/  IMAD.MOV R2, RZ, RZ, -R14 ;  /* 0x000000ffff027224 */ /* 0x001fe200078e0a0e */
[----:B------:R-:W-:Y:S01]  /*11660*/  LOP3.LUT R12, R29, 0x10, RZ, 0xc0, !PT ;  /* 0x000000101d0c7812 */ /* 0x000fe200078ec0ff */
[----:B------:R-:W-:Y:S02]  /*11670*/  IMAD.U32 R11, RZ, RZ, UR50 ;  /* 0x00000032ff0b7e24 */ /* 0x000fe4000f8e00ff */
[----:B-1----:R-:W-:Y:S01]  /*11680*/  IMAD R6, R19, R2, R13 ;  /* 0x0000000213067224 */ /* 0x002fe200078e020d */
[----:B------:R-:W-:Y:S01]  /*11690*/  SHF.R.U32.HI R7, RZ, 0x5, R18 ;  /* 0x00000005ff077819 */ /* 0x000fe20000011612 */
[----:B------:R-:W-:Y:S01]  /*116a0*/  IMAD.SHL.U32 R2, R29, 0x80, RZ ;  /* 0x000000801d027824 */ /* 0x000fe200078e00ff */
[----:B------:R-:W-:-:S03]  /*116b0*/  IADD3 R11, R11, -0x1, RZ ;  /* 0xffffffff0b0b7810 */ /* 0x000fc60007ffe0ff */
[----:B------:R-:W-:Y:S01]  /*116c0*/  @P0 LOP3.LUT R16, R16, 0x20, RZ, 0xfc, !PT ;  /* 0x0000002010100812 */ /* 0x000fe200078efcff */
[----:B------:R-:W-:Y:S01]  /*116d0*/  IMAD.SHL.U32 R36, R7, 0x200, RZ ;  /* 0x0000020007247824 */ /* 0x000fe200078e00ff */
[----:B------:R-:W-:Y:S02]  /*116e0*/  LOP3.LUT R10, R2, 0x380, RZ, 0xc0, !PT ;  /* 0x00000380020a7812 */ /* 0x000fe400078ec0ff */
[----:B------:R-:W-:-:S03]  /*116f0*/  LOP3.LUT R16, R16, 0xffffffbf, RZ, 0xc0, !PT ;  /* 0xffffffbf10107812 */ /* 0x000fc600078ec0ff */
[----:B------:R-:W-:-:S05]  /*11700*/  IMAD R10, R7, 0x10, R10 ;  /* 0x00000010070a7824 */ /* 0x000fca00078e020a */
[----:B------:R-:W-:-:S04]  /*11710*/  LOP3.LUT R3, R10, 0x70, R31, 0x78, !PT ;  /* 0x000000700a037812 */ /* 0x000fc800078e781f */
[----:B------:R-:W-:Y:S02]  /*11720*/  LOP3.LUT R3, R3, 0xc00, R2, 0xf8, !PT ;  /* 0x00000c0003037812 */ /* 0x000fe400078ef802 */
[----:B------:R-:W-:-:S03]  /*11730*/  LOP3.LUT R2, R8, 0x80, RZ, 0xc0, !PT ;  /* 0x0000008008027812 */ /* 0x000fc600078ec0ff */
[----:B------:R0:W-:Y:S01]  /*11740*/  STL [R1+0x4], R3 ;  /* 0x0000040301007387 */ /* 0x0001e20000100800 */
[----:B------:R-:W-:-:S04]  /*11750*/  LOP3.LUT R2, R2, 0x10, R29, 0xf8, !PT ;  /* 0x0000001002027812 */ /* 0x000fc800078ef81d */
[----:B------:R-:W-:Y:S02]  /*11760*/  LOP3.LUT R2, R2, 0x10, R9, 0x78, !PT ;  /* 0x0000001002027812 */ /* 0x000fe400078e7809 */
[----:B0-----:R-:W-:-:S04]  /*11770*/  LOP3.LUT R3, R36, 0x60, R8, 0xf8, !PT ;  /* 0x0000006024037812 */ /* 0x001fc800078ef808 */
[----:B------:R-:W-:-:S04]  /*11780*/  LOP3.LUT R3, R3, 0x100, R8, 0xf8, !PT ;  /* 0x0000010003037812 */ /* 0x000fc800078ef808 */
[----:B------:R-:W-:-:S05]  /*11790*/  LOP3.LUT R2, R3, R2, RZ, 0xfc, !PT ;  /* 0x0000000203027212 */ /* 0x000fca00078efcff */
[----:B------:R0:W-:Y:S02]  /*117a0*/  STL [R1], R2 ;  /* 0x0000000201007387 */ /* 0x0001e40000100800 */
[----:B0-----:R-:W-:-:S05]  /*117b0*/  IMAD.U32 R2, RZ, RZ, UR4 ;  /* 0x00000004ff027e24 */ /* 0x001fca000f8e00ff */
[----:B------:R-:W-:-:S13]  /*117c0*/  ISETP.NE.AND P0, PT, R2, 0x3, PT ;  /* 0x000000030200780c */ /* 0x000fda0003f05270 */
[----:B------:R-:W-:Y:S01]  /*117d0*/  @P0 LOP3.LUT R16, R16, 0x40, RZ, 0xfc, !PT ;  /* 0x0000004010100812 */ /* 0x000fe200078efcff */
[----:B------:R-:W-:Y:S06]  /*117e0*/  @!P0 BRA `(.L_x_2286) ;  /* 0x0000000000048947 */ /* 0x000fec0003800000 */
[----:B------:R-:W-:Y:S01]  /*117f0*/  BPT.TRAP 0x1 ;  /* 0x000000040000795c */ /* 0x000fe20000300000 */
.L_x_2286:
[----:B------:R-:W-:Y:S01]  /*11800*/  IMAD.MOV.U32 R2, RZ, RZ, 0x1 ;  /* 0x00000001ff027424 */ /* 0x000fe200078e00ff */
[----:B------:R-:W-:-:S04]  /*11810*/  SHF.R.S32.HI R21, RZ, 0x1f, R6 ;  /* 0x0000001fff157819 */ /* 0x000fc80000011406 */
[----:B------:R-:W-:-:S04]  /*11820*/  SHF.L.U32 R3, R2, 0x1f, RZ ;  /* 0x0000001f02037819 */ /* 0x000fc800000006ff */
[----:B------:R-:W0:Y:S02]  /*11830*/  SYNCS.PHASECHK.TRANS64.TRYWAIT P0, [UR45+0x29880], R3 ;  /* 0x02988003ff0075a7 */ /* 0x000e24000800016d */
[----:B0-----:R-:W-:Y:S05]  /*11840*/  @!P0 BRA `(.L_x_2287) ;  /* 0x0000003800b08947 */ /* 0x001fea0003800000 */
.L_x_2340:
[----:B------:R-:W-:Y:S01]  /*11850*/  ULDC.64 UR4, c[0x0][0x328] ;  /* 0x0000ca0000047ab9 */ /* 0x000fe20000000a00 */
        /* <DEDUP_REMOVED lines=18> */
[----:B------:R-:W-:Y:S02]  /*11980*/  IMAD R7, R7, 0x400, R8 ;  /* 0x0000040007077824 */ /* 0x000fe400078e0208 */
[----:B------:R-:W-:Y:S02]  /*11990*/  IMAD.IADD R9, R3, 0x1, R9 ;  /* 0x0000000103097824 */ /* 0x000fe400078e0209 */
[----:B------:R-:W-:Y:S02]  /*119a0*/  IMAD.MOV.U32 R8, RZ, RZ, R2 ;  /* 0x000000ffff087224 */ /* 0x000fe400078e0002 */
        /* <DEDUP_REMOVED lines=18> */
[----:B------:R-:W-:Y:S01]  /*11ad0*/  IADD3 R20, P0, R2, UR6, RZ ;  /* 0x0000000602147c10 */ /* 0x000fe2000ff1e0ff */
[----:B------:R-:W-:-:S03]  /*11ae0*/  IMAD.MOV.U32 R2, RZ, RZ, -0xa0 ;  /* 0xffffff60ff027424 */ /* 0x000fc600078e00ff */
[----:B------:R-:W-:Y:S01]  /*11af0*/  IADD3.X R19, R19, UR4, R3, P0, !PT ;  /* 0x0000000413137c10 */ /* 0x000fe200087fe403 */
[----:B------:R-:W-:Y:S01]  /*11b00*/  IMAD R9, R11, R2, UR38 ;  /* 0x000000260b097e24 */ /* 0x000fe2000f8e0202 */
[----:B------:R-:W-:-:S03]  /*11b10*/  UMOV UR4, 0xffffffff ;  /* 0xffffffff00047882 */ /* 0x000fc60000000000 */
        /* <DEDUP_REMOVED lines=46> */
.L_x_2352:
        /* <DEDUP_REMOVED lines=15> */
[----:B------:R-:W-:-:S13]  /*11ef0*/  LOP3.LUT P6, RZ, R16, 0x40, RZ, 0xc0, !PT ;  /* 0x0000004010ff7812 */ /* 0x000fda00078cc0ff */
[----:B-1----:R-:W-:Y:S05]  /*11f00*/  @!P6 BRA `(.L_x_2289) ;  /* 0x000000000004e947 */ /* 0x002fea0003800000 */
[----:B------:R-:W-:Y:S01]  /*11f10*/  BPT.TRAP 0x1 ;  /* 0x000000040000795c */ /* 0x000fe20000300000 */
.L_x_2289:
[----:B------:R-:W-:Y:S01]  /*11f20*/  SYNCS.ARRIVE.TRANS64.A1T0 RZ, [UR45+0x29870], RZ ;  /* 0x029870ffffff79a7 */ /* 0x000fe2000810002d */
[----:B------:R-:W-:Y:S05]  /*11f30*/  @!P6 BRA `(.L_x_2290) ;  /* 0x000000000004e947 */ /* 0x000fea0003800000 */
[----:B------:R-:W-:Y:S01]  /*11f40*/  BPT.TRAP 0x1 ;  /* 0x000000040000795c */ /* 0x000fe20000300000 */
.L_x_2290:
[----:B------:R-:W-:-:S05]  /*11f50*/  IMAD.MOV.U32 R2, RZ, RZ, 0x1 ;  /* 0x00000001ff027424 */ /* 0x000fca00078e00ff */
[----:B------:R-:W-:-:S04]  /*11f60*/  SHF.L.U32 R2, R2, 0x1f, RZ ;  /* 0x0000001f02027819 */ /* 0x000fc800000006ff */
[----:B------:R-:W1:Y:S02]  /*11f70*/  SYNCS.PHASECHK.TRANS64.TRYWAIT P0, [UR45+0x29840], R2 ;  /* 0x02984002ff0075a7 */ /* 0x000e64000800016d */
[----:B-1----:R-:W-:Y:S05]  /*11f80*/  @!P0 BRA `(.L_x_2291) ;  /* 0x0000003800c88947 */ /* 0x002fea0003800000 */
.L_x_2353:
        /* <DEDUP_REMOVED lines=8> */
[----:B------:R-:W-:-:S02]  /*12010*/  IMAD R22, R22, UR10, RZ ;  /* 0x0000000a16167c24 */ /* 0x000fc4000f8e02ff */
[----:B------:R-:W-:Y:S02]  /*12020*/  IMAD.IADD R3, R3, 0x1, R21 ;  /* 0x0000000103037824 */ /* 0x000fe400078e0215 */
        /* <DEDUP_REMOVED lines=8> */
[----:B------:R-:W-:Y:S02]  /*120b0*/  UIMAD UR4, UR41, UR5, UR4 ;  /* 0x00000005290472a4 */ /* 0x000fe4000f8e0204 */
[----:B------:R-:W-:Y:S01]  /*120c0*/  IMAD.U32 R7, RZ, RZ, UR7 ;  /* 0x00000007ff077e24 */ /* 0x000fe2000f8e00ff */
[----:B------:R-:W-:Y:S01]  /*120d0*/  IADD3 R5, P0, R2, UR6, RZ ;  /* 0x0000000602057c10 */ /* 0x000fe2000ff1e0ff */
[----:B------:R-:W-:-:S02]  /*120e0*/  IMAD R23, R4, UR9, R23 ;  /* 0x0000000904177c24 */ /* 0x000fc4000f8e0217 */
[----:B------:R-:W-:Y:S01]  /*120f0*/  IMAD R9, R24, UR10, RZ ;  /* 0x0000000a18097c24 */ /* 0x000fe2000f8e02ff */
[----:B------:R-:W-:Y:S01]  /*12100*/  IADD3.X R6, R7, UR4, R3, P0, !PT ;  /* 0x0000000407067c10 */ /* 0x000fe200087fe403 */
[----:B------:R-:W-:Y:S01]  /*12110*/  IMAD.WIDE.U32 R2, R4, UR8, RZ ;  /* 0x0000000804027c25 */ /* 0x000fe2000f8e00ff */
[----:B-1----:R-:W-:-:S03]  /*12120*/  SHF.R.U32.HI R10, RZ, 0x3, R10 ;  /* 0x00000003ff0a7819 */ /* 0x002fc6000001160a */
[----:B------:R-:W-:Y:S02]  /*12130*/  IMAD.IADD R3, R3, 0x1, R23 ;  /* 0x0000000103037824 */ /* 0x000fe400078e0217 */
[C---:B------:R-:W-:Y:S02]  /*12140*/  IMAD R9, R0.reuse, UR11, R9 ;  /* 0x0000000b00097c24 */ /* 0x040fe4000f8e0209 */
[----:B------:R-:W-:-:S04]  /*12150*/  IMAD.WIDE.U32 R2, R0, UR10, R2 ;  /* 0x0000000a00027c25 */ /* 0x000fc8000f8e0002 */
[----:B------:R-:W-:Y:S02]  /*12160*/  IMAD.IADD R3, R3, 0x1, R9 ;  /* 0x0000000103037824 */ /* 0x000fe400078e0209 */
[----:B------:R-:W-:Y:S02]  /*12170*/  IMAD.SHL.U32 R29, R29, 0x40, RZ ;  /* 0x000000401d1d7824 */ /* 0x000fe400078e00ff */
[----:B------:R-:W-:-:S03]  /*12180*/  IMAD.WIDE.U32 R2, R8, UR41, R2 ;  /* 0x0000002908027c25 */ /* 0x000fc6000f8e0002 */
[----:B------:R-:W-:Y:S02]  /*12190*/  LOP3.LUT R29, R29, 0x40, RZ, 0xc0, !PT ;  /* 0x000000401d1d7812 */ /* 0x000fe400078ec0ff */
[----:B------:R-:W-:Y:S01]  /*121a0*/  IADD3 R0, P0, R2, UR6, RZ ;  /* 0x0000000602007c10 */ /* 0x000fe2000ff1e0ff */
[----:B------:R-:W-:-:S03]  /*121b0*/  IMAD.SHL.U32 R2, R10, 0x80, RZ ;  /* 0x000000800a027824 */ /* 0x000fc600078e00ff */
[----:B------:R-:W-:Y:S01]  /*121c0*/  IADD3.X R7, R7, UR4, R3, P0, !PT ;  /* 0x0000000407077c10 */ /* 0x000fe200087fe403 */
[----:B------:R-:W-:Y:S01]  /*121d0*/  IMAD.SHL.U32 R3, R10, 0x10, RZ ;  /* 0x000000100a037824 */ /* 0x000fe200078e00ff */
[----:B------:R-:W-:Y:S01]  /*121e0*/  LOP3.LUT R2, R2, 0x180, RZ, 0xc0, !PT ;  /* 0x0000018002027812 */ /* 0x000fe200078ec0ff */
[----:B------:R-:W-:-:S03]  /*121f0*/  UMOV UR4, 0xffffffff ;  /* 0xffffffff00047882 */ /* 0x000fc60000000000 */
        /* <DEDUP_REMOVED lines=9> */
[----:B------:R-:W-:Y:S02]  /*12290*/  LOP3.LUT P6, RZ, R16, 0x4, RZ, 0xc0, !PT ;  /* 0x0000000410ff7812 */ /* 0x000fe400078cc0ff */
[----:B------:R-:W-:Y:S01]  /*122a0*/  @P4 IADD3 R9, R36, UR45, RZ ;  /* 0x0000002d24094c10 */ /* 0x000fe2000fffe0ff */
        /* <DEDUP_REMOVED lines=11> */
[----:B-1----:R-:W-:-:S05]  /*12360*/  @P3 IADD3 R14, P0, R35, R14, RZ ;  /* 0x0000000e230e3210 */ /* 0x002fca0007f1e0ff */
[----:B------:R-:W-:Y:S02]  /*12370*/  @P3 IMAD.X R19, RZ, RZ, R8, P0 ;  /* 0x000000ffff133224 */ /* 0x000fe400000e0608 */
[----:B--2---:R-:W-:Y:S01]  /*12380*/  @P3 IMAD.MOV.U32 R2, RZ, RZ, R14 ;  /* 0x000000ffff023224 */ /* 0x004fe200078e000e */
[----:B------:R-:W-:Y:S01]  /*12390*/  SHFL.IDX PT, R8, R6, 0x2, 0x1c1f ;  /* 0x005c1f0006087f89 */ /* 0x000fe200000e0000 */
[----:B------:R-:W-:Y:S02]  /*123a0*/  @P3 IMAD.MOV.U32 R3, RZ, RZ, R19 ;  /* 0x000000ffff033224 */ /* 0x000fe400078e0013 */
[C---:B------:R-:W-:Y:S01]  /*123b0*/  @P2 VIADD R19, R36.reuse, UR45 ;  /* 0x0000002d24132c36 */ /* 0x040fe20008000000 */
        /* <DEDUP_REMOVED lines=15> */
[----:B--2---:R-:W-:Y:S02]  /*124b0*/  @P1 IMAD.X R9, RZ, RZ, R8, P0 ;  /* 0x000000ffff091224 */ /* 0x004fe400000e0608 */
[----:B---3--:R-:W-:Y:S02]  /*124c0*/  @P1 IMAD.MOV.U32 R2, RZ, RZ, R14 ;  /* 0x000000ffff021224 */ /* 0x008fe400078e000e */
[----:B------:R-:W-:Y:S01]  /*124d0*/  @P1 IMAD.MOV.U32 R3, RZ, RZ, R9 ;  /* 0x000000ffff031224 */ /* 0x000fe200078e0009 */
[----:B------:R1:W2:Y:S04]  /*124e0*/  SHFL.IDX PT, R14, R0, RZ, 0x1c1f ;  /* 0x001c1fff000e7589 */ /* 0x0002a800000e0000 */
[----:B------:R1:W-:Y:S04]  /*124f0*/  @P1 LDGSTS.E.BYPASS.LTC128B.128 [R21+0x1bc00], desc[UR36][R2.64], !P4 ;  /* 0x1bc0000002151fae */ /* 0x0003e8000e101d64 */
[----:B------:R1:W-:Y:S01]  /*12500*/  @P1 LDGSTS.E.BYPASS.LTC128B.128 [R21+0x1e400], desc[UR36][R2.64+0x40], !P5 ;  /* 0x1e40004002151fae */ /* 0x0003e2000e901d64 */
[----:B------:R-:W-:-:S03]  /*12510*/  ISETP.NE.AND P5, PT, R4, RZ, PT ;  /* 0x000000ff0400720c */ /* 0x000fc60003fa5270 */
[----:B------:R1:W-:Y:S10]  /*12520*/  @P1 LDGSTS.E.BYPASS.LTC128B.128 [R21+0x20c00], desc[UR36][R2.64+0x80], !P6 ;  /* 0x20c0008002151fae */ /* 0x0003f4000f101d64 */
.L_x_2365:
        /* <DEDUP_REMOVED lines=14> */
.L_x_2294:
[----:B------:R-:W-:Y:S05]  /*12610*/  BSYNC B0 ;  /* 0x0000000000007941 */ /* 0x000fea0003800000 */
.L_x_2293:
[----:B------:R-:W-:Y:S01]  /*12620*/  NOP ;  /* 0x0000000000007918 */ /* 0x000fe20000000000 */
[----:B------:R-:W-:Y:S01]  /*12630*/  SYNCS.ARRIVE.TRANS64.RED.A0T1 RZ, [UR45+0x29830], RZ ;  /* 0x029830ffffff79a7 */ /* 0x000fe2000820042d */
[----:B------:R-:W-:Y:S01]  /*12640*/  ARRIVES.LDGSTSBAR.64.TRANSCNT [UR45+0x29830] ;  /* 0x02983000ff0079b0 */ /* 0x000fe20008000aad */
[----:B------:R-:W-:Y:S01]  /*12650*/  NOP ;  /* 0x0000000000007918 */ /* 0x000fe20000000000 */
[----:B------:R-:W-:-:S13]  /*12660*/  LOP3.LUT P0, RZ, R16, 0x40, RZ, 0xc0, !PT ;  /* 0x0000004010ff7812 */ /* 0x000fda000780c0ff */
[----:B------:R-:W-:Y:S05]  /*12670*/  @!P0 BRA `(.L_x_2295) ;  /* 0x0000000000048947 */ /* 0x000fea0003800000 */
[----:B------:R-:W-:Y:S01]  /*12680*/  BPT.TRAP 0x1 ;  /* 0x000000040000795c */ /* 0x000fe20000300000 */
.L_x_2295:
[----:B------:R-:W-:Y:S01]  /*12690*/  SYNCS.ARRIVE.TRANS64.A1T0 RZ, [UR45+0x29830], RZ ;  /* 0x029830ffffff79a7 */ /* 0x000fe2000810002d */
[----:B------:R-:W-:Y:S05]  /*126a0*/  WARPSYNC.ALL ;  /* 0x0000000000007948 */ /* 0x000fea0003800000 */
[----:B------:R-:W4:Y:S01]  /*126b0*/  S2R R19, SR_CTAID.Z ;  /* 0x0000000000137919 */ /* 0x000f220000002700 */
        /* <DEDUP_REMOVED lines=10> */
[----:B----4-:R-:W-:Y:S01]  /*12760*/  SHF.R.S32.HI R18, RZ, 0x1f, R19 ;  /* 0x0000001fff127819 */ /* 0x010fe20000011413 */
[----:B------:R-:W-:Y:S10]  /*12770*/  @!P0 BRA `(.L_x_2296) ;  /* 0x0000000000408947 */ /* 0x000ff40003800000 */
[----:B-1-3--:R-:W-:Y:S01]  /*12780*/  MOV R2, 0x0 ;  /* 0x0000000000027802 */ /* 0x00afe20000000f00 */
[----:B------:R-:W-:Y:S01]  /*12790*/  ULDC.64 UR6, c[0x4][0xc8] ;  /* 0x0100320000067ab9 */ /* 0x000fe20000000a00 */
[----:B------:R-:W-:Y:S01]  /*127a0*/  ULDC.64 UR8, c[0x4][0xd0] ;  /* 0x0100340000087ab9 */ /* 0x000fe20000000a00 */
[----:B------:R-:W-:Y:S01]  /*127b0*/  ULDC.64 UR4, c[0x4][0x28] ;  /* 0x01000a0000047ab9 */ /* 0x000fe20000000a00 */
[----:B------:R-:W-:Y:S01]  /*127c0*/  MOV R4, UR6 ;  /* 0x0000000600047c02 */ /* 0x000fe20008000f00 */
[----:B------:R-:W-:Y:S01]  /*127d0*/  IMAD.U32 R5, RZ, RZ, UR7 ;  /* 0x00000007ff057e24 */ /* 0x000fe2000f8e00ff */
[----:B------:R-:W1:Y:S01]  /*127e0*/  LDC.64 R2, c[0x4][R2] ;  /* 0x0100000002027b82 */ /* 0x000e620000000a00 */
[----:B------:R-:W-:Y:S02]  /*127f0*/  IMAD.U32 R6, RZ, RZ, UR8 ;  /* 0x00000008ff067e24 */ /* 0x000fe4000f8e00ff */
[----:B------:R-:W-:Y:S02]  /*12800*/  IMAD.U32 R7, RZ, RZ, UR9 ;  /* 0x00000009ff077e24 */ /* 0x000fe4000f8e00ff */
[----:B------:R-:W-:-:S02]  /*12810*/  IMAD.U32 R10, RZ, RZ, UR4 ;  /* 0x00000004ff0a7e24 */ /* 0x000fc4000f8e00ff */
[----:B------:R-:W-:Y:S02]  /*12820*/  IMAD.U32 R11, RZ, RZ, UR5 ;  /* 0x00000005ff0b7e24 */ /* 0x000fe4000f8e00ff */
[----:B------:R-:W-:Y:S02]  /*12830*/  IMAD.MOV.U32 R8, RZ, RZ, 0x70 ;  /* 0x00000070ff087424 */ /* 0x000fe400078e00ff */
[----:B------:R-:W-:Y:S02]  /*12840*/  IMAD.MOV.U32 R12, RZ, RZ, 0x1 ;  /* 0x00000001ff0c7424 */ /* 0x000fe400078e00ff */
[----:B------:R-:W-:-:S07]  /*12850*/  IMAD.MOV.U32 R13, RZ, RZ, RZ ;  /* 0x000000ffff0d7224 */ /* 0x000fce00078e00ff */
[----:B0-----:R-:W-:-:S07]  /*12860*/  LEPC R20, `(.L_x_2296) ;  /* 0x000000001014794e */ /* 0x001fce0000000000 */
[----:B-12---:R-:W-:Y:S05]  /*12870*/  CALL.ABS.NOINC R2 ;  /* 0x0000000002007343 */ /* 0x006fea0003c00000 */
.L_x_2296:
[----:B------:R-:W-:Y:S01]  /*12880*/  UISETP.NE.AND UP0, UPT, UR48, URZ, UPT ;  /* 0x0000003f3000728c */ /* 0x000fe2000bf05270 */
[----:B-1----:R-:W-:Y:S02]  /*12890*/  IMAD.U32 R0, RZ, RZ, UR47 ;  /* 0x0000002fff007e24 */ /* 0x002fe4000f8e00ff */
[----:B------:R-:W-:Y:S02]  /*128a0*/  IMAD.U32 R4, RZ, RZ, UR38 ;  /* 0x00000026ff047e24 */ /* 0x000fe4000f8e00ff */
[----:B------:R-:W-:Y:S01]  /*128b0*/  IMAD R27, R0, 0x80, R27 ;  /* 0x00000080001b7824 */ /* 0x000fe200078e021b */
[----:B------:R-:W-:Y:S01]  /*128c0*/  PLOP3.LUT P0, PT, PT, PT, UP0, 0x80, 0x0 ;  /* 0x000000000000781c */ /* 0x000fe20003f0f008 */
[----:B---3--:R-:W-:Y:S02]  /*128d0*/  IMAD.U32 R3, RZ, RZ, UR46 ;  /* 0x0000002eff037e24 */ /* 0x008fe4000f8e00ff */
[----:B------:R-:W-:Y:S02]  /*128e0*/  IMAD.MOV.U32 R7, RZ, RZ, R27 ;  /* 0x000000ffff077224 */ /* 0x000fe400078e001b */
[----:B------:R-:W-:Y:S01]  /*128f0*/  @UP0 ULDC UR4, c[0x0][0x44c] ;  /* 0x0001130000040ab9 */ /* 0x000fe20000000800 */
[----:B------:R-:W-:-:S02]  /*12900*/  IMAD.MOV.U32 R2, RZ, RZ, R4 ;  /* 0x000000ffff027224 */ /* 0x000fc400078e0004 */
[----:B------:R-:W-:-:S05]  /*12910*/  IMAD.U32 R5, RZ, RZ, UR39 ;  /* 0x00000027ff057e24 */ /* 0x000fca000f8e00ff */
[----:B------:R-:W-:Y:S01]  /*12920*/  @P0 IMAD.HI.U32 R0, R27, UR4, RZ ;  /* 0x000000041b000c27 */ /* 0x000fe2000f8e00ff */
[----:B------:R-:W-:Y:S01]  /*12930*/  PLOP3.LUT P0, PT, PT, PT, UP0, 0x80, 0x0 ;  /* 0x000000000000781c */ /* 0x000fe20003f0f008 */
[----:B------:R-:W-:-:S12]  /*12940*/  @UP0 ULDC UR4, c[0x0][0x450] ;  /* 0x0001140000040ab9 */ /* 0x000fd80000000800 */
[----:B------:R-:W-:Y:S01]  /*12950*/  @P0 SHF.R.U32.HI R7, RZ, UR4, R0 ;  /* 0x00000004ff070c19 */ /* 0x000fe20008011600 */
[----:B------:R-:W-:Y:S01]  /*12960*/  ULDC.64 UR4, c[0x0][0x2e0] ;  /* 0x0000b80000047ab9 */ /* 0x000fe20000000a00 */
[----:B------:R-:W1:Y:S01]  /*12970*/  LDC R0, c[0x0][0x448] ;  /* 0x00011200ff007b82 */ /* 0x000e620000000800 */
[----:B------:R-:W-:Y:S01]  /*12980*/  IMAD R18, R18, UR4, RZ ;  /* 0x0000000412127c24 */ /* 0x000fe2000f8e02ff */
[----:B------:R-:W-:Y:S01]  /*12990*/  SHF.R.S32.HI R4, RZ, 0x1f, R7 ;  /* 0x0000001fff047819 */ /* 0x000fe20000011407 */
[----:B------:R-:W-:-:S04]  /*129a0*/  IMAD.WIDE.U32 R2, R19, UR4, R2 ;  /* 0x0000000413027c25 */ /* 0x000fc8000f8e0002 */
[----:B------:R-:W-:Y:S01]  /*129b0*/  IMAD R5, R19, UR5, R18 ;  /* 0x0000000513057c24 */ /* 0x000fe2000f8e0212 */
[----:B------:R-:W-:Y:S02]  /*129c0*/  ULDC.64 UR4, c[0x0][0x2d0] ;  /* 0x0000b40000047ab9 */ /* 0x000fe40000000a00 */
[----:B------:R-:W-:Y:S02]  /*129d0*/  IMAD R4, R4, UR4, RZ ;  /* 0x0000000404047c24 */ /* 0x000fe4000f8e02ff */
[----:B------:R-:W-:Y:S02]  /*129e0*/  IADD3 R3, R3, R5, RZ ;  /* 0x0000000503037210 */ /* 0x000fe40007ffe0ff */
[C---:B------:R-:W-:Y:S02]  /*129f0*/  IMAD R5, R7.reuse, UR5, R4 ;  /* 0x0000000507057c24 */ /* 0x040fe4000f8e0204 */
[----:B------:R-:W-:Y:S02]  /*12a00*/  IMAD.MOV R4, RZ, RZ, -R7 ;  /* 0x000000ffff047224 */ /* 0x000fe400078e0a07 */
[----:B------:R-:W-:Y:S01]  /*12a10*/  IMAD.WIDE.U32 R2, R7, UR4, R2 ;  /* 0x0000000407027c25 */ /* 0x000fe2000f8e0002 */
[----:B------:R-:W-:-:S03]  /*12a20*/  ULDC.64 UR4, c[0x0][0x2c8] ;  /* 0x0000b20000047ab9 */ /* 0x000fc60000000a00 */
[----:B------:R-:W-:Y:S02]  /*12a30*/  IMAD.IADD R3, R3, 0x1, R5 ;  /* 0x0000000103037824 */ /* 0x000fe400078e0205 */
[----:B-1----:R-:W-:-:S04]  /*12a40*/  IMAD R27, R0, R4, R27 ;  /* 0x00000004001b7224 */ /* 0x002fc800078e021b */
        /* <DEDUP_REMOVED lines=14> */
[----:B------:R-:W-:Y:S01]  /*12b30*/  IMAD.U32 R3, RZ, RZ, UR47 ;  /* 0x0000002fff037e24 */ /* 0x000fe2000f8e00ff */
[----:B------:R-:W-:Y:S02]  /*12b40*/  ULDC UR4, c[0x0][0x288] ;  /* 0x0000a20000047ab9 */ /* 0x000fe40000000800 */
[----:B------:R-:W2:Y:S01]  /*12b50*/  SHFL.IDX PT, R2, R5, RZ, 0x1c1f ;  /* 0x001c1fff05027589 */ /* 0x000ea200000e0000 */
[----:B------:R-:W-:Y:S02]  /*12b60*/  IMAD R7, R0, UR4, RZ ;  /* 0x0000000400077c24 */ /* 0x000fe4000f8e02ff */
[----:B------:R-:W-:Y:S01]  /*12b70*/  IMAD R0, R3, 0x80, R28 ;  /* 0x0000008003007824 */ /* 0x000fe200078e021c */
[----:B------:R-:W-:Y:S03]  /*12b80*/  SHFL.IDX PT, R6, R5, 0x1, 0x1c1f ;  /* 0x003c1f0005067f89 */ /* 0x000fe600000e0000 */
[C---:B------:R-:W-:Y:S01]  /*12b90*/  VIADD R8, R0.reuse, 0x20 ;  /* 0x0000002000087836 */ /* 0x040fe20000000000 */
[----:B------:R-:W-:-:S13]  /*12ba0*/  ISETP.GE.AND P0, PT, R0, R7, PT ;  /* 0x000000070000720c */ /* 0x000fda0003f06270 */
[----:B-1----:R-:W-:Y:S01]  /*12bb0*/  @!P0 IADD3 R14, P4, R35, R14, RZ ;  /* 0x0000000e230e8210 */ /* 0x002fe20007f9e0ff */
[----:B------:R-:W-:-:S04]  /*12bc0*/  @!P0 VIADD R19, R36, UR45 ;  /* 0x0000002d24138c36 */ /* 0x000fc80008000000 */
[----:B--2---:R-:W-:Y:S02]  /*12bd0*/  @!P0 IMAD.X R3, RZ, RZ, R2, P4 ;  /* 0x000000ffff038224 */ /* 0x004fe400020e0602 */
[----:B------:R-:W-:Y:S02]  /*12be0*/  @!P0 IMAD.MOV.U32 R2, RZ, RZ, R14 ;  /* 0x000000ffff028224 */ /* 0x000fe400078e000e */
[----:B------:R-:W1:Y:S04]  /*12bf0*/  SHFL.IDX PT, R14, R4, 0x1, 0x1c1f ;  /* 0x003c1f00040e7f89 */ /* 0x000e6800000e0000 */
[----:B------:R-:W-:Y:S04]  /*12c00*/  @!P0 LDGSTS.E.BYPASS.LTC128B.128 [R19+0x14400], desc[UR36][R2.64], !P3 ;  /* 0x1440000002138fae */ /* 0x000fe8000d901d64 */
[----:B------:R-:W-:Y:S04]  /*12c10*/  @!P0 LDGSTS.E.BYPASS.LTC128B.128 [R19+0x16400], desc[UR36][R2.64+0x40], !P2 ;  /* 0x1640004002138fae */ /* 0x000fe8000d101d64 */
[----:B------:R2:W-:Y:S01]  /*12c20*/  @!P0 LDGSTS.E.BYPASS.LTC128B.128 [R19+0x18400], desc[UR36][R2.64+0x80], !P1 ;  /* 0x1840008002138fae */ /* 0x0005e2000c901d64 */
[----:B------:R-:W-:Y:S01]  /*12c30*/  ISETP.GE.AND P0, PT, R8, R7, PT ;  /* 0x000000070800720c */ /* 0x000fe20003f06270 */
[----:B------:R-:W-:-:S12]  /*12c40*/  VIADD R8, R0, 0x40 ;  /* 0x0000004000087836 */ /* 0x000fd80000000000 */
[----:B-1----:R-:W-:Y:S01]  /*12c50*/  @!P0 IADD3 R14, P4, R35, R14, RZ ;  /* 0x0000000e230e8210 */ /* 0x002fe20007f9e0ff */
[----:B------:R-:W-:-:S04]  /*12c60*/  @!P0 VIADD R21, R36, UR45 ;  /* 0x0000002d24158c36 */ /* 0x000fc80008000000 */
[----:B------:R-:W-:Y:S02]  /*12c70*/  @!P0 IMAD.X R9, RZ, RZ, R6, P4 ;  /* 0x000000ffff098224 */ /* 0x000fe400020e0606 */
[----:B--2---:R-:W-:Y:S01]  /*12c80*/  @!P0 IMAD.MOV.U32 R2, RZ, RZ, R14 ;  /* 0x000000ffff028224 */ /* 0x004fe200078e000e */
[----:B------:R-:W-:Y:S01]  /*12c90*/  SHFL.IDX PT, R6, R5, 0x2, 0x1c1f ;  /* 0x005c1f0005067f89 */ /* 0x000fe200000e0000 */
[----:B------:R-:W-:-:S03]  /*12ca0*/  @!P0 IMAD.MOV.U32 R3, RZ, RZ, R9 ;  /* 0x000000ffff038224 */ /* 0x000fc600078e0009 */
[----:B------:R-:W1:Y:S04]  /*12cb0*/  SHFL.IDX PT, R14, R4, 0x2, 0x1c1f ;  /* 0x005c1f00040e7f89 */ /* 0x000e6800000e0000 */
[----:B------:R-:W-:Y:S04]  /*12cc0*/  @!P0 LDGSTS.E.BYPASS.LTC128B.128 [R21+0x14c00], desc[UR36][R2.64], !P3 ;  /* 0x14c0000002158fae */ /* 0x000fe8000d901d64 */
[----:B------:R-:W-:Y:S04]  /*12cd0*/  @!P0 LDGSTS.E.BYPASS.LTC128B.128 [R21+0x16c00], desc[UR36][R2.64+0x40], !P2 ;  /* 0x16c0004002158fae */ /* 0x000fe8000d101d64 */
[----:B------:R2:W-:Y:S01]  /*12ce0*/  @!P0 LDGSTS.E.BYPASS.LTC128B.128 [R21+0x18c00], desc[UR36][R2.64+0x80], !P1 ;  /* 0x18c0008002158fae */ /* 0x0005e2000c901d64 */
[----:B------:R-:W-:-:S03]  /*12cf0*/  ISETP.GE.AND P0, PT, R8, R7, PT ;  /* 0x000000070800720c */ /* 0x000fc60003f06270 */
[----:B------:R-:W3:Y:S10]  /*12d00*/  SHFL.IDX PT, R5, R5, 0x3, 0x1c1f ;  /* 0x007c1f0005057f89 */ /* 0x000ef400000e0000 */
[----:B-1----:R-:W-:Y:S01]  /*12d10*/  @!P0 IADD3 R14, P4, R35, R14, RZ ;  /* 0x0000000e230e8210 */ /* 0x002fe20007f9e0ff */
[----:B------:R-:W-:-:S03]  /*12d20*/  @!P0 VIADD R19, R36, UR45 ;  /* 0x0000002d24138c36 */ /* 0x000fc60008000000 */
[----:B--2---:R-:W-:Y:S01]  /*12d30*/  @!P0 MOV R2, R14 ;  /* 0x0000000e00028202 */ /* 0x004fe20000000f00 */
[----:B------:R-:W-:Y:S01]  /*12d40*/  @!P0 IMAD.X R9, RZ, RZ, R6, P4 ;  /* 0x000000ffff098224 */ /* 0x000fe200020e0606 */
[----:B------:R1:W2:Y:S03]  /*12d50*/  SHFL.IDX PT, R14, R4, 0x3, 0x1c1f ;  /* 0x007c1f00040e7f89 */ /* 0x0002a600000e0000 */
[----:B------:R-:W-:-:S05]  /*12d60*/  @!P0 IMAD.MOV.U32 R3, RZ, RZ, R9 ;  /* 0x000000ffff038224 */ /* 0x000fca00078e0009 */
[----:B------:R1:W-:Y:S04]  /*12d70*/  @!P0 LDGSTS.E.BYPASS.LTC128B.128 [R19+0x15400], desc[UR36][R2.64], !P3 ;  /* 0x1540000002138fae */ /* 0x0003e8000d901d64 */
[----:B------:R1:W-:Y:S04]  /*12d80*/  @!P0 LDGSTS.E.BYPASS.LTC128B.128 [R19+0x17400], desc[UR36][R2.64+0x40], !P2 ;  /* 0x1740004002138fae */ /* 0x0003e8000d101d64 */
[----:B---3--:R1:W-:Y:S02]  /*12d90*/  @!P0 LDGSTS.E.BYPASS.LTC128B.128 [R19+0x19400], desc[UR36][R2.64+0x80], !P1 ;  /* 0x1940008002138fae */ /* 0x0083e4000c901d64 */
.L_x_2374:
[----:B------:R-:W-:Y:S01]  /*12da0*/  VIADD R0, R0, 0x60 ;  /* 0x0000006000007836 */ /* 0x000fe20000000000 */
[----:B------:R-:W-:Y:S04]  /*12db0*/  BSSY B0, `(.L_x_2298) ;  /* 0x000000c000007945 */ /* 0x000fe80003800000 */
[----:B------:R-:W-:-:S13]  /*12dc0*/  ISETP.GE.AND P0, PT, R0, R7, PT ;  /* 0x000000070000720c */ /* 0x000fda0003f06270 */
[----:B------:R-:W-:Y:S05]  /*12dd0*/  @P0 BRA `(.L_x_2299) ;  /* 0x0000000000240947 */ /* 0x000fea0003800000 */
[----:B-12---:R-:W-:-:S05]  /*12de0*/  IADD3 R2, P0, R35, R14, RZ ;  /* 0x0000000e23027210 */ /* 0x006fca0007f1e0ff */
        /* <DEDUP_REMOVED lines=8> */
.L_x_2299:
[----:B------:R-:W-:Y:S05]  /*12e70*/  BSYNC B0 ;  /* 0x0000000000007941 */ /* 0x000fea0003800000 */
.L_x_2298:
[----:B------:R-:W-:Y:S01]  /*12e80*/  NOP ;  /* 0x0000000000007918 */ /* 0x000fe20000000000 */
[----:B------:R-:W-:Y:S01]  /*12e90*/  SYNCS.ARRIVE.TRANS64.RED.A0T1 RZ, [UR45+0x29800], RZ ;  /* 0x029800ffffff79a7 */ /* 0x000fe2000820042d */
[----:B------:R-:W-:Y:S01]  /*12ea0*/  IMAD.MOV.U32 R0, RZ, RZ, 0x1 ;  /* 0x00000001ff007424 */ /* 0x000fe200078e00ff */
[----:B------:R-:W-:Y:S04]  /*12eb0*/  ARRIVES.LDGSTSBAR.64.TRANSCNT [UR45+0x29800] ;  /* 0x02980000ff0079b0 */ /* 0x000fe80008000aad */
[----:B------:R-:W-:Y:S01]  /*12ec0*/  SHF.L.U32 R0, R0, 0x1f, RZ ;  /* 0x0000001f00007819 */ /* 0x000fe200000006ff */
[----:B------:R-:W-:Y:S01]  /*12ed0*/  NOP ;  /* 0x0000000000007918 */ /* 0x000fe20000000000 */
[----:B------:R-:W-:Y:S02]  /*12ee0*/  SYNCS.ARRIVE.TRANS64.A1T0 RZ, [UR45+0x29800], RZ ;  /* 0x029800ffffff79a7 */ /* 0x000fe4000810002d */
[----:B------:R-:W4:Y:S02]  /*12ef0*/  SYNCS.PHASECHK.TRANS64.TRYWAIT P0, [UR45+0x29820], R0 ;  /* 0x02982000ff0075a7 */ /* 0x000f24000800016d */
[----:B----4-:R-:W-:Y:S05]  /*12f00*/  @!P0 BRA `(.L_x_2300) ;  /* 0x0000003800248947 */ /* 0x010fea0003800000 */
.L_x_2375:
[----:B------:R-:W-:Y:S01]  /*12f10*/  UIADD3 UR4, UR50, -0x2, URZ ;  /* 0xfffffffe32047890 */ /* 0x000fe2000fffe03f */
[----:B------:R-:W-:-:S03]  /*12f20*/  IMAD.MOV.U32 R29, RZ, RZ, 0x1 ;  /* 0x00000001ff1d7424 */ /* 0x000fc600078e00ff */
[----:B------:R-:W-:-:S06]  /*12f30*/  UISETP.GE.AND UP0, UPT, UR4, UR49, UPT ;  /* 0x000000310400728c */ /* 0x000fcc000bf06270 */
[----:B------:R-:W-:-:S13]  /*12f40*/  PLOP3.LUT P0, PT, PT, PT, UP0, 0x40, 0x0 ;  /* 0x000000000000781c */ /* 0x000fda0003f0e808 */
[----:B------:R-:W-:Y:S05]  /*12f50*/  @P0 BRA `(.L_x_2301) ;  /* 0x00000014007c0947 */ /* 0x000fea0003800000 */
[----:B-1-3--:R-:W3:Y:S01]  /*12f60*/  LDL R3, [R1+0x14] ;  /* 0x0000140001037983 */ /* 0x00aee20000100800 */
[----:B------:R-:W-:Y:S01]  /*12f70*/  UIADD3 UR4, UR43, 0x1, URZ ;  /* 0x000000012b047890 */ /* 0x000fe2000fffe03f */
[----:B------:R-:W-:Y:S01]  /*12f80*/  LOP3.LUT R0, RZ, UR42, RZ, 0x33, !PT ;  /* 0x0000002aff007c12 */ /* 0x000fe2000f8e33ff */
[----:B------:R-:W-:Y:S01]  /*12f90*/  ULOP3.LUT UR5, URZ, UR44, URZ, 0x33, !UPT ;  /* 0x0000002c3f057292 */ /* 0x000fe2000f8e333f */
[----:B------:R-:W1:Y:S01]  /*12fa0*/  S2R R2, SR_TID.X ;  /* 0x0000000000027919 */ /* 0x000e620000002100 */
[----:B------:R-:W-:Y:S01]  /*12fb0*/  UIMAD UR4, UR4, UR40, URZ ;  /* 0x00000028040472a4 */ /* 0x000fe2000f8e023f */
[----:B0-----:R-:W-:Y:S02]  /*12fc0*/  IMAD.MOV.U32 R20, RZ, RZ, 0x1 ;  /* 0x00000001ff147424 */ /* 0x001fe400078e00ff */
[----:B-1----:R-:W-:-:S05]  /*12fd0*/  IMAD.SHL.U32 R2, R2, 0x20, RZ ;  /* 0x0000002002027824 */ /* 0x002fca00078e00ff */
[----:B------:R-:W-:-:S04]  /*12fe0*/  LOP3.LUT R2, R2, 0x60, RZ, 0xc0, !PT ;  /* 0x0000006002027812 */ /* 0x000fc800078ec0ff */
[----:B------:R-:W-:-:S05]  /*12ff0*/  IADD3 R17, R2, R17, R28 ;  /* 0x0000001102117210 */ /* 0x000fca0007ffe01c */
[----:B------:R-:W-:Y:S02]  /*13000*/  VIADD R2, R17, 0xfffffe20 ;  /* 0xfffffe2011027836 */ /* 0x000fe40000000000 */
[----:B------:R-:W-:Y:S01]  /*13010*/  IMAD.MOV.U32 R17, RZ, RZ, RZ ;  /* 0x000000ffff117224 */ /* 0x000fe200078e00ff */
[----:B---3--:R-:W-:Y:S02]  /*13020*/  R2UR UR6, R3 ;  /* 0x00000000030672ca */ /* 0x008fe400000e0000 */
[----:B------:R-:W-:-:S04]  /*13030*/  LOP3.LUT R3, RZ, UR4, RZ, 0x33, !PT ;  /* 0x00000004ff037c12 */ /* 0x000fc8000f8e33ff */
[----:B------:R-:W-:-:S04]  /*13040*/  VIMNMX3 R3, R0, UR5, R3, !PT ;  /* 0x0000000500037c0f */ /* 0x000fc8000f800103 */
[C---:B------:R-:W-:Y:S01]  /*13050*/  IADD3 R31, -R3.reuse, -0x2, RZ ;  /* 0xfffffffe031f7810 */ /* 0x040fe20007ffe1ff */
[----:B------:R-:W-:Y:S02]  /*13060*/  IMAD R0, R3, -0xa0, R2 ;  /* 0xffffff6003007824 */ /* 0x000fe400078e0202 */
[----:B------:R-:W-:-:S05]  /*13070*/  IMAD.U32 R4, RZ, RZ, UR6 ;  /* 0x00000006ff047e24 */ /* 0x000fca000f8e00ff */
[----:B------:R-:W-:-:S05]  /*13080*/  LOP3.LUT R4, R4, 0x1, RZ, 0xfc, !PT ;  /* 0x0000000104047812 */ /* 0x000fca00078efcff */
[----:B------:R0:W-:Y:S02]  /*13090*/  STL [R1+0xc], R4 ;  /* 0x00000c0401007387 */ /* 0x0001e40000100800 */
.L_x_2316:
[----:B-1----:R-:W1:Y:S01]  /*130a0*/  LDC R2, c[0x0][0x430] ;  /* 0x00010c00ff027b82 */ /* 0x002e620000000800 */
[----:B0-----:R-:W3:Y:S01]  /*130b0*/  LDL R4, [R1+0x10] ;  /* 0x0000100001047983 */ /* 0x001ee20000100800 */
[----:B------:R-:W-:Y:S01]  /*130c0*/  IMAD.MOV.U32 R5, RZ, RZ, R0 ;  /* 0x000000ffff057224 */ /* 0x000fe200078e0000 */
[----:B------:R-:W-:Y:S01]  /*130d0*/  ULDC.64 UR4, c[0x0][0x428] ;  /* 0x00010a0000047ab9 */ /* 0x000fe20000000a00 */
[----:B------:R-:W-:Y:S01]  /*130e0*/  ULDC.64 UR6, c[0x0][0x418] ;  /* 0x0001060000067ab9 */ /* 0x000fe20000000a00 */
[----:B------:R-:W-:Y:S01]  /*130f0*/  IMAD R9, R37, UR4, RZ ;  /* 0x0000000425097c24 */ /* 0x000fe2000f8e02ff */
[----:B------:R-:W-:Y:S01]  /*13100*/  LOP3.LUT P1, RZ, R16, 0x40, RZ, 0xc0, !PT ;  /* 0x0000004010ff7812 */ /* 0x000fe2000782c0ff */
[----:B------:R-:W-:Y:S02]  /*13110*/  VIADD R11, R0, 0x80 ;  /* 0x00000080000b7836 */ /* 0x000fe40000000000 */
[----:B------:R-:W-:Y:S02]  /*13120*/  IMAD R9, R30, UR5, R9 ;  /* 0x000000051e097c24 */ /* 0x000fe4000f8e0209 */
[----:B------:R-:W-:Y:S01]  /*13130*/  VIADD R18, R17, 0x1 ;  /* 0x0000000111127836 */ /* 0x000fe20000000000 */
[----:B-1----:R-:W-:-:S13]  /*13140*/  ISETP.NE.AND P3, PT, R2, 0x1, PT ;  /* 0x000000010200780c */ /* 0x002fda0003f65270 */
        /* <DEDUP_REMOVED lines=8> */
[----:B------:R-:W-:-:S04]  /*131d0*/  LEA R6, P0, R2, UR6, 0x2 ;  /* 0x0000000602067c11 */ /* 0x000fc8000f8010ff */
[----:B------:R-:W-:Y:S02]  /*131e0*/  LEA.HI.X R7, R2, UR7, R3, 0x2, P0 ;  /* 0x0000000702077c11 */ /* 0x000fe400080f1403 */
[----:B------:R-:W0:Y:S03]  /*131f0*/  @P3 LDC R2, c[0x0][0x434] ;  /* 0x00010d00ff023b82 */ /* 0x000e260000000800 */
[----:B------:R-:W4:Y:S05]  /*13200*/  LDG.E R6, desc[UR36][R6.64] ;  /* 0x0000002406067981 */ /* 0x000f2a000c1e1900 */
[----:B------:R-:W1:Y:S01]  /*13210*/  @P3 LDC R3, c[0x0][0x438] ;  /* 0x00010e00ff033b82 */ /* 0x000e620000000800 */
[----:B0-----:R-:W-:-:S05]  /*13220*/  @P3 IMAD.HI.U32 R2, R11, R2, RZ ;  /* 0x000000020b023227 */ /* 0x001fca00078e00ff */
[----:B-1----:R-:W-:Y:S01]  /*13230*/  @P3 SHF.R.U32.HI R11, RZ, R3, R2 ;  /* 0x00000003ff0b3219 */ /* 0x002fe20000011602 */
[----:B------:R-:W-:Y:S01]  /*13240*/  VIADD R31, R31, 0xffffffff ;  /* 0xffffffff1f1f7836 */ /* 0x000fe20000000000 */
[----:B---3--:R-:W-:-:S13]  /*13250*/  ISETP.GT.U32.AND P2, PT, R4, 0x9f, PT ;  /* 0x0000009f0400780c */ /* 0x008fda0003f44070 */
        /* <DEDUP_REMOVED lines=9> */
[----:B------:R-:W-:Y:S02]  /*132f0*/  SEL R29, RZ, 0x1, P0 ;  /* 0x00000001ff1d7807 */ /* 0x000fe40000000000 */
[----:B------:R-:W-:Y:S02]  /*13300*/  SEL R18, R18, RZ, P0 ;  /* 0x000000ff12127207 */ /* 0x000fe40000000000 */
[----:B------:R-:W-:Y:S02]  /*13310*/  LOP3.LUT R29, R20, R29, RZ, 0x3c, !PT ;  /* 0x0000001d141d7212 */ /* 0x000fe400078e3cff */
[----:B------:R-:W-:Y:S02]  /*13320*/  ISETP.GT.AND P2, PT, R31, UR49, PT ;  /* 0x000000311f007c0c */ /* 0x000fe4000bf44270 */
[----:B----4-:R-:W-:Y:S01]  /*13330*/  SHF.R.S32.HI R24, RZ, 0x1f, R6 ;  /* 0x0000001fff187819 */ /* 0x010fe20000011406 */
[----:B0-----:R-:W-:Y:S10]  /*13340*/  @!P1 BRA `(.L_x_2302) ;  /* 0x0000000000049947 */ /* 0x001ff40003800000 */
[----:B------:R-:W-:Y:S01]  /*13350*/  BPT.TRAP 0x1 ;  /* 0x000000040000795c */ /* 0x000fe20000300000 */
.L_x_2302:
[----:B------:R-:W-:Y:S02]  /*13360*/  LEA R10, R18, UR45, 0x3 ;  /* 0x0000002d120a7c11 */ /* 0x000fe4000f8e18ff */
[----:B------:R-:W-:-:S04]  /*13370*/  SHF.L.U32 R26, R29, 0x1f, RZ ;  /* 0x0000001f1d1a7819 */ /* 0x000fc800000006ff */
[----:B------:R-:W0:Y:S02]  /*13380*/  SYNCS.PHASECHK.TRANS64.TRYWAIT P0, [R10+URZ+0x29880], R26 ;  /* 0x0298801a0a0075a7 */ /* 0x000e24000800017f */
[----:B0-----:R-:W-:Y:S05]  /*13390*/  @!P0 BRA `(.L_x_2303) ;  /* 0x0000003400188947 */ /* 0x001fea0003800000 */
.L_x_2376:
        /* <DEDUP_REMOVED lines=67> */
[----:B-1----:R-:W-:-:S04]  /*137d0*/  IADD3 R2, P0, R35, R2, RZ ;  /* 0x0000000223027210 */ /* 0x002fc80007f1e0ff */
[----:B------:R-:W-:-:S05]  /*137e0*/  IADD3.X R3, RZ, R25, RZ, P0, !PT ;  /* 0x00000019ff037210 */ /* 0x000fca00007fe4ff */
[----:B------:R1:W-:Y:S04]  /*137f0*/  LDGSTS.E.BYPASS.LTC128B.128 [R9+0x3000], desc[UR36][R2.64], !P3 ;  /* 0x0300000002097fae */ /* 0x0003e8000d901d64 */
[----:B------:R1:W-:Y:S02]  /*13800*/  LDGSTS.E.BYPASS.LTC128B.128 [R21+0x3000], desc[UR36][R2.64+0x40], !P1 ;  /* 0x0300004002157fae */ /* 0x0003e4000c901d64 */
.L_x_2388:
        /* <DEDUP_REMOVED lines=15> */
.L_x_2305:
[----:B------:R1:W-:Y:S01]  /*13900*/  SYNCS.ARRIVE.TRANS64.A1T0 RZ, [R10+URZ+0x29870], RZ ;  /* 0x029870ff0aff79a7 */ /* 0x0003e2000810003f */
[----:B------:R-:W-:Y:S05]  /*13910*/  @!P1 BRA `(.L_x_2306) ;  /* 0x0000000000049947 */ /* 0x000fea0003800000 */
[----:B------:R-:W-:Y:S01]  /*13920*/  BPT.TRAP 0x1 ;  /* 0x000000040000795c */ /* 0x000fe20000300000 */
.L_x_2306:
[----:B------:R-:W2:Y:S02]  /*13930*/  SYNCS.PHASECHK.TRANS64.TRYWAIT P0, [R10+URZ+0x29840], R26 ;  /* 0x0298401a0a0075a7 */ /* 0x000ea4000800017f */
[----:B--2---:R-:W-:Y:S05]  /*13940*/  @!P0 BRA `(.L_x_2307) ;  /* 0x0000003400308947 */ /* 0x004fea0003800000 */
.L_x_2389:
        /* <DEDUP_REMOVED lines=11> */
[----:B------:R-:W-:Y:S02]  /*13a00*/  IMAD.IADD R3, R3, 0x1, R9 ;  /* 0x0000000103037824 */ /* 0x000fe400078e0209 */
[----:B------:R-:W-:Y:S02]  /*13a10*/  IMAD R7, R24, UR10, RZ ;  /* 0x0000000a18077c24 */ /* 0x000fe4000f8e02ff */
[----:B------:R-:W-:-:S04]  /*13a20*/  IMAD.WIDE.U32 R2, R6, UR10, R2 ;  /* 0x0000000a06027c25 */ /* 0x000fc8000f8e0002 */
[----:B------:R-:W-:Y:S02]  /*13a30*/  IMAD R7, R6, UR11, R7 ;  /* 0x0000000b06077c24 */ /* 0x000fe4000f8e0207 */
        /* <DEDUP_REMOVED lines=8> */
[----:B------:R-:W-:Y:S02]  /*13ac0*/  IMAD R7, R5, UR9, R28 ;  /* 0x0000000905077c24 */ /* 0x000fe4000f8e021c */
[----:B------:R-:W-:Y:S01]  /*13ad0*/  IMAD R27, R27, UR10, RZ ;  /* 0x0000000a1b1b7c24 */ /* 0x000fe2000f8e02ff */
[----:B------:R-:W-:Y:S01]  /*13ae0*/  IADD3.X R21, R24, UR4, R3, P0, !PT ;  /* 0x0000000418157c10 */ /* 0x000fe200087fe403 */
[----:B------:R-:W-:-:S04]  /*13af0*/  IMAD.WIDE.U32 R2, R5, UR8, RZ ;  /* 0x0000000805027c25 */ /* 0x000fc8000f8e00ff */
[----:B------:R-:W-:Y:S02]  /*13b00*/  IMAD.IADD R3, R3, 0x1, R7 ;  /* 0x0000000103037824 */ /* 0x000fe400078e0207 */
[C---:B------:R-:W-:Y:S02]  /*13b10*/  IMAD R27, R4.reuse, UR11, R27 ;  /* 0x0000000b041b7c24 */ /* 0x040fe4000f8e021b */
[----:B------:R-:W-:-:S04]  /*13b20*/  IMAD.WIDE.U32 R2, R4, UR10, R2 ;  /* 0x0000000a04027c25 */ /* 0x000fc8000f8e0002 */
[----:B------:R-:W-:Y:S02]  /*13b30*/  IMAD.IADD R3, R3, 0x1, R27 ;  /* 0x0000000103037824 */ /* 0x000fe400078e021b */
[----:B------:R-:W-:Y:S02]  /*13b40*/  IMAD R23, R18, 0x7800, R36 ;  /* 0x0000780012177824 */ /* 0x000fe400078e0224 */
[----:B------:R-:W-:-:S03]  /*13b50*/  IMAD.WIDE.U32 R2, R6, UR41, R2 ;  /* 0x0000002906027c25 */ /* 0x000fc6000f8e0002 */
[----:B------:R-:W-:-:S04]  /*13b60*/  IADD3 R22, P0, R2, UR6, RZ ;  /* 0x0000000602167c10 */ /* 0x000fc8000ff1e0ff */
[----:B------:R-:W-:Y:S01]  /*13b70*/  IADD3.X R24, R24, UR4, R3, P0, !PT ;  /* 0x0000000418187c10 */ /* 0x000fe200087fe403 */
[----:B------:R-:W-:-:S03]  /*13b80*/  UMOV UR4, 0xffffffff ;  /* 0xffffffff00047882 */ /* 0x000fc60000000000 */
[----:B------:R-:W-:Y:S05]  /*13b90*/  BRA.DIV UR4, `(.L_x_2308) ;  /* 0x0000003204b07947 */ /* 0x000fea000b800000 */
[----:B------:R-:W3:Y:S01]  /*13ba0*/  SHFL.IDX PT, R14, R19, RZ, 0x1c1f ;  /* 0x001c1fff130e7589 */ /* 0x000ee200000e0000 */
[----:B------:R-:W-:-:S03]  /*13bb0*/  VIADD R23, R23, UR45 ;  /* 0x0000002d17177c36 */ /* 0x000fc60008000000 */
        /* <DEDUP_REMOVED lines=29> */
.L_x_2401:
        /* <DEDUP_REMOVED lines=13> */
[----:B------:R-:W-:-:S13]  /*13e60*/  LOP3.LUT P1, RZ, R16, 0x40, RZ, 0xc0, !PT ;  /* 0x0000004010ff7812 */ /* 0x000fda000782c0ff */
[----:B0-----:R-:W-:Y:S05]  /*13e70*/  @!P1 BRA `(.L_x_2309) ;  /* 0x0000000000049947 */ /* 0x001fea0003800000 */
[----:B------:R-:W-:Y:S01]  /*13e80*/  BPT.TRAP 0x1 ;  /* 0x000000040000795c */ /* 0x000fe20000300000 */
.L_x_2309:
[----:B------:R-:W3:Y:S01]  /*13e90*/  LDL R2, [R1+0xc] ;  /* 0x00000c0001027983 */ /* 0x000ee20000100800 */
[----:B------:R0:W-:Y:S01]  /*13ea0*/  SYNCS.ARRIVE.TRANS64.A1T0 RZ, [R10+URZ+0x29830], RZ ;  /* 0x029830ff0aff79a7 */ /* 0x0001e2000810003f */
[----:B---3--:R-:W-:-:S13]  /*13eb0*/  ISETP.NE.AND P1, PT, R2, 0x3, PT ;  /* 0x000000030200780c */ /* 0x008fda0003f25270 */
[----:B0-----:R-:W-:Y:S05]  /*13ec0*/  @!P1 BRA `(.L_x_2310) ;  /* 0x0000000000049947 */ /* 0x001fea0003800000 */
[----:B------:R-:W-:Y:S01]  /*13ed0*/  BPT.TRAP 0x1 ;  /* 0x000000040000795c */ /* 0x000fe20000300000 */
.L_x_2310:
[----:B------:R-:W-:Y:S02]  /*13ee0*/  LOP3.LUT R2, R20, 0x1, RZ, 0x3c, !PT ;  /* 0x0000000114027812 */ /* 0x000fe400078e3cff */
[----:B------:R-:W-:Y:S02]  /*13ef0*/  LEA R19, R17, UR45, 0x3 ;  /* 0x0000002d11137c11 */ /* 0x000fe4000f8e18ff */
[----:B------:R-:W-:-:S04]  /*13f00*/  SHF.L.U32 R2, R2, 0x1f, RZ ;  /* 0x0000001f02027819 */ /* 0x000fc800000006ff */
[----:B------:R-:W0:Y:S02]  /*13f10*/  SYNCS.PHASECHK.TRANS64.TRYWAIT P0, [R19+URZ+0x29870], R2 ;  /* 0x02987002130075a7 */ /* 0x000e24000800017f */
[----:B0-----:R-:W-:Y:S05]  /*13f20*/  @!P0 BRA `(.L_x_2311) ;  /* 0x0000003400388947 */ /* 0x001fea0003800000 */
.L_x_2402:
[----:B------:R-:W-:-:S13]  /*13f30*/  LOP3.LUT P0, RZ, R16, 0x40, RZ, 0xc0, !PT ;  /* 0x0000004010ff7812 */ /* 0x000fda000780c0ff */
[----:B------:R-:W-:Y:S05]  /*13f40*/  @!P0 BRA `(.L_x_2312) ;  /* 0x0000000000048947 */ /* 0x000fea0003800000 */
[----:B------:R-:W-:Y:S01]  /*13f50*/  BPT.TRAP 0x1 ;  /* 0x000000040000795c */ /* 0x000fe20000300000 */
.L_x_2312:
[----:B0-----:R-:W-:Y:S01]  /*13f60*/  SHF.L.U32 R2, R20, 0x1f, RZ ;  /* 0x0000001f14027819 */ /* 0x001fe200000006ff */
[----:B-12---:R-:W-:-:S03]  /*13f70*/  IMAD R10, R17, 0x5000, RZ ;  /* 0x00005000110a7824 */ /* 0x006fc600078e02ff */
[----:B------:R-:W0:Y:S02]  /*13f80*/  SYNCS.PHASECHK.TRANS64.TRYWAIT P0, [R19+URZ+0x29860], R2 ;  /* 0x02986002130075a7 */ /* 0x000e24000800017f */
[----:B0-----:R-:W-:Y:S05]  /*13f90*/  @!P0 BRA `(.L_x_2313) ;  /* 0x0000003400308947 */ /* 0x001fea0003800000 */
.L_x_2403:
[----:B------:R-:W2:Y:S04]  /*13fa0*/  LDL R3, [R1+0x4] ;  /* 0x0000040001037983 */ /* 0x000ea80000100800 */
[----:B------:R-:W3:Y:S04]  /*13fb0*/  LDL R4, [R1+0x8] ;  /* 0x0000080001047983 */ /* 0x000ee80000100800 */
[----:B------:R-:W4:Y:S01]  /*13fc0*/  LDL R11, [R1] ;  /* 0x00000000010b7983 */ /* 0x000f220000100800 */
[----:B------:R-:W-:Y:S05]  /*13fd0*/  WARPSYNC.ALL ;  /* 0x0000000000007948 */ /* 0x000fea0003800000 */
[----:B------:R-:W-:-:S02]  /*13fe0*/  LOP3.LUT P0, RZ, R16, 0x40, RZ, 0xc0, !PT ;  /* 0x0000004010ff7812 */ /* 0x000fc4000780c0ff */
[----:B--2---:R-:W-:-:S05]  /*13ff0*/  LOP3.LUT R3, R10, R3, RZ, 0xfc, !PT ;  /* 0x000000030a037212 */ /* 0x004fca00078efcff */
[----:B0-----:R-:W-:Y:S01]  /*14000*/  VIADD R2, R3, UR45 ;  /* 0x0000002d03027c36 */ /* 0x001fe20008000000 */
[----:B------:R-:W0:Y:S01]  /*14010*/  LDSM.16.MT88.4 R12, [R3+UR45+0xa400] ;  /* 0x00a4002d030c783b */ /* 0x000e220008004200 */
[----:B----4-:R-:W-:Y:S02]  /*14020*/  LOP3.LUT R17, R10, R11, RZ, 0xfc, !PT ;  /* 0x0000000b0a117212 */ /* 0x010fe400078efcff */
[----:B---3--:R-:W-:Y:S02]  /*14030*/  IMAD.IADD R2, R4, 0x1, R2 ;  /* 0x0000000104027824 */ /* 0x008fe400078e0202 */
[----:B------:R-:W-:-:S03]  /*14040*/  IADD3 R17, R17, UR45, RZ ;  /* 0x0000002d11117c10 */ /* 0x000fc6000fffe0ff */
        /* <DEDUP_REMOVED lines=67> */
.L_x_2314:
[----:B-1----:R1:W-:Y:S01]  /*14480*/  SYNCS.ARRIVE.TRANS64.A1T0 RZ, [R19+URZ+0x29850], RZ ;  /* 0x029850ff13ff79a7 */ /* 0x0023e2000810003f */
[----:B------:R-:W-:Y:S06]  /*14490*/  BAR.SYNC.DEFER_BLOCKING 0x2, 0x80 ;  /* 0x0082000000007b1d */ /* 0x000fec0000010000 */
[----:B------:R-:W-:Y:S05]  /*144a0*/  @!P1 BRA `(.L_x_2315) ;  /* 0x0000000000049947 */ /* 0x000fea0003800000 */
[----:B------:R-:W-:Y:S01]  /*144b0*/  BPT.TRAP 0x1 ;  /* 0x000000040000795c */ /* 0x000fe20000300000 */
.L_x_2315:
[----:B------:R-:W2:Y:S01]  /*144c0*/  S2R R2, SR_CgaCtaId ;  /* 0x0000000000027919 */ /* 0x000ea20000008800 */
[----:B-1----:R-:W-:Y:S02]  /*144d0*/  VIADD R19, R19, 0x29880 ;  /* 0x0002988013137836 */ /* 0x002fe40000000000 */
[----:B------:R-:W-:Y:S02]  /*144e0*/  VIADD R0, R0, 0xffffff60 ;  /* 0xffffff6000007836 */ /* 0x000fe40000000000 */
[----:B0-----:R-:W-:Y:S02]  /*144f0*/  IMAD.MOV.U32 R17, RZ, RZ, R18 ;  /* 0x000000ffff117224 */ /* 0x001fe400078e0012 */
[----:B------:R-:W-:Y:S01]  /*14500*/  IMAD.MOV.U32 R20, RZ, RZ, R29 ;  /* 0x000000ffff147224 */ /* 0x000fe200078e001d */
[----:B--2---:R-:W-:-:S04]  /*14510*/  PRMT R19, R2, 0x654, R19 ;  /* 0x0000065402137816 */ /* 0x004fc80000000013 */
[----:B------:R1:W-:Y:S01]  /*14520*/  SYNCS.ARRIVE.TRANS64.RED.A1T0 RZ, [R19+URZ], RZ ;  /* 0x000000ff13ff79a7 */ /* 0x0003e2000810043f */
[----:B------:R-:W-:Y:S05]  /*14530*/  @P2 BRA `(.L_x_2316) ;  /* 0xffffffe800d82947 */ /* 0x000fea000383ffff */
[----:B------:R-:W-:Y:S05]  /*14540*/  BRA `(.L_x_2317) ;  /* 0x0000000000047947 */ /* 0x000fea0003800000 */
.L_x_2301:
[----:B------:R-:W-:-:S07]  /*14550*/  IMAD.MOV.U32 R18, RZ, RZ, RZ ;  /* 0x000000ffff127224 */ /* 0x000fce00078e00ff */
.L_x_2317:
[----:B-1----:R-:W4:Y:S02]  /*14560*/  LDL R0, [R1+0x14] ;  /* 0x0000140001007983 */ /* 0x002f240000100800 */
[----:B----4-:R-:W-:-:S13]  /*14570*/  R2UR UR4, R0 ;  /* 0x00000000000472ca */ /* 0x010fda00000e0000 */
[----:B------:R-:W-:-:S06]  /*14580*/  ULOP3.LUT UR4, UR4, 0x1, URZ, 0xfc, !UPT ;  /* 0x0000000104047892 */ /* 0x000fcc000f8efc3f */
[----:B------:R-:W-:-:S05]  /*14590*/  IMAD.U32 R0, RZ, RZ, UR4 ;  /* 0x00000004ff007e24 */ /* 0x000fca000f8e00ff */
[----:B------:R-:W-:-:S13]  /*145a0*/  ISETP.NE.AND P1, PT, R0, 0x3, PT ;  /* 0x000000030000780c */ /* 0x000fda0003f25270 */
[----:B------:R-:W-:Y:S05]  /*145b0*/  @!P1 BRA `(.L_x_2318) ;  /* 0x0000000000049947 */ /* 0x000fea0003800000 */
[----:B------:R-:W-:Y:S01]  /*145c0*/  BPT.TRAP 0x1 ;  /* 0x000000040000795c */ /* 0x000fe20000300000 */
.L_x_2318:
[----:B------:R-:W-:Y:S01]  /*145d0*/  LOP3.LUT R0, R29, 0x1, RZ, 0x3c, !PT ;  /* 0x000000011d007812 */ /* 0x000fe200078e3cff */
[----:B------:R-:W-:Y:S01]  /*145e0*/  BSSY B0, `(.L_x_2319) ;  /* 0x0000005000007945 */ /* 0x000fe20003800000 */
[----:B------:R-:W-:Y:S02]  /*145f0*/  LEA R17, R18, UR45, 0x3 ;  /* 0x0000002d12117c11 */ /* 0x000fe4000f8e18ff */
[----:B------:R-:W-:-:S04]  /*14600*/  SHF.L.U32 R0, R0, 0x1f, RZ ;  /* 0x0000001f00007819 */ /* 0x000fc800000006ff */
[----:B------:R-:W1:Y:S02]  /*14610*/  SYNCS.PHASECHK.TRANS64.TRYWAIT P0, [R17+URZ+0x29870], R0 ;  /* 0x02987000110075a7 */ /* 0x000e64000800017f */
[----:B-1----:R-:W-:Y:S05]  /*14620*/  @!P0 BRA `(.L_x_2320) ;  /* 0x0000002c00a08947 */ /* 0x002fea0003800000 */
.L_x_2404:
[----:B------:R-:W-:Y:S05]  /*14630*/  BSYNC B0 ;  /* 0x0000000000007941 */ /* 0x000fea0003800000 */
.L_x_2319:
[----:B------:R-:W-:-:S13]  /*14640*/  LOP3.LUT P0, RZ, R16, 0x40, RZ, 0xc0, !PT ;  /* 0x0000004010ff7812 */ /* 0x000fda000780c0ff */
[----:B------:R-:W-:Y:S05]  /*14650*/  @!P0 BRA `(.L_x_2321) ;  /* 0x0000000000048947 */ /* 0x000fea0003800000 */
[----:B------:R-:W-:Y:S01]  /*14660*/  BPT.TRAP 0x1 ;  /* 0x000000040000795c */ /* 0x000fe20000300000 */
.L_x_2321:
[----:B-1----:R-:W4:Y:S04]  /*14670*/  LDL.LU R0, [R1+0x4] ;  /* 0x0000040001007983 */ /* 0x002f280000300800 */
[----:B---3--:R-:W3:Y:S01]  /*14680*/  LDL.LU R5, [R1+0x8] ;  /* 0x0000080001057983 */ /* 0x008ee20000300800 */
[----:B------:R-:W-:Y:S01]  /*14690*/  SHF.L.U32 R4, R29, 0x1f, RZ ;  /* 0x0000001f1d047819 */ /* 0x000fe200000006ff */
[----:B------:R-:W-:-:S03]  /*146a0*/  IMAD R3, R18, 0x5000, RZ ;  /* 0x0000500012037824 */ /* 0x000fc600078e02ff */
[----:B------:R-:W1:Y:S02]  /*146b0*/  SYNCS.PHASECHK.TRANS64.TRYWAIT P0, [R17+URZ+0x29860], R4 ;  /* 0x02986004110075a7 */ /* 0x000e64000800017f */
[----:B----4-:R-:W-:-:S05]  /*146c0*/  LOP3.LUT R0, R3, R0, RZ, 0xfc, !PT ;  /* 0x0000000003007212 */ /* 0x010fca00078efcff */
[----:B------:R-:W-:-:S04]  /*146d0*/  VIADD R2, R0, UR45 ;  /* 0x0000002d00027c36 */ /* 0x000fc80008000000 */
[----:B---3--:R-:W-:Y:S01]  /*146e0*/  IMAD.IADD R2, R5, 0x1, R2 ;  /* 0x0000000105027824 */ /* 0x008fe200078e0202 */
[----:B-1----:R-:W-:Y:S06]  /*146f0*/  @!P0 BRA `(.L_x_2322) ;  /* 0x0000002c00808947 */ /* 0x002fec0003800000 */
.L_x_2405:
[----:B------:R-:W3:Y:S01]  /*14700*/  LDL.LU R12, [R1] ;  /* 0x00000000010c7983 */ /* 0x000ee20000300800 */
[----:B------:R-:W-:Y:S05]  /*14710*/  WARPSYNC.ALL ;  /* 0x0000000000007948 */ /* 0x000fea0003800000 */
[----:B------:R-:W4:Y:S01]  /*14720*/  LDSM.16.MT88.4 R8, [R0+UR45+0xa400] ;  /* 0x00a4002d0008783b */ /* 0x000f220008004200 */
[----:B------:R-:W-:-:S03]  /*14730*/  LOP3.LUT P0, RZ, R16, 0x40, RZ, 0xc0, !PT ;  /* 0x0000004010ff7812 */ /* 0x000fc6000780c0ff */
[----:B-1----:R-:W1:Y:S01]  /*14740*/  LDSM.16.MT88.4 R4, [R2+0xa400] ;  /* 0x00a400000204783b */ /* 0x002e620000004200 */
[----:B----4-:R-:W-:Y:S02]  /*14750*/  PRMT R13, R8, 0x7531, R9 ;  /* 0x00007531080d7816 */ /* 0x010fe40000000009 */
[C-C-:B--2---:R-:W-:Y:S02]  /*14760*/  PRMT R14, R10.reuse, 0x6420, R11.reuse ;  /* 0x000064200a0e7816 */ /* 0x144fe4000000000b */
[----:B------:R-:W-:Y:S02]  /*14770*/  PRMT R15, R10, 0x7531, R11 ;  /* 0x000075310a0f7816 */ /* 0x000fe4000000000b */
[C-C-:B-1----:R-:W-:Y:S02]  /*14780*/  PRMT R10, R6.reuse, 0x6420, R7.reuse ;  /* 0x00006420060a7816 */ /* 0x142fe40000000007 */
[----:B------:R-:W-:Y:S02]  /*14790*/  PRMT R11, R6, 0x7531, R7 ;  /* 0x00007531060b7816 */ /* 0x000fe40000000007 */
[----:B---3--:R-:W-:-:S02]  /*147a0*/  LOP3.LUT R3, R3, R12, RZ, 0xfc, !PT ;  /* 0x0000000c03037212 */ /* 0x008fc400078efcff */
        /* <DEDUP_REMOVED lines=62> */
.L_x_2323:
[----:B--2---:R2:W-:Y:S01]  /*14b90*/  SYNCS.ARRIVE.TRANS64.A1T0 RZ, [R17+URZ+0x29850], RZ ;  /* 0x029850ff11ff79a7 */ /* 0x0045e2000810003f */
[----:B------:R-:W-:Y:S06]  /*14ba0*/  BAR.SYNC.DEFER_BLOCKING 0x2, 0x80 ;  /* 0x0082000000007b1d */ /* 0x000fec0000010000 */
[----:B------:R-:W-:Y:S05]  /*14bb0*/  @!P1 BRA `(.L_x_2324) ;  /* 0x0000000000049947 */ /* 0x000fea0003800000 */
[----:B------:R-:W-:Y:S01]  /*14bc0*/  BPT.TRAP 0x1 ;  /* 0x000000040000795c */ /* 0x000fe20000300000 */
.L_x_2324:
[----:B------:R-:W3:Y:S01]  /*14bd0*/  S2R R0, SR_CgaCtaId ;  /* 0x0000000000007919 */ /* 0x000ee20000008800 */
[----:B--2---:R-:W-:Y:S02]  /*14be0*/  VIADD R17, R17, 0x29880 ;  /* 0x0002988011117836 */ /* 0x004fe40000000000 */
        /* <DEDUP_REMOVED lines=8> */
.L_x_2279:
[----:B------:R-:W2:Y:S01]  /*14c70*/  S2R R5, SR_CgaCtaId ;  /* 0x0000000000057919 */ /* 0x000ea20000008800 */
[----:B------:R-:W-:Y:S02]  /*14c80*/  MOV R4, 0x400 ;  /* 0x0000040000047802 */ /* 0x000fe40000000f00 */
[----:B------:R-:W-:Y:S02]  /*14c90*/  SHF.L.U32 R3, R3, 0x1f, RZ ;  /* 0x0000001f03037819 */ /* 0x000fe400000006ff */
[----:B--2---:R-:W-:-:S04]  /*14ca0*/  LEA R6, R5, R4, 0x18 ;  /* 0x0000000405067211 */ /* 0x004fc800078ec0ff */
[----:B------:R-:W2:Y:S02]  /*14cb0*/  SYNCS.PHASECHK.TRANS64.TRYWAIT P0, [R6+URZ+0x29820], R3 ;  /* 0x02982003060075a7 */ /* 0x000ea4000800017f */
[----:B--2---:R-:W-:Y:S05]  /*14cc0*/  @!P0 BRA `(.L_x_2325) ;  /* 0x0000002800208947 */ /* 0x004fea0003800000 */
.L_x_2406:
        /* <DEDUP_REMOVED lines=8> */
[----:B------:R-:W2:Y:S02]  /*14d50*/  LDL R4, [R1+0x14] ;  /* 0x0000140001047983 */ /* 0x000ea40000100800 */
[----:B--2---:R-:W-:-:S13]  /*14d60*/  R2UR UR4, R4 ;  /* 0x00000000040472ca */ /* 0x004fda00000e0000 */
[----:B------:R-:W-:-:S06]  /*14d70*/  ULOP3.LUT UR4, UR4, 0x2, URZ, 0xfc, !UPT ;  /* 0x0000000204047892 */ /* 0x000fcc000f8efc3f */
[----:B------:R-:W-:-:S05]  /*14d80*/  IMAD.U32 R3, RZ, RZ, UR4 ;  /* 0x00000004ff037e24 */ /* 0x000fca000f8e00ff */
[----:B------:R-:W-:-:S13]  /*14d90*/  ISETP.NE.AND P0, PT, R3, 0x3, PT ;  /* 0x000000030300780c */ /* 0x000fda0003f05270 */
[----:B------:R-:W-:Y:S05]  /*14da0*/  @!P0 BRA `(.L_x_2326) ;  /* 0x0000000000048947 */ /* 0x000fea0003800000 */
[----:B------:R-:W-:Y:S01]  /*14db0*/  BPT.TRAP 0x1 ;  /* 0x000000040000795c */ /* 0x000fe20000300000 */
.L_x_2326:
[----:B------:R-:W-:Y:S01]  /*14dc0*/  IMAD R5, R2, 0x8, R6 ;  /* 0x0000000802057824 */ /* 0x000fe200078e0206 */
[----:B------:R-:W-:Y:S01]  /*14dd0*/  SHF.L.U32 R4, R0, 0x1f, RZ ;  /* 0x0000001f00047819 */ /* 0x000fe200000006ff */
[----:B------:R-:W-:-:S03]  /*14de0*/  VIADD R2, R2, 0x1 ;  /* 0x0000000102027836 */ /* 0x000fc60000000000 */
[----:B------:R-:W2:Y:S02]  /*14df0*/  SYNCS.PHASECHK.TRANS64.TRYWAIT P1, [R5+URZ+0x29840], R4 ;  /* 0x02984004050075a7 */ /* 0x000ea4000802017f */
[----:B------:R-:W-:-:S04]  /*14e00*/  ISETP.NE.AND P2, PT, R2, 0x2, PT ;  /* 0x000000020200780c */ /* 0x000fc80003f45270 */
[----:B------:R-:W-:Y:S01]  /*14e10*/  SEL R3, RZ, 0x1, P2 ;  /* 0x00000001ff037807 */ /* 0x000fe20001000000 */
[----:B--2---:R-:W-:Y:S08]  /*14e20*/  @!P1 BRA `(.L_x_2327) ;  /* 0x0000002400dc9947 */ /* 0x004ff00003800000 */
.L_x_2407:
[----:B------:R-:W-:Y:S02]  /*14e30*/  SEL R2, R2, RZ, P2 ;  /* 0x000000ff02027207 */ /* 0x000fe40001000000 */
[----:B------:R-:W-:Y:S01]  /*14e40*/  LOP3.LUT R0, R0, R3, RZ, 0x3c, !PT ;  /* 0x0000000300007212 */ /* 0x000fe200078e3cff */
[----:B------:R-:W-:Y:S06]  /*14e50*/  @!P0 BRA `(.L_x_2328) ;  /* 0x0000000000048947 */ /* 0x000fec0003800000 */
[----:B------:R-:W-:Y:S01]  /*14e60*/  BPT.TRAP 0x1 ;  /* 0x000000040000795c */ /* 0x000fe20000300000 */
.L_x_2328:
[----:B------:R-:W-:Y:S02]  /*14e70*/  LEA R3, R2, R6, 0x3 ;  /* 0x0000000602037211 */ /* 0x000fe400078e18ff */
[----:B------:R-:W-:-:S04]  /*14e80*/  SHF.L.U32 R0, R0, 0x1f, RZ ;  /* 0x0000001f00007819 */ /* 0x000fc800000006ff */
[----:B------:R-:W3:Y:S02]  /*14e90*/  SYNCS.PHASECHK.TRANS64.TRYWAIT P1, [R3+URZ+0x29840], R0 ;  /* 0x02984000030075a7 */ /* 0x000ee4000802017f */
[----:B---3--:R-:W-:Y:S05]  /*14ea0*/  @!P1 BRA `(.L_x_2329) ;  /* 0x0000002400d09947 */ /* 0x008fea0003800000 */
.L_x_2408:
[----:B------:R-:W-:Y:S05]  /*14eb0*/  @!P0 BRA `(.L_x_2330) ;  /* 0x0000000000048947 */ /* 0x000fea0003800000 */
[----:B------:R-:W-:Y:S01]  /*14ec0*/  BPT.TRAP 0x1 ;  /* 0x000000040000795c */ /* 0x000fe20000300000 */
.L_x_2330:
[----:B------:R-:W4:Y:S02]  /*14ed0*/  SYNCS.PHASECHK.TRANS64.TRYWAIT P1, [R5+URZ+0x29860], R4 ;  /* 0x02986004050075a7 */ /* 0x000f24000802017f */
[----:B----4-:R-:W-:Y:S05]  /*14ee0*/  @!P1 BRA `(.L_x_2331) ;  /* 0x0000002400d49947 */ /* 0x010fea0003800000 */
.L_x_2409:
[----:B------:R-:W-:Y:S05]  /*14ef0*/  @!P0 BRA `(.L_x_2332) ;  /* 0x0000000000048947 */ /* 0x000fea0003800000 */
[----:B------:R-:W-:Y:S01]  /*14f00*/  BPT.TRAP 0x1 ;  /* 0x000000040000795c */ /* 0x000fe20000300000 */
.L_x_2332:
[----:B------:R-:W0:Y:S02]  /*14f10*/  SYNCS.PHASECHK.TRANS64.TRYWAIT P1, [R3+URZ+0x29860], R0 ;  /* 0x02986000030075a7 */ /* 0x000e24000802017f */
[----:B0-----:R-:W-:Y:S05]  /*14f20*/  @!P1 BRA `(.L_x_2333) ;  /* 0x0000002400d89947 */ /* 0x001fea0003800000 */
.L_x_2410:
[----:B------:R-:W-:Y:S05]  /*14f30*/  @!P0 BRA `(.L_x_2334) ;  /* 0x0000000000048947 */ /* 0x000fea0003800000 */
[----:B------:R-:W-:Y:S01]  /*14f40*/  BPT.TRAP 0x1 ;  /* 0x000000040000795c */ /* 0x000fe20000300000 */
.L_x_2334:
[----:B------:R-:W0:Y:S02]  /*14f50*/  SYNCS.PHASECHK.TRANS64.TRYWAIT P1, [R5+URZ+0x29880], R4 ;  /* 0x02988004050075a7 */ /* 0x000e24000802017f */
[----:B0-----:R-:W-:Y:S05]  /*14f60*/  @!P1 BRA `(.L_x_2335) ;  /* 0x0000002400dc9947 */ /* 0x001fea0003800000 */
.L_x_2411:
[----:B------:R-:W-:Y:S05]  /*14f70*/  @!P0 BRA `(.L_x_2336) ;  /* 0x0000000000048947 */ /* 0x000fea0003800000 */
[----:B------:R-:W-:Y:S01]  /*14f80*/  BPT.TRAP 0x1 ;  /* 0x000000040000795c */ /* 0x000fe20000300000 */
.L_x_2336:
[----:B------:R0:W0:Y:S02]  /*14f90*/  SYNCS.PHASECHK.TRANS64.TRYWAIT P0, [R3+URZ+0x29880], R0 ;  /* 0x02988000030075a7 */ /* 0x000024000800017f */
[----:B0-----:R-:W-:Y:S05]  /*14fa0*/  @!P0 NANOSLEEP.SYNCS 0x989680 ;  /* 0x009896800000895d */ /* 0x001fea0003900000 */
[----:B------:R-:W0:Y:S02]  /*14fb0*/  @!P0 SYNCS.PHASECHK.TRANS64 P0, [R3+URZ+0x29880], R0 ;  /* 0x02988000030085a7 */ /* 0x000e24000800007f */
[----:B0-----:R-:W-:Y:S05]  /*14fc0*/  @!P0 BRA `(.L_x_2336) ;  /* 0xfffffffc00f08947 */ /* 0x001fea000383ffff */
.L_x_2235:
[----:B------:R-:W-:Y:S05]  /*14fd0*/  BSYNC B6 ;  /* 0x0000000000067941 */ /* 0x000fea0003800000 */
.L_x_2232:
[----:B------:R-:W-:Y:S05]  /*14fe0*/  EXIT ;  /* 0x000000000000794d */ /* 0x000fea0003800000 */
.L_x_2239:
[----:B0-----:R-:W-:-:S04]  /*14ff0*/  IMAD.U32 R3, RZ, RZ, UR38 ;  /* 0x00000026ff037e24 */ /* 0x001fc8000f8e00ff */
[----:B------:R0:W1:Y:S03]  /*15000*/  SYNCS.PHASECHK.TRANS64.TRYWAIT P0, [R3+URZ+0x29800], R6 ;  /* 0x02980006030075a7 */ /* 0x000066000800017f */
[----:B-1----:R-:W-:Y:S05]  /*15010*/  @!P0 NANOSLEEP.SYNCS 0x989680 ;  /* 0x009896800000895d */ /* 0x002fea0003900000 */
[----:B------:R-:W1:Y:S02]  /*15020*/  @!P0 SYNCS.PHASECHK.TRANS64 P0, [R3+URZ+0x29800], R6 ;  /* 0x02980006030085a7 */ /* 0x000e64000800007f */
[----:B-1----:R-:W-:Y:S05]  /*15030*/  @!P0 BRA `(.L_x_2239) ;  /* 0xfffffffc00ec8947 */ /* 0x002fea000383ffff */
[----:B------:R-:W-:Y:S05]  /*15040*/  BRA `(.L_x_2337) ;  /* 0xfffffec400a47947 */ /* 0x000fea000383ffff */
.L_x_2243:
[----:B--2---:R-:W-:-:S04]  /*15050*/  IMAD.U32 R5, RZ, RZ, UR38 ;  /* 0x00000026ff057e24 */ /* 0x004fc8000f8e00ff */
[----:B------:R2:W3:Y:S03]  /*15060*/  SYNCS.PHASECHK.TRANS64.TRYWAIT P1, [R5+URZ+0x29830], R6 ;  /* 0x02983006050075a7 */ /* 0x0004e6000802017f */
[----:B---3--:R-:W-:Y:S05]  /*15070*/  @!P1 NANOSLEEP.SYNCS 0x989680 ;  /* 0x009896800000995d */ /* 0x008fea0003900000 */
[----:B------:R-:W3:Y:S02]  /*15080*/  @!P1 SYNCS.PHASECHK.TRANS64 P1, [R5+URZ+0x29830], R6 ;  /* 0x02983006050095a7 */ /* 0x000ee4000802007f */
[----:B---3--:R-:W-:Y:S05]  /*15090*/  @!P1 BRA `(.L_x_2243) ;  /* 0xfffffffc00ec9947 */ /* 0x008fea000383ffff */
[----:B------:R-:W-:Y:S05]  /*150a0*/  BRA `(.L_x_2242) ;  /* 0xfffffec400c87947 */ /* 0x000fea000383ffff */
.L_x_2249:
[----:B-1----:R-:W-:-:S04]  /*150b0*/  IMAD.U32 R11, RZ, RZ, UR4 ;  /* 0x00000004ff0b7e24 */ /* 0x002fc8000f8e00ff */
[----:B------:R1:W2:Y:S03]  /*150c0*/  SYNCS.PHASECHK.TRANS64.TRYWAIT P1, [R11+URZ+0x29830], R10 ;  /* 0x0298300a0b0075a7 */ /* 0x0002a6000802017f */
[----:B--2---:R-:W-:Y:S05]  /*150d0*/  @!P1 NANOSLEEP.SYNCS 0x989680 ;  /* 0x009896800000995d */ /* 0x004fea0003900000 */
[----:B------:R-:W2:Y:S02]  /*150e0*/  @!P1 SYNCS.PHASECHK.TRANS64 P1, [R11+URZ+0x29830], R10 ;  /* 0x0298300a0b0095a7 */ /* 0x000ea4000802007f */
[----:B--2---:R-:W-:Y:S05]  /*150f0*/  @!P1 BRA `(.L_x_2249) ;  /* 0xfffffffc00ec9947 */ /* 0x004fea000383ffff */
[----:B------:R-:W-:Y:S05]  /*15100*/  BRA `(.L_x_2246) ;  /* 0xffffff0800907947 */ /* 0x000fea000383ffff */
.L_x_2253:
[----:B-1----:R-:W-:-:S04]  /*15110*/  IMAD.U32 R11, RZ, RZ, UR10 ;  /* 0x0000000aff0b7e24 */ /* 0x002fc8000f8e00ff */
[----:B------:R1:W2:Y:S03]  /*15120*/  SYNCS.PHASECHK.TRANS64.TRYWAIT P1, [R11+URZ+0x29850], R10 ;  /* 0x0298500a0b0075a7 */ /* 0x0002a6000802017f */
[----:B--2---:R-:W-:Y:S05]  /*15130*/  @!P1 NANOSLEEP.SYNCS 0x989680 ;  /* 0x009896800000995d */ /* 0x004fea0003900000 */
[----:B------:R-:W2:Y:S02]  /*15140*/  @!P1 SYNCS.PHASECHK.TRANS64 P1, [R11+URZ+0x29850], R10 ;  /* 0x0298500a0b0095a7 */ /* 0x000ea4000802007f */
[----:B--2---:R-:W-:Y:S05]  /*15150*/  @!P1 BRA `(.L_x_2253) ;  /* 0xfffffffc00ec9947 */ /* 0x004fea000383ffff */
[----:B------:R-:W-:Y:S05]  /*15160*/  BRA `(.L_x_2250) ;  /* 0xffffff1400a47947 */ /* 0x000fea000383ffff */
.L_x_2261:
[----:B-1----:R-:W-:-:S04]  /*15170*/  IMAD.U32 R10, RZ, RZ, UR10 ;  /* 0x0000000aff0a7e24 */ /* 0x002fc8000f8e00ff */
[----:B------:R1:W2:Y:S03]  /*15180*/  SYNCS.PHASECHK.TRANS64.TRYWAIT P1, [R10+URZ+0x29830], R9 ;  /* 0x029830090a0075a7 */ /* 0x0002a6000802017f */
[----:B--2---:R-:W-:Y:S05]  /*15190*/  @!P1 NANOSLEEP.SYNCS 0x989680 ;  /* 0x009896800000995d */ /* 0x004fea0003900000 */
[----:B------:R-:W2:Y:S02]  /*151a0*/  @!P1 SYNCS.PHASECHK.TRANS64 P1, [R10+URZ+0x29830], R9 ;  /* 0x029830090a0095a7 */ /* 0x000ea4000802007f */
[----:B--2---:R-:W-:Y:S05]  /*151b0*/  @!P1 BRA `(.L_x_2261) ;  /* 0xfffffffc00ec9947 */ /* 0x004fea000383ffff */
[----:B------:R-:W-:Y:S05]  /*151c0*/  BRA `(.L_x_2258) ;  /* 0xffffff4c00107947 */ /* 0x000fea000383ffff */
.L_x_2265:
[----:B-1----:R-:W-:-:S04]  /*151d0*/  IMAD.U32 R10, RZ, RZ, UR10 ;  /* 0x0000000aff0a7e24 */ /* 0x002fc8000f8e00ff */
[----:B------:R1:W2:Y:S03]  /*151e0*/  SYNCS.PHASECHK.TRANS64.TRYWAIT P1, [R10+URZ+0x29850], R9 ;  /* 0x029850090a0075a7 */ /* 0x0002a6000802017f */
[----:B--2---:R-:W-:Y:S05]  /*151f0*/  @!P1 NANOSLEEP.SYNCS 0x989680 ;  /* 0x009896800000995d */ /* 0x004fea0003900000 */
[----:B------:R-:W2:Y:S02]  /*15200*/  @!P1 SYNCS.PHASECHK.TRANS64 P1, [R10+URZ+0x29850], R9 ;  /* 0x029850090a0095a7 */ /* 0x000ea4000802007f */
[----:B--2---:R-:W-:Y:S05]  /*15210*/  @!P1 BRA `(.L_x_2265) ;  /* 0xfffffffc00ec9947 */ /* 0x004fea000383ffff */
[----:B------:R-:W-:Y:S05]  /*15220*/  BRA `(.L_x_2262) ;  /* 0xffffff58001c7947 */ /* 0x000fea000383ffff */
.L_x_2272:
[----:B-1----:R-:W-:-:S04]  /*15230*/  IMAD.U32 R3, RZ, RZ, UR9 ;  /* 0x00000009ff037e24 */ /* 0x002fc8000f8e00ff */
[----:B------:R1:W3:Y:S03]  /*15240*/  SYNCS.PHASECHK.TRANS64.TRYWAIT P1, [R3+URZ+0x29850], R0 ;  /* 0x02985000030075a7 */ /* 0x0002e6000802017f */
[----:B---3--:R-:W-:Y:S05]  /*15250*/  @!P1 NANOSLEEP.SYNCS 0x989680 ;  /* 0x009896800000995d */ /* 0x008fea0003900000 */
[----:B------:R-:W3:Y:S02]  /*15260*/  @!P1 SYNCS.PHASECHK.TRANS64 P1, [R3+URZ+0x29850], R0 ;  /* 0x02985000030095a7 */ /* 0x000ee4000802007f */
[----:B---3--:R-:W-:Y:S05]  /*15270*/  @!P1 BRA `(.L_x_2272) ;  /* 0xfffffffc00ec9947 */ /* 0x008fea000383ffff */
[----:B------:R-:W-:Y:S05]  /*15280*/  BRA `(.L_x_2271) ;  /* 0xffffff80006c7947 */ /* 0x000fea000383ffff */
.L_x_2285:
[----:B------:R-:W-:Y:S02]  /*15290*/  IMAD.MOV.U32 R13, RZ, RZ, R22 ;  /* 0x000000ffff0d7224 */ /* 0x000fe400078e0016 */
[----:B------:R-:W-:Y:S02]  /*152a0*/  IMAD.MOV.U32 R12, RZ, RZ, RZ ;  /* 0x000000ffff0c7224 */ /* 0x000fe400078e00ff */
[----:B------:R-:W-:Y:S02]  /*152b0*/  IMAD.MOV.U32 R11, RZ, RZ, 0x1f ;  /* 0x0000001fff0b7424 */ /* 0x000fe400078e00ff */
[----:B------:R-:W-:-:S07]  /*152c0*/  IMAD.MOV.U32 R15, RZ, RZ, -0x1 ;  /* 0xffffffffff0f7424 */ /* 0x000fce00078e00ff */
[----:B-----5:R-:W-:Y:S05]  /*152d0*/  WARPSYNC.COLLECTIVE R15, `(.L_x_2338) ;  /* 0x000000000f087348 */ /* 0x020fea0003c00000 */
[----:B------:R0:W1:Y:S02]  /*152e0*/  SHFL.IDX P6, R14, R13, R12, R11 ;  /* 0x0000000c0d0e7389 */ /* 0x00006400000c000b */
[----:B01---5:R-:W-:Y:S01]  /*152f0*/  ENDCOLLECTIVE ;  /* 0x000000000000791b */ /* 0x023fe20003800000 */
.L_x_2338:
[----:B------:R-:W-:Y:S05]  /*15300*/  BRA `(.L_x_2339) ;  /* 0xffffffbc00e07947 */ /* 0x000fea000383ffff */
.L_x_2287:
        /* <DEDUP_REMOVED lines=8> */
.L_x_2288:
        /* <DEDUP_REMOVED lines=8> */
.L_x_2342:
[----:B------:R-:W-:Y:S05]  /*15410*/  BSYNC B0 ;  /* 0x0000000000007941 */ /* 0x000fea0003800000 */
.L_x_2341:
[----:B------:R-:W-:Y:S01]  /*15420*/  IMAD.MOV.U32 R13, RZ, RZ, R18 ;  /* 0x000000ffff0d7224 */ /* 0x000fe200078e0012 */
[C---:B------:R-:W-:Y:S01]  /*15430*/  LOP3.LUT P3, RZ, R16.reuse, 0x2, RZ, 0xc0, !PT ;  /* 0x0000000210ff7812 */ /* 0x040fe2000786c0ff */
[----:B------:R-:W-:Y:S01]  /*15440*/  IMAD.MOV.U32 R12, RZ, RZ, RZ ;  /* 0x000000ffff0c7224 */ /* 0x000fe200078e00ff */
[----:B------:R-:W-:Y:S01]  /*15450*/  LOP3.LUT P2, RZ, R16, 0x1, RZ, 0xc0, !PT ;  /* 0x0000000110ff7812 */ /* 0x000fe2000784c0ff */
[----:B------:R-:W-:Y:S01]  /*15460*/  IMAD.MOV.U32 R11, RZ, RZ, 0x1c1f ;  /* 0x00001c1fff0b7424 */ /* 0x000fe200078e00ff */
[C---:B------:R-:W-:Y:S01]  /*15470*/  ISETP.GE.AND P1, PT, R9.reuse, 0x61, PT ;  /* 0x000000610900780c */ /* 0x040fe20003f26270 */
[----:B------:R-:W-:Y:S01]  /*15480*/  IMAD.MOV.U32 R15, RZ, RZ, -0x1 ;  /* 0xffffffffff0f7424 */ /* 0x000fe200078e00ff */
[----:B------:R-:W-:Y:S01]  /*15490*/  ISETP.GE.AND P5, PT, R9, 0x81, PT ;  /* 0x000000810900780c */ /* 0x000fe20003fa6270 */
[----:B------:R-:W-:Y:S02]  /*154a0*/  IMAD.MOV.U32 R3, RZ, RZ, R14 ;  /* 0x000000ffff037224 */ /* 0x000fe400078e000e */
[----:B------:R-:W-:-:S10]  /*154b0*/  VIADD R8, R7, UR45 ;  /* 0x0000002d07087c36 */ /* 0x000fd40008000000 */
[----:B------:R-:W-:Y:S05]  /*154c0*/  WARPSYNC.COLLECTIVE R15, `(.L_x_2343) ;  /* 0x000000000f087348 */ /* 0x000fea0003c00000 */
[----:B------:R0:W1:Y:S02]  /*154d0*/  SHFL.IDX P6, R14, R13, R12, R11 ;  /* 0x0000000c0d0e7389 */ /* 0x00006400000c000b */
[----:B01----:R-:W-:Y:S01]  /*154e0*/  ENDCOLLECTIVE ;  /* 0x000000000000791b */ /* 0x003fe20003800000 */
.L_x_2343:
[----:B------:R-:W-:Y:S02]  /*154f0*/  IMAD.IADD R7, R33, 0x1, R8 ;  /* 0x0000000121077824 */ /* 0x000fe400078e0208 */
[----:B------:R-:W-:Y:S02]  /*15500*/  VIADD R34, R8, 0xa400 ;  /* 0x0000a40008227836 */ /* 0x000fe40000000000 */
[----:B------:R-:W-:Y:S02]  /*15510*/  IMAD.MOV.U32 R13, RZ, RZ, R10 ;  /* 0x000000ffff0d7224 */ /* 0x000fe400078e000a */
[----:B------:R-:W-:Y:S02]  /*15520*/  IMAD.MOV.U32 R12, RZ, RZ, 0x1 ;  /* 0x00000001ff0c7424 */ /* 0x000fe400078e00ff */
[----:B------:R-:W-:-:S07]  /*15530*/  IMAD.MOV.U32 R2, RZ, RZ, R14 ;  /* 0x000000ffff027224 */ /* 0x000fce00078e000e */
[----:B------:R-:W-:Y:S05]  /*15540*/  WARPSYNC.COLLECTIVE R15, `(.L_x_2344) ;  /* 0x000000000f087348 */ /* 0x000fea0003c00000 */
[----:B------:R0:W1:Y:S02]  /*15550*/  SHFL.IDX P6, R14, R13, R12, R11 ;  /* 0x0000000c0d0e7389 */ /* 0x00006400000c000b */
[----:B01----:R-:W-:Y:S01]  /*15560*/  ENDCOLLECTIVE ;  /* 0x000000000000791b */ /* 0x003fe20003800000 */
.L_x_2344:
        /* <DEDUP_REMOVED lines=14> */
.L_x_2345:
[----:B------:R-:W-:Y:S02]  /*15650*/  IMAD.MOV.U32 R13, RZ, RZ, R10 ;  /* 0x000000ffff0d7224 */ /* 0x000fe400078e000a */
[----:B------:R-:W-:Y:S02]  /*15660*/  IMAD.MOV.U32 R12, RZ, RZ, 0x2 ;  /* 0x00000002ff0c7424 */ /* 0x000fe400078e00ff */
[----:B------:R-:W-:-:S07]  /*15670*/  IMAD.MOV.U32 R2, RZ, RZ, R14 ;  /* 0x000000ffff027224 */ /* 0x000fce00078e000e */
[----:B------:R-:W-:Y:S05]  /*15680*/  WARPSYNC.COLLECTIVE R15, `(.L_x_2346) ;  /* 0x000000000f087348 */ /* 0x000fea0003c00000 */
[----:B------:R0:W1:Y:S02]  /*15690*/  SHFL.IDX P6, R14, R13, R12, R11 ;  /* 0x0000000c0d0e7389 */ /* 0x00006400000c000b */
[----:B01----:R-:W-:Y:S01]  /*156a0*/  ENDCOLLECTIVE ;  /* 0x000000000000791b */ /* 0x003fe20003800000 */
.L_x_2346:
[----:B------:R-:W-:-:S04]  /*156b0*/  IADD3 R2, P0, R35, R2, RZ ;  /* 0x0000000223027210 */ /* 0x000fc80007f1e0ff */
[----:B------:R-:W-:Y:S02]  /*156c0*/  IADD3.X R3, RZ, R3, RZ, P0, !PT ;  /* 0x00000003ff037210 */ /* 0x000fe400007fe4ff */
        /* <DEDUP_REMOVED lines=12> */
.L_x_2347:
[----:B------:R-:W-:Y:S02]  /*15790*/  IMAD.MOV.U32 R13, RZ, RZ, R10 ;  /* 0x000000ffff0d7224 */ /* 0x000fe400078e000a */
[----:B------:R-:W-:Y:S02]  /*157a0*/  IMAD.MOV.U32 R12, RZ, RZ, 0x3 ;  /* 0x00000003ff0c7424 */ /* 0x000fe400078e00ff */
[----:B------:R-:W-:-:S07]  /*157b0*/  IMAD.MOV.U32 R2, RZ, RZ, R14 ;  /* 0x000000ffff027224 */ /* 0x000fce00078e000e */
[----:B------:R-:W-:Y:S05]  /*157c0*/  WARPSYNC.COLLECTIVE R15, `(.L_x_2348) ;  /* 0x000000000f087348 */ /* 0x000fea0003c00000 */
[----:B------:R0:W1:Y:S02]  /*157d0*/  SHFL.IDX P6, R14, R13, R12, R11 ;  /* 0x0000000c0d0e7389 */ /* 0x00006400000c000b */
[----:B01----:R-:W-:Y:S01]  /*157e0*/  ENDCOLLECTIVE ;  /* 0x000000000000791b */ /* 0x003fe20003800000 */
.L_x_2348:
        /* <DEDUP_REMOVED lines=13> */
.L_x_2349:
[----:B------:R-:W-:Y:S01]  /*158c0*/  @!PT LDS RZ, [RZ] ;  /* 0x00000000fffff984 */ /* 0x000fe20000000800 */
[----:B------:R-:W-:Y:S01]  /*158d0*/  @!PT LDS RZ, [RZ] ;  /* 0x00000000fffff984 */ /* 0x000fe20000000800 */
[----:B------:R-:W-:Y:S01]  /*158e0*/  @!PT LDS RZ, [RZ] ;  /* 0x00000000fffff984 */ /* 0x000fe20000000800 */
[----:B------:R0:W-:Y:S01]  /*158f0*/  LDGSTS.E.BYPASS.LTC128B.128 [R7+0xc400], desc[UR36][R2.64+0x40], !P0 ;  /* 0x0c40004002077fae */ /* 0x0001e2000c101d64 */
[----:B------:R-:W-:Y:S02]  /*15900*/  IMAD.MOV.U32 R13, RZ, RZ, R19 ;  /* 0x000000ffff0d7224 */ /* 0x000fe400078e0013 */
[----:B------:R-:W-:Y:S02]  /*15910*/  IMAD.MOV.U32 R12, RZ, RZ, RZ ;  /* 0x000000ffff0c7224 */ /* 0x000fe400078e00ff */
[----:B0-----:R-:W-:-:S07]  /*15920*/  IMAD.MOV.U32 R2, RZ, RZ, R14 ;  /* 0x000000ffff027224 */ /* 0x001fce00078e000e */
[----:B------:R-:W-:Y:S05]  /*15930*/  WARPSYNC.COLLECTIVE R15, `(.L_x_2350) ;  /* 0x000000000f087348 */ /* 0x000fea0003c00000 */
[----:B------:R0:W1:Y:S02]  /*15940*/  SHFL.IDX P6, R14, R13, R12, R11 ;  /* 0x0000000c0d0e7389 */ /* 0x00006400000c000b */
[----:B01----:R-:W-:Y:S01]  /*15950*/  ENDCOLLECTIVE ;  /* 0x000000000000791b */ /* 0x003fe20003800000 */
.L_x_2350:
[----:B------:R-:W-:-:S05]  /*15960*/  IADD3 R2, P0, R35, R2, RZ ;  /* 0x0000000223027210 */ /* 0x000fca0007f1e0ff */
[----:B------:R-:W-:Y:S01]  /*15970*/  IMAD.X R3, RZ, RZ, R10, P0 ;  /* 0x000000ffff037224 */ /* 0x000fe200000e060a */
[C---:B------:R-:W-:Y:S02]  /*15980*/  ISETP.LT.OR P0, PT, R9.reuse, 0x61, P3 ;  /* 0x000000610900780c */ /* 0x040fe40001f01670 */
[----:B------:R-:W-:Y:S02]  /*15990*/  ISETP.GE.AND P3, PT, R9, 0x21, PT ;  /* 0x000000210900780c */ /* 0x000fe40003f66270 */
[----:B------:R-:W-:-:S09]  /*159a0*/  MOV R13, R20 ;  /* 0x00000014000d7202 */ /* 0x000fd20000000f00 */
        /* <DEDUP_REMOVED lines=10> */
.L_x_2351:
[----:B------:R-:W-:Y:S01]  /*15a50*/  @!PT LDS RZ, [RZ] ;  /* 0x00000000fffff984 */ /* 0x000fe20000000800 */
[----:B------:R-:W-:Y:S01]  /*15a60*/  @!PT LDS RZ, [RZ] ;  /* 0x00000000fffff984 */ /* 0x000fe20000000800 */
[----:B------:R-:W-:Y:S01]  /*15a70*/  @!PT LDS RZ, [RZ] ;  /* 0x00000000fffff984 */ /* 0x000fe20000000800 */
[----:B------:R0:W-:Y:S02]  /*15a80*/  LDGSTS.E.BYPASS.LTC128B.128 [R7+0xd400], desc[UR36][R2.64+0x40], !P0 ;  /* 0x0d40004002077fae */ /* 0x0001e4000c101d64 */
[----:B0-----:R-:W-:Y:S01]  /*15a90*/  IMAD.MOV.U32 R2, RZ, RZ, R14 ;  /* 0x000000ffff027224 */ /* 0x001fe200078e000e */
[----:B------:R-:W-:Y:S06]  /*15aa0*/  BRA `(.L_x_2352) ;  /* 0xffffffc000d47947 */ /* 0x000fec000383ffff */
.L_x_2291:
[----:B-1----:R-:W-:Y:S02]  /*15ab0*/  IMAD.MOV.U32 R3, RZ, RZ, 0x1 ;  /* 0x00000001ff037424 */ /* 0x002fe400078e00ff */
[----:B------:R-:W-:-:S03]  /*15ac0*/  IMAD.U32 R2, RZ, RZ, UR45 ;  /* 0x0000002dff027e24 */ /* 0x000fc6000f8e00ff */
[----:B------:R-:W-:-:S04]  /*15ad0*/  SHF.L.U32 R3, R3, 0x1f, RZ ;  /* 0x0000001f03037819 */ /* 0x000fc800000006ff */
[----:B------:R1:W2:Y:S03]  /*15ae0*/  SYNCS.PHASECHK.TRANS64.TRYWAIT P0, [R2+URZ+0x29840], R3 ;  /* 0x02984003020075a7 */ /* 0x0002a6000800017f */
[----:B--2---:R-:W-:Y:S05]  /*15af0*/  @!P0 NANOSLEEP.SYNCS 0x989680 ;  /* 0x009896800000895d */ /* 0x004fea0003900000 */
[----:B------:R-:W2:Y:S02]  /*15b00*/  @!P0 SYNCS.PHASECHK.TRANS64 P0, [R2+URZ+0x29840], R3 ;  /* 0x02984003020085a7 */ /* 0x000ea4000800007f */
[----:B--2---:R-:W-:Y:S05]  /*15b10*/  @!P0 BRA `(.L_x_2291) ;  /* 0xfffffffc00e48947 */ /* 0x004fea000383ffff */
[----:B------:R-:W-:Y:S05]  /*15b20*/  BRA `(.L_x_2353) ;  /* 0xffffffc400187947 */ /* 0x000fea000383ffff */
.L_x_2292:
        /* <DEDUP_REMOVED lines=8> */
.L_x_2355:
[----:B------:R-:W-:Y:S05]  /*15bb0*/  BSYNC B0 ;  /* 0x0000000000007941 */ /* 0x000fea0003800000 */
.L_x_2354:
        /* <DEDUP_REMOVED lines=11> */
.L_x_2356:
[----:B------:R-:W-:Y:S02]  /*15c70*/  @P3 VIADD R21, R36, UR45 ;  /* 0x0000002d24153c36 */ /* 0x000fe40008000000 */
[----:B------:R-:W-:Y:S02]  /*15c80*/  IMAD.MOV.U32 R13, RZ, RZ, R6 ;  /* 0x000000ffff0d7224 */ /* 0x000fe400078e0006 */
[----:B------:R-:W-:Y:S01]  /*15c90*/  IMAD.MOV.U32 R12, RZ, RZ, 0x1 ;  /* 0x00000001ff0c7424 */ /* 0x000fe200078e00ff */
[----:B------:R-:W-:Y:S02]  /*15ca0*/  @P4 IADD3 R14, P0, R35, R14, RZ ;  /* 0x0000000e230e4210 */ /* 0x000fe40007f1e0ff */
[----:B------:R-:W-:-:S03]  /*15cb0*/  LOP3.LUT P6, RZ, R16, 0x8, RZ, 0xc0, !PT ;  /* 0x0000000810ff7812 */ /* 0x000fc600078cc0ff */
[----:B------:R-:W-:Y:S01]  /*15cc0*/  @P4 IMAD.X R3, RZ, RZ, R2, P0 ;  /* 0x000000ffff034224 */ /* 0x000fe200000e0602 */
[----:B------:R-:W-:Y:S02]  /*15cd0*/  LOP3.LUT P0, RZ, R16, 0x10, RZ, 0xc0, !PT ;  /* 0x0000001010ff7812 */ /* 0x000fe4000780c0ff */
[----:B------:R-:W-:-:S11]  /*15ce0*/  @P4 MOV R2, R14 ;  /* 0x0000000e00024202 */ /* 0x000fd60000000f00 */
        /* <DEDUP_REMOVED lines=8> */
.L_x_2357:
        /* <DEDUP_REMOVED lines=10> */
.L_x_2358:
[----:B------:R-:W-:Y:S02]  /*15e10*/  IMAD.MOV.U32 R13, RZ, RZ, R6 ;  /* 0x000000ffff0d7224 */ /* 0x000fe400078e0006 */
[----:B------:R-:W-:Y:S01]  /*15e20*/  IMAD.MOV.U32 R12, RZ, RZ, 0x2 ;  /* 0x00000002ff0c7424 */ /* 0x000fe200078e00ff */
[----:B------:R-:W-:Y:S02]  /*15e30*/  @P3 IADD3 R14, P0, R35, R14, RZ ;  /* 0x0000000e230e3210 */ /* 0x000fe40007f1e0ff */
[----:B------:R-:W-:-:S03]  /*15e40*/  LOP3.LUT P6, RZ, R16, 0x10, RZ, 0xc0, !PT ;  /* 0x0000001010ff7812 */ /* 0x000fc600078cc0ff */
[----:B------:R-:W-:Y:S02]  /*15e50*/  @P3 IMAD.X R19, RZ, RZ, R8, P0 ;  /* 0x000000ffff133224 */ /* 0x000fe400000e0608 */
[----:B------:R-:W-:Y:S02]  /*15e60*/  @P3 IMAD.MOV.U32 R2, RZ, RZ, R14 ;  /* 0x000000ffff023224 */ /* 0x000fe400078e000e */
        /* <DEDUP_REMOVED lines=9> */
.L_x_2359:
[----:B------:R-:W-:Y:S01]  /*15f00*/  @!PT LDS RZ, [RZ] ;  /* 0x00000000fffff984 */ /* 0x000fe20000000800 */
[----:B------:R-:W-:Y:S01]  /*15f10*/  @!PT LDS RZ, [RZ] ;  /* 0x00000000fffff984 */ /* 0x000fe20000000800 */
[----:B------:R-:W-:Y:S01]  /*15f20*/  @!PT LDS RZ, [RZ] ;  /* 0x00000000fffff984 */ /* 0x000fe20000000800 */
[----:B------:R-:W-:Y:S04]  /*15f30*/  @P3 LDGSTS.E.BYPASS.LTC128B.128 [R21+0x1d400], desc[UR36][R2.64+0x40], !P4 ;  /* 0x1d40004002153fae */ /* 0x000fe8000e101d64 */
[----:B------:R0:W-:Y:S01]  /*15f40*/  @P3 LDGSTS.E.BYPASS.LTC128B.128 [R21+0x1fc00], desc[UR36][R2.64+0x80], !P5 ;  /* 0x1fc0008002153fae */ /* 0x0001e2000e901d64 */
[----:B------:R-:W-:Y:S01]  /*15f50*/  LOP3.LUT P3, RZ, R16, 0x10, RZ, 0xc0, !PT ;  /* 0x0000001010ff7812 */ /* 0x000fe2000786c0ff */
[----:B------:R-:W-:Y:S02]  /*15f60*/  IMAD.MOV.U32 R13, RZ, RZ, R5 ;  /* 0x000000ffff0d7224 */ /* 0x000fe400078e0005 */
[----:B0-----:R-:W-:Y:S02]  /*15f70*/  @P1 VIADD R21, R36, UR45 ;  /* 0x0000002d24151c36 */ /* 0x001fe40008000000 */
[----:B------:R-:W-:-:S08]  /*15f80*/  IMAD.MOV.U32 R8, RZ, RZ, R14 ;  /* 0x000000ffff087224 */ /* 0x000fd000078e000e */
[----:B------:R-:W-:Y:S05]  /*15f90*/  WARPSYNC.COLLECTIVE R15, `(.L_x_2360) ;  /* 0x000000000f087348 */ /* 0x000fea0003c00000 */
[----:B------:R0:W1:Y:S02]  /*15fa0*/  SHFL.IDX P6, R14, R13, R12, R11 ;  /* 0x0000000c0d0e7389 */ /* 0x00006400000c000b */
[----:B01----:R-:W-:Y:S01]  /*15fb0*/  ENDCOLLECTIVE ;  /* 0x000000000000791b */ /* 0x003fe20003800000 */
.L_x_2360:
[----:B------:R-:W-:Y:S02]  /*15fc0*/  IMAD.MOV.U32 R13, RZ, RZ, R6 ;  /* 0x000000ffff0d7224 */ /* 0x000fe400078e0006 */
[----:B------:R-:W-:Y:S01]  /*15fd0*/  IMAD.MOV.U32 R12, RZ, RZ, 0x3 ;  /* 0x00000003ff0c7424 */ /* 0x000fe200078e00ff */
[----:B------:R-:W-:-:S05]  /*15fe0*/  @P2 IADD3 R14, P0, R35, R14, RZ ;  /* 0x0000000e230e2210 */ /* 0x000fca0007f1e0ff */
[----:B------:R-:W-:-:S08]  /*15ff0*/  @P2 IMAD.MOV.U32 R2, RZ, RZ, R14 ;  /* 0x000000ffff022224 */ /* 0x000fd000078e000e */
[----:B------:R-:W-:Y:S05]  /*16000*/  WARPSYNC.COLLECTIVE R15, `(.L_x_2361) ;  /* 0x000000000f087348 */ /* 0x000fea0003c00000 */
[----:B------:R0:W1:Y:S02]  /*16010*/  SHFL.IDX P6, R14, R13, R12, R11 ;  /* 0x0000000c0d0e7389 */ /* 0x00006400000c000b */
[----:B01----:R-:W-:Y:S01]  /*16020*/  ENDCOLLECTIVE ;  /* 0x000000000000791b */ /* 0x003fe20003800000 */
.L_x_2361:
[----:B------:R-:W-:-:S05]  /*16030*/  @P2 IMAD.X R9, RZ, RZ, R8, P0 ;  /* 0x000000ffff092224 */ /* 0x000fca00000e0608 */
[----:B------:R-:W-:-:S05]  /*16040*/  @P2 MOV R3, R9 ;  /* 0x0000000900032202 */ /* 0x000fca0000000f00 */
        /* <DEDUP_REMOVED lines=11> */
.L_x_2362:
[----:B------:R-:W-:Y:S02]  /*16100*/  IMAD.MOV.U32 R13, RZ, RZ, R7 ;  /* 0x000000ffff0d7224 */ /* 0x000fe400078e0007 */
[----:B------:R-:W-:Y:S01]  /*16110*/  IMAD.MOV.U32 R12, RZ, RZ, RZ ;  /* 0x000000ffff0c7224 */ /* 0x000fe200078e00ff */
[----:B------:R-:W-:-:S05]  /*16120*/  @P1 IADD3 R14, P0, R35, R14, RZ ;  /* 0x0000000e230e1210 */ /* 0x000fca0007f1e0ff */
[----:B------:R-:W-:-:S08]  /*16130*/  @P1 IMAD.MOV.U32 R2, RZ, RZ, R14 ;  /* 0x000000ffff021224 */ /* 0x000fd000078e000e */
[----:B------:R-:W-:Y:S05]  /*16140*/  WARPSYNC.COLLECTIVE R15, `(.L_x_2363) ;  /* 0x000000000f087348 */ /* 0x000fea0003c00000 */
[----:B------:R0:W1:Y:S02]  /*16150*/  SHFL.IDX P6, R14, R13, R12, R11 ;  /* 0x0000000c0d0e7389 */ /* 0x00006400000c000b */
[----:B01----:R-:W-:Y:S01]  /*16160*/  ENDCOLLECTIVE ;  /* 0x000000000000791b */ /* 0x003fe20003800000 */
.L_x_2363:
        /* <DEDUP_REMOVED lines=9> */
[----:B------:R-:W-:Y:S01]  /*16200*/  ISETP.NE.AND P5, PT, R4, RZ, PT ;  /* 0x000000ff0400720c */ /* 0x000fe20003fa5270 */
[----:B------:R-:W-:-:S12]  /*16210*/  IMAD.MOV.U32 R7, RZ, RZ, R14 ;  /* 0x000000ffff077224 */ /* 0x000fd800078e000e */
[----:B0-----:R-:W-:Y:S05]  /*16220*/  WARPSYNC.COLLECTIVE R15, `(.L_x_2364) ;  /* 0x000000000f087348 */ /* 0x001fea0003c00000 */
[----:B------:R1:W2:Y:S02]  /*16230*/  SHFL.IDX P6, R14, R13, R12, R11 ;  /* 0x0000000c0d0e7389 */ /* 0x0002a400000c000b */
[----:B012---:R-:W-:Y:S01]  /*16240*/  ENDCOLLECTIVE ;  /* 0x000000000000791b */ /* 0x007fe20003800000 */
.L_x_2364:
[----:B------:R-:W-:Y:S05]  /*16250*/  BRA `(.L_x_2365) ;  /* 0xffffffc000b47947 */ /* 0x000fea000383ffff */
.L_x_2297:
[----:B------:R-:W-:Y:S01]  /*16260*/  IMAD.MOV.U32 R13, RZ, RZ, R5 ;  /* 0x000000ffff0d7224 */ /* 0x000fe200078e0005 */
[----:B------:R-:W-:Y:S01]  /*16270*/  MOV R15, 0xffffffff ;  /* 0xffffffff000f7802 */ /* 0x000fe20000000f00 */
[----:B------:R-:W-:Y:S02]  /*16280*/  IMAD.MOV.U32 R12, RZ, RZ, RZ ;  /* 0x000000ffff0c7224 */ /* 0x000fe400078e00ff */
[----:B------:R-:W-:Y:S02]  /*16290*/  IMAD.MOV.U32 R11, RZ, RZ, 0x1c1f ;  /* 0x00001c1fff0b7424 */ /* 0x000fe400078e00ff */
[----:B------:R-:W-:-:S07]  /*162a0*/  IMAD.U32 R3, RZ, RZ, UR47 ;  /* 0x0000002fff037e24 */ /* 0x000fce000f8e00ff */
[----:B0-2---:R-:W-:Y:S05]  /*162b0*/  WARPSYNC.COLLECTIVE R15, `(.L_x_2366) ;  /* 0x000000000f087348 */ /* 0x005fea0003c00000 */
[----:B--2---:R1:W2:Y:S02]  /*162c0*/  SHFL.IDX P6, R14, R13, R12, R11 ;  /* 0x0000000c0d0e7389 */ /* 0x0042a400000c000b */
[----:B012---:R-:W-:Y:S01]  /*162d0*/  ENDCOLLECTIVE ;  /* 0x000000000000791b */ /* 0x007fe20003800000 */
.L_x_2366:
[----:B------:R-:W-:Y:S02]  /*162e0*/  IMAD.MOV.U32 R13, RZ, RZ, R4 ;  /* 0x000000ffff0d7224 */ /* 0x000fe400078e0004 */
[----:B------:R-:W-:-:S07]  /*162f0*/  IMAD.MOV.U32 R2, RZ, RZ, R14 ;  /* 0x000000ffff027224 */ /* 0x000fce00078e000e */
[----:B------:R-:W-:Y:S05]  /*16300*/  WARPSYNC.COLLECTIVE R15, `(.L_x_2367) ;  /* 0x000000000f087348 */ /* 0x000fea0003c00000 */
[----:B------:R0:W1:Y:S02]  /*16310*/  SHFL.IDX P6, R14, R13, R12, R11 ;  /* 0x0000000c0d0e7389 */ /* 0x00006400000c000b */
[----:B01----:R-:W-:Y:S01]  /*16320*/  ENDCOLLECTIVE ;  /* 0x000000000000791b */ /* 0x003fe20003800000 */
.L_x_2367:
[----:B------:R-:W-:Y:S02]  /*16330*/  ULDC UR4, c[0x0][0x288] ;  /* 0x0000a20000047ab9 */ /* 0x000fe40000000800 */
[----:B------:R-:W-:Y:S02]  /*16340*/  IMAD R7, R0, UR4, RZ ;  /* 0x0000000400077c24 */ /* 0x000fe4000f8e02ff */
[----:B------:R-:W-:-:S04]  /*16350*/  IMAD R0, R3, 0x80, R28 ;  /* 0x0000008003007824 */ /* 0x000fc800078e021c */
        /* <DEDUP_REMOVED lines=11> */
.L_x_2368:
        /* <DEDUP_REMOVED lines=12> */
.L_x_2369:
        /* <DEDUP_REMOVED lines=8> */
.L_x_2370:
[----:B------:R-:W-:Y:S02]  /*16550*/  @!P0 IMAD.X R9, RZ, RZ, R6, P4 ;  /* 0x000000ffff098224 */ /* 0x000fe400020e0606 */
[----:B------:R-:W-:-:S03]  /*16560*/  VIADD R6, R0, 0x40 ;  /* 0x0000004000067836 */ /* 0x000fc60000000000 */
[----:B------:R-:W-:-:S05]  /*16570*/  @!P0 MOV R3, R9 ;  /* 0x0000000900038202 */ /* 0x000fca0000000f00 */
        /* <DEDUP_REMOVED lines=12> */
.L_x_2371:
        /* <DEDUP_REMOVED lines=8> */
.L_x_2372:
        /* <DEDUP_REMOVED lines=13> */
.L_x_2373:
[----:B------:R-:W-:Y:S05]  /*16790*/  BRA `(.L_x_2374) ;  /* 0xffffffc400807947 */ /* 0x000fea000383ffff */
.L_x_2300:
[----:B-1-3--:R-:W-:-:S04]  /*167a0*/  IMAD.U32 R3, RZ, RZ, UR45 ;  /* 0x0000002dff037e24 */ /* 0x00afc8000f8e00ff */
[----:B------:R1:W3:Y:S03]  /*167b0*/  SYNCS.PHASECHK.TRANS64.TRYWAIT P0, [R3+URZ+0x29820], R0 ;  /* 0x02982000030075a7 */ /* 0x0002e6000800017f */
[----:B---3--:R-:W-:Y:S05]  /*167c0*/  @!P0 NANOSLEEP.SYNCS 0x989680 ;  /* 0x009896800000895d */ /* 0x008fea0003900000 */
[----:B------:R-:W3:Y:S02]  /*167d0*/  @!P0 SYNCS.PHASECHK.TRANS64 P0, [R3+URZ+0x29820], R0 ;  /* 0x02982000030085a7 */ /* 0x000ee4000800007f */
[----:B---3--:R-:W-:Y:S05]  /*167e0*/  @!P0 BRA `(.L_x_2300) ;  /* 0xfffffffc00ec8947 */ /* 0x008fea000383ffff */
[----:B------:R-:W-:Y:S05]  /*167f0*/  BRA `(.L_x_2375) ;  /* 0xffffffc400c47947 */ /* 0x000fea000383ffff */
.L_x_2303:
[----:B0-----:R0:W1:Y:S02]  /*16800*/  SYNCS.PHASECHK.TRANS64.TRYWAIT P0, [R10+URZ+0x29880], R26 ;  /* 0x0298801a0a0075a7 */ /* 0x001064000800017f */
[----:B-1----:R-:W-:Y:S05]  /*16810*/  @!P0 NANOSLEEP.SYNCS 0x989680 ;  /* 0x009896800000895d */ /* 0x002fea0003900000 */
[----:B------:R-:W1:Y:S02]  /*16820*/  @!P0 SYNCS.PHASECHK.TRANS64 P0, [R10+URZ+0x29880], R26 ;  /* 0x0298801a0a0085a7 */ /* 0x000e64000800007f */
[----:B-1----:R-:W-:Y:S05]  /*16830*/  @!P0 BRA `(.L_x_2303) ;  /* 0xfffffffc00f08947 */ /* 0x002fea000383ffff */
[----:B------:R-:W-:Y:S05]  /*16840*/  BRA `(.L_x_2376) ;  /* 0xffffffc800d47947 */ /* 0x000fea000383ffff */
.L_x_2304:
[----:B------:R-:W-:Y:S01]  /*16850*/  BSSY B0, `(.L_x_2377) ;  /* 0x0000008000007945 */ /* 0x000fe20003800000 */
[----:B------:R-:W-:Y:S01]  /*16860*/  IMAD.MOV.U32 R13, RZ, RZ, R25 ;  /* 0x000000ffff0d7224 */ /* 0x000fe200078e0019 */
[----:B------:R-:W-:Y:S01]  /*16870*/  MOV R12, RZ ;  /* 0x000000ff000c7202 */ /* 0x000fe20000000f00 */
[----:B------:R-:W-:Y:S02]  /*16880*/  IMAD.MOV.U32 R11, RZ, RZ, 0x1c1f ;  /* 0x00001c1fff0b7424 */ /* 0x000fe400078e00ff */
[----:B------:R-:W-:-:S07]  /*16890*/  IMAD.MOV.U32 R15, RZ, RZ, -0x1 ;  /* 0xffffffffff0f7424 */ /* 0x000fce00078e00ff */
[----:B0-2---:R-:W-:Y:S05]  /*168a0*/  WARPSYNC.COLLECTIVE R15, `(.L_x_2378) ;  /* 0x000000000f087348 */ /* 0x005fea0003c00000 */
[----:B--2---:R1:W2:Y:S02]  /*168b0*/  SHFL.IDX P6, R14, R13, R12, R11 ;  /* 0x0000000c0d0e7389 */ /* 0x0042a400000c000b */
[----:B012---:R-:W-:Y:S01]  /*168c0*/  ENDCOLLECTIVE ;  /* 0x000000000000791b */ /* 0x007fe20003800000 */
.L_x_2378:
[----:B------:R-:W-:Y:S05]  /*168d0*/  BSYNC B0 ;  /* 0x0000000000007941 */ /* 0x000fea0003800000 */
.L_x_2377:
        /* <DEDUP_REMOVED lines=9> */
.L_x_2379:
[----:B------:R-:W-:Y:S02]  /*16970*/  IMAD.IADD R21, R33, 0x1, R9 ;  /* 0x0000000121157824 */ /* 0x000fe400078e0209 */
[----:B------:R-:W-:Y:S02]  /*16980*/  IMAD.MOV.U32 R13, RZ, RZ, R25 ;  /* 0x000000ffff0d7224 */ /* 0x000fe400078e0019 */
[----:B------:R-:W-:Y:S02]  /*16990*/  IMAD.MOV.U32 R12, RZ, RZ, 0x1 ;  /* 0x00000001ff0c7424 */ /* 0x000fe400078e00ff */
[----:B------:R-:W-:-:S07]  /*169a0*/  IMAD.MOV.U32 R2, RZ, RZ, R14 ;  /* 0x000000ffff027224 */ /* 0x000fce00078e000e */
[----:B------:R-:W-:Y:S05]  /*169b0*/  WARPSYNC.COLLECTIVE R15, `(.L_x_2380) ;  /* 0x000000000f087348 */ /* 0x000fea0003c00000 */
[----:B------:R0:W1:Y:S02]  /*169c0*/  SHFL.IDX P6, R14, R13, R12, R11 ;  /* 0x0000000c0d0e7389 */ /* 0x00006400000c000b */
[----:B01----:R-:W-:Y:S01]  /*169d0*/  ENDCOLLECTIVE ;  /* 0x000000000000791b */ /* 0x003fe20003800000 */
.L_x_2380:
[----:B------:R-:W-:-:S05]  /*169e0*/  IADD3 R2, P0, R35, R2, RZ ;  /* 0x0000000223027210 */ /* 0x000fca0007f1e0ff */
[----:B------:R-:W-:-:S05]  /*169f0*/  IMAD.X R3, RZ, RZ, R3, P0 ;  /* 0x000000ffff037224 */ /* 0x000fca00000e0603 */
[----:B------:R-:W-:Y:S01]  /*16a00*/  @!PT LDS RZ, [RZ] ;  /* 0x00000000fffff984 */ /* 0x000fe20000000800 */
[----:B------:R-:W-:Y:S01]  /*16a10*/  @!PT LDS RZ, [RZ] ;  /* 0x00000000fffff984 */ /* 0x000fe20000000800 */
[----:B------:R-:W-:Y:S01]  /*16a20*/  @!PT LDS RZ, [RZ] ;  /* 0x00000000fffff984 */ /* 0x000fe20000000800 */
[----:B------:R-:W-:Y:S01]  /*16a30*/  LDGSTS.E.BYPASS.LTC128B.128 [R9], desc[UR36][R2.64], !P3 ;  /* 0x0000000002097fae */ /* 0x000fe2000d901d64 */
[----:B------:R-:W-:-:S03]  /*16a40*/  IMAD.MOV.U32 R13, RZ, RZ, R22 ;  /* 0x000000ffff0d7224 */ /* 0x000fc600078e0016 */
[----:B------:R0:W-:Y:S02]  /*16a50*/  LDGSTS.E.BYPASS.LTC128B.128 [R21], desc[UR36][R2.64+0x40], !P1 ;  /* 0x0000004002157fae */ /* 0x0001e4000c901d64 */
[----:B0-----:R-:W-:-:S07]  /*16a60*/  IMAD.MOV.U32 R3, RZ, RZ, R14 ;  /* 0x000000ffff037224 */ /* 0x001fce00078e000e */
[----:B------:R-:W-:Y:S05]  /*16a70*/  WARPSYNC.COLLECTIVE R15, `(.L_x_2381) ;  /* 0x000000000f087348 */ /* 0x000fea0003c00000 */
[----:B------:R0:W1:Y:S02]  /*16a80*/  SHFL.IDX P6, R14, R13, R12, R11 ;  /* 0x0000000c0d0e7389 */ /* 0x00006400000c000b */
[----:B01----:R-:W-:Y:S01]  /*16a90*/  ENDCOLLECTIVE ;  /* 0x000000000000791b */ /* 0x003fe20003800000 */
.L_x_2381:
[----:B------:R-:W-:Y:S02]  /*16aa0*/  IMAD.MOV.U32 R13, RZ, RZ, R25 ;  /* 0x000000ffff0d7224 */ /* 0x000fe400078e0019 */
[----:B------:R-:W-:Y:S02]  /*16ab0*/  IMAD.MOV.U32 R12, RZ, RZ, 0x2 ;  /* 0x00000002ff0c7424 */ /* 0x000fe400078e00ff */
[----:B------:R-:W-:-:S07]  /*16ac0*/  IMAD.MOV.U32 R2, RZ, RZ, R14 ;  /* 0x000000ffff027224 */ /* 0x000fce00078e000e */
[----:B------:R-:W-:Y:S05]  /*16ad0*/  WARPSYNC.COLLECTIVE R15, `(.L_x_2382) ;  /* 0x000000000f087348 */ /* 0x000fea0003c00000 */
[----:B------:R0:W1:Y:S02]  /*16ae0*/  SHFL.IDX P6, R14, R13, R12, R11 ;  /* 0x0000000c0d0e7389 */ /* 0x00006400000c000b */
[----:B01----:R-:W-:Y:S01]  /*16af0*/  ENDCOLLECTIVE ;  /* 0x000000000000791b */ /* 0x003fe20003800000 */
.L_x_2382:
[----:B------:R-:W-:-:S04]  /*16b00*/  IADD3 R2, P0, R35, R2, RZ ;  /* 0x0000000223027210 */ /* 0x000fc80007f1e0ff */
[----:B------:R-:W-:-:S05]  /*16b10*/  IADD3.X R3, RZ, R3, RZ, P0, !PT ;  /* 0x00000003ff037210 */ /* 0x000fca00007fe4ff */
        /* <DEDUP_REMOVED lines=10> */
.L_x_2383:
[----:B------:R-:W-:Y:S02]  /*16bc0*/  IMAD.MOV.U32 R13, RZ, RZ, R25 ;  /* 0x000000ffff0d7224 */ /* 0x000fe400078e0019 */
[----:B------:R-:W-:Y:S02]  /*16bd0*/  IMAD.MOV.U32 R12, RZ, RZ, 0x3 ;  /* 0x00000003ff0c7424 */ /* 0x000fe400078e00ff */
[----:B------:R-:W-:-:S07]  /*16be0*/  IMAD.MOV.U32 R2, RZ, RZ, R14 ;  /* 0x000000ffff027224 */ /* 0x000fce00078e000e */
[----:B------:R-:W-:Y:S05]  /*16bf0*/  WARPSYNC.COLLECTIVE R15, `(.L_x_2384) ;  /* 0x000000000f087348 */ /* 0x000fea0003c00000 */
[----:B------:R0:W1:Y:S02]  /*16c00*/  SHFL.IDX P6, R14, R13, R12, R11 ;  /* 0x0000000c0d0e7389 */ /* 0x00006400000c000b */
[----:B01----:R-:W-:Y:S01]  /*16c10*/  ENDCOLLECTIVE ;  /* 0x000000000000791b */ /* 0x003fe20003800000 */
.L_x_2384:
        /* <DEDUP_REMOVED lines=12> */
.L_x_2385:
[----:B------:R-:W-:Y:S02]  /*16ce0*/  IMAD.MOV.U32 R13, RZ, RZ, R23 ;  /* 0x000000ffff0d7224 */ /* 0x000fe400078e0017 */
[----:B------:R-:W-:Y:S02]  /*16cf0*/  IMAD.MOV.U32 R12, RZ, RZ, RZ ;  /* 0x000000ffff0c7224 */ /* 0x000fe400078e00ff */
[----:B------:R-:W-:-:S07]  /*16d00*/  IMAD.MOV.U32 R2, RZ, RZ, R14 ;  /* 0x000000ffff027224 */ /* 0x000fce00078e000e */
[----:B------:R-:W-:Y:S05]  /*16d10*/  WARPSYNC.COLLECTIVE R15, `(.L_x_2386) ;  /* 0x000000000f087348 */ /* 0x000fea0003c00000 */
[----:B------:R0:W1:Y:S02]  /*16d20*/  SHFL.IDX P6, R14, R13, R12, R11 ;  /* 0x0000000c0d0e7389 */ /* 0x00006400000c000b */
[----:B01----:R-:W-:Y:S01]  /*16d30*/  ENDCOLLECTIVE ;  /* 0x000000000000791b */ /* 0x003fe20003800000 */
.L_x_2386:
[----:B------:R-:W-:-:S05]  /*16d40*/  IADD3 R2, P0, R35, R2, RZ ;  /* 0x0000000223027210 */ /* 0x000fca0007f1e0ff */
[----:B------:R-:W-:-:S05]  /*16d50*/  IMAD.X R3, RZ, RZ, R25, P0 ;  /* 0x000000ffff037224 */ /* 0x000fca00000e0619 */
[----:B------:R-:W-:Y:S01]  /*16d60*/  @!PT LDS RZ, [RZ] ;  /* 0x00000000fffff984 */ /* 0x000fe20000000800 */
[----:B------:R-:W-:Y:S01]  /*16d70*/  @!PT LDS RZ, [RZ] ;  /* 0x00000000fffff984 */ /* 0x000fe20000000800 */
[----:B------:R-:W-:Y:S01]  /*16d80*/  @!PT LDS RZ, [RZ] ;  /* 0x00000000fffff984 */ /* 0x000fe20000000800 */
[----:B------:R0:W-:Y:S01]  /*16d90*/  LDGSTS.E.BYPASS.LTC128B.128 [R9+0x3000], desc[UR36][R2.64], !P3 ;  /* 0x0300000002097fae */ /* 0x0001e2000d901d64 */
[----:B------:R-:W-:-:S03]  /*16da0*/  MOV R13, R8 ;  /* 0x00000008000d7202 */ /* 0x000fc60000000f00 */
[----:B------:R0:W-:Y:S01]  /*16db0*/  LDGSTS.E.BYPASS.LTC128B.128 [R21+0x3000], desc[UR36][R2.64+0x40], !P1 ;  /* 0x0300004002157fae */ /* 0x0001e2000c901d64 */
[----:B------:R-:W-:-:S07]  /*16dc0*/  IMAD.MOV.U32 R23, RZ, RZ, R14 ;  /* 0x000000ffff177224 */ /* 0x000fce00078e000e */
[----:B0-----:R-:W-:Y:S05]  /*16dd0*/  WARPSYNC.COLLECTIVE R15, `(.L_x_2387) ;  /* 0x000000000f087348 */ /* 0x001fea0003c00000 */
[----:B------:R1:W2:Y:S02]  /*16de0*/  SHFL.IDX P6, R14, R13, R12, R11 ;  /* 0x0000000c0d0e7389 */ /* 0x0002a400000c000b */
[----:B012---:R-:W-:Y:S01]  /*16df0*/  ENDCOLLECTIVE ;  /* 0x000000000000791b */ /* 0x007fe20003800000 */
.L_x_2387:
[----:B------:R-:W-:Y:S05]  /*16e00*/  BRA `(.L_x_2388) ;  /* 0xffffffc800807947 */ /* 0x000fea000383ffff */
.L_x_2307:
[----:B--2---:R2:W3:Y:S02]  /*16e10*/  SYNCS.PHASECHK.TRANS64.TRYWAIT P0, [R10+URZ+0x29840], R26 ;  /* 0x0298401a0a0075a7 */ /* 0x0044e4000800017f */
[----:B---3--:R-:W-:Y:S05]  /*16e20*/  @!P0 NANOSLEEP.SYNCS 0x989680 ;  /* 0x009896800000895d */ /* 0x008fea0003900000 */
[----:B------:R-:W3:Y:S02]  /*16e30*/  @!P0 SYNCS.PHASECHK.TRANS64 P0, [R10+URZ+0x29840], R26 ;  /* 0x0298401a0a0085a7 */ /* 0x000ee4000800007f */
[----:B---3--:R-:W-:Y:S05]  /*16e40*/  @!P0 BRA `(.L_x_2307) ;  /* 0xfffffffc00f08947 */ /* 0x008fea000383ffff */
[----:B------:R-:W-:Y:S05]  /*16e50*/  BRA `(.L_x_2389) ;  /* 0xffffffc800bc7947 */ /* 0x000fea000383ffff */
.L_x_2308:
[----:B------:R-:W-:Y:S01]  /*16e60*/  BSSY B0, `(.L_x_2390) ;  /* 0x0000008000007945 */ /* 0x000fe20003800000 */
[----:B------:R-:W-:Y:S02]  /*16e70*/  IMAD.MOV.U32 R13, RZ, RZ, R21 ;  /* 0x000000ffff0d7224 */ /* 0x000fe400078e0015 */
[----:B------:R-:W-:Y:S02]  /*16e80*/  IMAD.MOV.U32 R12, RZ, RZ, RZ ;  /* 0x000000ffff0c7224 */ /* 0x000fe400078e00ff */
[----:B------:R-:W-:Y:S02]  /*16e90*/  IMAD.MOV.U32 R11, RZ, RZ, 0x1c1f ;  /* 0x00001c1fff0b7424 */ /* 0x000fe400078e00ff */
[----:B------:R-:W-:-:S07]  /*16ea0*/  IMAD.MOV.U32 R15, RZ, RZ, -0x1 ;  /* 0xffffffffff0f7424 */ /* 0x000fce00078e00ff */
[----:B012---:R-:W-:Y:S05]  /*16eb0*/  WARPSYNC.COLLECTIVE R15, `(.L_x_2391) ;  /* 0x000000000f087348 */ /* 0x007fea0003c00000 */
[----:B------:R3:W4:Y:S02]  /*16ec0*/  SHFL.IDX P6, R14, R13, R12, R11 ;  /* 0x0000000c0d0e7389 */ /* 0x00072400000c000b */
[----:B01234-:R-:W-:Y:S01]  /*16ed0*/  ENDCOLLECTIVE ;  /* 0x000000000000791b */ /* 0x01ffe20003800000 */
.L_x_2391:
[----:B------:R-:W-:Y:S05]  /*16ee0*/  BSYNC B0 ;  /* 0x0000000000007941 */ /* 0x000fea0003800000 */
.L_x_2390:
        /* <DEDUP_REMOVED lines=9> */
.L_x_2392:
[----:B------:R-:W-:Y:S02]  /*16f80*/  IMAD.MOV.U32 R13, RZ, RZ, R21 ;  /* 0x000000ffff0d7224 */ /* 0x000fe400078e0015 */
[----:B------:R-:W-:Y:S01]  /*16f90*/  IMAD.MOV.U32 R12, RZ, RZ, 0x1 ;  /* 0x00000001ff0c7424 */ /* 0x000fe200078e00ff */
[----:B------:R-:W-:-:S13]  /*16fa0*/  IADD3 R2, P0, R35, R14, RZ ;  /* 0x0000000e23027210 */ /* 0x000fda0007f1e0ff */
[----:B------:R-:W-:Y:S05]  /*16fb0*/  WARPSYNC.COLLECTIVE R15, `(.L_x_2393) ;  /* 0x000000000f087348 */ /* 0x000fea0003c00000 */
[----:B------:R0:W1:Y:S02]  /*16fc0*/  SHFL.IDX P6, R14, R13, R12, R11 ;  /* 0x0000000c0d0e7389 */ /* 0x00006400000c000b */
[----:B01----:R-:W-:Y:S01]  /*16fd0*/  ENDCOLLECTIVE ;  /* 0x000000000000791b */ /* 0x003fe20003800000 */
.L_x_2393:
        /* <DEDUP_REMOVED lines=12> */
.L_x_2394:
[----:B------:R-:W-:Y:S02]  /*170a0*/  IMAD.MOV.U32 R13, RZ, RZ, R21 ;  /* 0x000000ffff0d7224 */ /* 0x000fe400078e0015 */
[----:B------:R-:W-:Y:S01]  /*170b0*/  IMAD.MOV.U32 R12, RZ, RZ, 0x2 ;  /* 0x00000002ff0c7424 */ /* 0x000fe200078e00ff */
[----:B------:R-:W-:-:S13]  /*170c0*/  IADD3 R2, P0, R35, R14, RZ ;  /* 0x0000000e23027210 */ /* 0x000fda0007f1e0ff */
[----:B------:R-:W-:Y:S05]  /*170d0*/  WARPSYNC.COLLECTIVE R15, `(.L_x_2395) ;  /* 0x000000000f087348 */ /* 0x000fea0003c00000 */
[----:B------:R0:W1:Y:S02]  /*170e0*/  SHFL.IDX P6, R14, R13, R12, R11 ;  /* 0x0000000c0d0e7389 */ /* 0x00006400000c000b */
[----:B01----:R-:W-:Y:S01]  /*170f0*/  ENDCOLLECTIVE ;  /* 0x000000000000791b */ /* 0x003fe20003800000 */
.L_x_2395:
[----:B------:R-:W-:-:S05]  /*17100*/  IADD3.X R3, RZ, R3, RZ, P0, !PT ;  /* 0x00000003ff037210 */ /* 0x000fca00007fe4ff */
        /* <DEDUP_REMOVED lines=11> */
.L_x_2396:
[----:B------:R-:W-:Y:S02]  /*171c0*/  IMAD.MOV.U32 R13, RZ, RZ, R21 ;  /* 0x000000ffff0d7224 */ /* 0x000fe400078e0015 */
[----:B------:R-:W-:Y:S01]  /*171d0*/  IMAD.MOV.U32 R12, RZ, RZ, 0x3 ;  /* 0x00000003ff0c7424 */ /* 0x000fe200078e00ff */
[----:B------:R-:W-:-:S13]  /*171e0*/  IADD3 R2, P0, R35, R14, RZ ;  /* 0x0000000e23027210 */ /* 0x000fda0007f1e0ff */
[----:B------:R-:W-:Y:S05]  /*171f0*/  WARPSYNC.COLLECTIVE R15, `(.L_x_2397) ;  /* 0x000000000f087348 */ /* 0x000fea0003c00000 */
[----:B------:R0:W1:Y:S02]  /*17200*/  SHFL.IDX P6, R14, R13, R12, R11 ;  /* 0x0000000c0d0e7389 */ /* 0x00006400000c000b */
[----:B01----:R-:W-:Y:S01]  /*17210*/  ENDCOLLECTIVE ;  /* 0x000000000000791b */ /* 0x003fe20003800000 */
.L_x_2397:
        /* <DEDUP_REMOVED lines=12> */
.L_x_2398:
[----:B------:R-:W-:Y:S02]  /*172e0*/  IMAD.MOV.U32 R13, RZ, RZ, R24 ;  /* 0x000000ffff0d7224 */ /* 0x000fe400078e0018 */
[----:B------:R-:W-:Y:S01]  /*172f0*/  IMAD.MOV.U32 R12, RZ, RZ, RZ ;  /* 0x000000ffff0c7224 */ /* 0x000fe200078e00ff */
[----:B------:R-:W-:-:S13]  /*17300*/  IADD3 R2, P0, R35, R14, RZ ;  /* 0x0000000e23027210 */ /* 0x000fda0007f1e0ff */
[----:B------:R-:W-:Y:S05]  /*17310*/  WARPSYNC.COLLECTIVE R15, `(.L_x_2399) ;  /* 0x000000000f087348 */ /* 0x000fea0003c00000 */
[----:B------:R0:W1:Y:S02]  /*17320*/  SHFL.IDX P6, R14, R13, R12, R11 ;  /* 0x0000000c0d0e7389 */ /* 0x00006400000c000b */
[----:B01----:R-:W-:Y:S01]  /*17330*/  ENDCOLLECTIVE ;  /* 0x000000000000791b */ /* 0x003fe20003800000 */
.L_x_2399:
        /* <DEDUP_REMOVED lines=12> */
.L_x_2400:
[----:B------:R-:W-:Y:S05]  /*17400*/  BRA `(.L_x_2401) ;  /* 0xffffffc800607947 */ /* 0x000fea000383ffff */
.L_x_2311:
[----:B0-----:R0:W3:Y:S02]  /*17410*/  SYNCS.PHASECHK.TRANS64.TRYWAIT P0, [R19+URZ+0x29870], R2 ;  /* 0x02987002130075a7 */ /* 0x0010e4000800017f */
[----:B---3--:R-:W-:Y:S05]  /*17420*/  @!P0 NANOSLEEP.SYNCS 0x989680 ;  /* 0x009896800000895d */ /* 0x008fea0003900000 */
[----:B------:R-:W3:Y:S02]  /*17430*/  @!P0 SYNCS.PHASECHK.TRANS64 P0, [R19+URZ+0x29870], R2 ;  /* 0x02987002130085a7 */ /* 0x000ee4000800007f */
[----:B---3--:R-:W-:Y:S05]  /*17440*/  @!P0 BRA `(.L_x_2311) ;  /* 0xfffffffc00f08947 */ /* 0x008fea000383ffff */
[----:B------:R-:W-:Y:S05]  /*17450*/  BRA `(.L_x_2402) ;  /* 0xffffffc800b47947 */ /* 0x000fea000383ffff */
.L_x_2313:
[----:B0-----:R0:W1:Y:S02]  /*17460*/  SYNCS.PHASECHK.TRANS64.TRYWAIT P0, [R19+URZ+0x29860], R2 ;  /* 0x02986002130075a7 */ /* 0x001064000800017f */
[----:B-1----:R-:W-:Y:S05]  /*17470*/  @!P0 NANOSLEEP.SYNCS 0x989680 ;  /* 0x009896800000895d */ /* 0x002fea0003900000 */
[----:B------:R-:W1:Y:S02]  /*17480*/  @!P0 SYNCS.PHASECHK.TRANS64 P0, [R19+URZ+0x29860], R2 ;  /* 0x02986002130085a7 */ /* 0x000e64000800007f */
[----:B-1----:R-:W-:Y:S05]  /*17490*/  @!P0 BRA `(.L_x_2313) ;  /* 0xfffffffc00f08947 */ /* 0x002fea000383ffff */
[----:B------:R-:W-:Y:S05]  /*174a0*/  BRA `(.L_x_2403) ;  /* 0xffffffc800bc7947 */ /* 0x000fea000383ffff */
.L_x_2320:
[----:B-1----:R1:W4:Y:S02]  /*174b0*/  SYNCS.PHASECHK.TRANS64.TRYWAIT P0, [R17+URZ+0x29870], R0 ;  /* 0x02987000110075a7 */ /* 0x002324000800017f */
[----:B----4-:R-:W-:Y:S05]  /*174c0*/  @!P0 NANOSLEEP.SYNCS 0x989680 ;  /* 0x009896800000895d */ /* 0x010fea0003900000 */
[----:B------:R-:W4:Y:S02]  /*174d0*/  @!P0 SYNCS.PHASECHK.TRANS64 P0, [R17+URZ+0x29870], R0 ;  /* 0x02987000110085a7 */ /* 0x000f24000800007f */
[----:B----4-:R-:W-:Y:S05]  /*174e0*/  @!P0 BRA `(.L_x_2320) ;  /* 0xfffffffc00f08947 */ /* 0x010fea000383ffff */
[----:B------:R-:W-:Y:S05]  /*174f0*/  BRA `(.L_x_2404) ;  /* 0xffffffd0004c7947 */ /* 0x000fea000383ffff */
.L_x_2322:
[----:B-1----:R1:W3:Y:S02]  /*17500*/  SYNCS.PHASECHK.TRANS64.TRYWAIT P0, [R17+URZ+0x29860], R4 ;  /* 0x02986004110075a7 */ /* 0x0022e4000800017f */
[----:B---3--:R-:W-:Y:S05]  /*17510*/  @!P0 NANOSLEEP.SYNCS 0x989680 ;  /* 0x009896800000895d */ /* 0x008fea0003900000 */
[----:B------:R-:W3:Y:S02]  /*17520*/  @!P0 SYNCS.PHASECHK.TRANS64 P0, [R17+URZ+0x29860], R4 ;  /* 0x02986004110085a7 */ /* 0x000ee4000800007f */
[----:B---3--:R-:W-:Y:S05]  /*17530*/  @!P0 BRA `(.L_x_2322) ;  /* 0xfffffffc00f08947 */ /* 0x008fea000383ffff */
[----:B------:R-:W-:Y:S05]  /*17540*/  BRA `(.L_x_2405) ;  /* 0xffffffd0006c7947 */ /* 0x000fea000383ffff */
.L_x_2325:
[----:B--2---:R2:W3:Y:S02]  /*17550*/  SYNCS.PHASECHK.TRANS64.TRYWAIT P0, [R6+URZ+0x29820], R3 ;  /* 0x02982003060075a7 */ /* 0x0044e4000800017f */
[----:B---3--:R-:W-:Y:S05]  /*17560*/  @!P0 NANOSLEEP.SYNCS 0x989680 ;  /* 0x009896800000895d */ /* 0x008fea0003900000 */
[----:B------:R-:W3:Y:S02]  /*17570*/  @!P0 SYNCS.PHASECHK.TRANS64 P0, [R6+URZ+0x29820], R3 ;  /* 0x02982003060085a7 */ /* 0x000ee4000800007f */
[----:B---3--:R-:W-:Y:S05]  /*17580*/  @!P0 BRA `(.L_x_2325) ;  /* 0xfffffffc00f08947 */ /* 0x008fea000383ffff */
[----:B------:R-:W-:Y:S05]  /*17590*/  BRA `(.L_x_2406) ;  /* 0xffffffd400cc7947 */ /* 0x000fea000383ffff */
.L_x_2327:
[----:B--2---:R2:W3:Y:S02]  /*175a0*/  SYNCS.PHASECHK.TRANS64.TRYWAIT P1, [R5+URZ+0x29840], R4 ;  /* 0x02984004050075a7 */ /* 0x0044e4000802017f */
[----:B---3--:R-:W-:Y:S05]  /*175b0*/  @!P1 NANOSLEEP.SYNCS 0x989680 ;  /* 0x009896800000995d */ /* 0x008fea0003900000 */
[----:B------:R-:W3:Y:S02]  /*175c0*/  @!P1 SYNCS.PHASECHK.TRANS64 P1, [R5+URZ+0x29840], R4 ;  /* 0x02984004050095a7 */ /* 0x000ee4000802007f */
[----:B---3--:R-:W-:Y:S05]  /*175d0*/  @!P1 BRA `(.L_x_2327) ;  /* 0xfffffffc00f09947 */ /* 0x008fea000383ffff */
[----:B------:R-:W-:Y:S05]  /*175e0*/  BRA `(.L_x_2407) ;  /* 0xffffffd800107947 */ /* 0x000fea000383ffff */
.L_x_2329:
[----:B---3--:R3:W4:Y:S02]  /*175f0*/  SYNCS.PHASECHK.TRANS64.TRYWAIT P1, [R3+URZ+0x29840], R0 ;  /* 0x02984000030075a7 */ /* 0x008724000802017f */
[----:B----4-:R-:W-:Y:S05]  /*17600*/  @!P1 NANOSLEEP.SYNCS 0x989680 ;  /* 0x009896800000995d */ /* 0x010fea0003900000 */
[----:B------:R-:W4:Y:S02]  /*17610*/  @!P1 SYNCS.PHASECHK.TRANS64 P1, [R3+URZ+0x29840], R0 ;  /* 0x02984000030095a7 */ /* 0x000f24000802007f */
[----:B----4-:R-:W-:Y:S05]  /*17620*/  @!P1 BRA `(.L_x_2329) ;  /* 0xfffffffc00f09947 */ /* 0x010fea000383ffff */
[----:B------:R-:W-:Y:S05]  /*17630*/  BRA `(.L_x_2408) ;  /* 0xffffffd8001c7947 */ /* 0x000fea000383ffff */
.L_x_2331:
[----:B----4-:R4:W0:Y:S02]  /*17640*/  SYNCS.PHASECHK.TRANS64.TRYWAIT P1, [R5+URZ+0x29860], R4 ;  /* 0x02986004050075a7 */ /* 0x010824000802017f */
[----:B0-----:R-:W-:Y:S05]  /*17650*/  @!P1 NANOSLEEP.SYNCS 0x989680 ;  /* 0x009896800000995d */ /* 0x001fea0003900000 */
[----:B------:R-:W0:Y:S02]  /*17660*/  @!P1 SYNCS.PHASECHK.TRANS64 P1, [R5+URZ+0x29860], R4 ;  /* 0x02986004050095a7 */ /* 0x000e24000802007f */
[----:B0-----:R-:W-:Y:S05]  /*17670*/  @!P1 BRA `(.L_x_2331) ;  /* 0xfffffffc00f09947 */ /* 0x001fea000383ffff */
[----:B------:R-:W-:Y:S05]  /*17680*/  BRA `(.L_x_2409) ;  /* 0xffffffd800187947 */ /* 0x000fea000383ffff */
.L_x_2333:
[----:B------:R0:W0:Y:S02]  /*17690*/  SYNCS.PHASECHK.TRANS64.TRYWAIT P1, [R3+URZ+0x29860], R0 ;  /* 0x02986000030075a7 */ /* 0x000024000802017f */
[----:B0-----:R-:W-:Y:S05]  /*176a0*/  @!P1 NANOSLEEP.SYNCS 0x989680 ;  /* 0x009896800000995d */ /* 0x001fea0003900000 */
[----:B------:R-:W0:Y:S02]  /*176b0*/  @!P1 SYNCS.PHASECHK.TRANS64 P1, [R3+URZ+0x29860], R0 ;  /* 0x02986000030095a7 */ /* 0x000e24000802007f */
[----:B0-----:R-:W-:Y:S05]  /*176c0*/  @!P1 BRA `(.L_x_2333) ;  /* 0xfffffffc00f09947 */ /* 0x001fea000383ffff */
[----:B------:R-:W-:Y:S05]  /*176d0*/  BRA `(.L_x_2410) ;  /* 0xffffffd800147947 */ /* 0x000fea000383ffff */
.L_x_2335:
[----:B------:R0:W0:Y:S02]  /*176e0*/  SYNCS.PHASECHK.TRANS64.TRYWAIT P1, [R5+URZ+0x29880], R4 ;  /* 0x02988004050075a7 */ /* 0x000024000802017f */
[----:B0-----:R-:W-:Y:S05]  /*176f0*/  @!P1 NANOSLEEP.SYNCS 0x989680 ;  /* 0x009896800000995d */ /* 0x001fea0003900000 */
[----:B------:R-:W0:Y:S02]  /*17700*/  @!P1 SYNCS.PHASECHK.TRANS64 P1, [R5+URZ+0x29880], R4 ;  /* 0x02988004050095a7 */ /* 0x000e24000802007f */
[----:B0-----:R-:W-:Y:S05]  /*17710*/  @!P1 BRA `(.L_x_2335) ;  /* 0xfffffffc00f09947 */ /* 0x001fea000383ffff */
[----:B------:R-:W-:Y:S05]  /*17720*/  BRA `(.L_x_2411) ;  /* 0xffffffd800107947 */ /* 0x000fea000383ffff */
.L_x_2412:
        /* <DEDUP_REMOVED lines=13> */
.L_x_3320:


//--------------------- .text._ZN7cutlass13device_kernelIN5flash11enable_sm90INS1_16FlashAttnFwdSm90INS1_25CollectiveMainloopFwdSm90ILi2EN4cute5tupleIJNS5_1CILi1EEES8_S8_EEENS6_IJNS7_ILi128EEENS7_ILi160EEENS7_ILi192EEEEEELi128ENS_12float_e4m3_tEfNS_4arch4Sm90ELb1ELb0ELb1ELb1ELb1ELb0ELb0ELb1ELb1ELb1ELb1ELb0EEENS1_21CollectiveEpilogueFwdINS6_IJSA_SA_SB_EEES9_NS_10bfloat16_tESG_Li256ELb1ELb1ELb1ELb1EEENS1_36VarlenDynamicPersistentTileSchedulerILi128ELi160ELi256ELi128ELb1ELb1ELb1ELb1ELb1ELb1EEEEEEEEEvNT_6ParamsE --------------------------
	.section	.text._ZN7cutlass13device_kernelIN5flash11enable_sm90INS1_16FlashAttnFwdSm90INS1_25CollectiveMainloopFwdSm90ILi2EN4cute5tupleIJNS5_1CILi1EEES8_S8_EEENS6_IJNS7_ILi128EEENS7_ILi160EEENS7_ILi192EEEEEELi128ENS_12float_e4m3_tEfNS_4arch4Sm90ELb1ELb0ELb1ELb1ELb1ELb0ELb0ELb1ELb1ELb1ELb1ELb0EEENS1_21CollectiveEpilogueFwdINS6_IJSA_SA_SB_EEES9_NS_10bfloat16_tESG_Li256ELb1ELb1ELb1ELb1EEENS1_36VarlenDynamicPersistentTileSchedulerILi128ELi160ELi256ELi128ELb1ELb1ELb1ELb1ELb1ELb1EEEEEEEEEvNT_6ParamsE,"ax",@progbits
	.align	128
.text._ZN7cutlass13device_kernelIN5flash11enable_sm90INS1_16FlashAttnFwdSm90INS1_25CollectiveMainloopFwdSm90ILi2EN4cute5tupleIJNS5_1CILi1EEES8_S8_EEENS6_IJNS7_ILi128EEENS7_ILi160EEENS7_ILi192EEEEEELi128ENS_12float_e4m3_tEfNS_4arch4Sm90ELb1ELb0ELb1ELb1ELb1ELb0ELb0ELb1ELb1ELb1ELb1ELb0EEENS1_21CollectiveEpilogueFwdINS6_IJSA_SA_SB_EEES9_NS_10bfloat16_tESG_Li256ELb1ELb1ELb1ELb1EEENS1_36VarlenDynamicPersistentTileSchedulerILi128ELi160ELi256ELi128ELb1ELb1ELb1ELb1ELb1ELb1EEEEEEEEEvNT_6ParamsE:
        .type           _ZN7cutlass13device_kernelIN5flash11enable_sm90INS1_16FlashAttnFwdSm90INS1_25CollectiveMainloopFwdSm90ILi2EN4cute5tupleIJNS5_1CILi1EEES8_S8_EEENS6_IJNS7_ILi128EEENS7_ILi160EEENS7_ILi192EEEEEELi128ENS_12float_e4m3_tEfNS_4arch4Sm90ELb1ELb0ELb1ELb1ELb1ELb0ELb0ELb1ELb1ELb1ELb1ELb0EEENS1_21CollectiveEpilogueFwdINS6_IJSA_SA_SB_EEES9_NS_10bfloat16_tESG_Li256ELb1ELb1ELb1ELb1EEENS1_36VarlenDynamicPersistentTileSchedulerILi128ELi160ELi256ELi128ELb1ELb1ELb1ELb1ELb1ELb1EEEEEEEEEvNT_6ParamsE,@function
        .size           _ZN7cutlass13device_kernelIN5flash11enable_sm90INS1_16FlashAttnFwdSm90INS1_25CollectiveMainloopFwdSm90ILi2EN4cute5tupleIJNS5_1CILi1EEES8_S8_EEENS6_IJNS7_ILi128EEENS7_ILi160EEENS7_ILi192EEEEEELi128ENS_12float_e4m3_tEfNS_4arch4Sm90ELb1ELb0ELb1ELb1ELb1ELb0ELb0ELb1ELb1ELb1ELb1ELb0EEENS1_21CollectiveEpilogueFwdINS6_IJSA_SA_SB_EEES9_NS_10bfloat16_tESG_Li256ELb1ELb1ELb1ELb1EEENS1_36VarlenDynamicPersistentTileSchedulerILi128ELi160ELi256ELi128ELb1ELb1ELb1ELb1ELb1ELb1EEEEEEEEEvNT_6ParamsE,(.L_x_3321 - _ZN7cutlass13device_kernelIN5flash11enable_sm90INS1_16FlashAttnFwdSm90INS1_25CollectiveMainloopFwdSm90ILi2EN4cute5tupleIJNS5_1CILi1EEES8_S8_EEENS6_IJNS7_ILi128EEENS7_ILi160EEENS7_ILi192EEEEEELi128ENS_12float_e4m3_tEfNS_4arch4Sm90ELb1ELb0ELb1ELb1ELb1ELb0ELb0ELb1ELb1ELb1ELb1ELb0EEENS1_21CollectiveEpilogueFwdINS6_IJSA_SA_SB_EEES9_NS_10bfloat16_tESG_Li256ELb1ELb1ELb1ELb1EEENS1_36VarlenDynamicPersistentTileSchedulerILi128ELi160ELi256ELi128ELb1ELb1ELb1ELb1ELb1ELb1EEEEEEEEEvNT_6ParamsE)
        .other          _ZN7cutlass13device_kernelIN5flash11enable_sm90INS1_16FlashAttnFwdSm90INS1_25CollectiveMainloopFwdSm90ILi2EN4cute5tupleIJNS5_1CILi1EEES8_S8_EEENS6_IJNS7_ILi128EEENS7_ILi160EEENS7_ILi192EEEEEELi128ENS_12float_e4m3_tEfNS_4arch4Sm90ELb1ELb0ELb1ELb1ELb1ELb0ELb0ELb1ELb1ELb1ELb1ELb0EEENS1_21CollectiveEpilogueFwdINS6_IJSA_SA_SB_EEES9_NS_10bfloat16_tESG_Li256ELb1ELb1ELb1ELb1EEENS1_36VarlenDynamicPersistentTileSchedulerILi128ELi160ELi256ELi128ELb1ELb1ELb1ELb1ELb1ELb1EEEEEEEEEvNT_6ParamsE,@"STO_CUDA_ENTRY STV_DEFAULT"
_ZN7cutlass13device_kernelIN5flash11enable_sm90INS1_16FlashAttnFwdSm90INS1_25CollectiveMainloopFwdSm90ILi2EN4cute5tupleIJNS5_1CILi1EEES8_S8_EEENS6_IJNS7_ILi128EEENS7_ILi160EEENS7_ILi192EEEEEELi128ENS_12float_e4m3_tEfNS_4arch4Sm90ELb1ELb0ELb1ELb1ELb1ELb0ELb0ELb1ELb1ELb1ELb1ELb0EEENS1_21CollectiveEpilogueFwdINS6_IJSA_SA_SB_EEES9_NS_10bfloat16_tESG_Li256ELb1ELb1ELb1ELb1EEENS1_36VarlenDynamicPersistentTileSchedulerILi128ELi160ELi256ELi128ELb1ELb1ELb1ELb1ELb1ELb1EEEEEEEEEvNT_6ParamsE:
        /* <DEDUP_REMOVED lines=45> */
.L_x_2413:
        /* <DEDUP_REMOVED lines=22> */
.L_x_2414:
        /* <DEDUP_REMOVED lines=18> */
.L_x_2415:
        /* <DEDUP_REMOVED lines=22> */
.L_x_2416:
        /* <DEDUP_REMOVED lines=24> */
.L_x_2417:
[----:B------:R-:W-:Y:S01]  /*0830*/  UISETP.NE.AND UP0, UPT, UR9, URZ, UPT ;  /* 0x0000003f0900728c */ /* 0x000fe2000bf05270 */
[----:B------:R-:W-:Y:S01]  /*0840*/  NOP ;  /* 0x0000000000007918 */ /* 0x000fe20000000000 */
[----:B01----:R-:W-:Y:S01]  /*0850*/  UMOV UR4, 0x1 ;  /* 0x0000000100047882 */ /* 0x003fe20000000000 */
[----:B------:R-:W-:Y:S01]  /*0860*/  ULDC.64 UR36, c[0x0][0x208] ;  /* 0x0000820000247ab9 */ /* 0x000fe20000000a00 */
[----:B------:R-:W-:Y:S01]  /*0870*/  USEL UR4, UR4, 0x2, !UP0 ;  /* 0x0000000204047887 */ /* 0x000fe2000c000000 */
[----:B--234-:R-:W-:Y:S01]  /*0880*/  BAR.SYNC.DEFER_BLOCKING 0x0 ;  /* 0x0000000000007b1d */ /* 0x01cfe20000010000 */
[----:B------:R-:W-:-:S04]  /*0890*/  PLOP3.LUT P0, PT, PT, PT, UP0, 0x80, 0x0 ;  /* 0x000000000000781c */ /* 0x000fc80003f0f008 */
[----:B------:R-:W-:-:S05]  /*08a0*/  IMAD.U32 R3, RZ, RZ, UR4 ;  /* 0x00000004ff037e24 */ /* 0x000fca000f8e00ff */
[----:B------:R0:W-:Y:S04]  /*08b0*/  STL [R1+0x2c], R3 ;  /* 0x00002c0301007387 */ /* 0x0001e80000100800 */
[----:B------:R-:W-:Y:S05]  /*08c0*/  @!P0 BRA `(.L_x_2418) ;  /* 0x0000011400808947 */ /* 0x000fea0003800000 */
.L_x_2419:
[----:B------:R-:W-:-:S08]  /*08d0*/  NOP ;  /* 0x0000000000007918 */ /* 0x000fd00000000000 */
[----:B------:R-:W1:Y:S02]  /*08e0*/  USETMAXREG.TRY_ALLOC.CTAPOOL UP0, 0xe8 ;  /* 0x000000e8000079c8 */ /* 0x000e640008000600 */
[----:B-1----:R-:W-:-:S13]  /*08f0*/  PLOP3.LUT P0, PT, PT, PT, UP0, 0x80, 0x0 ;  /* 0x000000000000781c */ /* 0x002fda0003f0f008 */
[----:B------:R-:W-:Y:S05]  /*0900*/  @!P0 BRA `(.L_x_2419) ;  /* 0xfffffffc00f08947 */ /* 0x000fea000383ffff */
[----:B------:R-:W1:Y:S01]  /*0910*/  S2R R2, SR_TID.X ;  /* 0x0000000000027919 */ /* 0x000e620000002100 */
[----:B------:R-:W2:Y:S01]  /*0920*/  S2UR UR5, SR_CgaCtaId ;  /* 0x00000000000579c3 */ /* 0x000ea20000008800 */
[----:B------:R-:W-:-:S07]  /*0930*/  UMOV UR4, 0x400 ;  /* 0x0000040000047882 */ /* 0x000fce0000000000 */
[----:B------:R-:W-:Y:S06]  /*0940*/  BAR.ARV 0x8, 0x180 ;  /* 0x0206000000007b1d */ /* 0x000fec0000002000 */
[----:B--2---:R-:W-:Y:S01]  /*0950*/  ULEA UR4, UR5, UR4, 0x18 ;  /* 0x0000000405047291 */ /* 0x004fe2000f8ec03f */
[----:B-1----:R-:W-:-:S04]  /*0960*/  LOP3.LUT R0, R2, 0xffffff80, RZ, 0xc0, !PT ;  /* 0xffffff8002007812 */ /* 0x002fc800078ec0ff */
[----:B------:R-:W-:-:S13]  /*0970*/  ISETP.NE.AND P0, PT, R0, 0x80, PT ;  /* 0x000000800000780c */ /* 0x000fda0003f05270 */
[----:B------:R-:W-:Y:S08]  /*0980*/  @!P0 BAR.ARV 0x9, 0x100 ;  /* 0x0244000000008b1d */ /* 0x000ff00000002000 */
[----:B------:R-:W-:Y:S06]  /*0990*/  BAR.SYNC.DEFER_BLOCKING 0x5, 0x180 ;  /* 0x0146000000007b1d */ /* 0x000fec0000010000 */
[----:B------:R-:W1:Y:S01]  /*09a0*/  LDS.128 R28, [UR4+0x298d0] ;  /* 0x0298d004ff1c7984 */ /* 0x000e620008000c00 */
[----:B------:R-:W-:Y:S01]  /*09b0*/  ULDC UR4, c[0x0][0xc3c] ;  /* 0x00030f0000047ab9 */ /* 0x000fe20000000800 */
[----:B------:R-:W-:Y:S06]  /*09c0*/  BAR.ARV 0x4, 0x180 ;  /* 0x0106000000007b1d */ /* 0x000fec0000002000 */
[----:B-1----:R-:W-:-:S13]  /*09d0*/  ISETP.GE.AND P0, PT, R31, UR4, PT ;  /* 0x000000041f007c0c */ /* 0x002fda000bf06270 */
[----:B------:R-:W-:Y:S05]  /*09e0*/  @P0 EXIT ;  /* 0x000000000000094d */ /* 0x000fea0003800000 */
[----:B0-----:R-:W2:Y:S01]  /*09f0*/  LDL R3, [R1+0x2c] ;  /* 0x00002c0001037983 */ /* 0x001ea20000100800 */
[----:B------:R-:W-:Y:S01]  /*0a00*/  VIADD R224, R2, 0xffffff80 ;  /* 0xffffff8002e07836 */ /* 0x000fe20000000000 */
[----:B------:R-:W-:Y:S01]  /*0a10*/  R2UR UR6, R29 ;  /* 0x000000001d0672ca */ /* 0x000fe200000e0000 */
[----:B------:R-:W-:Y:S01]  /*0a20*/  UMOV UR60, URZ ;  /* 0x0000003f003c7c82 */ /* 0x000fe20008000000 */
[----:B------:R-:W-:Y:S01]  /*0a30*/  R2UR UR5, R30 ;  /* 0x000000001e0572ca */ /* 0x000fe200000e0000 */
[----:B------:R-:W-:Y:S01]  /*0a40*/  UMOV UR44, URZ ;  /* 0x0000003f002c7c82 */ /* 0x000fe20008000000 */
[----:B------:R-:W-:Y:S01]  /*0a50*/  UMOV UR38, URZ ;  /* 0x0000003f00267c82 */ /* 0x000fe20008000000 */
[----:B--2---:R-:W-:Y:S02]  /*0a60*/  R2UR UR4, R3 ;  /* 0x00000000030472ca */ /* 0x004fe400000e0000 */
[----:B------:R-:W-:-:S04]  /*0a70*/  SHF.R.S32.HI R3, RZ, 0x1f, R224 ;  /* 0x0000001fff037819 */ /* 0x000fc800000114e0 */
[CC--:B------:R-:W-:Y:S02]  /*0a80*/  LEA.HI R0, R3.reuse, R224.reuse, RZ, 0x7 ;  /* 0x000000e003007211 */ /* 0x0c0fe400078f38ff */
[CC--:B------:R-:W-:Y:S02]  /*0a90*/  LEA.HI R4, R3.reuse, R224.reuse, RZ, 0x5 ;  /* 0x000000e003047211 */ /* 0x0c0fe400078f28ff */
[----:B------:R-:W-:Y:S02]  /*0aa0*/  LOP3.LUT R203, R0, 0xffffff80, RZ, 0xc0, !PT ;  /* 0xffffff8000cb7812 */ /* 0x000fe400078ec0ff */
[----:B------:R-:W-:Y:S01]  /*0ab0*/  LEA.HI R2, R3, R224, RZ, 0x4 ;  /* 0x000000e003027211 */ /* 0x000fe200078f20ff */
[----:B------:R-:W-:Y:S01]  /*0ac0*/  IMAD.SHL.U32 R4, R4, 0x20, RZ ;  /* 0x0000002004047824 */ /* 0x000fe200078e00ff */
[----:B------:R-:W-:Y:S01]  /*0ad0*/  SHF.R.S32.HI R219, RZ, 0x7, R0 ;  /* 0x00000007ffdb7819 */ /* 0x000fe20000011400 */
[----:B------:R-:W-:Y:S01]  /*0ae0*/  IMAD.IADD R203, R224, 0x1, -R203 ;  /* 0x00000001e0cb7824 */ /* 0x000fe200078e0acb */
[----:B------:R-:W-:Y:S01]  /*0af0*/  SHF.R.S32.HI R7, RZ, 0x4, R2 ;  /* 0x00000004ff077819 */ /* 0x000fe20000011402 */
[----:B------:R-:W-:Y:S01]  /*0b00*/  ULOP3.LUT UR61, UR4, 0x1, URZ, 0xfc, !UPT ;  /* 0x00000001043d7892 */ /* 0x000fe2000f8efc3f */
[----:B------:R-:W-:-:S02]  /*0b10*/  LOP3.LUT R5, R2, 0x3fffff0, RZ, 0xc0, !PT ;  /* 0x03fffff002057812 */ /* 0x000fc400078ec0ff */
[----:B------:R-:W-:Y:S02]  /*0b20*/  SHF.R.S32.HI R6, RZ, 0x1f, R203 ;  /* 0x0000001fff067819 */ /* 0x000fe400000114cb */
[----:B------:R-:W-:Y:S01]  /*0b30*/  LOP3.LUT R4, R4, 0xfffffc00, RZ, 0xc0, !PT ;  /* 0xfffffc0004047812 */ /* 0x000fe200078ec0ff */
[----:B------:R-:W-:Y:S01]  /*0b40*/  IMAD.IADD R5, R224, 0x1, -R5 ;  /* 0x00000001e0057824 */ /* 0x000fe200078e0a05 */
[----:B------:R-:W-:Y:S02]  /*0b50*/  LEA.HI R2, R2, R7, RZ, 0x1 ;  /* 0x0000000702027211 */ /* 0x000fe400078f08ff */
[----:B------:R-:W-:Y:S01]  /*0b60*/  LEA.HI R8, R6, R203, RZ, 0x2 ;  /* 0x000000cb06087211 */ /* 0x000fe200078f10ff */
[----:B------:R-:W-:Y:S01]  /*0b70*/  IMAD R5, R5, 0x40, R4 ;  /* 0x0000004005057824 */ /* 0x000fe200078e0204 */
[----:B------:R-:W-:Y:S02]  /*0b80*/  LOP3.LUT R2, R2, 0x1ffffffe, RZ, 0xc0, !PT ;  /* 0x1ffffffe02027812 */ /* 0x000fe400078ec0ff */
[----:B------:R-:W-:-:S02]  /*0b90*/  LEA.HI R4, R3, R224, RZ, 0x2 ;  /* 0x000000e003047211 */ /* 0x000fc400078f10ff */
[----:B------:R-:W-:Y:S01]  /*0ba0*/  SHF.R.S32.HI R9, RZ, 0x2, R8 ;  /* 0x00000002ff097819 */ /* 0x000fe20000011408 */
[----:B------:R-:W-:Y:S01]  /*0bb0*/  IMAD.IADD R2, R7, 0x1, -R2 ;  /* 0x0000000107027824 */ /* 0x000fe200078e0a02 */
[----:B------:R-:W-:Y:S02]  /*0bc0*/  SHF.R.S32.HI R10, RZ, 0x1f, R8 ;  /* 0x0000001fff0a7819 */ /* 0x000fe40000011408 */
[----:B------:R-:W-:Y:S01]  /*0bd0*/  LOP3.LUT R7, R4, 0xfffffffc, RZ, 0xc0, !PT ;  /* 0xfffffffc04077812 */ /* 0x000fe200078ec0ff */
[----:B------:R-:W-:Y:S01]  /*0be0*/  IMAD R221, R2, 0x8, R5 ;  /* 0x0000000802dd7824 */ /* 0x000fe200078e0205 */
[----:B------:R-:W-:Y:S02]  /*0bf0*/  LEA.HI R3, R3, R224, RZ, 0x3 ;  /* 0x000000e003037211 */ /* 0x000fe400078f18ff */
[----:B------:R-:W-:Y:S01]  /*0c00*/  LEA.HI R10, R10, R9, RZ, 0x3 ;  /* 0x000000090a0a7211 */ /* 0x000fe200078f18ff */
[----:B------:R-:W-:Y:S01]  /*0c10*/  IMAD.IADD R7, R224, 0x1, -R7 ;  /* 0x00000001e0077824 */ /* 0x000fe200078e0a07 */
[----:B------:R-:W-:-:S02]  /*0c20*/  LOP3.LUT R5, R3, 0xfffffff8, RZ, 0xc0, !PT ;  /* 0xfffffff803057812 */ /* 0x000fc400078ec0ff */
[----:B------:R-:W-:Y:S02]  /*0c30*/  LOP3.LUT R8, R8, 0x7ffffffc, RZ, 0xc0, !PT ;  /* 0x7ffffffc08087812 */ /* 0x000fe400078ec0ff */
[----:B------:R-:W-:Y:S01]  /*0c40*/  LOP3.LUT R10, R10, 0xfffffff8, RZ, 0xc0, !PT ;  /* 0xfffffff80a0a7812 */ /* 0x000fe200078ec0ff */
[----:B------:R-:W-:Y:S01]  /*0c50*/  IMAD.IADD R22, R224, 0x1, -R5 ;  /* 0x00000001e0167824 */ /* 0x000fe200078e0a05 */
[----:B------:R-:W-:Y:S01]  /*0c60*/  LEA.HI R6, R6, R203, RZ, 0x5 ;  /* 0x000000cb06067211 */ /* 0x000fe200078f28ff */
[----:B------:R-:W-:Y:S01]  /*0c70*/  IMAD.IADD R8, R203, 0x1, -R8 ;  /* 0x00000001cb087824 */ /* 0x000fe200078e0a08 */
[----:B------:R-:W-:Y:S01]  /*0c80*/  LEA.HI R0, R0, R219, RZ, 0x1 ;  /* 0x000000db00007211 */ /* 0x000fe200078f08ff */
[----:B------:R-:W-:Y:S01]  /*0c90*/  IMAD.IADD R9, R9, 0x1, -R10 ;  /* 0x0000000109097824 */ /* 0x000fe200078e0a0a */
[----:B------:R-:W-:Y:S01]  /*0ca0*/  LEA.HI R2, R7, R7, RZ, 0x1 ;  /* 0x0000000707027211 */ /* 0x000fe200078f08ff */
[----:B------:R-:W-:Y:S01]  /*0cb0*/  IMAD.SHL.U32 R16, R22, 0x8, RZ ;  /* 0x0000000816107824 */ /* 0x000fe200078e00ff */
[----:B------:R-:W-:Y:S01]  /*0cc0*/  SHF.R.S32.HI R6, RZ, 0x5, R6 ;  /* 0x00000005ff067819 */ /* 0x000fe20000011406 */
[----:B------:R-:W-:Y:S01]  /*0cd0*/  IMAD.SHL.U32 R17, R8, 0x2, RZ ;  /* 0x0000000208117824 */ /* 0x000fe200078e00ff */
[----:B------:R-:W-:Y:S01]  /*0ce0*/  LOP3.LUT R0, R0, 0x3fffffe, RZ, 0xc0, !PT ;  /* 0x03fffffe00007812 */ /* 0x000fe200078ec0ff */
[----:B------:R-:W-:Y:S01]  /*0cf0*/  VIADD R19, R16, 0x40 ;  /* 0x0000004010137836 */ /* 0x000fe20000000000 */
[----:B------:R-:W-:Y:S01]  /*0d00*/  LOP3.LUT R2, R2, 0x1ffffffe, RZ, 0xc0, !PT ;  /* 0x1ffffffe02027812 */ /* 0x000fe200078ec0ff */
[----:B------:R-:W-:Y:S01]  /*0d10*/  IMAD R9, R6, 0x10, R9 ;  /* 0x0000001006097824 */ /* 0x000fe200078e0209 */
[----:B------:R-:W-:Y:S01]  /*0d20*/  SHF.R.S32.HI R202, RZ, 0x3, R3 ;  /* 0x00000003ffca7819 */ /* 0x000fe20000011403 */
[----:B------:R-:W-:Y:S01]  /*0d30*/  IMAD.IADD R0, R219, 0x1, -R0 ;  /* 0x00000001db007824 */ /* 0x000fe200078e0a00 */
[----:B------:R-:W-:Y:S01]  /*0d40*/  SHF.R.S32.HI R223, RZ, 0x1f, R16 ;  /* 0x0000001fffdf7819 */ /* 0x000fe20000011410 */
[C---:B------:R-:W-:Y:S01]  /*0d50*/  VIADD R201, R17.reuse, 0x8 ;  /* 0x0000000811c97836 */ /* 0x040fe20000000000 */
[----:B------:R-:W-:Y:S01]  /*0d60*/  SHF.R.S32.HI R222, RZ, 0x1f, R19 ;  /* 0x0000001fffde7819 */ /* 0x000fe20000011413 */
[----:B------:R-:W-:-:S02]  /*0d70*/  VIADD R200, R17, 0x10 ;  /* 0x0000001011c87836 */ /* 0x000fc40000000000 */
        /* <DEDUP_REMOVED lines=26> */
[----:B------:R-:W-:Y:S01]  /*0f20*/  IMAD.IADD R7, R7, 0x1, -R2 ;  /* 0x0000000107077824 */ /* 0x000fe200078e0a02 */
[----:B------:R-:W-:Y:S01]  /*0f30*/  SHF.R.S32.HI R205, RZ, 0x1f, R188 ;  /* 0x0000001fffcd7819 */ /* 0x000fe200000114bc */
[----:B------:R-:W-:Y:S01]  /*0f40*/  IMAD R220, R0, 0x40, R9 ;  /* 0x0000004000dc7824 */ /* 0x000fe200078e0209 */
[----:B------:R-:W-:-:S03]  /*0f50*/  SHF.R.S32.HI R204, RZ, 0x1f, R23 ;  /* 0x0000001fffcc7819 */ /* 0x000fc60000011417 */
[----:B------:R-:W-:-:S07]  /*0f60*/  IMAD R18, R7, 0x8, R220 ;  /* 0x0000000807127824 */ /* 0x000fce00078e02dc */
.L_x_2483:
        /* <DEDUP_REMOVED lines=23> */
[----:B------:R-:W-:Y:S01]  /*10e0*/  IMAD.U32 R5, RZ, RZ, UR11 ;  /* 0x0000000bff057e24 */ /* 0x000fe2000f8e00ff */
[----:B------:R-:W2:Y:S01]  /*10f0*/  @P0 LDG.E R2, desc[UR36][R2.64] ;  /* 0x0000002402020981 */ /* 0x000ea2000c1e1900 */
[----:B------:R-:W-:Y:S01]  /*1100*/  UISETP.NE.U32.AND UP0, UPT, UR8, URZ, UPT ;  /* 0x0000003f0800728c */ /* 0x000fe2000bf05070 */
[----:B------:R-:W-:Y:S02]  /*1110*/  ULDC.64 UR10, c[0x0][0xa20] ;  /* 0x00028800000a7ab9 */ /* 0x000fe40000000a00 */
[----:B------:R-:W3:Y:S01]  /*1120*/  @P2 LDG.E R4, desc[UR36][R4.64] ;  /* 0x0000002404042981 */ /* 0x000ee2000c1e1900 */
[----:B------:R-:W-:Y:S01]  /*1130*/  UISETP.NE.AND.EX UP0, UPT, UR9, URZ, UPT, UP0 ;  /* 0x0000003f0900728c */ /* 0x000fe2000bf05300 */
[----:B------:R-:W-:Y:S01]  /*1140*/  ISETP.NE.U32.AND P1, PT, RZ, UR10, PT ;  /* 0x0000000aff007c0c */ /* 0x000fe2000bf25070 */
[----:B------:R-:W-:Y:S01]  /*1150*/  UMOV UR50, URZ ;  /* 0x0000003f00327c82 */ /* 0x000fe20008000000 */
[----:B------:R-:W-:Y:S02]  /*1160*/  ULOP3.LUT UR54, UR5, 0xffff, URZ, 0xc0, !UPT ;  /* 0x0000ffff05367892 */ /* 0x000fe4000f8ec03f */
[----:B------:R-:W-:Y:S01]  /*1170*/  USEL UR4, UR4, 0x1, UP0 ;  /* 0x0000000104047887 */ /* 0x000fe20008000000 */
[----:B------:R-:W-:-:S03]  /*1180*/  ISETP.NE.AND.EX P1, PT, RZ, UR11, PT, P1 ;  /* 0x0000000bff007c0c */ /* 0x000fc6000bf25310 */
[----:B------:R-:W-:Y:S01]  /*1190*/  UIMAD UR4, UR4, UR7, URZ ;  /* 0x00000007040472a4 */ /* 0x000fe2000f8e023f */
        /* <DEDUP_REMOVED lines=17> */
.L_x_2420:
[----:B------:R-:W-:Y:S05]  /*12b0*/  @!P1 BRA `(.L_x_2421) ;  /* 0x00000000001c9947 */ /* 0x000fea0003800000 */
[----:B------:R-:W-:-:S04]  /*12c0*/  ULEA UR4, UP0, UR53, UR10, 0x2 ;  /* 0x0000000a35047291 */ /* 0x000fc8000f80103f */
[----:B------:R-:W-:Y:S02]  /*12d0*/  ULEA.HI.X UR7, UR53, UR11, UR57, 0x2, UP0 ;  /* 0x0000000b35077291 */ /* 0x000fe400080f1439 */
[----:B------:R-:W-:-:S04]  /*12e0*/  IMAD.U32 R2, RZ, RZ, UR4 ;  /* 0x00000004ff027e24 */ /* 0x000fc8000f8e00ff */
[----:B------:R-:W-:-:S05]  /*12f0*/  IMAD.U32 R3, RZ, RZ, UR7 ;  /* 0x00000007ff037e24 */ /* 0x000fca000f8e00ff */
[----:B------:R-:W2:Y:S02]  /*1300*/  LDG.E R2, desc[UR36][R2.64] ;  /* 0x0000002402027981 */ /* 0x000ea4000c1e1900 */
[----:B--2---:R-:W-:Y:S01]  /*1310*/  R2UR UR4, R2 ;  /* 0x00000000020472ca */ /* 0x004fe200000e0000 */
[----:B------:R-:W-:-:S14]  /*1320*/  BRA `(.L_x_2422) ;  /* 0x0000000000347947 */ /* 0x000fdc0003800000 */
.L_x_2421:
        /* <DEDUP_REMOVED lines=13> */
.L_x_2422:
[----:B------:R-:W-:Y:S01]  /*1400*/  ULDC UR7, c[0x0][0x448] ;  /* 0x0001120000077ab9 */ /* 0x000fe20000000800 */
[----:B------:R-:W-:Y:S02]  /*1410*/  USHF.L.U32 UR48, UR6, 0x7, URZ ;  /* 0x0000000706307899 */ /* 0x000fe4000800063f */
[----:B------:R-:W-:Y:S02]  /*1420*/  UISETP.NE.AND UP0, UPT, UR7, 0x1, UPT ;  /* 0x000000010700788c */ /* 0x000fe4000bf05270 */
[----:B------:R-:W-:Y:S02]  /*1430*/  UIADD3 UR8, UR48, 0x7f, URZ ;  /* 0x0000007f30087890 */ /* 0x000fe4000fffe03f */
[----:B------:R-:W-:Y:S02]  /*1440*/  UIADD3 UR50, -UR50, UR4, URZ ;  /* 0x0000000432327290 */ /* 0x000fe4000fffe13f */
[----:B------:R-:W-:Y:S02]  /*1450*/  UP2UR UR51, UPR, URZ, 0x1 ;  /* 0x000000013f337883 */ /* 0x000fe40008000000 */
[----:B------:R-:W-:-:S03]  /*1460*/  UIADD3 UR4, UR50, 0xa0, -UR45 ;  /* 0x000000a032047890 */ /* 0x000fc6000fffe82d */
[----:B------:R-:W-:Y:S01]  /*1470*/  @UP0 ULDC UR6, c[0x0][0x44c] ;  /* 0x0001130000060ab9 */ /* 0x000fe20000000800 */
[----:B------:R-:W-:Y:S01]  /*1480*/  @UP0 ULDC UR9, c[0x0][0x450] ;  /* 0x0001140000090ab9 */ /* 0x000fe20000000800 */
[----:B------:R-:W-:Y:S02]  /*1490*/  UIMAD.WIDE.U32 UR6, UR8, UR6, URZ ;  /* 0x00000006080672a5 */ /* 0x000fe4000f8e003f */
[----:B------:R-:W-:Y:S02]  /*14a0*/  UIADD3 UR6, UR50, 0x9f, URZ ;  /* 0x0000009f32067890 */ /* 0x000fe4000fffe03f */
[----:B------:R-:W-:Y:S02]  /*14b0*/  @UP0 USHF.R.U32.HI UR8, URZ, UR9, UR7 ;  /* 0x000000093f080299 */ /* 0x000fe40008011607 */
[----:B------:R-:W-:Y:S02]  /*14c0*/  UIMAD.WIDE UR6, UR6, 0x66666667, URZ ;  /* 0x66666667060678a5 */ /* 0x000fe4000f8e023f */
[----:B------:R-:W-:-:S02]  /*14d0*/  UIADD3 UR8, UR4, UR8, URZ ;  /* 0x0000000804087290 */ /* 0x000fc4000fffe03f */
[----:B------:R-:W-:Y:S02]  /*14e0*/  USHF.R.U32.HI UR4, URZ, 0x1f, UR7 ;  /* 0x0000001f3f047899 */ /* 0x000fe40008011607 */
[----:B------:R-:W-:Y:S02]  /*14f0*/  UIMAD.WIDE UR8, UR8, 0x66666667, URZ ;  /* 0x66666667080878a5 */ /* 0x000fe4000f8e023f */
[----:B------:R-:W-:Y:S02]  /*1500*/  ULEA.HI.SX32 UR7, UR7, UR4, 0x1a ;  /* 0x0000000407077291 */ /* 0x000fe4000f8fd23f */
[----:B------:R-:W-:Y:S02]  /*1510*/  USHF.R.U32.HI UR6, URZ, 0x1f, UR9 ;  /* 0x0000001f3f067899 */ /* 0x000fe40008011609 */
[----:B------:R-:W-:Y:S02]  /*1520*/  ULOP3.LUT UR4, UR5, 0xff000000, URZ, 0xc0, !UPT ;  /* 0xff00000005047892 */ /* 0x000fe4000f8ec03f */
[----:B------:R-:W-:-:S02]  /*1530*/  ULEA.HI.SX32 UR6, UR9, UR6, 0x1a ;  /* 0x0000000609067291 */ /* 0x000fc4000f8fd23f */
[----:B------:R-:W-:Y:S02]  /*1540*/  ULOP3.LUT UR5, UR5, 0xff0000, URZ, 0xc0, !UPT ;  /* 0x00ff000005057892 */ /* 0x000fe4000f8ec03f */
[----:B------:R-:W-:Y:S02]  /*1550*/  UISETP.LT.AND UP0, UPT, UR7, UR6, UPT ;  /* 0x000000060700728c */ /* 0x000fe4000bf01270 */
[----:B------:R-:W-:Y:S02]  /*1560*/  USHF.R.U32.HI UR4, URZ, 0x8, UR4 ;  /* 0x000000083f047899 */ /* 0x000fe40008011604 */
[----:B------:R-:W-:Y:S02]  /*1570*/  USEL UR9, UR7, UR6, UP0 ;  /* 0x0000000607097287 */ /* 0x000fe40008000000 */
[----:B------:R-:W-:Y:S02]  /*1580*/  ULEA.HI UR5, UR5, UR4, URZ, 0x10 ;  /* 0x0000000405057291 */ /* 0x000fe4000f8f803f */
[----:B------:R-:W-:-:S02]  /*1590*/  UISETP.GE.AND UP0, UPT, UR9, 0x1, UPT ;  /* 0x000000010900788c */ /* 0x000fc4000bf06270 */
[----:B------:R-:W-:Y:S01]  /*15a0*/  ULOP3.LUT UR58, UR5, 0xff, URZ, 0xc0, !UPT ;  /* 0x000000ff053a7892 */ /* 0x000fe2000f8ec03f */
[----:B------:R-:W-:Y:S01]  /*15b0*/  UMOV UR4, URZ ;  /* 0x0000003f00047c82 */ /* 0x000fe20008000000 */
[----:B------:R-:W-:Y:S02]  /*15c0*/  USHF.R.U32.HI UR56, URZ, 0x10, UR5 ;  /* 0x000000103f387899 */ /* 0x000fe40008011605 */
[----:B------:R-:W-:-:S13]  /*15d0*/  PLOP3.LUT P0, PT, PT, PT, UP0, 0x80, 0x0 ;  /* 0x000000000000781c */ /* 0x000fda0003f0f008 */
[----:B------:R-:W-:Y:S05]  /*15e0*/  @!P0 BRA `(.L_x_2423) ;  /* 0x0000000000908947 */ /* 0x000fea0003800000 */
        /* <DEDUP_REMOVED lines=36> */
.L_x_2423:
[----:B------:R-:W-:Y:S01]  /*1830*/  UIMAD UR52, UR58, UR4, URZ ;  /* 0x000000043a3472a4 */ /* 0x000fe2000f8e023f */
[----:B------:R-:W-:Y:S01]  /*1840*/  IMAD.U32 R0, RZ, RZ, UR9 ;  /* 0x00000009ff007e24 */ /* 0x000fe2000f8e00ff */
[----:B------:R-:W-:Y:S01]  /*1850*/  PLOP3.LUT P0, PT, PT, PT, PT, 0x80, 0x0 ;  /* 0x000000000000781c */ /* 0x000fe20003f0f070 */
[----:B------:R-:W-:Y:S01]  /*1860*/  IMAD.U32 R3, RZ, RZ, UR4 ;  /* 0x00000004ff037e24 */ /* 0x000fe2000f8e00ff */
[----:B------:R-:W-:Y:S01]  /*1870*/  CS2R R6, SRZ ;  /* 0x0000000000067805 */ /* 0x000fe2000001ff00 */
[----:B------:R-:W-:Y:S01]  /*1880*/  IMAD.MOV.U32 R2, RZ, RZ, RZ ;  /* 0x000000ffff027224 */ /* 0x000fe200078e00ff */
[----:B------:R-:W-:Y:S02]  /*1890*/  CS2R R44, SRZ ;  /* 0x00000000002c7805 */ /* 0x000fe4000001ff00 */
[----:B------:R-:W-:Y:S02]  /*18a0*/  CS2R R8, SRZ ;  /* 0x0000000000087805 */ /* 0x000fe4000001ff00 */
[----:B------:R-:W-:-:S02]  /*18b0*/  VIADDMNMX R0, R3, UR52, R0, PT ;  /* 0x0000003403007c46 */ /* 0x000fc4000b800100 */
[----:B------:R-:W-:Y:S02]  /*18c0*/  CS2R R10, SRZ ;  /* 0x00000000000a7805 */ /* 0x000fe4000001ff00 */
[----:B------:R-:W-:Y:S02]  /*18d0*/  CS2R R36, SRZ ;  /* 0x0000000000247805 */ /* 0x000fe4000001ff00 */
[----:B------:R-:W-:Y:S02]  /*18e0*/  CS2R R32, SRZ ;  /* 0x0000000000207805 */ /* 0x000fe4000001ff00 */
[----:B------:R-:W-:Y:S01]  /*18f0*/  R2UR UR40, R0 ;  /* 0x00000000002872ca */ /* 0x000fe200000e0000 */
        /* <DEDUP_REMOVED lines=12> */
[----:B------:R-:W-:Y:S01]  /*19c0*/  UISETP.GT.AND UP0, UPT, UR40, UR52, UPT ;  /* 0x000000342800728c */ /* 0x000fe2000bf04270 */
[----:B------:R-:W-:Y:S01]  /*19d0*/  IMAD.MOV.U32 R60, RZ, RZ, RZ ;  /* 0x000000ffff3c7224 */ /* 0x000fe200078e00ff */
[----:B------:R-:W-:Y:S02]  /*19e0*/  CS2R R90, SRZ ;  /* 0x00000000005a7805 */ /* 0x000fe4000001ff00 */
[----:B------:R-:W-:Y:S01]  /*19f0*/  CS2R R62, SRZ ;  /* 0x00000000003e7805 */ /* 0x000fe2000001ff00 */
[----:B------:R-:W-:Y:S01]  /*1a00*/  IMAD.MOV.U32 R58, RZ, RZ, RZ ;  /* 0x000000ffff3a7224 */ /* 0x000fe200078e00ff */
[----:B------:R-:W-:Y:S02]  /*1a10*/  CS2R R64, SRZ ;  /* 0x0000000000407805 */ /* 0x000fe4000001ff00 */
[----:B------:R-:W-:-:S02]  /*1a20*/  PLOP3.LUT P1, PT, PT, PT, UP0, 0x80, 0x0 ;  /* 0x000000000000781c */ /* 0x000fc40003f2f008 */
        /* <DEDUP_REMOVED lines=44> */
.L_x_2425:
        /* <DEDUP_REMOVED lines=10> */
[----:B0-----:R-:W-:-:S02]  /*1d90*/  @P1 IMAD R2, R8, UR57, RZ ;  /* 0x0000003908021c24 */ /* 0x001fc4000f8e02ff */
[----:B------:R-:W-:-:S04]  /*1da0*/  @P1 IMAD.WIDE.U32 R4, R8, UR53, RZ ;  /* 0x0000003508041c25 */ /* 0x000fc8000f8e00ff */
[----:B------:R-:W-:Y:S02]  /*1db0*/  @P1 IMAD R9, R9, UR53, R2 ;  /* 0x0000003509091c24 */ /* 0x000fe4000f8e0202 */
[C---:B-1----:R-:W-:Y:S02]  /*1dc0*/  @P0 IMAD R0, R6.reuse, UR57, RZ ;  /* 0x0000003906000c24 */ /* 0x042fe4000f8e02ff */
[----:B------:R-:W-:-:S04]  /*1dd0*/  @P0 IMAD.WIDE.U32 R2, R6, UR53, RZ ;  /* 0x0000003506020c25 */ /* 0x000fc8000f8e00ff */
[----:B------:R-:W-:Y:S02]  /*1de0*/  @P0 IMAD R7, R7, UR53, R0 ;  /* 0x0000003507070c24 */ /* 0x000fe4000f8e0200 */
[----:B------:R-:W-:Y:S02]  /*1df0*/  @P1 IMAD.IADD R5, R5, 0x1, R9 ;  /* 0x0000000105051824 */ /* 0x000fe400078e0209 */
[----:B------:R-:W-:Y:S02]  /*1e00*/  @P0 IMAD.IADD R3, R3, 0x1, R7 ;  /* 0x0000000103030824 */ /* 0x000fe400078e0207 */
[----:B------:R-:W-:Y:S02]  /*1e10*/  IMAD.MOV.U32 R0, RZ, RZ, 0x3f800000 ;  /* 0x3f800000ff007424 */ /* 0x000fe400078e00ff */
[----:B--2---:R-:W-:-:S04]  /*1e20*/  @P0 IMAD.WIDE.U32 R2, R10, UR54, R2 ;  /* 0x000000360a020c25 */ /* 0x004fc8000f8e0002 */
[----:B---3--:R-:W-:Y:S01]  /*1e30*/  @P1 IMAD.WIDE.U32 R6, R12, UR54, R4 ;  /* 0x000000360c061c25 */ /* 0x008fe2000f8e0004 */
[----:B------:R-:W-:-:S03]  /*1e40*/  @P0 LEA R4, P2, R2, UR4, 0x2 ;  /* 0x0000000402040c11 */ /* 0x000fc6000f8410ff */
[----:B------:R-:W-:Y:S01]  /*1e50*/  @P0 IMAD R5, R11, UR54, R3 ;  /* 0x000000360b050c24 */ /* 0x000fe2000f8e0203 */
[----:B------:R-:W-:Y:S01]  /*1e60*/  @P1 LEA R8, P3, R6, UR6, 0x2 ;  /* 0x0000000606081c11 */ /* 0x000fe2000f8610ff */
[----:B------:R-:W-:-:S03]  /*1e70*/  @P1 IMAD R3, R13, UR54, R7 ;  /* 0x000000360d031c24 */ /* 0x000fc6000f8e0207 */
[----:B------:R-:W-:Y:S02]  /*1e80*/  @P0 LEA.HI.X R5, R2, UR5, R5, 0x2, P2 ;  /* 0x0000000502050c11 */ /* 0x000fe400090f1405 */
[----:B------:R-:W-:Y:S01]  /*1e90*/  @P1 LEA.HI.X R9, R6, UR7, R3, 0x2, P3 ;  /* 0x0000000706091c11 */ /* 0x000fe200098f1403 */
[----:B------:R-:W-:-:S04]  /*1ea0*/  IMAD.MOV.U32 R3, RZ, RZ, 0x3f800000 ;  /* 0x3f800000ff037424 */ /* 0x000fc800078e00ff */
        /* <DEDUP_REMOVED lines=14> */
.L_x_2588:
[----:B------:R-:W-:Y:S05]  /*1f90*/  @!P1 BRA `(.L_x_2427) ;  /* 0x0000000000049947 */ /* 0x000fea0003800000 */
[----:B------:R-:W-:Y:S01]  /*1fa0*/  BPT.TRAP 0x1 ;  /* 0x000000040000795c */ /* 0x000fe20000300000 */
.L_x_2427:
[----:B0-----:R-:W-:Y:S02]  /*1fb0*/  IMAD.U32 R2, RZ, RZ, UR38 ;  /* 0x00000026ff027e24 */ /* 0x001fe4000f8e00ff */
[----:B------:R-:W-:-:S03]  /*1fc0*/  IMAD.U32 R3, RZ, RZ, UR44 ;  /* 0x0000002cff037e24 */ /* 0x000fc6000f8e00ff */
[----:B------:R-:W-:Y:S02]  /*1fd0*/  LEA R2, R2, UR39, 0x3 ;  /* 0x0000002702027c11 */ /* 0x000fe4000f8e18ff */
[----:B------:R-:W-:-:S04]  /*1fe0*/  SHF.L.U32 R3, R3, 0x1f, RZ ;  /* 0x0000001f03037819 */ /* 0x000fc800000006ff */
[----:B------:R0:W1:Y:S01]  /*1ff0*/  SYNCS.PHASECHK.TRANS64.TRYWAIT P0, [R2+URZ+0x29830], R3 ;  /* 0x02983003020075a7 */ /* 0x000062000800017f */
[----:B------:R-:W-:Y:S05]  /*2000*/  @!P1 BRA `(.L_x_2428) ;  /* 0x0000000000049947 */ /* 0x000fea0003800000 */
[----:B------:R-:W-:Y:S01]  /*2010*/  BPT.TRAP 0x1 ;  /* 0x000000040000795c */ /* 0x000fe20000300000 */
.L_x_2428:
[----:B-1----:R-:W-:Y:S05]  /*2020*/  @P0 BRA `(.L_x_2429) ;  /* 0x0000000000080947 */ /* 0x002fea0003800000 */
[----:B------:R-:W1:Y:S02]  /*2030*/  SYNCS.PHASECHK.TRANS64.TRYWAIT P0, [R2+URZ+0x29830], R3 ;  /* 0x02983003020075a7 */ /* 0x000e64000800017f */
[----:B-1----:R-:W-:Y:S05]  /*2040*/  @!P0 BRA `(.L_x_2430) ;  /* 0x0000017400608947 */ /* 0x002fea0003800000 */
.L_x_2429:
        /* <DEDUP_REMOVED lines=9> */
[----:B------:R-:W-:Y:S02]  /*20e0*/  UMOV UR7, 0x80000020 ;  /* 0x8000002000077882 */ /* 0x000fe40000000000 */
[----:B------:R-:W-:Y:S01]  /*20f0*/  ULOP3.LUT UR47, UR4, 0x10000, URZ, 0xfc, !UPT ;  /* 0x00010000042f7892 */ /* 0x000fe2000f8efc3f */
[----:B------:R-:W-:Y:S02]  /*2100*/  UMOV UR12, UR8 ;  /* 0x00000008000c7c82 */ /* 0x000fe40008000000 */
[----:B------:R-:W-:Y:S01]  /*2110*/  UMOV UR4, UR8 ;  /* 0x0000000800047c82 */ /* 0x000fe20008000000 */
[----:B------:R-:W-:Y:S01]  /*2120*/  UIMAD UR10, UR38, 0x780, UR47 ;  /* 0x00000780260a78a4 */ /* 0x000fe2000f8e022f */
[----:B------:R-:W-:Y:S01]  /*2130*/  UMOV UR13, UR9 ;  /* 0x00000009000d7c82 */ /* 0x000fe20008000000 */
[----:B------:R-:W-:-:S02]  /*2140*/  UMOV UR15, 0x80000020 ;  /* 0x80000020000f7882 */ /* 0x000fc40000000000 */
[----:B------:R-:W-:Y:S02]  /*2150*/  UIADD3 UR6, UR10, 0x80, URZ ;  /* 0x000000800a067890 */ /* 0x000fe4000fffe03f */
[----:B------:R-:W-:Y:S02]  /*2160*/  UIADD3 UR14, UR10, 0x100, URZ ;  /* 0x000001000a0e7890 */ /* 0x000fe4000fffe03f */
[----:B------:R-:W-:Y:S02]  /*2170*/  UIADD3 UR16, UR10, 0x200, URZ ;  /* 0x000002000a107890 */ /* 0x000fe4000fffe03f */
[----:B------:R-:W-:Y:S01]  /*2180*/  QGMMA.64x32x32.F32.E4M3.E4M3 R88, gdesc[UR8], RZ, !UPT, gsb0 ;  /* 0x00600000085879f3 */ /* 0x000fe2000c0008ff */
[----:B------:R-:W-:Y:S02]  /*2190*/  UIADD3 UR11, UR10, 0x180, URZ ;  /* 0x000001800a0b7890 */ /* 0x000fe4000fffe03f */
[----:B------:R-:W-:Y:S02]  /*21a0*/  UIADD3 UR17, UR10, 0x202, URZ ;  /* 0x000002020a117890 */ /* 0x000fe4000fffe03f */
[----:B------:R-:W-:Y:S01]  /*21b0*/  UIADD3 UR18, UR10, 0x280, URZ ;  /* 0x000002800a127890 */ /* 0x000fe2000fffe03f */
        /* <DEDUP_REMOVED lines=9> */
[----:B------:R-:W-:Y:S02]  /*2250*/  UIADD3 UR28, UR8, 0x402, URZ ;  /* 0x00000402081c7890 */ /* 0x000fe4000fffe03f */
[----:B------:R-:W-:Y:S01]  /*2260*/  UIADD3 UR30, UR10, 0x502, URZ ;  /* 0x000005020a1e7890 */ /* 0x000fe2000fffe03f */
[----:B------:R-:W-:Y:S01]  /*2270*/  UMOV UR29, 0x80000020 ;  /* 0x80000020001d7882 */ /* 0x000fe20000000000 */
[----:B------:R-:W-:Y:S01]  /*2280*/  UMOV UR31, 0x80000020 ;  /* 0x80000020001f7882 */ /* 0x000fe20000000000 */
[----:B------:R-:W-:-:S02]  /*2290*/  WARPGROUP.DEPBAR.LE gsb0, 0x0 ;  /* 0x00008000000079c5 */ /* 0x000fc40000010000 */
[----:B------:R-:W-:-:S06]  /*22a0*/  WARPGROUP.ARRIVE ;  /* 0x00000000000079c5 */ /* 0x000fcc0000000000 */
[----:B------:R-:W-:Y:S01]  /*22b0*/  QGMMA.64x32x32.F32.E4M3.E4M3 R72, gdesc[UR4], RZ, !UPT, gsb0 ;  /* 0x00600000044879f3 */ /* 0x000fe2000c0008ff */
[----:B------:R-:W-:Y:S01]  /*22c0*/  UMOV UR4, UR8 ;  /* 0x0000000800047c82 */ /* 0x000fe20008000000 */
[----:B------:R-:W-:Y:S01]  /*22d0*/  UMOV UR5, UR9 ;  /* 0x0000000900057c82 */ /* 0x000fe20008000000 */
[----:B------:R-:W-:Y:S01]  /*22e0*/  UMOV UR6, UR11 ;  /* 0x0000000b00067c82 */ /* 0x000fe20008000000 */
[----:B------:R-:W-:Y:S01]  /*22f0*/  UMOV UR7, 0x80000020 ;  /* 0x8000002000077882 */ /* 0x000fe20000000000 */
[----:B------:R-:W-:Y:S01]  /*2300*/  UIADD3 UR11, UR10, 0x102, URZ ;  /* 0x000001020a0b7890 */ /* 0x000fe2000fffe03f */
[----:B------:R-:W-:Y:S02]  /*2310*/  WARPGROUP.DEPBAR.LE gsb0, 0x0 ;  /* 0x00008000000079c5 */ /* 0x000fe40000010000 */
[----:B------:R-:W-:-:S06]  /*2320*/  WARPGROUP.ARRIVE ;  /* 0x00000000000079c5 */ /* 0x000fcc0000000000 */
[----:B------:R-:W-:Y:S01]  /*2330*/  QGMMA.64x32x32.F32.E4M3.E4M3 R56, gdesc[UR12], RZ, !UPT, gsb0 ;  /* 0x006000000c3879f3 */ /* 0x000fe2000c0008ff */
[----:B------:R-:W-:Y:S02]  /*2340*/  UIADD3 UR12, UR8, 0x2, URZ ;  /* 0x00000002080c7890 */ /* 0x000fe4000fffe03f */
[----:B------:R-:W-:Y:S01]  /*2350*/  UIADD3 UR14, UR10, 0x2, URZ ;  /* 0x000000020a0e7890 */ /* 0x000fe2000fffe03f */
[----:B------:R-:W-:Y:S01]  /*2360*/  UMOV UR13, 0x80000020 ;  /* 0x80000020000d7882 */ /* 0x000fe20000000000 */
[----:B------:R-:W-:Y:S01]  /*2370*/  UMOV UR15, 0x80000020 ;  /* 0x80000020000f7882 */ /* 0x000fe20000000000 */
[----:B------:R-:W-:Y:S02]  /*2380*/  WARPGROUP.DEPBAR.LE gsb0, 0x0 ;  /* 0x00008000000079c5 */ /* 0x000fe40000010000 */
        /* <DEDUP_REMOVED lines=24> */
[----:B------:R-:W-:Y:S01]  /*2510*/  UMOV UR5, UR13 ;  /* 0x0000000d00057c82 */ /* 0x000fe20008000000 */
        /* <DEDUP_REMOVED lines=147> */
.L_x_2431:
[----:B------:R-:W-:Y:S01]  /*2e50*/  UISETP.NE.AND UP0, UPT, UR51, URZ, UPT ;  /* 0x0000003f3300728c */ /* 0x000fe2000bf05270 */
[C---:B01----:R-:W-:Y:S01]  /*2e60*/  FMUL.FTZ R3, R0.reuse, R58 ;  /* 0x0000003a00037220 */ /* 0x043fe20000410000 */
[C---:B------:R-:W-:Y:S01]  /*2e70*/  FMUL.FTZ R12, R0.reuse, R97 ;  /* 0x00000061000c7220 */ /* 0x040fe20000410000 */
[C---:B------:R-:W-:Y:S01]  /*2e80*/  FMUL.FTZ R4, R0.reuse, R59 ;  /* 0x0000003b00047220 */ /* 0x040fe20000410000 */
[C---:B------:R-:W-:Y:S01]  /*2e90*/  FMUL.FTZ R62, R0.reuse, R62 ;  /* 0x0000003e003e7220 */ /* 0x040fe20000410000 */
[----:B------:R0:W-:Y:S01]  /*2ea0*/  MUFU.TANH R97, R3 ;  /* 0x0000000300617308 */ /* 0x0001e20000002400 */
[----:B------:R-:W-:Y:S01]  /*2eb0*/  PLOP3.LUT P0, PT, PT, PT, UP0, 0x80, 0x0 ;  /* 0x000000000000781c */ /* 0x000fe20003f0f008 */
[C---:B------:R-:W-:Y:S01]  /*2ec0*/  FMUL.FTZ R9, R0.reuse, R93 ;  /* 0x0000005d00097220 */ /* 0x040fe20000410000 */
[----:B------:R-:W-:Y:S01]  /*2ed0*/  PLOP3.LUT P2, PT, PT, PT, UP0, 0x80, 0x0 ;  /* 0x000000000000781c */ /* 0x000fe20003f4f008 */
[C---:B------:R-:W-:Y:S01]  /*2ee0*/  FMUL.FTZ R15, R0.reuse, R72 ;  /* 0x00000048000f7220 */ /* 0x040fe20000410000 */
[C---:B------:R-:W-:Y:S01]  /*2ef0*/  FMUL.FTZ R5, R0.reuse, R90 ;  /* 0x0000005a00057220 */ /* 0x040fe20000410000 */
[----:B------:R-:W-:Y:S01]  /*2f00*/  @UP0 ULDC UR4, c[0x0][0x44c] ;  /* 0x0001130000040ab9 */ /* 0x000fe20000000800 */
[C---:B------:R-:W-:Y:S01]  /*2f10*/  FMUL.FTZ R91, R0.reuse, R91 ;  /* 0x0000005b005b7220 */ /* 0x040fe20000410000 */
[----:B------:R1:W-:Y:S01]  /*2f20*/  MUFU.TANH R6, R4 ;  /* 0x0000000400067308 */ /* 0x0003e20000002400 */
[----:B0-----:R-:W-:Y:S01]  /*2f30*/  FMUL.FTZ R3, R0, R66 ;  /* 0x0000004200037220 */ /* 0x001fe20000410000 */
[----:B------:R-:W-:-:S02]  /*2f40*/  VIADD R66, R18, UR48 ;  /* 0x0000003012427c36 */ /* 0x000fc40008000000 */
[C---:B------:R-:W-:Y:S01]  /*2f50*/  FMUL.FTZ R72, R0.reuse, R77 ;  /* 0x0000004d00487220 */ /* 0x040fe20000410000 */
[----:B------:R-:W-:Y:S01]  /*2f60*/  UIMAD UR5, UR40, -0xa0, UR50 ;  /* 0xffffff60280578a4 */ /* 0x000fe2000f8e0232 */
[C---:B------:R-:W-:Y:S01]  /*2f70*/  FMUL.FTZ R77, R0.reuse, R56 ;  /* 0x00000038004d7220 */ /* 0x040fe20000410000 */
[C---:B------:R-:W-:Y:S01]  /*2f80*/  FMUL.FTZ R56, R0.reuse, R57 ;  /* 0x0000003900387220 */ /* 0x040fe20000410000 */
[----:B------:R-:W-:Y:S01]  /*2f90*/  FMUL.FTZ R57, R0, R60 ;  /* 0x0000003c00397220 */ /* 0x000fe20000410000 */
[----:B------:R0:W-:Y:S01]  /*2fa0*/  MUFU.TANH R93, R62 ;  /* 0x0000003e005d7308 */ /* 0x0001e20000002400 */
[----:B-1----:R-:W-:Y:S01]  /*2fb0*/  @P0 IMAD.HI.U32 R4, R66, UR4, RZ ;  /* 0x0000000442040c27 */ /* 0x002fe2000f8e00ff */
[----:B------:R-:W-:-:S03]  /*2fc0*/  @UP0 ULDC UR4, c[0x0][0x450] ;  /* 0x0001140000040ab9 */ /* 0x000fc60000000800 */
[C---:B------:R-:W-:Y:S01]  /*2fd0*/  FMUL.FTZ R94, R0.reuse, R94 ;  /* 0x0000005e005e7220 */ /* 0x040fe20000410000 */
[C---:B------:R-:W-:Y:S01]  /*2fe0*/  FMUL.FTZ R60, R0.reuse, R65 ;  /* 0x00000041003c7220 */ /* 0x040fe20000410000 */
[C---:B------:R-:W-:Y:S01]  /*2ff0*/  FMUL.FTZ R59, R0.reuse, R64 ;  /* 0x00000040003b7220 */ /* 0x040fe20000410000 */
[----:B------:R-:W-:Y:S01]  /*3000*/  @P2 SHF.R.U32.HI R66, RZ, UR4, R4 ;  /* 0x00000004ff422c19 */ /* 0x000fe20008011604 */
[----:B------:R-:W-:Y:S01]  /*3010*/  UIMAD UR4, UR40, -0xa0, URZ ;  /* 0xffffff60280478a4 */ /* 0x000fe2000f8e023f */
[----:B------:R1:W-:Y:S01]  /*3020*/  MUFU.TANH R65, R3 ;  /* 0x0000000300417308 */ /* 0x0003e20000002400 */
[C---:B0-----:R-:W-:Y:S01]  /*3030*/  FMUL.FTZ R62, R0.reuse, R68 ;  /* 0x00000044003e7220 */ /* 0x041fe20000410000 */
[----:B------:R-:W-:Y:S01]  /*3040*/  IMAD.U32 R64, RZ, RZ, UR5 ;  /* 0x00000005ff407e24 */ /* 0x000fe2000f8e00ff */
[----:B------:R-:W0:Y:S01]  /*3050*/  SHFL.IDX PT, R4, R66, 0x1, 0x1c1f ;  /* 0x003c1f0042047f89 */ /* 0x000e2200000e0000 */
[----:B------:R-:W-:Y:S01]  /*3060*/  FMUL.FTZ R95, R0, R95 ;  /* 0x0000005f005f7220 */ /* 0x000fe20000410000 */
[----:B------:R-:W-:-:S02]  /*3070*/  IMAD.U32 R68, RZ, RZ, UR4 ;  /* 0x00000004ff447e24 */ /* 0x000fc4000f8e00ff */
[C---:B------:R-:W-:Y:S01]  /*3080*/  FMUL.FTZ R98, R0.reuse, R98 ;  /* 0x0000006200627220 */ /* 0x040fe20000410000 */
[C---:B------:R-:W-:Y:S01]  /*3090*/  IADD3 R115, -R17.reuse, 0xa0, R64 ;  /* 0x000000a011737810 */ /* 0x040fe20007ffe140 */
[----:B------:R-:W2:Y:S01]  /*30a0*/  MUFU.TANH R5, R5 ;  /* 0x0000000500057308 */ /* 0x000ea20000002400 */
[----:B-1----:R-:W-:Y:S01]  /*30b0*/  IMAD.U32 R3, RZ, RZ, UR45 ;  /* 0x0000002dff037e24 */ /* 0x002fe2000f8e00ff */
[----:B------:R-:W-:Y:S01]  /*30c0*/  IADD3 R68, -R17, 0xa1, R68 ;  /* 0x000000a111447810 */ /* 0x000fe20007ffe144 */
[C---:B------:R-:W-:Y:S01]  /*30d0*/  FMUL.FTZ R99, R0.reuse, R99 ;  /* 0x0000006300637220 */ /* 0x040fe20000410000 */
[C---:B------:R-:W-:Y:S01]  /*30e0*/  FMUL.FTZ R102, R0.reuse, R102 ;  /* 0x0000006600667220 */ /* 0x040fe20000410000 */
[C---:B------:R-:W-:Y:S01]  /*30f0*/  FMUL.FTZ R103, R0.reuse, R103 ;  /* 0x0000006700677220 */ /* 0x040fe20000410000 */
[----:B------:R-:W-:Y:S01]  /*3100*/  IADD3 R68, -R3, UR50, R68 ;  /* 0x0000003203447c10 */ /* 0x000fe2000fffe144 */
        /* <DEDUP_REMOVED lines=10> */
[C---:B------:R-:W-:Y:S01]  /*31b0*/  FMUL.FTZ R63, R0.reuse, R63 ;  /* 0x0000003f003f7220 */ /* 0x040fe20000410000 */
[----:B------:R-:W-:Y:S01]  /*31c0*/  FMUL.FTZ R14, R0, R101 ;  /* 0x00000065000e7220 */ /* 0x000fe20000410000 */
[--C-:B0-----:R-:W-:Y:S01]  /*31d0*/  VIADDMNMX R3, R4, R68, R115.reuse, PT ;  /* 0x0000004404037246 */ /* 0x101fe20003800173 */
[C---:B------:R-:W-:Y:S01]  /*31e0*/  FMUL.FTZ R67, R0.reuse, R67 ;  /* 0x0000004300437220 */ /* 0x040fe20000410000 */
[C---:B------:R-:W-:Y:S01]  /*31f0*/  FMUL.FTZ R70, R0.reuse, R70 ;  /* 0x0000004600467220 */ /* 0x040fe20000410000 */
[C---:B------:R-:W-:Y:S01]  /*3200*/  FMUL.FTZ R71, R0.reuse, R71 ;  /* 0x0000004700477220 */ /* 0x040fe20000410000 */
[C---:B------:R-:W-:Y:S01]  /*3210*/  ISETP.GT.AND P0, PT, R3.reuse, RZ, PT ;  /* 0x000000ff0300720c */ /* 0x040fe20003f04270 */
[----:B------:R-:W0:Y:S01]  /*3220*/  MUFU.TANH R95, R95 ;  /* 0x0000005f005f7308 */ /* 0x000e220000002400 */
[C---:B------:R-:W-:Y:S01]  /*3230*/  ISETP.GT.AND P2, PT, R3.reuse, 0x1, PT ;  /* 0x000000010300780c */ /* 0x040fe20003f44270 */
[C---:B------:R-:W-:Y:S01]  /*3240*/  FMUL.FTZ R42, R0.reuse, R42 ;  /* 0x0000002a002a7220 */ /* 0x040fe20000410000 */
[----:B------:R-:W-:Y:S01]  /*3250*/  ISETP.GT.AND P3, PT, R3, 0x8, PT ;  /* 0x000000080300780c */ /* 0x000fe20003f64270 */
[C---:B------:R-:W-:Y:S01]  /*3260*/  FMUL.FTZ R43, R0.reuse, R43 ;  /* 0x0000002b002b7220 */ /* 0x040fe20000410000 */
[----:B--2---:R-:W-:Y:S01]  /*3270*/  FSEL R5, R5, -INF , P0 ;  /* 0xff80000005057808 */ /* 0x004fe20000000000 */
[C---:B------:R-:W-:Y:S01]  /*3280*/  FMUL.FTZ R46, R0.reuse, R46 ;  /* 0x0000002e002e7220 */ /* 0x040fe20000410000 */
[----:B-1----:R-:W-:Y:S01]  /*3290*/  FSEL R129, R91, -INF , P2 ;  /* 0xff8000005b817808 */ /* 0x002fe20001000000 */
[----:B------:R-:W1:Y:S01]  /*32a0*/  MUFU.TANH R98, R98 ;  /* 0x0000006200627308 */ /* 0x000e620000002400 */
[----:B------:R-:W-:Y:S01]  /*32b0*/  ISETP.GT.AND P0, PT, R3, 0x9, PT ;  /* 0x000000090300780c */ /* 0x000fe20003f04270 */
[----:B------:R-:W-:Y:S01]  /*32c0*/  FMUL.FTZ R47, R0, R47 ;  /* 0x0000002f002f7220 */ /* 0x000fe20000410000 */
[----:B---3--:R-:W-:Y:S01]  /*32d0*/  FSEL R127, R94, -INF , P3 ;  /* 0xff8000005e7f7808 */ /* 0x008fe20001800000 */
        /* <DEDUP_REMOVED lines=10> */
[----:B------:R-:W-:Y:S01]  /*3380*/  FMUL.FTZ R54, R0, R54 ;  /* 0x0000003600367220 */ /* 0x000fe20000410000 */
[----:B------:R-:W-:Y:S01]  /*3390*/  FMNMX.FTZ R4, R123, R4, !PT ;  /* 0x000000047b047209 */ /* 0x000fe20007810000 */
[----:B------:R-:W0:Y:S01]  /*33a0*/  MUFU.TANH R102, R102 ;  /* 0x0000006600667308 */ /* 0x000e220000002400 */
[----:B-1----:R-:W-:Y:S01]  /*33b0*/  FSEL R125, R98, -INF , P2 ;  /* 0xff800000627d7808 */ /* 0x002fe20001000000 */
[C---:B------:R-:W-:Y:S01]  /*33c0*/  FMUL.FTZ R55, R0.reuse, R55 ;  /* 0x0000003700377220 */ /* 0x040fe20000410000 */
[----:B------:R-:W-:Y:S01]  /*33d0*/  ISETP.GT.AND P2, PT, R3, 0x18, PT ;  /* 0x000000180300780c */ /* 0x000fe20003f44270 */
[C---:B------:R-:W-:Y:S01]  /*33e0*/  FMUL.FTZ R26, R0.reuse, R26 ;  /* 0x0000001a001a7220 */ /* 0x040fe20000410000 */
[----:B------:R-:W-:Y:S01]  /*33f0*/  FMNMX.FTZ R4, R125, R4, !PT ;  /* 0x000000047d047209 */ /* 0x000fe20007810000 */
[C---:B------:R-:W-:Y:S01]  /*3400*/  FMUL.FTZ R27, R0.reuse, R27 ;  /* 0x0000001b001b7220 */ /* 0x040fe20000410000 */
[C---:B------:R-:W-:Y:S01]  /*3410*/  FMUL.FTZ R30, R0.reuse, R30 ;  /* 0x0000001e001e7220 */ /* 0x040fe20000410000 */
[----:B------:R-:W1:Y:S01]  /*3420*/  MUFU.TANH R103, R103 ;  /* 0x0000006700677308 */ /* 0x000e620000002400 */
[----:B--2---:R-:W-:Y:S01]  /*3430*/  FSEL R121, R99, -INF , P0 ;  /* 0xff80000063797808 */ /* 0x004fe20000000000 */
[C---:B------:R-:W-:Y:S01]  /*3440*/  FMUL.FTZ R31, R0.reuse, R31 ;  /* 0x0000001f001f7220 */ /* 0x040fe20000410000 */
[----:B------:R-:W-:Y:S01]  /*3450*/  ISETP.GT.AND P0, PT, R3, 0x19, PT ;  /* 0x000000190300780c */ /* 0x000fe20003f04270 */
[C---:B------:R-:W-:Y:S01]  /*3460*/  FMUL.FTZ R34, R0.reuse, R34 ;  /* 0x0000002200227220 */ /* 0x040fe20000410000 */
[----:B------:R-:W-:Y:S01]  /*3470*/  FMNMX.FTZ R4, R121, R4, !PT ;  /* 0x0000000479047209 */ /* 0x000fe20007810000 */
[C---:B------:R-:W-:Y:S01]  /*3480*/  FMUL.FTZ R35, R0.reuse, R35 ;  /* 0x0000002300237220 */ /* 0x040fe20000410000 */
[----:B------:R-:W-:Y:S01]  /*3490*/  FMUL.FTZ R38, R0, R38 ;  /* 0x0000002600267220 */ /* 0x000fe20000410000 */
[----:B------:R2:W3:Y:S01]  /*34a0*/  MUFU.TANH R113, R74 ;  /* 0x0000004a00717308 */ /* 0x0004e20000002400 */
[----:B0-----:R-:W-:Y:S01]  /*34b0*/  FSEL R119, R102, -INF , P2 ;  /* 0xff80000066777808 */ /* 0x001fe20001000000 */
[C---:B------:R-:W-:Y:S01]  /*34c0*/  FMUL.FTZ R64, R0.reuse, R41 ;  /* 0x0000002900407220 */ /* 0x040fe20000410000 */
[----:B------:R-:W-:Y:S01]  /*34d0*/  ISETP.GT.AND P2, PT, R3, 0x20, PT ;  /* 0x000000200300780c */ /* 0x000fe20003f44270 */
[C---:B------:R-:W-:Y:S01]  /*34e0*/  FMUL.FTZ R8, R0.reuse, R89 ;  /* 0x0000005900087220 */ /* 0x040fe20000410000 */
[----:B------:R-:W-:Y:S01]  /*34f0*/  FMNMX.FTZ R4, R119, R4, !PT ;  /* 0x0000000477047209 */ /* 0x000fe20007810000 */
[----:B------:R-:W0:Y:S01]  /*3500*/  SHFL.IDX PT, R66, R66, RZ, 0x1c1f ;  /* 0x001c1fff42427589 */ /* 0x000e2200000e0000 */
[C---:B------:R-:W-:Y:S01]  /*3510*/  FMUL.FTZ R7, R0.reuse, R88 ;  /* 0x0000005800077220 */ /* 0x040fe20000410000 */
[----:B------:R4:W5:Y:S01]  /*3520*/  MUFU.TANH R111, R75 ;  /* 0x0000004b006f7308 */ /* 0x0009620000002400 */
[----:B-1----:R-:W-:Y:S01]  /*3530*/  FSEL R117, R103, -INF , P0 ;  /* 0xff80000067757808 */ /* 0x002fe20000000000 */
[C---:B--2---:R-:W-:Y:S01]  /*3540*/  FMUL.FTZ R74, R0.reuse, R81 ;  /* 0x00000051004a7220 */ /* 0x044fe20000410000 */
[----:B------:R-:W-:Y:S01]  /*3550*/  ISETP.GT.AND P0, PT, R3, 0x21, PT ;  /* 0x000000210300780c */ /* 0x000fe20003f04270 */
[C---:B------:R-:W-:Y:S01]  /*3560*/  FMUL.FTZ R10, R0.reuse, R92 ;  /* 0x0000005c000a7220 */ /* 0x040fe20000410000 */
[----:B------:R-:W-:Y:S01]  /*3570*/  FMNMX.FTZ R4, R117, R4, !PT ;  /* 0x0000000475047209 */ /* 0x000fe20007810000 */
[----:B------:R-:W-:Y:S01]  /*3580*/  ULDC UR59, c[0x0][0x988] ;  /* 0x00026200003b7ab9 */ /* 0x000fe20000000800 */
[C---:B------:R-:W-:Y:S01]  /*3590*/  FMUL.FTZ R11, R0.reuse, R96 ;  /* 0x00000060000b7220 */ /* 0x040fe20000410000 */
[----:B------:R-:W1:Y:S01]  /*35a0*/  MUFU.TANH R78, R78 ;  /* 0x0000004e004e7308 */ /* 0x000e620000002400 */
[----:B---3--:R-:W-:Y:S01]  /*35b0*/  FSEL R113, R113, -INF , P2 ;  /* 0xff80000071717808 */ /* 0x008fe20001000000 */
[C---:B----4-:R-:W-:Y:S01]  /*35c0*/  FMUL.FTZ R75, R0.reuse, R85 ;  /* 0x00000055004b7220 */ /* 0x050fe20000410000 */
[----:B------:R-:W-:Y:S01]  /*35d0*/  ISETP.GT.AND P2, PT, R3, 0x28, PT ;  /* 0x000000280300780c */ /* 0x000fe20003f44270 */
[C---:B------:R-:W-:Y:S01]  /*35e0*/  FMUL.FTZ R13, R0.reuse, R100 ;  /* 0x00000064000d7220 */ /* 0x040fe20000410000 */
[----:B------:R-:W-:Y:S01]  /*35f0*/  FMNMX.FTZ R4, R113, R4, !PT ;  /* 0x0000000471047209 */ /* 0x000fe20007810000 */
[C---:B------:R-:W-:Y:S01]  /*3600*/  FMUL.FTZ R20, R0.reuse, R73 ;  /* 0x0000004900147220 */ /* 0x040fe20000410000 */
[C---:B------:R-:W-:Y:S01]  /*3610*/  FMUL.FTZ R21, R0.reuse, R76 ;  /* 0x0000004c00157220 */ /* 0x040fe20000410000 */
[----:B------:R-:W2:Y:S01]  /*3620*/  MUFU.TANH R79, R79 ;  /* 0x0000004f004f7308 */ /* 0x000ea20000002400 */
[----:B-----5:R-:W-:Y:S01]  /*3630*/  FSEL R111, R111, -INF , P0 ;  /* 0xff8000006f6f7808 */ /* 0x020fe20000000000 */
[C---:B------:R-:W-:Y:S01]  /*3640*/  FMUL.FTZ R73, R0.reuse, R80 ;  /* 0x0000005000497220 */ /* 0x040fe20000410000 */
[----:B------:R-:W-:Y:S01]  /*3650*/  ISETP.GT.AND P0, PT, R3, 0x29, PT ;  /* 0x000000290300780c */ /* 0x000fe20003f04270 */
[C---:B------:R-:W-:Y:S01]  /*3660*/  FMUL.FTZ R76, R0.reuse, R84 ;  /* 0x00000054004c7220 */ /* 0x040fe20000410000 */
[----:B------:R-:W-:Y:S01]  /*3670*/  FMNMX.FTZ R4, R111, R4, !PT ;  /* 0x000000046f047209 */ /* 0x000fe20007810000 */
[----:B------:R-:W-:Y:S01]  /*3680*/  FMUL.FTZ R40, R0, R40 ;  /* 0x0000002800287220 */ /* 0x000fe20000410000 */
[----:B0-----:R-:W-:Y:S01]  /*3690*/  VIADDMNMX R115, R66, R68, R115, PT ;  /* 0x0000004442737246 */ /* 0x001fe20003800173 */
[----:B------:R-:W0:Y:S01]  /*36a0*/  MUFU.TANH R82, R82 ;  /* 0x0000005200527308 */ /* 0x000e220000002400 */
[----:B-1----:R-:W-:Y:S01]  /*36b0*/  FSEL R109, R78, -INF , P2 ;  /* 0xff8000004e6d7808 */ /* 0x002fe20001000000 */
[C---:B------:R-:W-:Y:S01]  /*36c0*/  FMUL.FTZ R78, R0.reuse, R48 ;  /* 0x00000030004e7220 */ /* 0x040fe20000410000 */
[----:B------:R-:W-:Y:S01]  /*36d0*/  ISETP.GT.AND P2, PT, R3, 0x30, PT ;  /* 0x000000300300780c */ /* 0x000fe20003f44270 */
[----:B------:R-:W-:Y:S01]  /*36e0*/  FMUL.FTZ R48, R0, R28 ;  /* 0x0000001c00307220 */ /* 0x000fe20000410000 */
[----:B------:R-:W-:Y:S01]  /*36f0*/  FMNMX.FTZ R4, R109, R4, !PT ;  /* 0x000000046d047209 */ /* 0x000fe20007810000 */
[----:B------:R-:W-:Y:S01]  /*3700*/  @UP0 ULDC UR6, c[0x0][0x44c] ;  /* 0x0001130000060ab9 */ /* 0x000fe20000000800 */
[----:B------:R-:W-:Y:S01]  /*3710*/  ISETP.GT.AND P3, PT, R115, 0x8, PT ;  /* 0x000000087300780c */ /* 0x000fe20003f64270 */
[----:B------:R-:W1:Y:S01]  /*3720*/  MUFU.TANH R83, R83 ;  /* 0x0000005300537308 */ /* 0x000e620000002400 */
[----:B--2---:R-:W-:Y:S01]  /*3730*/  FSEL R107, R79, -INF , P0 ;  /* 0xff8000004f6b7808 */ /* 0x004fe20000000000 */
[----:B------:R-:W-:Y:S01]  /*3740*/  UIMAD.WIDE.U32 UR6, UR48, UR6, URZ ;  /* 0x00000006300672a5 */ /* 0x000fe2000f8e003f */
[----:B------:R-:W-:Y:S01]  /*3750*/  ISETP.GT.AND P0, PT, R3, 0x31, PT ;  /* 0x000000310300780c */ /* 0x000fe20003f04270 */
[----:B------:R-:W-:Y:S01]  /*3760*/  @UP0 ULDC UR11, c[0x0][0x450] ;  /* 0x00011400000b0ab9 */ /* 0x000fe20000000800 */
[----:B------:R-:W-:Y:S01]  /*3770*/  FMNMX.FTZ R4, R107, R4, !PT ;  /* 0x000000046b047209 */ /* 0x000fe20007810000 */
[----:B------:R-:W-:Y:S01]  /*3780*/  UMOV UR5, UR48 ;  /* 0x0000003000057c82 */ /* 0x000fe20008000000 */
[----:B------:R-:W-:Y:S01]  /*3790*/  R2UR UR10, R2 ;  /* 0x00000000020a72ca */ /* 0x000fe200000e0000 */
[----:B------:R-:W2:Y:S01]  /*37a0*/  MUFU.TANH R86, R86 ;  /* 0x0000005600567308 */ /* 0x000ea20000002400 */
[----:B0-----:R-:W-:Y:S01]  /*37b0*/  FSEL R105, R82, -INF , P2 ;  /* 0xff80000052697808 */ /* 0x001fe20001000000 */
[----:B------:R-:W-:Y:S01]  /*37c0*/  @UP0 USHF.R.U32.HI UR5, URZ, UR11, UR7 ;  /* 0x0000000b3f050299 */ /* 0x000fe20008011607 */
[----:B------:R-:W-:Y:S01]  /*37d0*/  ISETP.GT.AND P2, PT, R3, 0x38, PT ;  /* 0x000000380300780c */ /* 0x000fe20003f44270 */
[----:B------:R-:W-:Y:S01]  /*37e0*/  UIADD3 UR4, UR40, -0x2, URZ ;  /* 0xfffffffe28047890 */ /* 0x000fe2000fffe03f */
[----:B------:R-:W-:Y:S01]  /*37f0*/  FMNMX.FTZ R4, R105, R4, !PT ;  /* 0x0000000469047209 */ /* 0x000fe20007810000 */
[----:B------:R-:W-:-:S02]  /*3800*/  UIADD3 UR6, UR5, UR50, -UR45 ;  /* 0x0000003205067290 */ /* 0x000fc4000fffe82d */
[----:B------:R-:W0:Y:S01]  /*3810*/  MUFU.TANH R87, R87 ;  /* 0x0000005700577308 */ /* 0x000e220000002400 */
[----:B-1----:R-:W-:Y:S01]  /*3820*/  FSEL R103, R83, -INF , P0 ;  /* 0xff80000053677808 */ /* 0x002fe20000000000 */
[----:B------:R-:W-:Y:S01]  /*3830*/  UIMAD.WIDE UR6, UR6, 0x66666667, URZ ;  /* 0x66666667060678a5 */ /* 0x000fe2000f8e023f */
[----:B------:R-:W-:Y:S02]  /*3840*/  ISETP.GT.AND P0, PT, R3, 0x39, PT ;  /* 0x000000390300780c */ /* 0x000fe40003f04270 */
[----:B------:R-:W-:Y:S01]  /*3850*/  FMNMX.FTZ R4, R103, R4, !PT ;  /* 0x0000000467047209 */ /* 0x000fe20007810000 */
[----:B------:R-:W-:Y:S02]  /*3860*/  USHF.R.U32.HI UR5, URZ, 0x1f, UR7 ;  /* 0x0000001f3f057899 */ /* 0x000fe40008011607 */
[----:B------:R-:W1:Y:S01]  /*3870*/  MUFU.TANH R63, R63 ;  /* 0x0000003f003f7308 */ /* 0x000e620000002400 */
[----:B--2---:R-:W-:Y:S01]  /*3880*/  FSEL R101, R86, -INF , P2 ;  /* 0xff80000056657808 */ /* 0x004fe20001000000 */
[----:B------:R-:W-:Y:S01]  /*3890*/  ULEA.HI.SX32 UR7, UR7, UR5, 0x1a ;  /* 0x0000000507077291 */ /* 0x000fe2000f8fd23f */
[----:B------:R-:W-:Y:S01]  /*38a0*/  ISETP.GT.AND P2, PT, R3, 0x40, PT ;  /* 0x000000400300780c */ /* 0x000fe20003f44270 */
[----:B------:R-:W-:Y:S01]  /*38b0*/  UIADD3 UR5, UR10, 0x29840, URZ ;  /* 0x000298400a057890 */ /* 0x000fe2000fffe03f */
[----:B------:R-:W-:Y:S01]  /*38c0*/  FMNMX.FTZ R4, R101, R4, !PT ;  /* 0x0000000465047209 */ /* 0x000fe20007810000 */
[----:B------:R-:W-:Y:S01]  /*38d0*/  UISETP.LT.AND UP0, UPT, UR52, UR7, UPT ;  /* 0x000000073400728c */ /* 0x000fe2000bf01270 */
[----:B------:R-:W-:Y:S01]  /*38e0*/  FSEL R97, R97, -INF , P2 ;  /* 0xff80000061617808 */ /* 0x000fe20001000000 */
[----:B------:R-:W2:Y:S01]  /*38f0*/  MUFU.TANH R67, R67 ;  /* 0x0000004300437308 */ /* 0x000ea20000002400 */
[----:B0-----:R-:W-:Y:S01]  /*3900*/  FSEL R99, R87, -INF , P0 ;  /* 0xff80000057637808 */ /* 0x001fe20000000000 */
[----:B------:R-:W-:Y:S01]  /*3910*/  USEL UR46, UR52, UR7, !UP0 ;  /* 0x00000007342e7287 */ /* 0x000fe2000c000000 */
[----:B------:R-:W-:Y:S01]  /*3920*/  ISETP.GT.AND P0, PT, R3, 0x41, PT ;  /* 0x000000410300780c */ /* 0x000fe20003f04270 */
[----:B------:R-:W-:Y:S01]  /*3930*/  UPRMT UR5, UR55, 0x654, UR5 ;  /* 0x0000065437057896 */ /* 0x000fe20008000005 */
[----:B------:R-:W-:Y:S01]  /*3940*/  FMNMX.FTZ R4, R99, R4, !PT ;  /* 0x0000000463047209 */ /* 0x000fe20007810000 */
[----:B------:R-:W-:Y:S01]  /*3950*/  UISETP.GE.AND UP0, UPT, UR4, UR46, UPT ;  /* 0x0000002e0400728c */ /* 0x000fe2000bf06270 */
[----:B------:R-:W-:Y:S01]  /*3960*/  ISETP.GT.AND P2, PT, R3, 0x48, PT ;  /* 0x000000480300780c */ /* 0x000fe20003f44270 */
[----:B------:R-:W0:Y:S01]  /*3970*/  MUFU.TANH R70, R70 ;  /* 0x0000004600467308 */ /* 0x000e220000002400 */
[----:B------:R-:W-:-:S02]  /*3980*/  FSEL R95, R6, -INF , P0 ;  /* 0xff800000065f7808 */ /* 0x000fc40000000000 */
[----:B------:R-:W-:Y:S02]  /*3990*/  FMNMX.FTZ R4, R97, R4, !PT ;  /* 0x0000000461047209 */ /* 0x000fe40007810000 */
[----:B------:R-:W-:Y:S01]  /*39a0*/  ISETP.GT.AND P0, PT, R3, 0x49, PT ;  /* 0x000000490300780c */ /* 0x000fe20003f04270 */
[----:B------:R-:W-:Y:S01]  /*39b0*/  SYNCS.ARRIVE.TRANS64.RED.A1T0 RZ, [UR5], RZ ;  /* 0x000000ffffff79a7 */ /* 0x000fe20008100405 */
[----:B------:R-:W-:Y:S01]  /*39c0*/  FSEL R93, R93, -INF , P2 ;  /* 0xff8000005d5d7808 */ /* 0x000fe20001000000 */
[----:B------:R-:W3:Y:S01]  /*39d0*/  MUFU.TANH R71, R71 ;  /* 0x0000004700477308 */ /* 0x000ee20000002400 */
[----:B------:R-:W-:Y:S02]  /*39e0*/  FMNMX.FTZ R4, R95, R4, !PT ;  /* 0x000000045f047209 */ /* 0x000fe40007810000 */
[----:B------:R-:W-:Y:S02]  /*39f0*/  ISETP.GT.AND P2, PT, R3, 0x50, PT ;  /* 0x000000500300780c */ /* 0x000fe40003f44270 */
[----:B-1----:R-:W-:-:S02]  /*3a00*/  FSEL R91, R63, -INF , P0 ;  /* 0xff8000003f5b7808 */ /* 0x002fc40000000000 */
[----:B------:R-:W-:Y:S01]  /*3a10*/  FMNMX.FTZ R4, R93, R4, !PT ;  /* 0x000000045d047209 */ /* 0x000fe20007810000 */
[----:B------:R-:W1:Y:S01]  /*3a20*/  MUFU.TANH R42, R42 ;  /* 0x0000002a002a7308 */ /* 0x000e620000002400 */
[----:B------:R-:W-:Y:S02]  /*3a30*/  ISETP.GT.AND P0, PT, R3, 0x51, PT ;  /* 0x000000510300780c */ /* 0x000fe40003f04270 */
[----:B------:R-:W-:Y:S02]  /*3a40*/  FSEL R87, R65, -INF , P2 ;  /* 0xff80000041577808 */ /* 0x000fe40001000000 */
[----:B------:R-:W-:Y:S02]  /*3a50*/  FMNMX.FTZ R4, R91, R4, !PT ;  /* 0x000000045b047209 */ /* 0x000fe40007810000 */
[----:B------:R-:W-:Y:S01]  /*3a60*/  ISETP.GT.AND P2, PT, R3, 0x58, PT ;  /* 0x000000580300780c */ /* 0x000fe20003f44270 */
[----:B------:R-:W4:Y:S01]  /*3a70*/  MUFU.TANH R43, R43 ;  /* 0x0000002b002b7308 */ /* 0x000f220000002400 */
[----:B--2---:R-:W-:-:S02]  /*3a80*/  FSEL R85, R67, -INF , P0 ;  /* 0xff80000043557808 */ /* 0x004fc40000000000 */
[----:B------:R-:W-:Y:S02]  /*3a90*/  FMNMX.FTZ R4, R87, R4, !PT ;  /* 0x0000000457047209 */ /* 0x000fe40007810000 */
[----:B------:R-:W-:Y:S02]  /*3aa0*/  ISETP.GT.AND P0, PT, R3, 0x59, PT ;  /* 0x000000590300780c */ /* 0x000fe40003f04270 */
[----:B0-----:R-:W-:Y:S01]  /*3ab0*/  FSEL R83, R70, -INF , P2 ;  /* 0xff80000046537808 */ /* 0x001fe20001000000 */
[----:B------:R-:W0:Y:S01]  /*3ac0*/  MUFU.TANH R46, R46 ;  /* 0x0000002e002e7308 */ /* 0x000e220000002400 */
[----:B------:R-:W-:Y:S01]  /*3ad0*/  FMNMX.FTZ R4, R85, R4, !PT ;  /* 0x0000000455047209 */ /* 0x000fe20007810000 */
[C---:B------:R-:W-:Y:S01]  /*3ae0*/  FMUL.FTZ R70, R0.reuse, R45 ;  /* 0x0000002d00467220 */ /* 0x040fe20000410000 */
[----:B------:R-:W-:Y:S01]  /*3af0*/  ISETP.GT.AND P2, PT, R3, 0x60, PT ;  /* 0x000000600300780c */ /* 0x000fe20003f44270 */
[----:B------:R-:W-:Y:S01]  /*3b00*/  FMUL.FTZ R45, R0, R24 ;  /* 0x00000018002d7220 */ /* 0x000fe20000410000 */
[----:B---3--:R-:W-:-:S02]  /*3b10*/  FSEL R81, R71, -INF , P0 ;  /* 0xff80000047517808 */ /* 0x008fc40000000000 */
[----:B------:R-:W-:Y:S01]  /*3b20*/  FMNMX.FTZ R4, R83, R4, !PT ;  /* 0x0000000453047209 */ /* 0x000fe20007810000 */
[----:B------:R-:W2:Y:S01]  /*3b30*/  MUFU.TANH R47, R47 ;  /* 0x0000002f002f7308 */ /* 0x000ea20000002400 */
[----:B------:R-:W-:Y:S02]  /*3b40*/  ISETP.GT.AND P0, PT, R3, 0x61, PT ;  /* 0x000000610300780c */ /* 0x000fe40003f04270 */
[----:B-1----:R-:W-:Y:S02]  /*3b50*/  FSEL R69, R42, -INF , P2 ;  /* 0xff8000002a457808 */ /* 0x002fe40001000000 */
[----:B------:R-:W-:Y:S02]  /*3b60*/  FMNMX.FTZ R4, R81, R4, !PT ;  /* 0x0000000451047209 */ /* 0x000fe40007810000 */
[----:B------:R-:W-:Y:S01]  /*3b70*/  ISETP.GT.AND P2, PT, R3, 0x68, PT ;  /* 0x000000680300780c */ /* 0x000fe20003f44270 */
[----:B------:R-:W1:Y:S01]  /*3b80*/  MUFU.TANH R50, R50 ;  /* 0x0000003200327308 */ /* 0x000e620000002400 */
[----:B----4-:R-:W-:-:S02]  /*3b90*/  FSEL R71, R43, -INF , P0 ;  /* 0xff8000002b477808 */ /* 0x010fc40000000000 */
[----:B------:R-:W-:Y:S02]  /*3ba0*/  FMNMX.FTZ R4, R69, R4, !PT ;  /* 0x0000000445047209 */ /* 0x000fe40007810000 */
[----:B------:R-:W-:Y:S02]  /*3bb0*/  ISETP.GT.AND P0, PT, R3, 0x69, PT ;  /* 0x000000690300780c */ /* 0x000fe40003f04270 */
[----:B0-----:R-:W-:Y:S01]  /*3bc0*/  FSEL R79, R46, -INF , P2 ;  /* 0xff8000002e4f7808 */ /* 0x001fe20001000000 */
[----:B------:R-:W0:Y:S01]  /*3bd0*/  MUFU.TANH R51, R51 ;  /* 0x0000003300337308 */ /* 0x000e220000002400 */
[----:B------:R-:W-:Y:S01]  /*3be0*/  FMNMX.FTZ R4, R71, R4, !PT ;  /* 0x0000000447047209 */ /* 0x000fe20007810000 */
[----:B------:R-:W-:Y:S01]  /*3bf0*/  FMUL.FTZ R46, R0, R29 ;  /* 0x0000001d002e7220 */ /* 0x000fe20000410000 */
[----:B------:R-:W-:Y:S02]  /*3c00*/  ISETP.GT.AND P2, PT, R3, 0x70, PT ;  /* 0x000000700300780c */ /* 0x000fe40003f44270 */
[----:B--2---:R-:W-:-:S02]  /*3c10*/  FSEL R65, R47, -INF , P0 ;  /* 0xff8000002f417808 */ /* 0x004fc40000000000 */
[----:B------:R-:W-:Y:S01]  /*3c20*/  FMNMX.FTZ R4, R79, R4, !PT ;  /* 0x000000044f047209 */ /* 0x000fe20007810000 */
[----:B------:R-:W2:Y:S01]  /*3c30*/  MUFU.TANH R54, R54 ;  /* 0x0000003600367308 */ /* 0x000ea20000002400 */
[----:B------:R-:W-:Y:S02]  /*3c40*/  ISETP.GT.AND P0, PT, R3, 0x71, PT ;  /* 0x000000710300780c */ /* 0x000fe40003f04270 */
[----:B-1----:R-:W-:Y:S01]  /*3c50*/  FSEL R67, R50, -INF , P2 ;  /* 0xff80000032437808 */ /* 0x002fe20001000000 */
[----:B------:R-:W-:Y:S01]  /*3c60*/  FMUL.FTZ R50, R0, R33 ;  /* 0x0000002100327220 */ /* 0x000fe20000410000 */
[----:B------:R-:W-:Y:S02]  /*3c70*/  FMNMX.FTZ R4, R65, R4, !PT ;  /* 0x0000000441047209 */ /* 0x000fe40007810000 */
[----:B------:R-:W-:Y:S01]  /*3c80*/  ISETP.GT.AND P2, PT, R3, 0x78, PT ;  /* 0x000000780300780c */ /* 0x000fe20003f44270 */
[----:B------:R2:W1:Y:S01]  /*3c90*/  MUFU.TANH R6, R55 ;  /* 0x0000003700067308 */ /* 0x0004620000002400 */
[----:B0-----:R-:W-:-:S02]  /*3ca0*/  FSEL R63, R51, -INF , P0 ;  /* 0xff800000333f7808 */ /* 0x001fc40000000000 */
[----:B------:R-:W-:Y:S02]  /*3cb0*/  FMNMX.FTZ R4, R67, R4, !PT ;  /* 0x0000000443047209 */ /* 0x000fe40007810000 */
[----:B------:R-:W-:Y:S02]  /*3cc0*/  ISETP.GT.AND P0, PT, R3, 0x79, PT ;  /* 0x000000790300780c */ /* 0x000fe40003f04270 */
[----:B------:R-:W-:Y:S01]  /*3cd0*/  FMNMX.FTZ R4, R63, R4, !PT ;  /* 0x000000043f047209 */ /* 0x000fe20007810000 */
[----:B------:R-:W0:Y:S01]  /*3ce0*/  MUFU.TANH R26, R26 ;  /* 0x0000001a001a7308 */ /* 0x000e220000002400 */
[----:B--2---:R-:W-:Y:S01]  /*3cf0*/  FSEL R55, R54, -INF , P2 ;  /* 0xff80000036377808 */ /* 0x004fe20001000000 */
[C---:B------:R-:W-:Y:S01]  /*3d00*/  FMUL.FTZ R54, R0.reuse, R44 ;  /* 0x0000002c00367220 */ /* 0x040fe20000410000 */
[----:B------:R-:W-:Y:S01]  /*3d10*/  ISETP.GT.AND P2, PT, R3, 0x80, PT ;  /* 0x000000800300780c */ /* 0x000fe20003f44270 */
[----:B------:R-:W-:Y:S01]  /*3d20*/  FMUL.FTZ R44, R0, R25 ;  /* 0x00000019002c7220 */ /* 0x000fe20000410000 */
        /* <DEDUP_REMOVED lines=8> */
[----:B------:R-:W-:Y:S01]  /*3db0*/  FMNMX.FTZ R6, R51, R4, !PT ;  /* 0x0000000433067209 */ /* 0x000fe20007810000 */
[----:B------:R-:W-:Y:S02]  /*3dc0*/  FMUL.FTZ R4, R0, R39 ;  /* 0x0000002700047220 */ /* 0x000fe40000410000 */
[----:B------:R-:W0:Y:S01]  /*3dd0*/  MUFU.TANH R31, R31 ;  /* 0x0000001f001f7308 */ /* 0x000e220000002400 */
[----:B--2---:R-:W-:Y:S02]  /*3de0*/  FSEL R43, R27, -INF , P0 ;  /* 0xff8000001b2b7808 */ /* 0x004fe40000000000 */
[----:B------:R-:W-:-:S02]  /*3df0*/  ISETP.GT.AND P0, PT, R3, 0x89, PT ;  /* 0x000000890300780c */ /* 0x000fc40003f04270 */
[----:B------:R-:W-:-:S03]  /*3e00*/  FMNMX.FTZ R6, R43, R6, !PT ;  /* 0x000000062b067209 */ /* 0x000fc60007810000 */
[----:B------:R-:W2:Y:S01]  /*3e10*/  MUFU.TANH R34, R34 ;  /* 0x0000002200227308 */ /* 0x000ea20000002400 */
[----:B-1----:R-:W-:Y:S02]  /*3e20*/  FSEL R41, R30, -INF , P2 ;  /* 0xff8000001e297808 */ /* 0x002fe40001000000 */
[----:B------:R-:W-:Y:S02]  /*3e30*/  ISETP.GT.AND P2, PT, R3, 0x90, PT ;  /* 0x000000900300780c */ /* 0x000fe40003f44270 */
[----:B------:R-:W-:-:S03]  /*3e40*/  FMNMX.FTZ R6, R41, R6, !PT ;  /* 0x0000000629067209 */ /* 0x000fc60007810000 */
[----:B------:R2:W1:Y:S01]  /*3e50*/  MUFU.TANH R42, R35 ;  /* 0x00000023002a7308 */ /* 0x0004620000002400 */
[----:B0-----:R-:W-:Y:S02]  /*3e60*/  FSEL R39, R31, -INF , P0 ;  /* 0xff8000001f277808 */ /* 0x001fe40000000000 */
[----:B------:R-:W-:Y:S02]  /*3e70*/  ISETP.GT.AND P0, PT, R3, 0x91, PT ;  /* 0x000000910300780c */ /* 0x000fe40003f04270 */
[----:B------:R-:W-:-:S03]  /*3e80*/  FMNMX.FTZ R6, R39, R6, !PT ;  /* 0x0000000627067209 */ /* 0x000fc60007810000 */
[----:B------:R-:W0:Y:S01]  /*3e90*/  MUFU.TANH R38, R38 ;  /* 0x0000002600267308 */ /* 0x000e220000002400 */
[----:B--2---:R-:W-:Y:S01]  /*3ea0*/  FSEL R35, R34, -INF , P2 ;  /* 0xff80000022237808 */ /* 0x004fe20001000000 */
[C---:B------:R-:W-:Y:S01]  /*3eb0*/  FMUL.FTZ R34, R0.reuse, R49 ;  /* 0x0000003100227220 */ /* 0x040fe20000410000 */
[----:B------:R-:W-:Y:S01]  /*3ec0*/  ISETP.GT.AND P2, PT, R3, 0x98, PT ;  /* 0x000000980300780c */ /* 0x000fe20003f44270 */
[----:B------:R-:W-:Y:S01]  /*3ed0*/  FMUL.FTZ R49, R0, R32 ;  /* 0x0000002000317220 */ /* 0x000fe20000410000 */
[----:B------:R-:W-:-:S03]  /*3ee0*/  FMNMX.FTZ R6, R35, R6, !PT ;  /* 0x0000000623067209 */ /* 0x000fc60007810000 */
[----:B------:R-:W2:Y:S01]  /*3ef0*/  MUFU.TANH R4, R4 ;  /* 0x0000000400047308 */ /* 0x000ea20000002400 */
[----:B-1----:R-:W-:Y:S01]  /*3f00*/  FSEL R31, R42, -INF , P0 ;  /* 0xff8000002a1f7808 */ /* 0x002fe20000000000 */
[C---:B------:R-:W-:Y:S01]  /*3f10*/  FMUL.FTZ R42, R0.reuse, R52 ;  /* 0x00000034002a7220 */ /* 0x040fe20000410000 */
[----:B------:R-:W-:Y:S01]  /*3f20*/  ISETP.GT.AND P0, PT, R3, 0x99, PT ;  /* 0x000000990300780c */ /* 0x000fe20003f04270 */
[C---:B------:R-:W-:Y:S01]  /*3f30*/  FMUL.FTZ R52, R0.reuse, R36 ;  /* 0x0000002400347220 */ /* 0x040fe20000410000 */
[----:B------:R-:W-:Y:S01]  /*3f40*/  FMNMX.FTZ R6, R31, R6, !PT ;  /* 0x000000061f067209 */ /* 0x000fe20007810000 */
[----:B------:R-:W-:Y:S02]  /*3f50*/  FMUL.FTZ R36, R0, R37 ;  /* 0x0000002500247220 */ /* 0x000fe40000410000 */
[----:B------:R-:W-:Y:S01]  /*3f60*/  MUFU.TANH R7, R7 ;  /* 0x0000000700077308 */ /* 0x000fe20000002400 */
[----:B0-----:R-:W-:Y:S01]  /*3f70*/  FSEL R27, R38, -INF , P2 ;  /* 0xff800000261b7808 */ /* 0x001fe20001000000 */
[----:B------:R-:W-:Y:S01]  /*3f80*/  FMUL.FTZ R38, R0, R53 ;  /* 0x0000003500267220 */ /* 0x000fe20000410000 */
[----:B------:R-:W-:-:S02]  /*3f90*/  ISETP.GT.AND P2, PT, R115, 0x1, PT ;  /* 0x000000017300780c */ /* 0x000fc40003f44270 */
[----:B------:R-:W-:-:S03]  /*3fa0*/  FMNMX.FTZ R6, R27, R6, !PT ;  /* 0x000000061b067209 */ /* 0x000fc60007810000 */
[----:B------:R-:W0:Y:S01]  /*3fb0*/  MUFU.TANH R8, R8 ;  /* 0x0000000800087308 */ /* 0x000e220000002400 */
[----:B--2---:R-:W-:-:S04]  /*3fc0*/  FSEL R3, R4, -INF , P0 ;  /* 0xff80000004037808 */ /* 0x004fc80000000000 */
[----:B------:R-:W-:-:S03]  /*3fd0*/  FMNMX.FTZ R6, R3, R6, !PT ;  /* 0x0000000603067209 */ /* 0x000fc60007810000 */
[----:B------:R-:W1:Y:S02]  /*3fe0*/  MUFU.TANH R10, R10 ;  /* 0x0000000a000a7308 */ /* 0x000e640000002400 */
[----:B------:R-:W2:Y:S06]  /*3ff0*/  SHFL.BFLY PT, R89, R6, 0x2, 0x1f ;  /* 0x0c401f0006597f89 */ /* 0x000eac00000e0000 */
[----:B------:R-:W-:Y:S01]  /*4000*/  MUFU.TANH R9, R9 ;  /* 0x0000000900097308 */ /* 0x000fe20000002400 */
[----:B0-----:R-:W-:Y:S02]  /*4010*/  FSEL R33, R8, -INF , P2 ;  /* 0xff80000008217808 */ /* 0x001fe40001000000 */
[----:B------:R-:W-:-:S05]  /*4020*/  ISETP.GT.AND P2, PT, R115, 0x10, PT ;  /* 0x000000107300780c */ /* 0x000fca0003f44270 */
[----:B------:R-:W0:Y:S01]  /*4030*/  MUFU.TANH R11, R11 ;  /* 0x0000000b000b7308 */ /* 0x000e220000002400 */
[----:B-1----:R-:W-:-:S07]  /*4040*/  FSEL R30, R10, -INF , P3 ;  /* 0xff8000000a1e7808 */ /* 0x002fce0001800000 */
[----:B------:R-:W-:Y:S01]  /*4050*/  MUFU.TANH R12, R12 ;  /* 0x0000000c000c7308 */ /* 0x000fe20000002400 */
[----:B--2---:R-:W-:-:S05]  /*4060*/  FMNMX.FTZ R4, R6, R89, !PT ;  /* 0x0000005906047209 */ /* 0x004fca0007810000 */
[----:B------:R-:W1:Y:S02]  /*4070*/  SHFL.BFLY PT, R89, R4, 0x1, 0x1f ;  /* 0x0c201f0004597f89 */ /* 0x000e6400000e0000 */
[----:B------:R-:W2:Y:S01]  /*4080*/  MUFU.TANH R13, R13 ;  /* 0x0000000d000d7308 */ /* 0x000ea20000002400 */
[----:B0-----:R-:W-:Y:S02]  /*4090*/  FSEL R32, R11, -INF , P2 ;  /* 0xff8000000b207808 */ /* 0x001fe40001000000 */
[----:B------:R-:W-:-:S05]  /*40a0*/  ISETP.GT.AND P2, PT, R115, 0x18, PT ;  /* 0x000000187300780c */ /* 0x000fca0003f44270 */
[----:B------:R-:W0:Y:S08]  /*40b0*/  MUFU.TANH R14, R14 ;  /* 0x0000000e000e7308 */ /* 0x000e300000002400 */
[----:B------:R-:W3:Y:S01]  /*40c0*/  MUFU.TANH R15, R15 ;  /* 0x0000000f000f7308 */ /* 0x000ee20000002400 */
[----:B--2---:R-:W-:Y:S02]  /*40d0*/  FSEL R13, R13, -INF , P2 ;  /* 0xff8000000d0d7808 */ /* 0x004fe40001000000 */
[----:B------:R-:W-:-:S02]  /*40e0*/  ISETP.GT.AND P2, PT, R115, 0x20, PT ;  /* 0x000000207300780c */ /* 0x000fc40003f44270 */
[----:B-1----:R-:W-:Y:S01]  /*40f0*/  FMNMX.FTZ R89, R4, R89, !PT ;  /* 0x0000005904597209 */ /* 0x002fe20007810000 */
[----:B------:R-:W-:Y:S02]  /*4100*/  IMAD.U32 R4, RZ, RZ, UR59 ;  /* 0x0000003bff047e24 */ /* 0x000fe4000f8e00ff */
[----:B------:R-:W1:Y:S01]  /*4110*/  MUFU.TANH R20, R20 ;  /* 0x0000001400147308 */ /* 0x000e620000002400 */
[C---:B------:R-:W-:Y:S01]  /*4120*/  FSETP.NEU.FTZ.AND P0, PT, R89.reuse, -INF , PT ;  /* 0xff8000005900780b */ /* 0x040fe20003f1d000 */
[----:B------:R-:W-:-:S05]  /*4130*/  FFMA.FTZ R4, R89, R4, -8 ;  /* 0xc100000059047423 */ /* 0x000fca0000010004 */
[----:B------:R-:W-:Y:S01]  /*4140*/  FSEL R4, R4, RZ, P0 ;  /* 0x000000ff04047208 */ /* 0x000fe20000000000 */
[----:B------:R-:W2:Y:S01]  /*4150*/  MUFU.TANH R21, R21 ;  /* 0x0000001500157308 */ /* 0x000ea20000002400 */
[----:B------:R-:W-:-:S03]  /*4160*/  ISETP.GT.AND P0, PT, R115, RZ, PT ;  /* 0x000000ff7300720c */ /* 0x000fc60003f04270 */
[--C-:B------:R-:W-:Y:S01]  /*4170*/  FFMA.FTZ R93, R93, UR59, -R4.reuse ;  /* 0x0000003b5d5d7c23 */ /* 0x100fe20008010804 */
[----:B------:R-:W-:Y:S01]  /*4180*/  FSEL R28, R7, -INF , P0 ;  /* 0xff800000071c7808 */ /* 0x000fe20000000000 */
[--C-:B------:R-:W-:Y:S01]  /*4190*/  FFMA.FTZ R100, R39, UR59, -R4.reuse ;  /* 0x0000003b27647c23 */ /* 0x100fe20008010804 */
[----:B------:R-:W-:Y:S01]  /*41a0*/  ISETP.GT.AND P0, PT, R115, 0x9, PT ;  /* 0x000000097300780c */ /* 0x000fe20003f04270 */
[----:B------:R-:W4:Y:S01]  /*41b0*/  MUFU.TANH R72, R72 ;  /* 0x0000004800487308 */ /* 0x000f220000002400 */
[----:B------:R-:W-:Y:S01]  /*41c0*/  FMNMX.FTZ R37, R28, R33, !PT ;  /* 0x000000211c257209 */ /* 0x000fe20007810000 */
[----:B------:R-:W-:Y:S01]  /*41d0*/  IMAD.U32 R39, RZ, RZ, UR59 ;  /* 0x0000003bff277e24 */ /* 0x000fe2000f8e00ff */
[----:B------:R-:W-:Y:S01]  /*41e0*/  FSEL R29, R9, -INF , P0 ;  /* 0xff800000091d7808 */ /* 0x000fe20000000000 */
[--C-:B------:R-:W-:Y:S01]  /*41f0*/  FFMA.FTZ R5, R5, UR59, -R4.reuse ;  /* 0x0000003b05057c23 */ /* 0x100fe20008010804 */
[----:B------:R-:W-:Y:S01]  /*4200*/  FMNMX.FTZ R10, R30, R37, !PT ;  /* 0x000000251e0a7209 */ /* 0x000fe20007810000 */
[--C-:B------:R-:W-:Y:S01]  /*4210*/  FFMA.FTZ R6, R129, UR59, -R4.reuse ;  /* 0x0000003b81067c23 */ /* 0x100fe20008010804 */
[----:B------:R-:W-:Y:S01]  /*4220*/  ISETP.GT.AND P0, PT, R115, 0x11, PT ;  /* 0x000000117300780c */ /* 0x000fe20003f04270 */
[----:B------:R-:W5:Y:S01]  /*4230*/  MUFU.TANH R73, R73 ;  /* 0x0000004900497308 */ /* 0x000f620000002400 */
[----:B------:R-:W-:Y:S01]  /*4240*/  FMNMX.FTZ R9, R29, R10, !PT ;  /* 0x0000000a1d097209 */ /* 0x000fe20007810000 */
[--C-:B------:R-:W-:Y:S01]  /*4250*/  FFMA.FTZ R102, R31, UR59, -R4.reuse ;  /* 0x0000003b1f667c23 */ /* 0x100fe20008010804 */
        /* <DEDUP_REMOVED lines=8> */
[----:B0-----:R-:W-:Y:S01]  /*42e0*/  FSEL R14, R14, -INF , P0 ;  /* 0xff8000000e0e7808 */ /* 0x001fe20000000000 */
[--C-:B------:R-:W-:Y:S01]  /*42f0*/  FFMA.FTZ R7, R121, UR59, -R4.reuse ;  /* 0x0000003b79077c23 */ /* 0x100fe20008010804 */
[----:B------:R-:W-:Y:S01]  /*4300*/  FMNMX.FTZ R53, R13, R10, !PT ;  /* 0x0000000a0d357209 */ /* 0x000fe20007810000 */
[--C-:B------:R-:W-:Y:S01]  /*4310*/  FFMA.FTZ R8, R119, UR59, -R4.reuse ;  /* 0x0000003b77087c23 */ /* 0x100fe20008010804 */
[----:B------:R-:W-:Y:S01]  /*4320*/  ISETP.GT.AND P0, PT, R115, 0x21, PT ;  /* 0x000000217300780c */ /* 0x000fe20003f04270 */
[----:B------:R-:W0:Y:S01]  /*4330*/  MUFU.TANH R76, R76 ;  /* 0x0000004c004c7308 */ /* 0x000e220000002400 */
[----:B---3--:R-:W-:Y:S01]  /*4340*/  FSEL R37, R15, -INF , P2 ;  /* 0xff8000000f257808 */ /* 0x008fe20001000000 */
[--C-:B------:R-:W-:Y:S01]  /*4350*/  FFMA.FTZ R11, R117, UR59, -R4.reuse ;  /* 0x0000003b750b7c23 */ /* 0x100fe20008010804 */
[----:B------:R-:W-:Y:S01]  /*4360*/  FMNMX.FTZ R10, R14, R53, !PT ;  /* 0x000000350e0a7209 */ /* 0x000fe20007810000 */
[--C-:B------:R-:W-:Y:S01]  /*4370*/  FFMA.FTZ R9, R113, UR59, -R4.reuse ;  /* 0x0000003b71097c23 */ /* 0x100fe20008010804 */
[----:B------:R-:W-:Y:S01]  /*4380*/  ISETP.GT.AND P2, PT, R115, 0x28, PT ;  /* 0x000000287300780c */ /* 0x000fe20003f44270 */
[--C-:B------:R-:W-:Y:S01]  /*4390*/  FFMA.FTZ R111, R111, UR59, -R4.reuse ;  /* 0x0000003b6f6f7c23 */ /* 0x100fe20008010804 */
[----:B-1----:R-:W-:Y:S01]  /*43a0*/  FSEL R20, R20, -INF , P0 ;  /* 0xff80000014147808 */ /* 0x002fe20000000000 */
[----:B------:R-:W1:Y:S01]  /*43b0*/  MUFU.TANH R75, R75 ;  /* 0x0000004b004b7308 */ /* 0x000e620000002400 */
[----:B------:R-:W-:Y:S01]  /*43c0*/  FMNMX.FTZ R15, R37, R10, !PT ;  /* 0x0000000a250f7209 */ /* 0x000fe20007810000 */
[--C-:B------:R-:W-:Y:S01]  /*43d0*/  FFMA.FTZ R96, R47, UR59, -R4.reuse ;  /* 0x0000003b2f607c23 */ /* 0x100fe20008010804 */
[----:B------:R-:W-:Y:S01]  /*43e0*/  ISETP.GT.AND P0, PT, R115, 0x29, PT ;  /* 0x000000297300780c */ /* 0x000fe20003f04270 */
[--C-:B------:R-:W-:Y:S01]  /*43f0*/  FFMA.FTZ R107, R107, UR59, -R4.reuse ;  /* 0x0000003b6b6b7c23 */ /* 0x100fe20008010804 */
[----:B--2---:R-:W-:Y:S01]  /*4400*/  FSEL R53, R21, -INF , P2 ;  /* 0xff80000015357808 */ /* 0x004fe20001000000 */
[--C-:B------:R-:W-:Y:S01]  /*4410*/  FFMA.FTZ R105, R105, UR59, -R4.reuse ;  /* 0x0000003b69697c23 */ /* 0x100fe20008010804 */
[----:B------:R-:W-:Y:S01]  /*4420*/  FMNMX.FTZ R66, R20, R15, !PT ;  /* 0x0000000f14427209 */ /* 0x000fe20007810000 */
[----:B------:R-:W2:Y:S01]  /*4430*/  MUFU.TANH R77, R77 ;  /* 0x0000004d004d7308 */ /* 0x000ea20000002400 */
[----:B------:R-:W-:Y:S01]  /*4440*/  ISETP.GT.AND P2, PT, R115, 0x30, PT ;  /* 0x000000307300780c */ /* 0x000fe20003f44270 */
[--C-:B------:R-:W-:Y:S01]  /*4450*/  FFMA.FTZ R15, R109, UR59, -R4.reuse ;  /* 0x0000003b6d0f7c23 */ /* 0x100fe20008010804 */
[----:B----4-:R-:W-:Y:S01]  /*4460*/  FSEL R72, R72, -INF , P0 ;  /* 0xff80000048487808 */ /* 0x010fe20000000000 */
[--C-:B------:R-:W-:Y:S01]  /*4470*/  FFMA.FTZ R97, R97, UR59, -R4.reuse ;  /* 0x0000003b61617c23 */ /* 0x100fe20008010804 */
[----:B------:R-:W-:Y:S01]  /*4480*/  FMNMX.FTZ R21, R53, R66, !PT ;  /* 0x0000004235157209 */ /* 0x000fe20007810000 */
[--C-:B------:R-:W-:Y:S01]  /*4490*/  FFMA.FTZ R91, R91, UR59, -R4.reuse ;  /* 0x0000003b5b5b7c23 */ /* 0x100fe20008010804 */
[----:B------:R-:W-:Y:S01]  /*44a0*/  ISETP.GT.AND P0, PT, R115, 0x31, PT ;  /* 0x000000317300780c */ /* 0x000fe20003f04270 */
[----:B------:R-:W3:Y:S01]  /*44b0*/  MUFU.TANH R56, R56 ;  /* 0x0000003800387308 */ /* 0x000ee20000002400 */
[----:B-----5:R-:W-:Y:S01]  /*44c0*/  FSEL R73, R73, -INF , P2 ;  /* 0xff80000049497808 */ /* 0x020fe20001000000 */
[--C-:B------:R-:W-:Y:S01]  /*44d0*/  FFMA.FTZ R65, R65, UR59, -R4.reuse ;  /* 0x0000003b41417c23 */ /* 0x100fe20008010804 */
[----:B------:R-:W-:Y:S01]  /*44e0*/  FMNMX.FTZ R66, R72, R21, !PT ;  /* 0x0000001548427209 */ /* 0x000fe20007810000 */
[--C-:B------:R-:W-:Y:S01]  /*44f0*/  FFMA.FTZ R63, R63, UR59, -R4.reuse ;  /* 0x0000003b3f3f7c23 */ /* 0x100fe20008010804 */
[----:B------:R-:W-:Y:S01]  /*4500*/  ISETP.GT.AND P2, PT, R115, 0x38, PT ;  /* 0x000000387300780c */ /* 0x000fe20003f44270 */
[--C-:B------:R-:W-:Y:S01]  /*4510*/  FFMA.FTZ R55, R55, UR59, -R4.reuse ;  /* 0x0000003b37377c23 */ /* 0x100fe20008010804 */
[----:B------:R-:W-:Y:S01]  /*4520*/  FSEL R74, R74, -INF , P0 ;  /* 0xff8000004a4a7808 */ /* 0x000fe20000000000 */
[----:B------:R-:W4:Y:S01]  /*4530*/  MUFU.TANH R57, R57 ;  /* 0x0000003900397308 */ /* 0x000f220000002400 */
[----:B------:R-:W-:Y:S01]  /*4540*/  FMNMX.FTZ R21, R73, R66, !PT ;  /* 0x0000004249157209 */ /* 0x000fe20007810000 */
[--C-:B------:R-:W-:Y:S01]  /*4550*/  FFMA.FTZ R47, R51, UR59, -R4.reuse ;  /* 0x0000003b332f7c23 */ /* 0x100fe20008010804 */
[----:B------:R-:W-:Y:S01]  /*4560*/  ISETP.GT.AND P0, PT, R115, 0x39, PT ;  /* 0x000000397300780c */ /* 0x000fe20003f04270 */
[--C-:B------:R-:W-:Y:S01]  /*4570*/  FFMA.FTZ R98, R43, UR59, -R4.reuse ;  /* 0x0000003b2b627c23 */ /* 0x100fe20008010804 */
[----:B0-----:R-:W-:Y:S01]  /*4580*/  FSEL R76, R76, -INF , P2 ;  /* 0xff8000004c4c7808 */ /* 0x001fe20001000000 */
[--C-:B------:R-:W-:Y:S01]  /*4590*/  FFMA.FTZ R41, R41, UR59, -R4.reuse ;  /* 0x0000003b29297c23 */ /* 0x100fe20008010804 */
[----:B------:R-:W-:Y:S01]  /*45a0*/  FMNMX.FTZ R21, R74, R21, !PT ;  /* 0x000000154a157209 */ /* 0x000fe20007810000 */
[----:B------:R-:W0:Y:S01]  /*45b0*/  MUFU.TANH R58, R58 ;  /* 0x0000003a003a7308 */ /* 0x000e220000002400 */
[----:B------:R-:W-:Y:S01]  /*45c0*/  ISETP.GT.AND P2, PT, R115, 0x40, PT ;  /* 0x000000407300780c */ /* 0x000fe20003f44270 */
[--C-:B------:R-:W-:Y:S01]  /*45d0*/  FFMA.FTZ R35, R35, UR59, -R4.reuse ;  /* 0x0000003b23237c23 */ /* 0x100fe20008010804 */
[----:B-1----:R-:W-:Y:S01]  /*45e0*/  FSEL R75, R75, -INF , P0 ;  /* 0xff8000004b4b7808 */ /* 0x002fe20000000000 */
[--C-:B------:R-:W-:Y:S01]  /*45f0*/  FFMA.FTZ R27, R27, UR59, -R4.reuse ;  /* 0x0000003b1b1b7c23 */ /* 0x100fe20008010804 */
[----:B------:R-:W-:Y:S01]  /*4600*/  FMNMX.FTZ R68, R76, R21, !PT ;  /* 0x000000154c447209 */ /* 0x000fe20007810000 */
[----:B------:R-:W-:Y:S01]  /*4610*/  FFMA.FTZ R3, R3, UR59, -R4 ;  /* 0x0000003b03037c23 */ /* 0x000fe20008010804 */
[----:B------:R-:W-:Y:S01]  /*4620*/  ISETP.GT.AND P0, PT, R115, 0x41, PT ;  /* 0x000000417300780c */ /* 0x000fe20003f04270 */
[----:B------:R-:W1:Y:S01]  /*4630*/  MUFU.TANH R59, R59 ;  /* 0x0000003b003b7308 */ /* 0x000e620000002400 */
[----:B--2---:R-:W-:-:S02]  /*4640*/  FSEL R77, R77, -INF , P2 ;  /* 0xff8000004d4d7808 */ /* 0x004fc40001000000 */
[----:B------:R-:W-:Y:S02]  /*4650*/  FMNMX.FTZ R80, R75, R68, !PT ;  /* 0x000000444b507209 */ /* 0x000fe40007810000 */
[----:B---3--:R-:W-:Y:S01]  /*4660*/  FSEL R68, R56, -INF , P0 ;  /* 0xff80000038447808 */ /* 0x008fe20000000000 */
[--C-:B------:R-:W-:Y:S01]  /*4670*/  FFMA.FTZ R56, R103, UR59, -R4.reuse ;  /* 0x0000003b67387c23 */ /* 0x100fe20008010804 */
[----:B------:R-:W-:Y:S01]  /*4680*/  ISETP.GT.AND P2, PT, R115, 0x48, PT ;  /* 0x000000487300780c */ /* 0x000fe20003f44270 */
[----:B------:R-:W2:Y:S01]  /*4690*/  MUFU.TANH R60, R60 ;  /* 0x0000003c003c7308 */ /* 0x000ea20000002400 */
[----:B------:R-:W-:Y:S02]  /*46a0*/  FMNMX.FTZ R103, R77, R80, !PT ;  /* 0x000000504d677209 */ /* 0x000fe40007810000 */
[----:B------:R-:W-:Y:S02]  /*46b0*/  ISETP.GT.AND P0, PT, R115, 0x49, PT ;  /* 0x000000497300780c */ /* 0x000fe40003f04270 */
[----:B----4-:R-:W-:Y:S01]  /*46c0*/  FSEL R80, R57, -INF , P2 ;  /* 0xff80000039507808 */ /* 0x010fe20001000000 */
[----:B------:R-:W-:Y:S01]  /*46d0*/  FFMA.FTZ R57, R101, UR59, -R4 ;  /* 0x0000003b65397c23 */ /* 0x000fe20008010804 */
[----:B------:R-:W-:Y:S01]  /*46e0*/  FMNMX.FTZ R103, R68, R103, !PT ;  /* 0x0000006744677209 */ /* 0x000fe20007810000 */
[----:B------:R-:W3:Y:S01]  /*46f0*/  MUFU.TANH R62, R62 ;  /* 0x0000003e003e7308 */ /* 0x000ee20000002400 */
[----:B------:R-:W-:-:S02]  /*4700*/  ISETP.GT.AND P2, PT, R115, 0x50, PT ;  /* 0x000000507300780c */ /* 0x000fc40003f44270 */
[----:B0-----:R-:W-:Y:S02]  /*4710*/  FSEL R58, R58, -INF , P0 ;  /* 0xff8000003a3a7808 */ /* 0x001fe40000000000 */
[----:B------:R-:W-:Y:S02]  /*4720*/  FMNMX.FTZ R103, R80, R103, !PT ;  /* 0x0000006750677209 */ /* 0x000fe40007810000 */
[----:B------:R-:W-:Y:S01]  /*4730*/  ISETP.GT.AND P0, PT, R115, 0x51, PT ;  /* 0x000000517300780c */ /* 0x000fe20003f04270 */
[----:B------:R-:W0:Y:S01]  /*4740*/  MUFU.TANH R61, R61 ;  /* 0x0000003d003d7308 */ /* 0x000e220000002400 */
[----:B-1----:R-:W-:Y:S02]  /*4750*/  FSEL R59, R59, -INF , P2 ;  /* 0xff8000003b3b7808 */ /* 0x002fe40001000000 */
[----:B------:R-:W-:Y:S02]  /*4760*/  FMNMX.FTZ R84, R58, R103, !PT ;  /* 0x000000673a547209 */ /* 0x000fe40007810000 */
[----:B--2---:R-:W-:Y:S01]  /*4770*/  FSEL R82, R60, -INF , P0 ;  /* 0xff8000003c527808 */ /* 0x004fe20000000000 */
[----:B------:R-:W-:Y:S01]  /*4780*/  FFMA.FTZ R60, R99, UR59, -R4 ;  /* 0x0000003b633c7c23 */ /* 0x000fe20008010804 */
[----:B------:R-:W-:Y:S01]  /*4790*/  ISETP.GT.AND P2, PT, R115, 0x58, PT ;  /* 0x000000587300780c */ /* 0x000fe20003f44270 */
[----:B------:R-:W1:Y:S01]  /*47a0*/  MUFU.TANH R40, R40 ;  /* 0x0000002800287308 */ /* 0x000e620000002400 */
[----:B------:R-:W-:-:S02]  /*47b0*/  FMNMX.FTZ R99, R59, R84, !PT ;  /* 0x000000543b637209 */ /* 0x000fc40007810000 */
[C---:B------:R-:W-:Y:S02]  /*47c0*/  ISETP.GT.AND P0, PT, R115.reuse, 0x59, PT ;  /* 0x000000597300780c */ /* 0x040fe40003f04270 */
[----:B---3--:R-:W-:Y:S02]  /*47d0*/  FSEL R62, R62, -INF , P2 ;  /* 0xff8000003e3e7808 */ /* 0x008fe40001000000 */
[----:B------:R-:W-:Y:S01]  /*47e0*/  FMNMX.FTZ R99, R82, R99, !PT ;  /* 0x0000006352637209 */ /* 0x000fe20007810000 */
[----:B------:R-:W2:Y:S01]  /*47f0*/  MUFU.TANH R64, R64 ;  /* 0x0000004000407308 */ /* 0x000ea20000002400 */
[----:B------:R-:W-:Y:S02]  /*4800*/  ISETP.GT.AND P2, PT, R115, 0x60, PT ;  /* 0x000000607300780c */ /* 0x000fe40003f44270 */
[----:B0-----:R-:W-:Y:S01]  /*4810*/  FSEL R84, R61, -INF , P0 ;  /* 0xff8000003d547808 */ /* 0x001fe20000000000 */
[----:B------:R-:W-:-:S01]  /*4820*/  FFMA.FTZ R61, R95, UR59, -R4 ;  /* 0x0000003b5f3d7c23 */ /* 0x000fc20008010804 */
[----:B------:R-:W-:-:S02]  /*4830*/  FMNMX.FTZ R99, R62, R99, !PT ;  /* 0x000000633e637209 */ /* 0x000fc40007810000 */
[C---:B------:R-:W-:Y:S01]  /*4840*/  ISETP.GT.AND P0, PT, R115.reuse, 0x61, PT ;  /* 0x000000617300780c */ /* 0x040fe20003f04270 */
[----:B------:R-:W0:Y:S01]  /*4850*/  MUFU.TANH R54, R54 ;  /* 0x0000003600367308 */ /* 0x000e220000002400 */
[----:B-1----:R-:W-:Y:S02]  /*4860*/  FSEL R86, R40, -INF , P2 ;  /* 0xff80000028567808 */ /* 0x002fe40001000000 */
[----:B------:R-:W-:Y:S02]  /*4870*/  FMNMX.FTZ R99, R84, R99, !PT ;  /* 0x0000006354637209 */ /* 0x000fe40007810000 */
[----:B------:R-:W-:Y:S02]  /*4880*/  ISETP.GT.AND P2, PT, R115, 0x68, PT ;  /* 0x000000687300780c */ /* 0x000fe40003f44270 */
[----:B------:R-:W-:Y:S01]  /*4890*/  FMNMX.FTZ R99, R86, R99, !PT ;  /* 0x0000006356637209 */ /* 0x000fe20007810000 */
[----:B------:R-:W1:Y:S01]  /*48a0*/  MUFU.TANH R70, R70 ;  /* 0x0000004600467308 */ /* 0x000e620000002400 */
[----:B--2---:R-:W-:-:S02]  /*48b0*/  FSEL R64, R64, -INF , P0 ;  /* 0xff80000040407808 */ /* 0x004fc40000000000 */
[----:B------:R-:W-:Y:S02]  /*48c0*/  ISETP.GT.AND P0, PT, R115, 0x69, PT ;  /* 0x000000697300780c */ /* 0x000fe40003f04270 */
[----:B------:R-:W-:-:S03]  /*48d0*/  FMNMX.FTZ R99, R64, R99, !PT ;  /* 0x0000006340637209 */ /* 0x000fc60007810000 */
[----:B------:R-:W2:Y:S01]  /*48e0*/  MUFU.TANH R78, R78 ;  /* 0x0000004e004e7308 */ /* 0x000ea20000002400 */
        /* <DEDUP_REMOVED lines=8> */
[----:B--2---:R-:W-:Y:S02]  /*4970*/  FSEL R90, R78, -INF , P2 ;  /* 0xff8000004e5a7808 */ /* 0x004fe40001000000 */
        /* <DEDUP_REMOVED lines=11> */
[----:B--2---:R-:W-:Y:S01]  /*4a30*/  FSEL R92, R38, -INF , P0 ;  /* 0xff800000265c7808 */ /* 0x004fe20000000000 */
[----:B------:R-:W-:Y:S01]  /*4a40*/  FFMA.FTZ R38, R87, UR59, -R4 ;  /* 0x0000003b57267c23 */ /* 0x000fe20008010804 */
[----:B------:R-:W-:Y:S02]  /*4a50*/  ISETP.GT.AND P0, PT, R115, 0x81, PT ;  /* 0x000000817300780c */ /* 0x000fe40003f04270 */
[----:B------:R-:W-:-:S03]  /*4a60*/  FMNMX.FTZ R88, R92, R99, !PT ;  /* 0x000000635c587209 */ /* 0x000fc60007810000 */
[----:B------:R-:W2:Y:S01]  /*4a70*/  MUFU.TANH R48, R48 ;  /* 0x0000003000307308 */ /* 0x000ea20000002400 */
[----:B0-----:R-:W-:Y:S01]  /*4a80*/  FSEL R87, R45, -INF , P2 ;  /* 0xff8000002d577808 */ /* 0x001fe20001000000 */
[----:B------:R-:W-:Y:S01]  /*4a90*/  FFMA.FTZ R45, R85, UR59, -R4 ;  /* 0x0000003b552d7c23 */ /* 0x000fe20008010804 */
[----:B------:R-:W-:Y:S02]  /*4aa0*/  ISETP.GT.AND P2, PT, R115, 0x88, PT ;  /* 0x000000887300780c */ /* 0x000fe40003f44270 */
[----:B------:R-:W-:-:S03]  /*4ab0*/  FMNMX.FTZ R85, R87, R88, !PT ;  /* 0x0000005857557209 */ /* 0x000fc60007810000 */
[----:B------:R-:W0:Y:S01]  /*4ac0*/  MUFU.TANH R46, R46 ;  /* 0x0000002e002e7308 */ /* 0x000e220000002400 */
[----:B-1----:R-:W-:Y:S02]  /*4ad0*/  FSEL R44, R44, -INF , P0 ;  /* 0xff8000002c2c7808 */ /* 0x002fe40000000000 */
[----:B------:R-:W-:-:S05]  /*4ae0*/  ISETP.GT.AND P0, PT, R115, 0x89, PT ;  /* 0x000000897300780c */ /* 0x000fca0003f04270 */
[----:B------:R-:W1:Y:S01]  /*4af0*/  MUFU.TANH R49, R49 ;  /* 0x0000003100317308 */ /* 0x000e620000002400 */
[----:B--2---:R-:W-:Y:S02]  /*4b00*/  FSEL R48, R48, -INF , P2 ;  /* 0xff80000030307808 */ /* 0x004fe40001000000 */
[----:B------:R-:W-:-:S05]  /*4b10*/  ISETP.GT.AND P2, PT, R115, 0x90, PT ;  /* 0x000000907300780c */ /* 0x000fca0003f44270 */
[----:B------:R-:W2:Y:S08]  /*4b20*/  MUFU.TANH R50, R50 ;  /* 0x0000003200327308 */ /* 0x000eb00000002400 */
[----:B------:R-:W3:Y:S08]  /*4b30*/  MUFU.TANH R52, R52 ;  /* 0x0000003400347308 */ /* 0x000ef00000002400 */
[----:B------:R4:W-:Y:S08]  /*4b40*/  MUFU.EX2 R78, R93 ;  /* 0x0000005d004e7308 */ /* 0x0009f00000000800 */
[----:B------:R-:W5:Y:S01]  /*4b50*/  MUFU.TANH R36, R36 ;  /* 0x0000002400247308 */ /* 0x000f620000002400 */
[----:B----4-:R-:W-:-:S02]  /*4b60*/  FMNMX.FTZ R93, R44, R85, !PT ;  /* 0x000000552c5d7209 */ /* 0x010fc40007810000 */
[----:B0-----:R-:W-:Y:S01]  /*4b70*/  FSEL R85, R46, -INF , P0 ;  /* 0xff8000002e557808 */ /* 0x001fe20000000000 */
[----:B------:R-:W-:-:S01]  /*4b80*/  FFMA.FTZ R46, R83, UR59, -R4 ;  /* 0x0000003b532e7c23 */ /* 0x000fc20008010804 */
[----:B------:R-:W-:Y:S02]  /*4b90*/  FMNMX.FTZ R88, R48, R93, !PT ;  /* 0x0000005d30587209 */ /* 0x000fe40007810000 */
[----:B------:R-:W-:Y:S01]  /*4ba0*/  ISETP.GT.AND P0, PT, R115, 0x91, PT ;  /* 0x000000917300780c */ /* 0x000fe20003f04270 */
[----:B------:R-:W-:Y:S01]  /*4bb0*/  MUFU.EX2 R5, R5 ;  /* 0x0000000500057308 */ /* 0x000fe20000000800 */
[----:B-1----:R-:W-:Y:S01]  /*4bc0*/  FSEL R83, R49, -INF , P2 ;  /* 0xff80000031537808 */ /* 0x002fe20001000000 */
[----:B------:R-:W-:Y:S01]  /*4bd0*/  FFMA.FTZ R49, R81, UR59, -R4 ;  /* 0x0000003b51317c23 */ /* 0x000fe20008010804 */
[----:B------:R-:W-:Y:S02]  /*4be0*/  FMNMX.FTZ R88, R85, R88, !PT ;  /* 0x0000005855587209 */ /* 0x000fe40007810000 */
[----:B------:R-:W-:-:S02]  /*4bf0*/  ISETP.GT.AND P2, PT, R115, 0x98, PT ;  /* 0x000000987300780c */ /* 0x000fc40003f44270 */
[----:B--2---:R-:W-:Y:S01]  /*4c00*/  FSEL R93, R50, -INF , P0 ;  /* 0xff800000325d7808 */ /* 0x004fe20000000000 */
[----:B------:R-:W0:Y:S01]  /*4c10*/  MUFU.EX2 R6, R6 ;  /* 0x0000000600067308 */ /* 0x000e220000000800 */
[----:B------:R-:W-:Y:S01]  /*4c20*/  FMNMX.FTZ R88, R83, R88, !PT ;  /* 0x0000005853587209 */ /* 0x000fe20007810000 */
[--C-:B------:R-:W-:Y:S01]  /*4c30*/  FFMA.FTZ R50, R79, UR59, -R4.reuse ;  /* 0x0000003b4f327c23 */ /* 0x100fe20008010804 */
[----:B------:R-:W-:Y:S02]  /*4c40*/  ISETP.GT.AND P0, PT, R115, 0x99, PT ;  /* 0x000000997300780c */ /* 0x000fe40003f04270 */
[----:B---3--:R-:W-:Y:S01]  /*4c50*/  FSEL R81, R52, -INF , P2 ;  /* 0xff80000034517808 */ /* 0x008fe20001000000 */
[----:B------:R-:W-:-:S01]  /*4c60*/  FFMA.FTZ R52, R67, UR59, -R4 ;  /* 0x0000003b43347c23 */ /* 0x000fc20008010804 */
[----:B------:R-:W-:Y:S01]  /*4c70*/  FMNMX.FTZ R88, R93, R88, !PT ;  /* 0x000000585d587209 */ /* 0x000fe20007810000 */
[----:B------:R-:W-:Y:S01]  /*4c80*/  MUFU.EX2 R24, R24 ;  /* 0x0000001800187308 */ /* 0x000fe20000000800 */
[----:B-----5:R-:W-:Y:S01]  /*4c90*/  FSEL R94, R36, -INF , P0 ;  /* 0xff800000245e7808 */ /* 0x020fe20000000000 */
[----:B------:R-:W-:Y:S01]  /*4ca0*/  FFMA.FTZ R36, R69, UR59, -R4 ;  /* 0x0000003b45247c23 */ /* 0x000fe20008010804 */
[----:B------:R-:W-:-:S04]  /*4cb0*/  FMNMX.FTZ R69, R81, R88, !PT ;  /* 0x0000005851457209 */ /* 0x000fc80007810000 */
[----:B------:R-:W-:Y:S01]  /*4cc0*/  FMNMX.FTZ R88, R94, R69, !PT ;  /* 0x000000455e587209 */ /* 0x000fe20007810000 */
[----:B------:R-:W-:-:S01]  /*4cd0*/  FFMA.FTZ R69, R71, UR59, -R4 ;  /* 0x0000003b47457c23 */ /* 0x000fc20008010804 */
[----:B------:R-:W1:Y:S01]  /*4ce0*/  MUFU.EX2 R25, R25 ;  /* 0x0000001900197308 */ /* 0x000e620000000800 */
[----:B0-----:R-:W-:-:S02]  /*4cf0*/  FADD.FTZ R79, R5, R6 ;  /* 0x00000006054f7221 */ /* 0x001fc40000010000 */
[----:B------:R-:W0:Y:S05]  /*4d00*/  SHFL.BFLY PT, R71, R88, 0x2, 0x1f ;  /* 0x0c401f0058477f89 */ /* 0x000e2a00000e0000 */
[----:B------:R-:W-:Y:S08]  /*4d10*/  MUFU.EX2 R26, R26 ;  /* 0x0000001a001a7308 */ /* 0x000ff00000000800 */
[----:B------:R-:W-:Y:S01]  /*4d20*/  MUFU.EX2 R7, R7 ;  /* 0x0000000700077308 */ /* 0x000fe20000000800 */
[----:B-1----:R-:W-:-:S04]  /*4d30*/  F2FP.SATFINITE.E4M3.F32.PACK_AB_MERGE_C R185, R25, R24, RZ ;  /* 0x0000001819b9723e */ /* 0x002fc800048070ff */
[----:B------:R-:W-:-:S03]  /*4d40*/  F2FP.SATFINITE.E4M3.F32.PACK_AB_MERGE_C R185, R6, R5, R185 ;  /* 0x0000000506b9723e */ /* 0x000fc600048070b9 */
[----:B------:R-:W-:Y:S01]  /*4d50*/  MUFU.EX2 R8, R8 ;  /* 0x0000000800087308 */ /* 0x000fe20000000800 */
[----:B0-----:R-:W-:-:S05]  /*4d60*/  FMNMX.FTZ R71, R88, R71, !PT ;  /* 0x0000004758477209 */ /* 0x001fca0007810000 */
[----:B------:R-:W0:Y:S02]  /*4d70*/  SHFL.BFLY PT, R88, R71, 0x1, 0x1f ;  /* 0x0c201f0047587f89 */ /* 0x000e2400000e0000 */
[----:B------:R-:W1:Y:S08]  /*4d80*/  MUFU.EX2 R11, R11 ;  /* 0x0000000b000b7308 */ /* 0x000e700000000800 */
[----:B------:R-:W-:Y:S08]  /*4d90*/  MUFU.EX2 R9, R9 ;  /* 0x0000000900097308 */ /* 0x000ff00000000800 */
[----:B------:R-:W-:Y:S01]  /*4da0*/  MUFU.EX2 R10, R111 ;  /* 0x0000006f000a7308 */ /* 0x000fe20000000800 */
[----:B-1----:R-:W-:-:S04]  /*4db0*/  F2FP.SATFINITE.E4M3.F32.PACK_AB_MERGE_C R187, R11, R8, RZ ;  /* 0x000000080bbb723e */ /* 0x002fc800048070ff */
[----:B------:R-:W-:Y:S02]  /*4dc0*/  F2FP.SATFINITE.E4M3.F32.PACK_AB_MERGE_C R187, R7, R26, R187 ;  /* 0x0000001a07bb723e */ /* 0x000fe400048070bb */
[----:B0-----:R-:W-:Y:S01]  /*4dd0*/  FMNMX.FTZ R88, R71, R88, !PT ;  /* 0x0000005847587209 */ /* 0x001fe20007810000 */
[----:B------:R-:W-:Y:S03]  /*4de0*/  MUFU.EX2 R15, R15 ;  /* 0x0000000f000f7308 */ /* 0x000fe60000000800 */
[C---:B------:R-:W-:Y:S01]  /*4df0*/  FSETP.NEU.FTZ.AND P0, PT, R88.reuse, -INF , PT ;  /* 0xff8000005800780b */ /* 0x040fe20003f1d000 */
[----:B------:R-:W-:-:S04]  /*4e00*/  FFMA.FTZ R39, R88, R39, -8 ;  /* 0xc100000058277423 */ /* 0x000fc80000010027 */
[----:B------:R-:W-:Y:S01]  /*4e10*/  MUFU.EX2 R66, R107 ;  /* 0x0000006b00427308 */ /* 0x000fe20000000800 */
[----:B------:R-:W-:Y:S02]  /*4e20*/  FSEL R39, R39, RZ, P0 ;  /* 0x000000ff27277208 */ /* 0x000fe40000000000 */
[----:B------:R-:W-:-:S03]  /*4e30*/  PLOP3.LUT P0, PT, PT, PT, UP0, 0x80, 0x0 ;  /* 0x000000000000781c */ /* 0x000fc60003f0f008 */
        /* <DEDUP_REMOVED lines=40> */
[----:B------:R-:W-:-:S06]  /*50c0*/  FFMA.FTZ R81, R81, UR59, -R39 ;  /* 0x0000003b51517c23 */ /* 0x000fcc0008010827 */
[----:B------:R1:W-:Y:S01]  /*50d0*/  MUFU.EX2 R71, R32 ;  /* 0x0000002000477308 */ /* 0x0003e20000000800 */
[----:B0-----:R-:W-:-:S04]  /*50e0*/  F2FP.SATFINITE.E4M3.F32.PACK_AB_MERGE_C R184, R67, R30, RZ ;  /* 0x0000001e43b8723e */ /* 0x001fc800048070ff */
[----:B------:R-:W-:-:S03]  /*50f0*/  F2FP.SATFINITE.E4M3.F32.PACK_AB_MERGE_C R184, R31, R28, R184 ;  /* 0x0000001c1fb8723e */ /* 0x000fc600048070b8 */
[----:B------:R-:W-:Y:S01]  /*5100*/  MUFU.EX2 R12, R12 ;  /* 0x0000000c000c7308 */ /* 0x000fe20000000800 */
[----:B-1----:R-:W-:-:S01]  /*5110*/  FFMA.FTZ R32, R77, UR59, -R39 ;  /* 0x0000003b4d207c23 */ /* 0x002fc20008010827 */
[----:B------:R-:W-:-:S04]  /*5120*/  FADD.FTZ R77, R28, R31 ;  /* 0x0000001f1c4d7221 */ /* 0x000fc80000010000 */
[----:B------:R-:W-:Y:S01]  /*5130*/  FADD.FTZ R68, R30, R77 ;  /* 0x0000004d1e447221 */ /* 0x000fe20000010000 */
[----:B------:R-:W-:Y:S01]  /*5140*/  CS2R R30, SRZ ;  /* 0x00000000001e7805 */ /* 0x000fe2000001ff00 */
[----:B------:R0:W1:Y:S02]  /*5150*/  MUFU.EX2 R104, R33 ;  /* 0x0000002100687308 */ /* 0x0000640000000800 */
[----:B------:R-:W-:-:S06]  /*5160*/  FADD.FTZ R68, R67, R68 ;  /* 0x0000004443447221 */ /* 0x000fcc0000010000 */
[----:B------:R-:W2:Y:S01]  /*5170*/  MUFU.EX2 R13, R13 ;  /* 0x0000000d000d7308 */ /* 0x000ea20000000800 */
[----:B0-----:R-:W-:-:S01]  /*5180*/  FFMA.FTZ R33, R74, UR59, -R39 ;  /* 0x0000003b4a217c23 */ /* 0x001fc20008010827 */
[----:B------:R-:W-:-:S04]  /*5190*/  FADD.FTZ R74, R24, R79 ;  /* 0x0000004f184a7221 */ /* 0x000fc80000010000 */
[----:B------:R-:W-:Y:S02]  /*51a0*/  FADD.FTZ R77, R25, R74 ;  /* 0x0000004a194d7221 */ /* 0x000fe40000010000 */
[----:B------:R-:W0:Y:S01]  /*51b0*/  MUFU.EX2 R14, R14 ;  /* 0x0000000e000e7308 */ /* 0x000e220000000800 */
[----:B-1----:R-:W-:Y:S01]  /*51c0*/  F2FP.SATFINITE.E4M3.F32.PACK_AB_MERGE_C R186, R104, R71, RZ ;  /* 0x0000004768ba723e */ /* 0x002fe200048070ff */
[----:B------:R-:W-:Y:S01]  /*51d0*/  FADD.FTZ R74, R26, R77 ;  /* 0x0000004d1a4a7221 */ /* 0x000fe20000010000 */
[----:B------:R-:W-:-:S02]  /*51e0*/  FADD.FTZ R77, R29, R68 ;  /* 0x000000441d4d7221 */ /* 0x000fc40000010000 */
[----:B------:R-:W-:Y:S01]  /*51f0*/  F2FP.SATFINITE.E4M3.F32.PACK_AB_MERGE_C R186, R12, R29, R186 ;  /* 0x0000001d0cba723e */ /* 0x000fe200048070ba */
[----:B------:R-:W-:-:S01]  /*5200*/  FADD.FTZ R79, R7, R74 ;  /* 0x0000004a074f7221 */ /* 0x000fc20000010000 */
[----:B------:R-:W-:Y:S01]  /*5210*/  FADD.FTZ R2, R12, R77 ;  /* 0x0000004d0c027221 */ /* 0x000fe20000010000 */
[----:B------:R-:W1:Y:S01]  /*5220*/  MUFU.EX2 R53, R53 ;  /* 0x0000003500357308 */ /* 0x000e620000000800 */
[----:B------:R-:W-:Y:S01]  /*5230*/  CS2R R28, SRZ ;  /* 0x00000000001c7805 */ /* 0x000fe2000001ff00 */
[----:B------:R-:W-:Y:S01]  /*5240*/  FADD.FTZ R4, R8, R79 ;  /* 0x0000004f08047221 */ /* 0x000fe20000010000 */
[----:B------:R-:W-:-:S01]  /*5250*/  FADD.FTZ R77, R71, R2 ;  /* 0x00000002474d7221 */ /* 0x000fc20000010000 */
[--C-:B------:R-:W-:Y:S01]  /*5260*/  FFMA.FTZ R2, R90, UR59, -R39.reuse ;  /* 0x0000003b5a027c23 */ /* 0x100fe20008010827 */
[----:B------:R-:W-:-:S03]  /*5270*/  FFMA.FTZ R39, R94, UR59, -R39 ;  /* 0x0000003b5e277c23 */ /* 0x000fc60008010827 */
[----:B------:R-:W-:Y:S08]  /*5280*/  MUFU.EX2 R59, R62 ;  /* 0x0000003e003b7308 */ /* 0x000ff00000000800 */
[----:B------:R3:W-:Y:S08]  /*5290*/  MUFU.EX2 R62, R64 ;  /* 0x00000040003e7308 */ /* 0x0007f00000000800 */
[----:B------:R-:W4:Y:S01]  /*52a0*/  MUFU.EX2 R72, R72 ;  /* 0x0000004800487308 */ /* 0x000f220000000800 */
[----:B---3--:R-:W-:-:S01]  /*52b0*/  FADD.FTZ R64, R11, R4 ;  /* 0x000000040b407221 */ /* 0x008fc20000010000 */
[----:B------:R-:W-:-:S03]  /*52c0*/  FADD.FTZ R4, R104, R77 ;  /* 0x0000004d68047221 */ /* 0x000fc60000010000 */
[----:B------:R-:W-:Y:S01]  /*52d0*/  FADD.FTZ R95, R9, R64 ;  /* 0x00000040095f7221 */ /* 0x000fe20000010000 */
[----:B--2---:R-:W-:-:S02]  /*52e0*/  FADD.FTZ R79, R13, R4 ;  /* 0x000000040d4f7221 */ /* 0x004fc40000010000 */
[----:B------:R-:W2:Y:S01]  /*52f0*/  MUFU.EX2 R21, R105 ;  /* 0x0000006900157308 */ /* 0x000ea20000000800 */
[----:B------:R-:W-:-:S01]  /*5300*/  FADD.FTZ R64, R10, R95 ;  /* 0x0000005f0a407221 */ /* 0x000fc20000010000 */
[----:B0-----:R-:W-:-:S03]  /*5310*/  FADD.FTZ R4, R14, R79 ;  /* 0x0000004f0e047221 */ /* 0x001fc60000010000 */
[----:B------:R-:W-:Y:S01]  /*5320*/  FADD.FTZ R95, R15, R64 ;  /* 0x000000400f5f7221 */ /* 0x000fe20000010000 */
[----:B-1----:R-:W-:-:S02]  /*5330*/  FADD.FTZ R79, R53, R4 ;  /* 0x00000004354f7221 */ /* 0x002fc40000010000 */
[----:B------:R-:W0:Y:S01]  /*5340*/  MUFU.EX2 R20, R20 ;  /* 0x0000001400147308 */ /* 0x000e220000000800 */
[----:B------:R-:W-:-:S01]  /*5350*/  FADD.FTZ R4, R66, R95 ;  /* 0x0000005f42047221 */ /* 0x000fc20000010000 */
[----:B----4-:R-:W-:Y:S01]  /*5360*/  FADD.FTZ R95, R72, R79 ;  /* 0x0000004f485f7221 */ /* 0x010fe20000010000 */
[----:B------:R-:W-:Y:S02]  /*5370*/  F2FP.SATFINITE.E4M3.F32.PACK_AB_MERGE_C R66, R66, R15, RZ ;  /* 0x0000000f4242723e */ /* 0x000fe400048070ff */
[----:B------:R-:W-:Y:S02]  /*5380*/  F2FP.SATFINITE.E4M3.F32.PACK_AB_MERGE_C R180, R72, R53, RZ ;  /* 0x0000003548b4723e */ /* 0x000fe400048070ff */
[----:B------:R-:W-:Y:S01]  /*5390*/  F2FP.SATFINITE.E4M3.F32.PACK_AB_MERGE_C R181, R10, R9, R66 ;  /* 0x000000090ab5723e */ /* 0x000fe20004807042 */
[----:B------:R-:W1:Y:S01]  /*53a0*/  MUFU.EX2 R56, R56 ;  /* 0x0000003800387308 */ /* 0x000e620000000800 */
[----:B------:R-:W-:-:S07]  /*53b0*/  F2FP.SATFINITE.E4M3.F32.PACK_AB_MERGE_C R180, R14, R13, R180 ;  /* 0x0000000d0eb4723e */ /* 0x000fce00048070b4 */
[----:B------:R-:W3:Y:S08]  /*53c0*/  MUFU.EX2 R33, R33 ;  /* 0x0000002100217308 */ /* 0x000ef00000000800 */
[----:B------:R-:W4:Y:S08]  /*53d0*/  MUFU.EX2 R57, R57 ;  /* 0x0000003900397308 */ /* 0x000f300000000800 */
[----:B------:R-:W5:Y:S08]  /*53e0*/  MUFU.EX2 R76, R76 ;  /* 0x0000004c004c7308 */ /* 0x000f700000000800 */
[----:B------:R-:W5:Y:S08]  /*53f0*/  MUFU.EX2 R60, R60 ;  /* 0x0000003c003c7308 */ /* 0x000f700000000800 */
[----:B------:R-:W5:Y:S08]  /*5400*/  MUFU.EX2 R75, R75 ;  /* 0x0000004b004b7308 */ /* 0x000f700000000800 */
[----:B------:R2:W5:Y:S08]  /*5410*/  MUFU.EX2 R40, R97 ;  /* 0x0000006100287308 */ /* 0x0005700000000800 */
[----:B------:R-:W5:Y:S01]  /*5420*/  MUFU.EX2 R32, R32 ;  /* 0x0000002000207308 */ /* 0x000f620000000800 */
[----:B--2---:R-:W-:-:S01]  /*5430*/  FADD.FTZ R97, R21, R4 ;  /* 0x0000000415617221 */ /* 0x004fc20000010000 */
[----:B0-----:R-:W-:-:S03]  /*5440*/  FADD.FTZ R4, R20, R95 ;  /* 0x0000005f14047221 */ /* 0x001fc60000010000 */
[----:B-1----:R-:W-:Y:S01]  /*5450*/  FADD.FTZ R64, R56, R97 ;  /* 0x0000006138407221 */ /* 0x002fe20000010000 */
[----:B---3--:R-:W-:-:S02]  /*5460*/  FADD.FTZ R95, R33, R4 ;  /* 0x00000004215f7221 */ /* 0x008fc40000010000 */
[----:B------:R-:W0:Y:S01]  /*5470*/  MUFU.EX2 R61, R61 ;  /* 0x0000003d003d7308 */ /* 0x000e220000000800 */
[----:B----4-:R-:W-:-:S01]  /*5480*/  FADD.FTZ R97, R57, R64 ;  /* 0x0000004039617221 */ /* 0x010fc20000010000 */
[----:B-----5:R-:W-:Y:S01]  /*5490*/  FADD.FTZ R4, R76, R95 ;  /* 0x0000005f4c047221 */ /* 0x020fe20000010000 */
[C---:B------:R-:W-:Y:S02]  /*54a0*/  F2FP.SATFINITE.E4M3.F32.PACK_AB_MERGE_C R57, R60.reuse, R57, RZ ;  /* 0x000000393c39723e */ /* 0x040fe400048070ff */
[----:B------:R-:W-:Y:S01]  /*54b0*/  FADD.FTZ R97, R60, R97 ;  /* 0x000000613c617221 */ /* 0x000fe20000010000 */
[----:B------:R-:W-:-:S01]  /*54c0*/  FADD.FTZ R25, R75, R4 ;  /* 0x000000044b197221 */ /* 0x000fc20000010000 */
[----:B------:R-:W-:Y:S01]  /*54d0*/  F2FP.SATFINITE.E4M3.F32.PACK_AB_MERGE_C R75, R75, R76, RZ ;  /* 0x0000004c4b4b723e */ /* 0x000fe200048070ff */
[----:B------:R-:W1:Y:S01]  /*54e0*/  MUFU.EX2 R37, R37 ;  /* 0x0000002500257308 */ /* 0x000e620000000800 */
[----:B------:R-:W-:-:S01]  /*54f0*/  FADD.FTZ R8, R40, R97 ;  /* 0x0000006128087221 */ /* 0x000fc20000010000 */
[----:B------:R-:W-:Y:S01]  /*5500*/  FADD.FTZ R4, R32, R25 ;  /* 0x0000001920047221 */ /* 0x000fe20000010000 */
[----:B------:R-:W-:-:S02]  /*5510*/  F2FP.SATFINITE.E4M3.F32.PACK_AB_MERGE_C R182, R33, R20, R75 ;  /* 0x0000001421b6723e */ /* 0x000fc4000480704b */
[----:B------:R-:W-:Y:S02]  /*5520*/  CS2R R74, SRZ ;  /* 0x00000000004a7805 */ /* 0x000fe4000001ff00 */
[----:B------:R-:W-:Y:S02]  /*5530*/  F2FP.SATFINITE.E4M3.F32.PACK_AB_MERGE_C R183, R56, R21, R57 ;  /* 0x0000001538b7723e */ /* 0x000fe40004807039 */
[----:B------:R-:W-:Y:S01]  /*5540*/  CS2R R56, SRZ ;  /* 0x0000000000387805 */ /* 0x000fe2000001ff00 */
[----:B------:R-:W2:Y:S01]  /*5550*/  MUFU.EX2 R80, R80 ;  /* 0x0000005000507308 */ /* 0x000ea20000000800 */
[----:B0-----:R-:W-:-:S04]  /*5560*/  FADD.FTZ R67, R61, R8 ;  /* 0x000000083d437221 */ /* 0x001fc80000010000 */
[----:B------:R-:W-:Y:S01]  /*5570*/  FADD.FTZ R8, R78, R67 ;  /* 0x000000434e087221 */ /* 0x000fe20000010000 */
[----:B------:R-:W-:Y:S02]  /*5580*/  CS2R R66, SRZ ;  /* 0x0000000000427805 */ /* 0x000fe4000001ff00 */
[----:B------:R-:W0:Y:S01]  /*5590*/  MUFU.EX2 R91, R91 ;  /* 0x0000005b005b7308 */ /* 0x000e220000000800 */
[----:B-1----:R-:W-:-:S07]  /*55a0*/  FADD.FTZ R25, R37, R4 ;  /* 0x0000000425197221 */ /* 0x002fce0000010000 */
[----:B------:R-:W1:Y:S01]  /*55b0*/  MUFU.EX2 R73, R51 ;  /* 0x0000003300497308 */ /* 0x000e620000000800 */
[----:B--2---:R-:W-:-:S07]  /*55c0*/  FADD.FTZ R4, R80, R25 ;  /* 0x0000001950047221 */ /* 0x004fce0000010000 */
[----:B------:R-:W2:Y:S01]  /*55d0*/  MUFU.EX2 R38, R38 ;  /* 0x0000002600267308 */ /* 0x000ea20000000800 */
[----:B0-----:R-:W-:-:S01]  /*55e0*/  FADD.FTZ R15, R91, R8 ;  /* 0x000000085b0f7221 */ /* 0x001fc20000010000 */
[----:B------:R-:W-:-:S04]  /*55f0*/  F2FP.SATFINITE.E4M3.F32.PACK_AB_MERGE_C R78, R91, R78, RZ ;  /* 0x0000004e5b4e723e */ /* 0x000fc800048070ff */
[----:B------:R-:W-:Y:S02]  /*5600*/  F2FP.SATFINITE.E4M3.F32.PACK_AB_MERGE_C R177, R61, R40, R78 ;  /* 0x000000283db1723e */ /* 0x000fe4000480704e */
[----:B------:R-:W-:Y:S01]  /*5610*/  CS2R R60, SRZ ;  /* 0x00000000003c7805 */ /* 0x000fe2000001ff00 */
[----:B------:R-:W0:Y:S01]  /*5620*/  MUFU.EX2 R43, R43 ;  /* 0x0000002b002b7308 */ /* 0x000e220000000800 */
[----:B-1----:R-:W-:-:S01]  /*5630*/  FADD.FTZ R4, R73, R4 ;  /* 0x0000000449047221 */ /* 0x002fc20000010000 */
[----:B------:R-:W-:-:S04]  /*5640*/  F2FP.SATFINITE.E4M3.F32.PACK_AB_MERGE_C R73, R73, R80, RZ ;  /* 0x000000504949723e */ /* 0x000fc800048070ff */
[----:B------:R-:W-:Y:S02]  /*5650*/  F2FP.SATFINITE.E4M3.F32.PACK_AB_MERGE_C R176, R37, R32, R73 ;  /* 0x0000002025b0723e */ /* 0x000fe40004807049 */
[----:B------:R-:W-:Y:S01]  /*5660*/  CS2R R32, SRZ ;  /* 0x0000000000207805 */ /* 0x000fe2000001ff00 */
[----:B------:R-:W1:Y:S01]  /*5670*/  MUFU.EX2 R45, R45 ;  /* 0x0000002d002d7308 */ /* 0x000e620000000800 */
[----:B--2---:R-:W-:-:S01]  /*5680*/  FADD.FTZ R8, R38, R15 ;  /* 0x0000000f26087221 */ /* 0x004fc20000010000 */
[----:B------:R-:W-:-:S06]  /*5690*/  CS2R R72, SRZ ;  /* 0x0000000000487805 */ /* 0x000fcc000001ff00 */
[----:B------:R-:W2:Y:S01]  /*56a0*/  MUFU.EX2 R58, R58 ;  /* 0x0000003a003a7308 */ /* 0x000ea20000000800 */
[----:B0-----:R-:W-:-:S07]  /*56b0*/  FADD.FTZ R15, R43, R4 ;  /* 0x000000042b0f7221 */ /* 0x001fce0000010000 */
[----:B------:R-:W0:Y:S01]  /*56c0*/  MUFU.EX2 R46, R46 ;  /* 0x0000002e002e7308 */ /* 0x000e220000000800 */
[----:B-1----:R-:W-:-:S07]  /*56d0*/  FADD.FTZ R25, R45, R8 ;  /* 0x000000082d197221 */ /* 0x002fce0000010000 */
[----:B------:R-:W1:Y:S01]  /*56e0*/  MUFU.EX2 R49, R49 ;  /* 0x0000003100317308 */ /* 0x000e620000000800 */
[----:B--2---:R-:W-:-:S04]  /*56f0*/  FADD.FTZ R4, R58, R15 ;  /* 0x0000000f3a047221 */ /* 0x004fc80000010000 */
[----:B------:R-:W-:-:S03]  /*5700*/  FADD.FTZ R5, R59, R4 ;  /* 0x000000043b057221 */ /* 0x000fc60000010000 */
[----:B------:R-:W2:Y:S01]  /*5710*/  MUFU.EX2 R84, R84 ;  /* 0x0000005400547308 */ /* 0x000ea20000000800 */
[----:B0-----:R-:W-:-:S01]  /*5720*/  FADD.FTZ R6, R46, R25 ;  /* 0x000000192e067221 */ /* 0x001fc20000010000 */
[----:B------:R-:W-:-:S06]  /*5730*/  CS2R R24, SRZ ;  /* 0x0000000000187805 */ /* 0x000fcc000001ff00 */
[----:B------:R-:W0:Y:S01]  /*5740*/  MUFU.EX2 R36, R36 ;  /* 0x0000002400247308 */ /* 0x000e220000000800 */
[C---:B-1----:R-:W-:Y:S01]  /*5750*/  F2FP.SATFINITE.E4M3.F32.PACK_AB_MERGE_C R46, R49.reuse, R46, RZ ;  /* 0x0000002e312e723e */ /* 0x042fe200048070ff */
[----:B------:R-:W-:-:S03]  /*5760*/  FADD.FTZ R49, R49, R6 ;  /* 0x0000000631317221 */ /* 0x000fc60000010000 */
[----:B------:R-:W-:-:S03]  /*5770*/  F2FP.SATFINITE.E4M3.F32.PACK_AB_MERGE_C R179, R45, R38, R46 ;  /* 0x000000262db3723e */ /* 0x000fc6000480702e */
[----:B------:R-:W1:Y:S01]  /*5780*/  MUFU.EX2 R51, R86 ;  /* 0x0000005600337308 */ /* 0x000e620000000800 */
[C---:B--2---:R-:W-:Y:S01]  /*5790*/  F2FP.SATFINITE.E4M3.F32.PACK_AB_MERGE_C R59, R84.reuse, R59, RZ ;  /* 0x0000003b543b723e */ /* 0x044fe200048070ff */
[----:B------:R-:W-:-:S03]  /*57a0*/  FADD.FTZ R84, R84, R5 ;  /* 0x0000000554547221 */ /* 0x000fc60000010000 */
[----:B------:R-:W-:Y:S02]  /*57b0*/  F2FP.SATFINITE.E4M3.F32.PACK_AB_MERGE_C R178, R58, R43, R59 ;  /* 0x0000002b3ab2723e */ /* 0x000fe4000480703b */
[----:B------:R-:W-:Y:S01]  /*57c0*/  CS2R R58, SRZ ;  /* 0x00000000003a7805 */ /* 0x000fe2000001ff00 */
[----:B------:R-:W2:Y:S01]  /*57d0*/  MUFU.EX2 R69, R69 ;  /* 0x0000004500457308 */ /* 0x000ea20000000800 */
[----:B0-----:R-:W-:-:S07]  /*57e0*/  FADD.FTZ R4, R36, R49 ;  /* 0x0000003124047221 */ /* 0x001fce0000010000 */
[----:B------:R-:W0:Y:S01]  /*57f0*/  MUFU.EX2 R50, R50 ;  /* 0x0000003200327308 */ /* 0x000e220000000800 */
[----:B-1----:R-:W-:-:S04]  /*5800*/  FADD.FTZ R5, R51, R84 ;  /* 0x0000005433057221 */ /* 0x002fc80000010000 */
[----:B------:R-:W-:-:S03]  /*5810*/  FADD.FTZ R5, R62, R5 ;  /* 0x000000053e057221 */ /* 0x000fc60000010000 */
[----:B------:R-:W1:Y:S01]  /*5820*/  MUFU.EX2 R54, R54 ;  /* 0x0000003600367308 */ /* 0x000e620000000800 */
[----:B--2---:R-:W-:-:S07]  /*5830*/  FADD.FTZ R7, R69, R4 ;  /* 0x0000000445077221 */ /* 0x004fce0000010000 */
[----:B------:R-:W2:Y:S01]  /*5840*/  MUFU.EX2 R65, R65 ;  /* 0x0000004100417308 */ /* 0x000ea20000000800 */
[----:B0-----:R-:W-:-:S07]  /*5850*/  FADD.FTZ R6, R50, R7 ;  /* 0x0000000732067221 */ /* 0x001fce0000010000 */
[----:B------:R0:W3:Y:S01]  /*5860*/  MUFU.EX2 R77, R70 ;  /* 0x00000046004d7308 */ /* 0x0000e20000000800 */
[----:B-1----:R-:W-:-:S07]  /*5870*/  FADD.FTZ R4, R54, R5 ;  /* 0x0000000536047221 */ /* 0x002fce0000010000 */
[----:B------:R-:W1:Y:S01]  /*5880*/  MUFU.EX2 R52, R52 ;  /* 0x0000003400347308 */ /* 0x000e620000000800 */
[C---:B--2---:R-:W-:Y:S01]  /*5890*/  F2FP.SATFINITE.E4M3.F32.PACK_AB_MERGE_C R50, R65.reuse, R50, RZ ;  /* 0x000000324132723e */ /* 0x044fe200048070ff */
[----:B------:R-:W-:Y:S01]  /*58a0*/  FADD.FTZ R65, R65, R6 ;  /* 0x0000000641417221 */ /* 0x000fe20000010000 */
[----:B0-----:R-:W-:Y:S02]  /*58b0*/  CS2R R70, SRZ ;  /* 0x0000000000467805 */ /* 0x001fe4000001ff00 */
[----:B------:R-:W-:Y:S02]  /*58c0*/  F2FP.SATFINITE.E4M3.F32.PACK_AB_MERGE_C R173, R69, R36, R50 ;  /* 0x0000002445ad723e */ /* 0x000fe40004807032 */
[----:B------:R-:W-:Y:S02]  /*58d0*/  CS2R R36, SRZ ;  /* 0x0000000000247805 */ /* 0x000fe4000001ff00 */
[----:B------:R-:W-:Y:S01]  /*58e0*/  CS2R R68, SRZ ;  /* 0x0000000000447805 */ /* 0x000fe2000001ff00 */
[----:B------:R-:W0:Y:S01]  /*58f0*/  MUFU.EX2 R2, R2 ;  /* 0x0000000200027308 */ /* 0x000e220000000800 */
[C---:B---3--:R-:W-:Y:S01]  /*5900*/  F2FP.SATFINITE.E4M3.F32.PACK_AB_MERGE_C R54, R77.reuse, R54, RZ ;  /* 0x000000364d36723e */ /* 0x048fe200048070ff */
[----:B------:R-:W-:-:S03]  /*5910*/  FADD.FTZ R77, R77, R4 ;  /* 0x000000044d4d7221 */ /* 0x000fc60000010000 */
[----:B------:R-:W-:Y:S02]  /*5920*/  F2FP.SATFINITE.E4M3.F32.PACK_AB_MERGE_C R172, R62, R51, R54 ;  /* 0x000000333eac723e */ /* 0x000fe40004807036 */
[----:B------:R-:W-:Y:S01]  /*5930*/  CS2R R50, SRZ ;  /* 0x0000000000327805 */ /* 0x000fe2000001ff00 */
[----:B------:R-:W2:Y:S01]  /*5940*/  MUFU.EX2 R63, R63 ;  /* 0x0000003f003f7308 */ /* 0x000ea20000000800 */
[----:B-1----:R-:W-:-:S01]  /*5950*/  FADD.FTZ R8, R52, R65 ;  /* 0x0000004134087221 */ /* 0x002fc20000010000 */
[----:B------:R-:W-:-:S06]  /*5960*/  CS2R R64, SRZ ;  /* 0x0000000000407805 */ /* 0x000fcc000001ff00 */
[----:B------:R-:W1:Y:S01]  /*5970*/  MUFU.EX2 R79, R34 ;  /* 0x00000022004f7308 */ /* 0x000e620000000800 */
[----:B0-----:R-:W-:-:S01]  /*5980*/  FADD.FTZ R6, R2, R77 ;  /* 0x0000004d02067221 */ /* 0x001fc20000010000 */
[----:B------:R-:W-:-:S06]  /*5990*/  CS2R R76, SRZ ;  /* 0x00000000004c7805 */ /* 0x000fcc000001ff00 */
        /* <DEDUP_REMOVED lines=9> */
[C---:B-1----:R-:W-:Y:S01]  /*5a30*/  F2FP.SATFINITE.E4M3.F32.PACK_AB_MERGE_C R55, R96.reuse, R55, RZ ;  /* 0x000000376037723e */ /* 0x042fe200048070ff */
[----:B------:R-:W-:-:S03]  /*5a40*/  FADD.FTZ R96, R96, R7 ;  /* 0x0000000760607221 */ /* 0x000fc60000010000 */
[----:B------:R-:W-:Y:S02]  /*5a50*/  F2FP.SATFINITE.E4M3.F32.PACK_AB_MERGE_C R175, R63, R52, R55 ;  /* 0x000000343faf723e */ /* 0x000fe40004807037 */
[----:B------:R-:W-:Y:S02]  /*5a60*/  CS2R R52, SRZ ;  /* 0x0000000000347805 */ /* 0x000fe4000001ff00 */
[----:B------:R-:W-:Y:S01]  /*5a70*/  CS2R R54, SRZ ;  /* 0x0000000000367805 */ /* 0x000fe2000001ff00 */
[----:B------:R-:W1:Y:S01]  /*5a80*/  MUFU.EX2 R87, R87 ;  /* 0x0000005700577308 */ /* 0x000e620000000800 */
[----:B0-----:R-:W-:-:S01]  /*5a90*/  FADD.FTZ R8, R11, R6 ;  /* 0x000000060b087221 */ /* 0x001fc20000010000 */
[----:B------:R-:W-:Y:S02]  /*5aa0*/  F2FP.SATFINITE.E4M3.F32.PACK_AB_MERGE_C R42, R11, R42, RZ ;  /* 0x0000002a0b2a723e */ /* 0x000fe400048070ff */
[----:B------:R-:W-:Y:S02]  /*5ab0*/  CS2R R62, SRZ ;  /* 0x00000000003e7805 */ /* 0x000fe4000001ff00 */
[----:B------:R-:W-:-:S02]  /*5ac0*/  F2FP.SATFINITE.E4M3.F32.PACK_AB_MERGE_C R174, R79, R2, R42 ;  /* 0x000000024fae723e */ /* 0x000fc4000480702a */
[----:B------:R-:W-:Y:S01]  /*5ad0*/  CS2R R42, SRZ ;  /* 0x00000000002a7805 */ /* 0x000fe2000001ff00 */
[----:B------:R-:W0:Y:S01]  /*5ae0*/  MUFU.EX2 R98, R98 ;  /* 0x0000006200627308 */ /* 0x000e220000000800 */
[----:B--2---:R-:W-:-:S01]  /*5af0*/  FADD.FTZ R7, R47, R96 ;  /* 0x000000602f077221 */ /* 0x004fc20000010000 */
[----:B------:R-:W-:-:S06]  /*5b00*/  CS2R R78, SRZ ;  /* 0x00000000004e7805 */ /* 0x000fcc000001ff00 */
        /* <DEDUP_REMOVED lines=11> */
[C---:B--2---:R-:W-:Y:S01]  /*5bc0*/  F2FP.SATFINITE.E4M3.F32.PACK_AB_MERGE_C R41, R100.reuse, R41, RZ ;  /* 0x000000296429723e */ /* 0x044fe200048070ff */
[----:B------:R-:W-:-:S03]  /*5bd0*/  FADD.FTZ R100, R100, R7 ;  /* 0x0000000764647221 */ /* 0x000fc60000010000 */
[----:B------:R-:W-:Y:S02]  /*5be0*/  F2FP.SATFINITE.E4M3.F32.PACK_AB_MERGE_C R169, R98, R47, R41 ;  /* 0x0000002f62a9723e */ /* 0x000fe40004807029 */
[----:B------:R-:W-:Y:S02]  /*5bf0*/  CS2R R40, SRZ ;  /* 0x0000000000287805 */ /* 0x000fe4000001ff00 */
[----:B------:R-:W-:Y:S01]  /*5c00*/  CS2R R46, SRZ ;  /* 0x00000000002e7805 */ /* 0x000fe2000001ff00 */
[----:B------:R-:W2:Y:S01]  /*5c10*/  MUFU.EX2 R83, R83 ;  /* 0x0000005300537308 */ /* 0x000ea20000000800 */
[----:B-1----:R-:W-:-:S01]  /*5c20*/  FADD.FTZ R10, R85, R10 ;  /* 0x0000000a550a7221 */ /* 0x002fc20000010000 */
[----:B------:R-:W-:Y:S02]  /*5c30*/  F2FP.SATFINITE.E4M3.F32.PACK_AB_MERGE_C R48, R85, R48, RZ ;  /* 0x000000305530723e */ /* 0x000fe400048070ff */
[----:B------:R-:W-:Y:S02]  /*5c40*/  CS2R R84, SRZ ;  /* 0x0000000000547805 */ /* 0x000fe4000001ff00 */
[----:B------:R-:W-:-:S02]  /*5c50*/  F2FP.SATFINITE.E4M3.F32.PACK_AB_MERGE_C R168, R44, R87, R48 ;  /* 0x000000572ca8723e */ /* 0x000fc40004807030 */
[----:B------:R-:W-:Y:S01]  /*5c60*/  CS2R R44, SRZ ;  /* 0x00000000002c7805 */ /* 0x000fe2000001ff00 */
[----:B------:R-:W1:Y:S01]  /*5c70*/  MUFU.EX2 R102, R102 ;  /* 0x0000006600667308 */ /* 0x000e620000000800 */
[----:B0-----:R-:W-:-:S01]  /*5c80*/  FADD.FTZ R5, R35, R100 ;  /* 0x0000006423057221 */ /* 0x001fc20000010000 */
[----:B------:R-:W-:Y:S02]  /*5c90*/  CS2R R48, SRZ ;  /* 0x0000000000307805 */ /* 0x000fe4000001ff00 */
[----:B------:R-:W-:-:S04]  /*5ca0*/  CS2R R86, SRZ ;  /* 0x0000000000567805 */ /* 0x000fc8000001ff00 */
[----:B------:R-:W0:Y:S08]  /*5cb0*/  MUFU.EX2 R4, R93 ;  /* 0x0000005d00047308 */ /* 0x000e300000000800 */
[----:B------:R-:W-:Y:S08]  /*5cc0*/  MUFU.EX2 R27, R27 ;  /* 0x0000001b001b7308 */ /* 0x000ff00000000800 */
[----:B------:R2:W3:Y:S08]  /*5cd0*/  MUFU.EX2 R8, R3 ;  /* 0x0000000300087308 */ /* 0x0004f00000000800 */
[----:B------:R-:W4:Y:S01]  /*5ce0*/  MUFU.EX2 R81, R81 ;  /* 0x0000005100517308 */ /* 0x000f220000000800 */
[----:B--2---:R-:W-:-:S01]  /*5cf0*/  FADD.FTZ R3, R83, R10 ;  /* 0x0000000a53037221 */ /* 0x004fc20000010000 */
[----:B-1----:R-:W-:-:S03]  /*5d00*/  FADD.FTZ R10, R102, R5 ;  /* 0x00000005660a7221 */ /* 0x002fc60000010000 */
[----:B0-----:R-:W-:-:S03]  /*5d10*/  FADD.FTZ R2, R4, R3 ;  /* 0x0000000304027221 */ /* 0x001fc60000010000 */
[----:B------:R0:W1:Y:S01]  /*5d20*/  MUFU.EX2 R6, R39 ;  /* 0x0000002700067308 */ /* 0x0000620000000800 */
[----:B---3--:R-:W-:Y:S01]  /*5d30*/  F2FP.SATFINITE.E4M3.F32.PACK_AB_MERGE_C R7, R8, R27, RZ ;  /* 0x0000001b0807723e */ /* 0x008fe200048070ff */
[----:B------:R-:W-:-:S03]  /*5d40*/  FADD.FTZ R27, R27, R10 ;  /* 0x0000000a1b1b7221 */ /* 0x000fc60000010000 */
[----:B------:R-:W-:Y:S02]  /*5d50*/  F2FP.SATFINITE.E4M3.F32.PACK_AB_MERGE_C R171, R102, R35, R7 ;  /* 0x0000002366ab723e */ /* 0x000fe40004807007 */
[----:B------:R-:W-:Y:S01]  /*5d60*/  CS2R R34, SRZ ;  /* 0x0000000000227805 */ /* 0x000fe2000001ff00 */
[----:B----4-:R-:W-:Y:S01]  /*5d70*/  FADD.FTZ R3, R81, R2 ;  /* 0x0000000251037221 */ /* 0x010fe20000010000 */
[----:B------:R-:W-:-:S01]  /*5d80*/  FADD.FTZ R2, R8, R27 ;  /* 0x0000001b08027221 */ /* 0x000fc20000010000 */
[----:B------:R-:W-:Y:S02]  /*5d90*/  CS2R R26, SRZ ;  /* 0x00000000001a7805 */ /* 0x000fe4000001ff00 */
[----:B0-----:R-:W-:Y:S02]  /*5da0*/  CS2R R38, SRZ ;  /* 0x0000000000267805 */ /* 0x001fe4000001ff00 */
[C---:B-1----:R-:W-:Y:S01]  /*5db0*/  F2FP.SATFINITE.E4M3.F32.PACK_AB_MERGE_C R5, R6.reuse, R81, RZ ;  /* 0x000000510605723e */ /* 0x042fe200048070ff */
[----:B------:R-:W-:-:S01]  /*5dc0*/  FADD.FTZ R3, R6, R3 ;  /* 0x0000000306037221 */ /* 0x000fc20000010000 */
[----:B------:R-:W-:-:S02]  /*5dd0*/  CS2R R80, SRZ ;  /* 0x0000000000507805 */ /* 0x000fc4000001ff00 */
[----:B------:R-:W-:Y:S02]  /*5de0*/  F2FP.SATFINITE.E4M3.F32.PACK_AB_MERGE_C R170, R4, R83, R5 ;  /* 0x0000005304aa723e */ /* 0x000fe40004807005 */
        /* <DEDUP_REMOVED lines=39> */
.L_x_2443:
[----:B------:R-:W-:Y:S01]  /*6060*/  ISETP.NE.AND P2, PT, RZ, UR49, PT ;  /* 0x00000031ff007c0c */ /* 0x000fe2000bf45270 */
[----:B------:R-:W-:-:S04]  /*6070*/  UISETP.NE.AND UP0, UPT, UR5, 0x1, UPT ;  /* 0x000000010500788c */ /* 0x000fc8000bf05270 */
[----:B------:R-:W-:-:S04]  /*6080*/  USEL UR44, URZ, 0x1, UP0 ;  /* 0x000000013f2c7887 */ /* 0x000fc80008000000 */
[----:B------:R-:W-:-:S04]  /*6090*/  ULOP3.LUT UR44, UR7, UR44, URZ, 0x3c, !UPT ;  /* 0x0000002c072c7292 */ /* 0x000fc8000f8e3c3f */
[----:B------:R-:W-:Y:S08]  /*60a0*/  @P2 BRA `(.L_x_2433) ;  /* 0x0000000000382947 */ /* 0x000ff00003800000 */
[----:B------:R-:W-:Y:S05]  /*60b0*/  @!P1 BRA `(.L_x_2434) ;  /* 0x0000000000049947 */ /* 0x000fea0003800000 */
[----:B------:R-:W-:Y:S01]  /*60c0*/  BPT.TRAP 0x1 ;  /* 0x000000040000795c */ /* 0x000fe20000300000 */
.L_x_2434:
        /* <DEDUP_REMOVED lines=9> */
.L_x_2435:
[----:B-1----:R-:W-:Y:S05]  /*6160*/  @P0 BRA `(.L_x_2433) ;  /* 0x0000000000080947 */ /* 0x002fea0003800000 */
[----:B------:R-:W1:Y:S02]  /*6170*/  SYNCS.PHASECHK.TRANS64.TRYWAIT P0, [UR6+0x29830], R6 ;  /* 0x02983006ff0075a7 */ /* 0x000e640008000146 */
[----:B-1----:R-:W-:Y:S05]  /*6180*/  @!P0 BRA `(.L_x_2436) ;  /* 0x0000013400248947 */ /* 0x002fea0003800000 */
.L_x_2433:
        /* <DEDUP_REMOVED lines=54> */
[----:B------:R-:W-:Y:S01]  /*64f0*/  QGMMA.64x32x32.F32.E4M3.E4M3 R88, gdesc[UR8], RZ, !UPT, gsb0 ;  /* 0x00600000085879f3 */ /* 0x000fe2000c0008ff */
        /* <DEDUP_REMOVED lines=136> */
.L_x_2438:
[----:B------:R-:W-:Y:S01]  /*6d80*/  ULEA UR6, UR5, UR39, 0x3 ;  /* 0x0000002705067291 */ /* 0x000fe2000f8e183f */
[----:B------:R-:W-:-:S05]  /*6d90*/  IMAD.U32 R6, RZ, RZ, UR7 ;  /* 0x00000007ff067e24 */ /* 0x000fca000f8e00ff */
[----:B------:R-:W-:-:S04]  /*6da0*/  SHF.L.U32 R6, R6, 0x1f, RZ ;  /* 0x0000001f06067819 */ /* 0x000fc800000006ff */
[----:B------:R0:W1:Y:S01]  /*6db0*/  SYNCS.PHASECHK.TRANS64.TRYWAIT P0, [UR6+0x29850], R6 ;  /* 0x02985006ff0075a7 */ /* 0x0000620008000146 */
[----:B------:R-:W-:Y:S05]  /*6dc0*/  @!P1 BRA `(.L_x_2439) ;  /* 0x0000000000049947 */ /* 0x000fea0003800000 */
[----:B------:R-:W-:Y:S01]  /*6dd0*/  BPT.TRAP 0x1 ;  /* 0x000000040000795c */ /* 0x000fe20000300000 */
.L_x_2439:
[----:B-1----:R-:W-:Y:S05]  /*6de0*/  @P0 BRA `(.L_x_2437) ;  /* 0x0000000000080947 */ /* 0x002fea0003800000 */
[----:B------:R-:W1:Y:S02]  /*6df0*/  SYNCS.PHASECHK.TRANS64.TRYWAIT P0, [UR6+0x29850], R6 ;  /* 0x02985006ff0075a7 */ /* 0x000e640008000146 */
[----:B-1----:R-:W-:Y:S05]  /*6e00*/  @!P0 BRA `(.L_x_2440) ;  /* 0x00000128001c8947 */ /* 0x002fea0003800000 */
.L_x_2437:
[----:B------:R-:W-:Y:S01]  /*6e10*/  UIADD3 UR6, UR39, 0x400, URZ ;  /* 0x0000040027067890 */ /* 0x000fe2000fffe03f */
[----:B------:R-:W-:Y:S01]  /*6e20*/  WARPGROUP.ARRIVE ;  /* 0x00000000000079c5 */ /* 0x000fe20000000000 */
[----:B------:R-:W-:-:S05]  /*6e30*/  UMOV UR7, 0xc0000010 ;  /* 0xc000001000077882 */ /* 0x000fca0000000000 */
[----:B-1----:R-:W1:Y:S01]  /*6e40*/  S2R R7, SR_TID.X ;  /* 0x0000000000077919 */ /* 0x002e620000002100 */
        /* <DEDUP_REMOVED lines=32> */
.L_x_2441:
        /* <DEDUP_REMOVED lines=9> */
[----:B------:R-:W-:Y:S01]  /*70e0*/  FMUL.FTZ R137, R0, R147 ;  /* 0x0000009300897220 */ /* 0x000fe20000410000 */
[----:B------:R-:W-:-:S02]  /*70f0*/  VIADD R124, R18, UR48 ;  /* 0x00000030127c7c36 */ /* 0x000fc40008000000 */
[C---:B------:R-:W-:Y:S01]  /*7100*/  FMUL.FTZ R147, R0.reuse, R120 ;  /* 0x0000007800937220 */ /* 0x040fe20000410000 */
[C---:B------:R-:W-:Y:S01]  /*7110*/  FMUL.FTZ R120, R0.reuse, R122 ;  /* 0x0000007a00787220 */ /* 0x040fe20000410000 */
[----:B------:R-:W-:Y:S01]  /*7120*/  @UP0 ULDC UR6, c[0x0][0x44c] ;  /* 0x0001130000060ab9 */ /* 0x000fe20000000800 */
[C---:B------:R-:W-:Y:S01]  /*7130*/  FMUL.FTZ R122, R0.reuse, R126 ;  /* 0x0000007e007a7220 */ /* 0x040fe20000410000 */
        /* <DEDUP_REMOVED lines=8> */
[C---:B------:R-:W-:Y:S01]  /*71c0*/  FMUL.FTZ R14, R0.reuse, R138 ;  /* 0x0000008a000e7220 */ /* 0x040fe20000410000 */
[----:B------:R-:W-:Y:S01]  /*71d0*/  @P2 SHF.R.U32.HI R124, RZ, UR6, R126 ;  /* 0x00000006ff7c2c19 */ /* 0x000fe2000801167e */
[----:B------:R-:W-:Y:S01]  /*71e0*/  UIMAD UR6, UR4, -0xa0, URZ ;  /* 0xffffff60040678a4 */ /* 0x000fe2000f8e023f */
[C---:B------:R-:W-:Y:S01]  /*71f0*/  FMUL.FTZ R138, R0.reuse, R150 ;  /* 0x00000096008a7220 */ /* 0x040fe20000410000 */
[C---:B------:R-:W-:Y:S01]  /*7200*/  FMUL.FTZ R150, R0.reuse, R129 ;  /* 0x0000008100967220 */ /* 0x040fe20000410000 */
[----:B------:R-:W-:Y:S01]  /*7210*/  FMUL.FTZ R152, R0, R153 ;  /* 0x0000009900987220 */ /* 0x000fe20000410000 */
[----:B------:R-:W1:Y:S01]  /*7220*/  SHFL.IDX PT, R161, R124, RZ, 0x1c1f ;  /* 0x001c1fff7ca17589 */ /* 0x000e6200000e0000 */
[----:B------:R-:W-:Y:S01]  /*7230*/  IMAD.U32 R129, RZ, RZ, UR45 ;  /* 0x0000002dff817e24 */ /* 0x000fe2000f8e00ff */
[----:B------:R-:W2:Y:S01]  /*7240*/  MUFU.TANH R168, R168 ;  /* 0x000000a800a87308 */ /* 0x000ea20000002400 */
[----:B------:R-:W-:-:S02]  /*7250*/  IMAD.U32 R128, RZ, RZ, UR6 ;  /* 0x00000006ff807e24 */ /* 0x000fc4000f8e00ff */
[C---:B------:R-:W-:Y:S01]  /*7260*/  FMUL.FTZ R153, R0.reuse, R156 ;  /* 0x0000009c00997220 */ /* 0x040fe20000410000 */
[C---:B0-----:R-:W-:Y:S01]  /*7270*/  FMUL.FTZ R6, R0.reuse, R154 ;  /* 0x0000009a00067220 */ /* 0x041fe20000410000 */
[C---:B------:R-:W-:Y:S01]  /*7280*/  FMUL.FTZ R154, R0.reuse, R157 ;  /* 0x0000009d009a7220 */ /* 0x040fe20000410000 */
[C---:B------:R-:W-:Y:S01]  /*7290*/  FMUL.FTZ R156, R0.reuse, R160 ;  /* 0x000000a0009c7220 */ /* 0x040fe20000410000 */
[----:B------:R-:W-:Y:S01]  /*72a0*/  IADD3 R128, -R17, 0x1, R128 ;  /* 0x0000000111807810 */ /* 0x000fe20007ffe180 */
[C---:B------:R-:W-:Y:S01]  /*72b0*/  FMUL.FTZ R126, R0.reuse, R131 ;  /* 0x00000083007e7220 */ /* 0x040fe20000410000 */
[----:B------:R-:W0:Y:S01]  /*72c0*/  MUFU.TANH R152, R152 ;  /* 0x0000009800987308 */ /* 0x000e220000002400 */
[C---:B------:R-:W-:Y:S01]  /*72d0*/  FMUL.FTZ R8, R0.reuse, R158 ;  /* 0x0000009e00087220 */ /* 0x040fe20000410000 */
[----:B------:R-:W-:Y:S01]  /*72e0*/  IADD3 R128, -R129, UR50, R128 ;  /* 0x0000003281807c10 */ /* 0x000fe2000fffe180 */
[C---:B------:R-:W-:Y:S01]  /*72f0*/  FMUL.FTZ R158, R0.reuse, R164 ;  /* 0x000000a4009e7220 */ /* 0x040fe20000410000 */
[C---:B------:R-:W-:Y:S01]  /*7300*/  FMUL.FTZ R10, R0.reuse, R162 ;  /* 0x000000a2000a7220 */ /* 0x040fe20000410000 */
[C---:B------:R-:W-:Y:S01]  /*7310*/  FMUL.FTZ R162, R0.reuse, R133 ;  /* 0x0000008500a27220 */ /* 0x040fe20000410000 */
[C---:B------:R-:W-:Y:S01]  /*7320*/  FMUL.FTZ R164, R0.reuse, R104 ;  /* 0x0000006800a47220 */ /* 0x040fe20000410000 */
[C---:B------:R-:W-:Y:S01]  /*7330*/  FMUL.FTZ R157, R0.reuse, R165 ;  /* 0x000000a5009d7220 */ /* 0x040fe20000410000 */
[----:B------:R-:W3:Y:S01]  /*7340*/  MUFU.TANH R153, R153 ;  /* 0x0000009900997308 */ /* 0x000ee20000002400 */
[C---:B------:R-:W-:Y:S01]  /*7350*/  FMUL.FTZ R11, R0.reuse, R163 ;  /* 0x000000a3000b7220 */ /* 0x040fe20000410000 */
[C---:B------:R-:W-:Y:S01]  /*7360*/  FMUL.FTZ R20, R0.reuse, R142 ;  /* 0x0000008e00147220 */ /* 0x040fe20000410000 */
[C---:B------:R-:W-:Y:S01]  /*7370*/  FMUL.FTZ R163, R0.reuse, R132 ;  /* 0x0000008400a37220 */ /* 0x040fe20000410000 */
[C---:B------:R-:W-:Y:S01]  /*7380*/  FMUL.FTZ R142, R0.reuse, R145 ;  /* 0x00000091008e7220 */ /* 0x040fe20000410000 */
[----:B------:R-:W-:Y:S01]  /*7390*/  FMUL.FTZ R160, R0, R136 ;  /* 0x0000008800a07220 */ /* 0x000fe20000410000 */
[----:B-1----:R-:W-:-:S02]  /*73a0*/  IMAD.IADD R161, R128, 0x1, R161 ;  /* 0x0000000180a17824 */ /* 0x002fc400078e02a1 */
[C---:B------:R-:W-:Y:S01]  /*73b0*/  FMUL.FTZ R145, R0.reuse, R148 ;  /* 0x0000009400917220 */ /* 0x040fe20000410000 */
[----:B------:R-:W1:Y:S01]  /*73c0*/  MUFU.TANH R154, R154 ;  /* 0x0000009a009a7308 */ /* 0x000e620000002400 */
[C---:B------:R-:W-:Y:S01]  /*73d0*/  FMUL.FTZ R148, R0.reuse, R125 ;  /* 0x0000007d00947220 */ /* 0x040fe20000410000 */
[C---:B------:R-:W-:Y:S01]  /*73e0*/  FMUL.FTZ R125, R0.reuse, R130 ;  /* 0x00000082007d7220 */ /* 0x040fe20000410000 */
[C---:B------:R-:W-:Y:S01]  /*73f0*/  ISETP.GT.AND P0, PT, R161.reuse, RZ, PT ;  /* 0x000000ffa100720c */ /* 0x040fe20003f04270 */
[C---:B------:R-:W-:Y:S01]  /*7400*/  FMUL.FTZ R129, R0.reuse, R135 ;  /* 0x0000008700817220 */ /* 0x040fe20000410000 */
[C---:B------:R-:W-:Y:S01]  /*7410*/  ISETP.GT.AND P2, PT, R161.reuse, 0x1, PT ;  /* 0x00000001a100780c */ /* 0x040fe20003f44270 */
[----:B------:R-:W-:Y:S01]  /*7420*/  FMUL.FTZ R140, R0, R140 ;  /* 0x0000008c008c7220 */ /* 0x000fe20000410000 */
[----:B--2---:R-:W-:Y:S01]  /*7430*/  FSEL R131, R168, -INF , P0 ;  /* 0xff800000a8837808 */ /* 0x004fe20000000000 */
[----:B------:R-:W2:Y:S01]  /*7440*/  MUFU.TANH R156, R156 ;  /* 0x0000009c009c7308 */ /* 0x000ea20000002400 */
[----:B------:R-:W-:Y:S01]  /*7450*/  ISETP.GT.AND P0, PT, R161, 0x8, PT ;  /* 0x00000008a100780c */ /* 0x000fe20003f04270 */
[----:B------:R-:W-:Y:S01]  /*7460*/  FMUL.FTZ R136, R0, R146 ;  /* 0x0000009200887220 */ /* 0x000fe20000410000 */
[----:B0-----:R-:W-:Y:S01]  /*7470*/  FSEL R104, R152, -INF , P2 ;  /* 0xff80000098687808 */ /* 0x001fe20001000000 */
[C---:B------:R-:W-:Y:S01]  /*7480*/  FMUL.FTZ R152, R0.reuse, R105 ;  /* 0x0000006900987220 */ /* 0x040fe20000410000 */
[----:B------:R-:W-:Y:S01]  /*7490*/  FMNMX.FTZ R133, R131, R4, !PT ;  /* 0x0000000483857209 */ /* 0x000fe20007810000 */
[C---:B------:R-:W-:Y:S01]  /*74a0*/  FMUL.FTZ R146, R0.reuse, R121 ;  /* 0x0000007900927220 */ /* 0x040fe20000410000 */
[----:B------:R-:W-:Y:S01]  /*74b0*/  ISETP.GT.AND P2, PT, R161, 0x9, PT ;  /* 0x00000009a100780c */ /* 0x000fe20003f44270 */
[----:B------:R-:W0:Y:S01]  /*74c0*/  MUFU.TANH R155, R155 ;  /* 0x0000009b009b7308 */ /* 0x000e220000002400 */
[----:B---3--:R-:W-:Y:S01]  /*74d0*/  FSEL R105, R153, -INF , P0 ;  /* 0xff80000099697808 */ /* 0x008fe20000000000 */
[----:B------:R-:W-:Y:S01]  /*74e0*/  FMUL.FTZ R141, R0, R141 ;  /* 0x0000008d008d7220 */ /* 0x000fe20000410000 */
[----:B------:R-:W-:Y:S01]  /*74f0*/  FMNMX.FTZ R132, R104, R133, !PT ;  /* 0x0000008568847209 */ /* 0x000fe20007810000 */
[C---:B------:R-:W-:Y:S01]  /*7500*/  FMUL.FTZ R121, R0.reuse, R123 ;  /* 0x0000007b00797220 */ /* 0x040fe20000410000 */
[----:B------:R-:W-:Y:S01]  /*7510*/  ISETP.GT.AND P0, PT, R161, 0x10, PT ;  /* 0x00000010a100780c */ /* 0x000fe20003f04270 */
[----:B------:R-:W-:Y:S01]  /*7520*/  FMUL.FTZ R123, R0, R127 ;  /* 0x0000007f007b7220 */ /* 0x000fe20000410000 */
[----:B-1----:R-:W-:Y:S01]  /*7530*/  FSEL R130, R154, -INF , P2 ;  /* 0xff8000009a827808 */ /* 0x002fe20001000000 */
[----:B------:R-:W1:Y:S01]  /*7540*/  MUFU.TANH R158, R158 ;  /* 0x0000009e009e7308 */ /* 0x000e620000002400 */
[----:B------:R-:W-:Y:S01]  /*7550*/  FMNMX.FTZ R133, R105, R132, !PT ;  /* 0x0000008469857209 */ /* 0x000fe20007810000 */
[C---:B------:R-:W-:Y:S01]  /*7560*/  FMUL.FTZ R132, R0.reuse, R106 ;  /* 0x0000006a00847220 */ /* 0x040fe20000410000 */
[C---:B------:R-:W-:Y:S01]  /*7570*/  ISETP.GT.AND P2, PT, R161.reuse, 0x11, PT ;  /* 0x00000011a100780c */ /* 0x040fe20003f44270 */
[----:B------:R-:W-:Y:S01]  /*7580*/  FMUL.FTZ R127, R0, R134 ;  /* 0x00000086007f7220 */ /* 0x000fe20000410000 */
[----:B--2---:R-:W-:Y:S01]  /*7590*/  FSEL R106, R156, -INF , P0 ;  /* 0xff8000009c6a7808 */ /* 0x004fe20000000000 */
[----:B------:R-:W-:Y:S01]  /*75a0*/  FMUL.FTZ R134, R0, R107 ;  /* 0x0000006b00867220 */ /* 0x000fe20000410000 */
[----:B------:R-:W-:Y:S01]  /*75b0*/  FMNMX.FTZ R135, R130, R133, !PT ;  /* 0x0000008582877209 */ /* 0x000fe20007810000 */
[----:B------:R-:W2:Y:S01]  /*75c0*/  MUFU.TANH R157, R157 ;  /* 0x0000009d009d7308 */ /* 0x000ea20000002400 */
[----:B------:R-:W-:Y:S01]  /*75d0*/  ISETP.GT.AND P0, PT, R161, 0x18, PT ;  /* 0x00000018a100780c */ /* 0x000fe20003f04270 */
[C---:B------:R-:W-:Y:S01]  /*75e0*/  FMUL.FTZ R153, R0.reuse, R108 ;  /* 0x0000006c00997220 */ /* 0x040fe20000410000 */
[----:B0-----:R-:W-:Y:S01]  /*75f0*/  FSEL R133, R155, -INF , P2 ;  /* 0xff8000009b857808 */ /* 0x001fe20001000000 */
[----:B------:R-:W-:Y:S01]  /*7600*/  FMUL.FTZ R88, R0, R88 ;  /* 0x0000005800587220 */ /* 0x000fe20000410000 */
[----:B------:R-:W-:Y:S01]  /*7610*/  FMNMX.FTZ R154, R106, R135, !PT ;  /* 0x000000876a9a7209 */ /* 0x000fe20007810000 */
[----:B------:R-:W-:Y:S01]  /*7620*/  FMUL.FTZ R12, R0, R166 ;  /* 0x000000a6000c7220 */ /* 0x000fe20000410000 */
[----:B------:R-:W-:Y:S01]  /*7630*/  ISETP.GT.AND P2, PT, R161, 0x19, PT ;  /* 0x00000019a100780c */ /* 0x000fe20003f44270 */
[----:B------:R-:W0:Y:S01]  /*7640*/  MUFU.TANH R160, R160 ;  /* 0x000000a000a07308 */ /* 0x000e220000002400 */
[----:B-1----:R-:W-:Y:S01]  /*7650*/  FSEL R107, R158, -INF , P0 ;  /* 0xff8000009e6b7808 */ /* 0x002fe20000000000 */
[C---:B------:R-:W-:Y:S01]  /*7660*/  FMUL.FTZ R13, R0.reuse, R167 ;  /* 0x000000a7000d7220 */ /* 0x040fe20000410000 */
[----:B------:R-:W-:Y:S01]  /*7670*/  FMNMX.FTZ R154, R133, R154, !PT ;  /* 0x0000009a859a7209 */ /* 0x000fe20007810000 */
[C---:B------:R-:W-:Y:S01]  /*7680*/  FMUL.FTZ R114, R0.reuse, R114 ;  /* 0x0000007200727220 */ /* 0x040fe20000410000 */
[----:B------:R-:W-:Y:S01]  /*7690*/  ISETP.GT.AND P0, PT, R161, 0x20, PT ;  /* 0x00000020a100780c */ /* 0x000fe20003f04270 */
[C---:B------:R-:W-:Y:S01]  /*76a0*/  FMUL.FTZ R115, R0.reuse, R115 ;  /* 0x0000007300737220 */ /* 0x040fe20000410000 */
[----:B------:R-:W-:Y:S01]  /*76b0*/  FMNMX.FTZ R154, R107, R154, !PT ;  /* 0x0000009a6b9a7209 */ /* 0x000fe20007810000 */
        /* <DEDUP_REMOVED lines=8> */
[----:B------:R-:W2:Y:S01]  /*7740*/  MUFU.TANH R140, R140 ;  /* 0x0000008c008c7308 */ /* 0x000ea20000002400 */
[----:B0-----:R-:W-:Y:S01]  /*7750*/  FSEL R108, R160, -INF , P0 ;  /* 0xff800000a06c7808 */ /* 0x001fe20000000000 */
[C---:B------:R-:W-:Y:S01]  /*7760*/  FMUL.FTZ R91, R0.reuse, R91 ;  /* 0x0000005b005b7220 */ /* 0x040fe20000410000 */
[----:B------:R-:W-:Y:S01]  /*7770*/  ISETP.GT.AND P0, PT, R161, 0x28, PT ;  /* 0x00000028a100780c */ /* 0x000fe20003f04270 */
[----:B------:R-:W-:Y:S01]  /*7780*/  FMUL.FTZ R94, R0, R94 ;  /* 0x0000005e005e7220 */ /* 0x000fe20000410000 */
[----:B------:R-:W-:Y:S01]  /*7790*/  FMNMX.FTZ R156, R108, R155, !PT ;  /* 0x0000009b6c9c7209 */ /* 0x000fe20007810000 */
[C---:B------:R-:W-:Y:S01]  /*77a0*/  FMUL.FTZ R155, R0.reuse, R112 ;  /* 0x00000070009b7220 */ /* 0x040fe20000410000 */
[C---:B------:R-:W-:Y:S01]  /*77b0*/  FMUL.FTZ R95, R0.reuse, R95 ;  /* 0x0000005f005f7220 */ /* 0x040fe20000410000 */
[----:B------:R-:W0:Y:S01]  /*77c0*/  MUFU.TANH R141, R141 ;  /* 0x0000008d008d7308 */ /* 0x000e220000002400 */
[----:B-1----:R-:W-:Y:S01]  /*77d0*/  FSEL R135, R159, -INF , P2 ;  /* 0xff8000009f877808 */ /* 0x002fe20001000000 */
[C---:B------:R-:W-:Y:S01]  /*77e0*/  FMUL.FTZ R159, R0.reuse, R117 ;  /* 0x00000075009f7220 */ /* 0x040fe20000410000 */
[----:B------:R-:W-:Y:S01]  /*77f0*/  ISETP.GT.AND P2, PT, R161, 0x29, PT ;  /* 0x00000029a100780c */ /* 0x000fe20003f44270 */
[C---:B------:R-:W-:Y:S01]  /*7800*/  FMUL.FTZ R98, R0.reuse, R98 ;  /* 0x0000006200627220 */ /* 0x040fe20000410000 */
[----:B------:R-:W-:Y:S01]  /*7810*/  FMNMX.FTZ R156, R135, R156, !PT ;  /* 0x0000009c879c7209 */ /* 0x000fe20007810000 */
[C---:B------:R-:W-:Y:S01]  /*7820*/  FMUL.FTZ R99, R0.reuse, R99 ;  /* 0x0000006300637220 */ /* 0x040fe20000410000 */
[----:B------:R-:W-:Y:S01]  /*7830*/  FMUL.FTZ R103, R0, R103 ;  /* 0x0000006700677220 */ /* 0x000fe20000410000 */
[----:B------:R-:W1:Y:S01]  /*7840*/  MUFU.TANH R143, R143 ;  /* 0x0000008f008f7308 */ /* 0x000e620000002400 */
[----:B--2---:R-:W-:Y:S01]  /*7850*/  FSEL R109, R140, -INF , P0 ;  /* 0xff8000008c6d7808 */ /* 0x004fe20000000000 */
[----:B------:R-:W-:Y:S01]  /*7860*/  ULEA UR6, UR38, UR39, 0x3 ;  /* 0x0000002726067291 */ /* 0x000fe2000f8e183f */
[----:B------:R-:W-:-:S03]  /*7870*/  ISETP.GT.AND P0, PT, R161, 0x30, PT ;  /* 0x00000030a100780c */ /* 0x000fc60003f04270 */
[----:B------:R-:W-:Y:S02]  /*7880*/  UIADD3 UR6, UR6, 0x29840, URZ ;  /* 0x0002984006067890 */ /* 0x000fe4000fffe03f */
[----:B------:R-:W2:Y:S01]  /*7890*/  MUFU.TANH R142, R142 ;  /* 0x0000008e008e7308 */ /* 0x000ea20000002400 */
[----:B0-----:R-:W-:Y:S01]  /*78a0*/  FSEL R140, R141, -INF , P2 ;  /* 0xff8000008d8c7808 */ /* 0x001fe20001000000 */
[----:B------:R-:W-:Y:S01]  /*78b0*/  UPRMT UR6, UR55, 0x654, UR6 ;  /* 0x0000065437067896 */ /* 0x000fe20008000006 */
[----:B------:R-:W-:Y:S01]  /*78c0*/  FMNMX.FTZ R141, R109, R156, !PT ;  /* 0x0000009c6d8d7209 */ /* 0x000fe20007810000 */
[----:B------:R-:W-:Y:S01]  /*78d0*/  FMUL.FTZ R156, R0, R113 ;  /* 0x00000071009c7220 */ /* 0x000fe20000410000 */
[----:B------:R-:W-:-:S03]  /*78e0*/  ISETP.GT.AND P2, PT, R161, 0x31, PT ;  /* 0x00000031a100780c */ /* 0x000fc60003f44270 */
[----:B------:R-:W0:Y:S01]  /*78f0*/  MUFU.TANH R145, R145 ;  /* 0x0000009100917308 */ /* 0x000e220000002400 */
[----:B-1----:R-:W-:Y:S02]  /*7900*/  FSEL R112, R143, -INF , P0 ;  /* 0xff8000008f707808 */ /* 0x002fe40000000000 */
[----:B------:R-:W-:Y:S01]  /*7910*/  FMNMX.FTZ R143, R140, R141, !PT ;  /* 0x0000008d8c8f7209 */ /* 0x000fe20007810000 */
[----:B------:R-:W-:Y:S01]  /*7920*/  SYNCS.ARRIVE.TRANS64.RED.A1T0 RZ, [UR6], RZ ;  /* 0x000000ffffff79a7 */ /* 0x000fe20008100406 */
[----:B------:R-:W-:-:S03]  /*7930*/  ISETP.GT.AND P0, PT, R161, 0x38, PT ;  /* 0x00000038a100780c */ /* 0x000fc60003f04270 */
[----:B------:R-:W1:Y:S01]  /*7940*/  MUFU.TANH R144, R144 ;  /* 0x0000009000907308 */ /* 0x000e620000002400 */
[----:B--2---:R-:W-:Y:S02]  /*7950*/  FSEL R141, R142, -INF , P2 ;  /* 0xff8000008e8d7808 */ /* 0x004fe40001000000 */
[----:B------:R-:W-:Y:S02]  /*7960*/  FMNMX.FTZ R142, R112, R143, !PT ;  /* 0x0000008f708e7209 */ /* 0x000fe40007810000 */
[----:B------:R-:W-:Y:S02]  /*7970*/  ISETP.GT.AND P2, PT, R161, 0x39, PT ;  /* 0x00000039a100780c */ /* 0x000fe40003f44270 */
[----:B------:R-:W-:Y:S01]  /*7980*/  FMNMX.FTZ R158, R141, R142, !PT ;  /* 0x0000008e8d9e7209 */ /* 0x000fe20007810000 */
[----:B------:R-:W2:Y:S01]  /*7990*/  MUFU.TANH R147, R147 ;  /* 0x0000009300937308 */ /* 0x000ea20000002400 */
[----:B0-----:R-:W-:Y:S02]  /*79a0*/  FSEL R113, R145, -INF , P0 ;  /* 0xff80000091717808 */ /* 0x001fe40000000000 */
[----:B------:R-:W-:-:S02]  /*79b0*/  ISETP.GT.AND P0, PT, R161, 0x40, PT ;  /* 0x00000040a100780c */ /* 0x000fc40003f04270 */
[----:B------:R-:W-:Y:S01]  /*79c0*/  FMNMX.FTZ R143, R113, R158, !PT ;  /* 0x0000009e718f7209 */ /* 0x000fe20007810000 */
[----:B------:R-:W-:Y:S02]  /*79d0*/  FMUL.FTZ R158, R0, R116 ;  /* 0x00000074009e7220 */ /* 0x000fe40000410000 */
        /* <DEDUP_REMOVED lines=13> */
[----:B-1----:R-:W-:Y:S01]  /*7ab0*/  FSEL R117, R149, -INF , P0 ;  /* 0xff80000095757808 */ /* 0x002fe20000000000 */
[----:B------:R-:W-:Y:S01]  /*7ac0*/  FMUL.FTZ R149, R0, R89 ;  /* 0x0000005900957220 */ /* 0x000fe20000410000 */
        /* <DEDUP_REMOVED lines=31> */
[----:B------:R4:W-:Y:S08]  /*7cc0*/  MUFU.TANH R160, R149 ;  /* 0x0000009500a07308 */ /* 0x0009f00000002400 */
[----:B------:R-:W5:Y:S01]  /*7cd0*/  MUFU.TANH R158, R158 ;  /* 0x0000009e009e7308 */ /* 0x000f620000002400 */
[----:B----4-:R-:W-:Y:S01]  /*7ce0*/  FMNMX.FTZ R149, R92, R151, !PT ;  /* 0x000000975c957209 */ /* 0x010fe20007810000 */
[----:B------:R-:W-:Y:S01]  /*7cf0*/  FMUL.FTZ R151, R0, R93 ;  /* 0x0000005d00977220 */ /* 0x000fe20000410000 */
[----:B0-----:R-:W-:-:S02]  /*7d00*/  FSEL R93, R153, -INF , P0 ;  /* 0xff800000995d7808 */ /* 0x001fc40000000000 */
[----:B------:R-:W-:Y:S02]  /*7d10*/  FMNMX.FTZ R152, R148, R149, !PT ;  /* 0x0000009594987209 */ /* 0x000fe40007810000 */
[C---:B------:R-:W-:Y:S01]  /*7d20*/  ISETP.GT.AND P0, PT, R161.reuse, 0x70, PT ;  /* 0x00000070a100780c */ /* 0x040fe20003f04270 */
[----:B------:R-:W0:Y:S01]  /*7d30*/  MUFU.TANH R159, R159 ;  /* 0x0000009f009f7308 */ /* 0x000e220000002400 */
[----:B-1----:R-:W-:Y:S02]  /*7d40*/  FSEL R149, R154, -INF , P2 ;  /* 0xff8000009a957808 */ /* 0x002fe40001000000 */
[----:B------:R-:W-:-:S05]  /*7d50*/  ISETP.GT.AND P2, PT, R161, 0x71, PT ;  /* 0x00000071a100780c */ /* 0x000fca0003f44270 */
[----:B------:R1:W-:Y:S08]  /*7d60*/  MUFU.TANH R162, R150 ;  /* 0x0000009600a27308 */ /* 0x0003f00000002400 */
[----:B------:R-:W4:Y:S01]  /*7d70*/  MUFU.TANH R88, R88 ;  /* 0x0000005800587308 */ /* 0x000f220000002400 */
[----:B-1----:R-:W-:Y:S01]  /*7d80*/  FMNMX.FTZ R150, R93, R152, !PT ;  /* 0x000000985d967209 */ /* 0x002fe20007810000 */
[----:B------:R-:W-:Y:S01]  /*7d90*/  FMUL.FTZ R152, R0, R96 ;  /* 0x0000006000987220 */ /* 0x000fe20000410000 */
[----:B--2---:R-:W-:-:S02]  /*7da0*/  FSEL R96, R155, -INF , P0 ;  /* 0xff8000009b607808 */ /* 0x004fc40000000000 */
[----:B------:R-:W-:Y:S02]  /*7db0*/  FMNMX.FTZ R153, R149, R150, !PT ;  /* 0x0000009695997209 */ /* 0x000fe40007810000 */
[C---:B------:R-:W-:Y:S01]  /*7dc0*/  ISETP.GT.AND P0, PT, R161.reuse, 0x78, PT ;  /* 0x00000078a100780c */ /* 0x040fe20003f04270 */
[----:B------:R1:W2:Y:S01]  /*7dd0*/  MUFU.TANH R163, R151 ;  /* 0x0000009700a37308 */ /* 0x0002a20000002400 */
[----:B---3--:R-:W-:Y:S02]  /*7de0*/  FSEL R150, R156, -INF , P2 ;  /* 0xff8000009c967808 */ /* 0x008fe40001000000 */
[----:B------:R-:W-:-:S05]  /*7df0*/  ISETP.GT.AND P2, PT, R161, 0x79, PT ;  /* 0x00000079a100780c */ /* 0x000fca0003f44270 */
[----:B------:R3:W2:Y:S01]  /*7e00*/  MUFU.TANH R164, R152 ;  /* 0x0000009800a47308 */ /* 0x0006a20000002400 */
[----:B-1----:R-:W-:Y:S01]  /*7e10*/  FMNMX.FTZ R151, R96, R153, !PT ;  /* 0x0000009960977209 */ /* 0x002fe20007810000 */
[----:B------:R-:W-:Y:S01]  /*7e20*/  FMUL.FTZ R153, R0, R97 ;  /* 0x0000006100997220 */ /* 0x000fe20000410000 */
[----:B-----5:R-:W-:Y:S02]  /*7e30*/  FSEL R97, R158, -INF , P0 ;  /* 0xff8000009e617808 */ /* 0x020fe40000000000 */
[----:B------:R-:W-:Y:S02]  /*7e40*/  FMNMX.FTZ R154, R150, R151, !PT ;  /* 0x00000097969a7209 */ /* 0x000fe40007810000 */
[----:B------:R-:W-:Y:S01]  /*7e50*/  ISETP.GT.AND P0, PT, R161, 0x80, PT ;  /* 0x00000080a100780c */ /* 0x000fe20003f04270 */
[----:B------:R-:W1:Y:S01]  /*7e60*/  MUFU.TANH R158, R153 ;  /* 0x00000099009e7308 */ /* 0x000e620000002400 */
[----:B0-----:R-:W-:Y:S02]  /*7e70*/  FSEL R151, R159, -INF , P2 ;  /* 0xff8000009f977808 */ /* 0x001fe40001000000 */
[----:B---3--:R-:W-:Y:S01]  /*7e80*/  FMNMX.FTZ R152, R97, R154, !PT ;  /* 0x0000009a61987209 */ /* 0x008fe20007810000 */
[----:B------:R-:W-:Y:S01]  /*7e90*/  FMUL.FTZ R154, R0, R100 ;  /* 0x00000064009a7220 */ /* 0x000fe20000410000 */
[----:B------:R-:W-:-:S02]  /*7ea0*/  ISETP.GT.AND P2, PT, R161, 0x81, PT ;  /* 0x00000081a100780c */ /* 0x000fc40003f44270 */
[----:B----4-:R-:W-:Y:S01]  /*7eb0*/  FSEL R100, R88, -INF , P0 ;  /* 0xff80000058647808 */ /* 0x010fe20000000000 */
[----:B------:R-:W-:Y:S01]  /*7ec0*/  FMUL.FTZ R88, R0, R101 ;  /* 0x0000006500587220 */ /* 0x000fe20000410000 */
[----:B------:R-:W-:Y:S01]  /*7ed0*/  FMNMX.FTZ R155, R151, R152, !PT ;  /* 0x00000098979b7209 */ /* 0x000fe20007810000 */
[----:B------:R0:W3:Y:S01]  /*7ee0*/  MUFU.TANH R165, R154 ;  /* 0x0000009a00a57308 */ /* 0x0000e20000002400 */
[C---:B------:R-:W-:Y:S02]  /*7ef0*/  ISETP.GT.AND P0, PT, R161.reuse, 0x88, PT ;  /* 0x00000088a100780c */ /* 0x040fe40003f04270 */
[----:B------:R-:W-:Y:S02]  /*7f00*/  FSEL R152, R160, -INF , P2 ;  /* 0xff800000a0987808 */ /* 0x000fe40001000000 */
[----:B------:R-:W-:Y:S02]  /*7f10*/  FMNMX.FTZ R155, R100, R155, !PT ;  /* 0x0000009b649b7209 */ /* 0x000fe40007810000 */
[----:B------:R-:W-:Y:S01]  /*7f20*/  ISETP.GT.AND P2, PT, R161, 0x89, PT ;  /* 0x00000089a100780c */ /* 0x000fe20003f44270 */
[----:B------:R-:W4:Y:S01]  /*7f30*/  MUFU.TANH R88, R88 ;  /* 0x0000005800587308 */ /* 0x000f220000002400 */
[----:B------:R-:W-:Y:S01]  /*7f40*/  FSEL R101, R162, -INF , P0 ;  /* 0xff800000a2657808 */ /* 0x000fe20000000000 */
[----:B0-----:R-:W-:Y:S01]  /*7f50*/  FMUL.FTZ R154, R0, R110 ;  /* 0x0000006e009a7220 */ /* 0x001fe20000410000 */
[----:B------:R-:W-:-:S02]  /*7f60*/  FMNMX.FTZ R156, R152, R155, !PT ;  /* 0x0000009b989c7209 */ /* 0x000fc40007810000 */
[----:B------:R-:W-:Y:S02]  /*7f70*/  ISETP.GT.AND P0, PT, R161, 0x90, PT ;  /* 0x00000090a100780c */ /* 0x000fe40003f04270 */
[----:B--2---:R-:W-:Y:S01]  /*7f80*/  FSEL R153, R163, -INF , P2 ;  /* 0xff800000a3997808 */ /* 0x004fe20001000000 */
[----:B------:R-:W0:Y:S01]  /*7f90*/  MUFU.TANH R6, R6 ;  /* 0x0000000600067308 */ /* 0x000e220000002400 */
[----:B------:R-:W-:Y:S02]  /*7fa0*/  FMNMX.FTZ R156, R101, R156, !PT ;  /* 0x0000009c659c7209 */ /* 0x000fe40007810000 */
[----:B------:R-:W-:Y:S02]  /*7fb0*/  ISETP.GT.AND P2, PT, R161, 0x91, PT ;  /* 0x00000091a100780c */ /* 0x000fe40003f44270 */
[----:B------:R-:W-:Y:S02]  /*7fc0*/  FSEL R155, R164, -INF , P0 ;  /* 0xff800000a49b7808 */ /* 0x000fe40000000000 */
[----:B------:R-:W-:Y:S01]  /*7fd0*/  FMNMX.FTZ R156, R153, R156, !PT ;  /* 0x0000009c999c7209 */ /* 0x000fe20007810000 */
[----:B------:R-:W2:Y:S01]  /*7fe0*/  MUFU.TANH R7, R7 ;  /* 0x0000000700077308 */ /* 0x000ea20000002400 */
[----:B------:R-:W-:-:S02]  /*7ff0*/  ISETP.GT.AND P0, PT, R161, 0x98, PT ;  /* 0x00000098a100780c */ /* 0x000fc40003f04270 */
[----:B-1----:R-:W-:Y:S01]  /*8000*/  FSEL R110, R158, -INF , P2 ;  /* 0xff8000009e6e7808 */ /* 0x002fe20001000000 */
[----:B------:R-:W-:Y:S01]  /*8010*/  FMUL.FTZ R158, R0, R111 ;  /* 0x0000006f009e7220 */ /* 0x000fe20000410000 */
[----:B------:R-:W-:Y:S02]  /*8020*/  FMNMX.FTZ R159, R155, R156, !PT ;  /* 0x0000009c9b9f7209 */ /* 0x000fe40007810000 */
[----:B------:R-:W-:Y:S01]  /*8030*/  ISETP.GT.AND P2, PT, R161, 0x99, PT ;  /* 0x00000099a100780c */ /* 0x000fe20003f44270 */
[----:B------:R-:W-:Y:S01]  /*8040*/  IMAD.U32 R161, RZ, RZ, UR59 ;  /* 0x0000003bffa17e24 */ /* 0x000fe2000f8e00ff */
[----:B---3--:R-:W-:Y:S01]  /*8050*/  FSEL R156, R165, -INF , P0 ;  /* 0xff800000a59c7808 */ /* 0x008fe20000000000 */
[----:B------:R-:W1:Y:S01]  /*8060*/  MUFU.TANH R8, R8 ;  /* 0x0000000800087308 */ /* 0x000e620000002400 */
[----:B------:R-:W-:Y:S02]  /*8070*/  FMNMX.FTZ R159, R110, R159, !PT ;  /* 0x0000009f6e9f7209 */ /* 0x000fe40007810000 */
[----:B----4-:R-:W-:-:S02]  /*8080*/  FSEL R111, R88, -INF , P2 ;  /* 0xff800000586f7808 */ /* 0x010fc40001000000 */
[----:B------:R-:W-:-:S03]  /*8090*/  FMNMX.FTZ R88, R156, R159, !PT ;  /* 0x0000009f9c587209 */ /* 0x000fc60007810000 */
[----:B------:R-:W3:Y:S01]  /*80a0*/  MUFU.TANH R9, R9 ;  /* 0x0000000900097308 */ /* 0x000ee20000002400 */
[----:B------:R-:W-:-:S05]  /*80b0*/  FMNMX.FTZ R88, R111, R88, !PT ;  /* 0x000000586f587209 */ /* 0x000fca0007810000 */
[----:B------:R-:W4:Y:S02]  /*80c0*/  SHFL.BFLY PT, R159, R88, 0x2, 0x1f ;  /* 0x0c401f00589f7f89 */ /* 0x000f2400000e0000 */
[----:B------:R-:W5:Y:S08]  /*80d0*/  MUFU.TANH R10, R10 ;  /* 0x0000000a000a7308 */ /* 0x000f700000002400 */
[----:B------:R-:W5:Y:S08]  /*80e0*/  MUFU.TANH R11, R11 ;  /* 0x0000000b000b7308 */ /* 0x000f700000002400 */
[----:B------:R-:W5:Y:S01]  /*80f0*/  MUFU.TANH R12, R12 ;  /* 0x0000000c000c7308 */ /* 0x000f620000002400 */
[----:B----4-:R-:W-:-:S07]  /*8100*/  FMNMX.FTZ R159, R88, R159, !PT ;  /* 0x0000009f589f7209 */ /* 0x010fce0007810000 */
[----:B------:R-:W4:Y:S01]  /*8110*/  MUFU.TANH R13, R13 ;  /* 0x0000000d000d7308 */ /* 0x000f220000002400 */
[----:B------:R-:W0:Y:S07]  /*8120*/  SHFL.BFLY PT, R88, R159, 0x1, 0x1f ;  /* 0x0c201f009f587f89 */ /* 0x000e2e00000e0000 */
[----:B------:R-:W4:Y:S08]  /*8130*/  MUFU.TANH R14, R14 ;  /* 0x0000000e000e7308 */ /* 0x000f300000002400 */
[----:B------:R-:W4:Y:S08]  /*8140*/  MUFU.TANH R15, R15 ;  /* 0x0000000f000f7308 */ /* 0x000f300000002400 */
[----:B------:R-:W4:Y:S01]  /*8150*/  MUFU.TANH R20, R20 ;  /* 0x0000001400147308 */ /* 0x000f220000002400 */
[----:B0-----:R-:W-:Y:S01]  /*8160*/  FMNMX.FTZ R88, R159, R88, !PT ;  /* 0x000000589f587209 */ /* 0x001fe20007810000 */
[----:B------:R-:W-:-:S03]  /*8170*/  FMUL.FTZ R159, R0, R102 ;  /* 0x00000066009f7220 */ /* 0x000fc60000410000 */
[C---:B------:R-:W-:Y:S01]  /*8180*/  FSETP.NEU.FTZ.AND P0, PT, R88.reuse, -INF , PT ;  /* 0xff8000005800780b */ /* 0x040fe20003f1d000 */
[----:B------:R-:W-:-:S02]  /*8190*/  FFMA.FTZ R102, R88, R161, -8 ;  /* 0xc100000058667423 */ /* 0x000fc400000100a1 */
[----:B------:R-:W0:Y:S01]  /*81a0*/  MUFU.TANH R21, R21 ;  /* 0x0000001500157308 */ /* 0x000e220000002400 */
[----:B------:R-:W2:Y:S02]  /*81b0*/  SHFL.IDX PT, R161, R124, 0x1, 0x1c1f ;  /* 0x003c1f007ca17f89 */ /* 0x000ea400000e0000 */
[----:B------:R-:W-:-:S05]  /*81c0*/  FSEL R102, R102, RZ, P0 ;  /* 0x000000ff66667208 */ /* 0x000fca0000000000 */
[----:B------:R-:W0:Y:S01]  /*81d0*/  MUFU.TANH R136, R136 ;  /* 0x0000008800887308 */ /* 0x000e220000002400 */
[----:B------:R-:W-:-:S01]  /*81e0*/  FFMA.FTZ R160, R131, UR59, -R102 ;  /* 0x0000003b83a07c23 */ /* 0x000fc20008010866 */
[--C-:B------:R-:W-:Y:S01]  /*81f0*/  FFMA.FTZ R131, R104, UR59, -R102.reuse ;  /* 0x0000003b68837c23 */ /* 0x100fe20008010866 */
[----:B------:R-:W-:-:S01]  /*8200*/  FFMA.FTZ R104, R105, UR59, -R102 ;  /* 0x0000003b69687c23 */ /* 0x000fc20008010866 */
[--C-:B------:R-:W-:Y:S01]  /*8210*/  FFMA.FTZ R105, R130, UR59, -R102.reuse ;  /* 0x0000003b82697c23 */ /* 0x100fe20008010866 */
[----:B------:R-:W-:-:S01]  /*8220*/  FFMA.FTZ R130, R107, UR59, -R102 ;  /* 0x0000003b6b827c23 */ /* 0x000fc20008010866 */
[--C-:B------:R-:W-:Y:S01]  /*8230*/  FFMA.FTZ R162, R145, UR59, -R102.reuse ;  /* 0x0000003b91a27c23 */ /* 0x100fe20008010866 */
[----:B------:R-:W-:-:S01]  /*8240*/  FFMA.FTZ R144, R144, UR59, -R102 ;  /* 0x0000003b90907c23 */ /* 0x000fc20008010866 */
        /* <DEDUP_REMOVED lines=9> */
[----:B--2---:R-:W-:-:S02]  /*82e0*/  IMAD.IADD R128, R128, 0x1, R161 ;  /* 0x0000000180807824 */ /* 0x004fc400078e02a1 */
[--C-:B------:R-:W-:Y:S01]  /*82f0*/  FFMA.FTZ R113, R113, UR59, -R102.reuse ;  /* 0x0000003b71717c23 */ /* 0x100fe20008010866 */
[----:B------:R-:W-:-:S01]  /*8300*/  FFMA.FTZ R116, R116, UR59, -R102 ;  /* 0x0000003b74747c23 */ /* 0x000fc20008010866 */
[--C-:B------:R-:W-:Y:S01]  /*8310*/  FFMA.FTZ R143, R143, UR59, -R102.reuse ;  /* 0x0000003b8f8f7c23 */ /* 0x100fe20008010866 */
[----:B------:R-:W-:-:S01]  /*8320*/  FFMA.FTZ R117, R117, UR59, -R102 ;  /* 0x0000003b75757c23 */ /* 0x000fc20008010866 */
[----:B------:R-:W-:Y:S01]  /*8330*/  ISETP.GT.AND P2, PT, R128, RZ, PT ;  /* 0x000000ff8000720c */ /* 0x000fe20003f44270 */
[----:B------:R-:W-:-:S01]  /*8340*/  FFMA.FTZ R147, R147, UR59, -R102 ;  /* 0x0000003b93937c23 */ /* 0x000fc20008010866 */
[----:B------:R-:W-:Y:S01]  /*8350*/  ISETP.GT.AND P3, PT, R128, 0x1, PT ;  /* 0x000000018000780c */ /* 0x000fe20003f64270 */
[----:B------:R-:W2:Y:S01]  /*8360*/  MUFU.TANH R139, R139 ;  /* 0x0000008b008b7308 */ /* 0x000ea20000002400 */
[----:B------:R-:W-:Y:S01]  /*8370*/  FSEL R6, R6, -INF , P2 ;  /* 0xff80000006067808 */ /* 0x000fe20001000000 */
[--C-:B------:R-:W-:Y:S01]  /*8380*/  FFMA.FTZ R92, R92, UR59, -R102.reuse ;  /* 0x0000003b5c5c7c23 */ /* 0x100fe20008010866 */
[----:B------:R-:W-:Y:S01]  /*8390*/  ISETP.GT.AND P2, PT, R128, 0x8, PT ;  /* 0x000000088000780c */ /* 0x000fe20003f44270 */
[--C-:B------:R-:W-:Y:S01]  /*83a0*/  FFMA.FTZ R93, R93, UR59, -R102.reuse ;  /* 0x0000003b5d5d7c23 */ /* 0x100fe20008010866 */
[----:B------:R-:W-:Y:S01]  /*83b0*/  FSEL R7, R7, -INF , P3 ;  /* 0xff80000007077808 */ /* 0x000fe20001800000 */
[--C-:B------:R-:W-:Y:S01]  /*83c0*/  FFMA.FTZ R96, R96, UR59, -R102.reuse ;  /* 0x0000003b60607c23 */ /* 0x100fe20008010866 */
[----:B------:R-:W-:Y:S01]  /*83d0*/  FMNMX.FTZ R124, R6, R5, !PT ;  /* 0x00000005067c7209 */ /* 0x000fe20007810000 */
[----:B------:R-:W2:Y:S01]  /*83e0*/  MUFU.TANH R120, R120 ;  /* 0x0000007800787308 */ /* 0x000ea20000002400 */
[----:B------:R-:W-:Y:S01]  /*83f0*/  ISETP.GT.AND P3, PT, R128, 0x9, PT ;  /* 0x000000098000780c */ /* 0x000fe20003f64270 */
[--C-:B------:R-:W-:Y:S01]  /*8400*/  FFMA.FTZ R97, R97, UR59, -R102.reuse ;  /* 0x0000003b61617c23 */ /* 0x100fe20008010866 */
[----:B-1----:R-:W-:Y:S01]  /*8410*/  FSEL R107, R8, -INF , P2 ;  /* 0xff800000086b7808 */ /* 0x002fe20001000000 */
[--C-:B------:R-:W-:Y:S01]  /*8420*/  FFMA.FTZ R100, R100, UR59, -R102.reuse ;  /* 0x0000003b64647c23 */ /* 0x100fe20008010866 */
[----:B------:R-:W-:Y:S01]  /*8430*/  FMNMX.FTZ R124, R7, R124, !PT ;  /* 0x0000007c077c7209 */ /* 0x000fe20007810000 */
[--C-:B------:R-:W-:Y:S01]  /*8440*/  FFMA.FTZ R101, R101, UR59, -R102.reuse ;  /* 0x0000003b65657c23 */ /* 0x100fe20008010866 */
[C---:B------:R-:W-:Y:S01]  /*8450*/  ISETP.GT.AND P2, PT, R128.reuse, 0x10, PT ;  /* 0x000000108000780c */ /* 0x040fe20003f44270 */
[----:B------:R1:W-:Y:S01]  /*8460*/  MUFU.EX2 R8, R130 ;  /* 0x0000008200087308 */ /* 0x0003e20000000800 */
[----:B---3--:R-:W-:Y:S01]  /*8470*/  FSEL R9, R9, -INF , P3 ;  /* 0xff80000009097808 */ /* 0x008fe20001800000 */
[--C-:B------:R-:W-:Y:S01]  /*8480*/  FFMA.FTZ R155, R155, UR59, -R102.reuse ;  /* 0x0000003b9b9b7c23 */ /* 0x100fe20008010866 */
[----:B------:R-:W-:Y:S01]  /*8490*/  FMNMX.FTZ R124, R107, R124, !PT ;  /* 0x0000007c6b7c7209 */ /* 0x000fe20007810000 */
[----:B------:R-:W-:Y:S01]  /*84a0*/  FFMA.FTZ R111, R111, UR59, -R102 ;  /* 0x0000003b6f6f7c23 */ /* 0x000fe20008010866 */
[----:B------:R-:W-:-:S02]  /*84b0*/  ISETP.GT.AND P3, PT, R128, 0x11, PT ;  /* 0x000000118000780c */ /* 0x000fc40003f64270 */
[----:B-----5:R-:W-:Y:S01]  /*84c0*/  FSEL R10, R10, -INF , P2 ;  /* 0xff8000000a0a7808 */ /* 0x020fe20001000000 */
[----:B------:R-:W3:Y:S01]  /*84d0*/  MUFU.TANH R121, R121 ;  /* 0x0000007900797308 */ /* 0x000ee20000002400 */
[----:B------:R-:W-:Y:S01]  /*84e0*/  FMNMX.FTZ R161, R9, R124, !PT ;  /* 0x0000007c09a17209 */ /* 0x000fe20007810000 */
[----:B-1----:R-:W-:Y:S01]  /*84f0*/  FFMA.FTZ R130, R108, UR59, -R102 ;  /* 0x0000003b6c827c23 */ /* 0x002fe20008010866 */
[----:B------:R-:W-:Y:S02]  /*8500*/  ISETP.GT.AND P2, PT, R128, 0x18, PT ;  /* 0x000000188000780c */ /* 0x000fe40003f44270 */
[----:B------:R-:W-:Y:S02]  /*8510*/  FSEL R11, R11, -INF , P3 ;  /* 0xff8000000b0b7808 */ /* 0x000fe40001800000 */
[----:B------:R-:W-:Y:S01]  /*8520*/  FMNMX.FTZ R124, R10, R161, !PT ;  /* 0x000000a10a7c7209 */ /* 0x000fe20007810000 */
[----:B------:R-:W1:Y:S01]  /*8530*/  MUFU.TANH R122, R122 ;  /* 0x0000007a007a7308 */ /* 0x000e620000002400 */
[----:B------:R-:W-:-:S02]  /*8540*/  ISETP.GT.AND P3, PT, R128, 0x19, PT ;  /* 0x000000198000780c */ /* 0x000fc40003f64270 */
[----:B------:R-:W-:Y:S02]  /*8550*/  FSEL R108, R12, -INF , P2 ;  /* 0xff8000000c6c7808 */ /* 0x000fe40001000000 */
[----:B------:R-:W-:Y:S02]  /*8560*/  FMNMX.FTZ R161, R11, R124, !PT ;  /* 0x0000007c0ba17209 */ /* 0x000fe40007810000 */
[----:B------:R-:W-:Y:S01]  /*8570*/  ISETP.GT.AND P2, PT, R128, 0x20, PT ;  /* 0x000000208000780c */ /* 0x000fe20003f44270 */
[----:B------:R5:W-:Y:S01]  /*8580*/  MUFU.EX2 R12, R130 ;  /* 0x00000082000c7308 */ /* 0x000be20000000800 */
[----:B----4-:R-:W-:Y:S02]  /*8590*/  FSEL R13, R13, -INF , P3 ;  /* 0xff8000000d0d7808 */ /* 0x010fe40001800000 */
[----:B------:R-:W-:Y:S02]  /*85a0*/  FMNMX.FTZ R124, R108, R161, !PT ;  /* 0x000000a16c7c7209 */ /* 0x000fe40007810000 */
[----:B------:R-:W-:-:S02]  /*85b0*/  ISETP.GT.AND P3, PT, R128, 0x21, PT ;  /* 0x000000218000780c */ /* 0x000fc40003f64270 */
[----:B------:R-:W-:Y:S01]  /*85c0*/  FSEL R14, R14, -INF , P2 ;  /* 0xff8000000e0e7808 */ /* 0x000fe20001000000 */
[----:B------:R-:W4:Y:S01]  /*85d0*/  MUFU.TANH R123, R123 ;  /* 0x0000007b007b7308 */ /* 0x000f220000002400 */
[----:B------:R-:W-:Y:S01]  /*85e0*/  FMNMX.FTZ R161, R13, R124, !PT ;  /* 0x0000007c0da17209 */ /* 0x000fe20007810000 */
[--C-:B-----5:R-:W-:Y:S01]  /*85f0*/  FFMA.FTZ R130, R109, UR59, -R102.reuse ;  /* 0x0000003b6d827c23 */ /* 0x120fe20008010866 */
[----:B------:R-:W-:Y:S02]  /*8600*/  ISETP.GT.AND P2, PT, R128, 0x28, PT ;  /* 0x000000288000780c */ /* 0x000fe40003f44270 */
[----:B------:R-:W-:Y:S02]  /*8610*/  FSEL R15, R15, -INF , P3 ;  /* 0xff8000000f0f7808 */ /* 0x000fe40001800000 */
[----:B------:R-:W-:Y:S01]  /*8620*/  FMNMX.FTZ R124, R14, R161, !PT ;  /* 0x000000a10e7c7209 */ /* 0x000fe20007810000 */
[----:B------:R-:W5:Y:S01]  /*8630*/  MUFU.TANH R125, R125 ;  /* 0x0000007d007d7308 */ /* 0x000f620000002400 */
[----:B------:R-:W-:Y:S01]  /*8640*/  ISETP.GT.AND P3, PT, R128, 0x29, PT ;  /* 0x000000298000780c */ /* 0x000fe20003f64270 */
[----:B------:R-:W-:Y:S01]  /*8650*/  FFMA.FTZ R161, R140, UR59, -R102 ;  /* 0x0000003b8ca17c23 */ /* 0x000fe20008010866 */
[----:B------:R-:W-:-:S02]  /*8660*/  FSEL R109, R20, -INF , P2 ;  /* 0xff800000146d7808 */ /* 0x000fc40001000000 */
[----:B------:R-:W-:Y:S02]  /*8670*/  FMNMX.FTZ R124, R15, R124, !PT ;  /* 0x0000007c0f7c7209 */ /* 0x000fe40007810000 */
[C---:B------:R-:W-:Y:S01]  /*8680*/  ISETP.GT.AND P2, PT, R128.reuse, 0x30, PT ;  /* 0x000000308000780c */ /* 0x040fe20003f44270 */
[----:B------:R-:W5:Y:S01]  /*8690*/  MUFU.TANH R126, R126 ;  /* 0x0000007e007e7308 */ /* 0x000f620000002400 */
[----:B0-----:R-:W-:Y:S02]  /*86a0*/  FSEL R21, R21, -INF , P3 ;  /* 0xff80000015157808 */ /* 0x001fe40001800000 */
[----:B------:R-:W-:Y:S02]  /*86b0*/  FMNMX.FTZ R124, R109, R124, !PT ;  /* 0x0000007c6d7c7209 */ /* 0x000fe40007810000 */
[----:B------:R-:W-:Y:S02]  /*86c0*/  ISETP.GT.AND P3, PT, R128, 0x31, PT ;  /* 0x000000318000780c */ /* 0x000fe40003f64270 */
[----:B------:R-:W-:Y:S01]  /*86d0*/  FSEL R136, R136, -INF , P2 ;  /* 0xff80000088887808 */ /* 0x000fe20001000000 */
[----:B------:R-:W0:Y:S01]  /*86e0*/  MUFU.TANH R127, R127 ;  /* 0x0000007f007f7308 */ /* 0x000e220000002400 */
[----:B------:R-:W-:-:S02]  /*86f0*/  FMNMX.FTZ R163, R21, R124, !PT ;  /* 0x0000007c15a37209 */ /* 0x000fc40007810000 */
[----:B------:R-:W-:Y:S02]  /*8700*/  ISETP.GT.AND P2, PT, R128, 0x38, PT ;  /* 0x000000388000780c */ /* 0x000fe40003f44270 */
[----:B------:R-:W-:Y:S02]  /*8710*/  FSEL R137, R137, -INF , P3 ;  /* 0xff80000089897808 */ /* 0x000fe40001800000 */
[----:B------:R-:W-:Y:S01]  /*8720*/  FMNMX.FTZ R124, R136, R163, !PT ;  /* 0x000000a3887c7209 */ /* 0x000fe20007810000 */
[----:B------:R-:W0:Y:S01]  /*8730*/  MUFU.TANH R129, R129 ;  /* 0x0000008100817308 */ /* 0x000e220000002400 */
[----:B------:R-:W-:Y:S02]  /*8740*/  ISETP.GT.AND P3, PT, R128, 0x39, PT ;  /* 0x000000398000780c */ /* 0x000fe40003f64270 */
[----:B------:R-:W-:Y:S02]  /*8750*/  FSEL R138, R138, -INF , P2 ;  /* 0xff8000008a8a7808 */ /* 0x000fe40001000000 */
[----:B------:R-:W-:-:S02]  /*8760*/  FMNMX.FTZ R163, R137, R124, !PT ;  /* 0x0000007c89a37209 */ /* 0x000fc40007810000 */
[----:B------:R-:W-:Y:S01]  /*8770*/  ISETP.GT.AND P2, PT, R128, 0x40, PT ;  /* 0x000000408000780c */ /* 0x000fe20003f44270 */
[----:B------:R5:W-:Y:S01]  /*8780*/  MUFU.EX2 R20, R130 ;  /* 0x0000008200147308 */ /* 0x000be20000000800 */
[----:B--2---:R-:W-:Y:S02]  /*8790*/  FSEL R139, R139, -INF , P3 ;  /* 0xff8000008b8b7808 */ /* 0x004fe40001800000 */
[----:B------:R-:W-:Y:S02]  /*87a0*/  FMNMX.FTZ R124, R138, R163, !PT ;  /* 0x000000a38a7c7209 */ /* 0x000fe40007810000 */
[----:B------:R-:W-:Y:S02]  /*87b0*/  ISETP.GT.AND P3, PT, R128, 0x41, PT ;  /* 0x000000418000780c */ /* 0x000fe40003f64270 */
[----:B------:R-:W-:Y:S01]  /*87c0*/  FSEL R120, R120, -INF , P2 ;  /* 0xff80000078787808 */ /* 0x000fe20001000000 */
[----:B------:R-:W2:Y:S01]  /*87d0*/  MUFU.TANH R132, R132 ;  /* 0x0000008400847308 */ /* 0x000ea20000002400 */
[----:B------:R-:W-:-:S02]  /*87e0*/  FMNMX.FTZ R163, R139, R124, !PT ;  /* 0x0000007c8ba37209 */ /* 0x000fc40007810000 */
[----:B------:R-:W-:Y:S02]  /*87f0*/  ISETP.GT.AND P2, PT, R128, 0x48, PT ;  /* 0x000000488000780c */ /* 0x000fe40003f44270 */
[----:B---3--:R-:W-:Y:S02]  /*8800*/  FSEL R121, R121, -INF , P3 ;  /* 0xff80000079797808 */ /* 0x008fe40001800000 */
[----:B------:R-:W-:Y:S01]  /*8810*/  FMNMX.FTZ R124, R120, R163, !PT ;  /* 0x000000a3787c7209 */ /* 0x000fe20007810000 */
[----:B------:R-:W3:Y:S01]  /*8820*/  MUFU.TANH R134, R134 ;  /* 0x0000008600867308 */ /* 0x000ee20000002400 */
[----:B------:R-:W-:Y:S02]  /*8830*/  ISETP.GT.AND P3, PT, R128, 0x49, PT ;  /* 0x000000498000780c */ /* 0x000fe40003f64270 */
[----:B-1----:R-:W-:Y:S02]  /*8840*/  FSEL R122, R122, -INF , P2 ;  /* 0xff8000007a7a7808 */ /* 0x002fe40001000000 */
[----:B------:R-:W-:Y:S01]  /*8850*/  FMNMX.FTZ R163, R121, R124, !PT ;  /* 0x0000007c79a37209 */ /* 0x000fe20007810000 */
[----:B------:R-:W-:Y:S01]  /*8860*/  FFMA.FTZ R124, R142, UR59, -R102 ;  /* 0x0000003b8e7c7c23 */ /* 0x000fe20008010866 */
[----:B------:R-:W-:Y:S01]  /*8870*/  ISETP.GT.AND P2, PT, R128, 0x50, PT ;  /* 0x000000508000780c */ /* 0x000fe20003f44270 */
[----:B------:R-:W1:Y:S01]  /*8880*/  MUFU.TANH R154, R154 ;  /* 0x0000009a009a7308 */ /* 0x000e620000002400 */
[----:B----4-:R-:W-:-:S02]  /*8890*/  FSEL R123, R123, -INF , P3 ;  /* 0xff8000007b7b7808 */ /* 0x010fc40001800000 */
[----:B-----5:R-:W-:Y:S02]  /*88a0*/  FMNMX.FTZ R130, R122, R163, !PT ;  /* 0x000000a37a827209 */ /* 0x020fe40007810000 */
[C---:B------:R-:W-:Y:S02]  /*88b0*/  ISETP.GT.AND P3, PT, R128.reuse, 0x51, PT ;  /* 0x000000518000780c */ /* 0x040fe40003f64270 */
[----:B------:R-:W-:Y:S01]  /*88c0*/  FSEL R125, R125, -INF , P2 ;  /* 0xff8000007d7d7808 */ /* 0x000fe20001000000 */
[----:B------:R-:W4:Y:S01]  /*88d0*/  MUFU.TANH R158, R158 ;  /* 0x0000009e009e7308 */ /* 0x000f220000002400 */
[----:B------:R-:W-:Y:S02]  /*88e0*/  FMNMX.FTZ R130, R123, R130, !PT ;  /* 0x000000827b827209 */ /* 0x000fe40007810000 */
[----:B------:R-:W-:Y:S02]  /*88f0*/  ISETP.GT.AND P2, PT, R128, 0x58, PT ;  /* 0x000000588000780c */ /* 0x000fe40003f44270 */
[----:B------:R-:W-:-:S02]  /*8900*/  FSEL R126, R126, -INF , P3 ;  /* 0xff8000007e7e7808 */ /* 0x000fc40001800000 */
[----:B------:R-:W-:Y:S01]  /*8910*/  FMNMX.FTZ R163, R125, R130, !PT ;  /* 0x000000827da37209 */ /* 0x000fe20007810000 */
[----:B------:R-:W5:Y:S01]  /*8920*/  MUFU.TANH R114, R114 ;  /* 0x0000007200727308 */ /* 0x000f620000002400 */
[----:B------:R-:W-:Y:S02]  /*8930*/  ISETP.GT.AND P3, PT, R128, 0x59, PT ;  /* 0x000000598000780c */ /* 0x000fe40003f64270 */
[----:B0-----:R-:W-:Y:S02]  /*8940*/  FSEL R127, R127, -INF , P2 ;  /* 0xff8000007f7f7808 */ /* 0x001fe40001000000 */
[----:B------:R-:W-:Y:S02]  /*8950*/  FMNMX.FTZ R130, R126, R163, !PT ;  /* 0x000000a37e827209 */ /* 0x000fe40007810000 */
[----:B------:R-:W-:Y:S01]  /*8960*/  ISETP.GT.AND P2, PT, R128, 0x60, PT ;  /* 0x000000608000780c */ /* 0x000fe20003f44270 */
[----:B------:R-:W0:Y:S01]  /*8970*/  MUFU.TANH R115, R115 ;  /* 0x0000007300737308 */ /* 0x000e220000002400 */
[----:B------:R-:W-:-:S02]  /*8980*/  FSEL R129, R129, -INF , P3 ;  /* 0xff80000081817808 */ /* 0x000fc40001800000 */
[----:B------:R-:W-:Y:S02]  /*8990*/  FMNMX.FTZ R130, R127, R130, !PT ;  /* 0x000000827f827209 */ /* 0x000fe40007810000 */
[----:B------:R-:W-:Y:S02]  /*89a0*/  ISETP.GT.AND P3, PT, R128, 0x61, PT ;  /* 0x000000618000780c */ /* 0x000fe40003f64270 */
[----:B--2---:R-:W-:Y:S01]  /*89b0*/  FSEL R132, R132, -INF , P2 ;  /* 0xff80000084847808 */ /* 0x004fe20001000000 */
[----:B------:R-:W2:Y:S01]  /*89c0*/  MUFU.TANH R118, R118 ;  /* 0x0000007600767308 */ /* 0x000ea20000002400 */
[----:B------:R-:W-:Y:S02]  /*89d0*/  FMNMX.FTZ R163, R129, R130, !PT ;  /* 0x0000008281a37209 */ /* 0x000fe40007810000 */
[----:B------:R-:W-:Y:S02]  /*89e0*/  ISETP.GT.AND P2, PT, R128, 0x68, PT ;  /* 0x000000688000780c */ /* 0x000fe40003f44270 */
[----:B---3--:R-:W-:-:S02]  /*89f0*/  FSEL R134, R134, -INF , P3 ;  /* 0xff80000086867808 */ /* 0x008fc40001800000 */
[----:B------:R-:W-:Y:S01]  /*8a00*/  FMNMX.FTZ R163, R132, R163, !PT ;  /* 0x000000a384a37209 */ /* 0x000fe20007810000 */
[----:B------:R-:W3:Y:S01]  /*8a10*/  MUFU.TANH R119, R119 ;  /* 0x0000007700777308 */ /* 0x000ee20000002400 */
        /* <DEDUP_REMOVED lines=8> */
[----:B-----5:R-:W-:Y:S01]  /*8aa0*/  FSEL R130, R114, -INF , P2 ;  /* 0xff80000072827808 */ /* 0x020fe20001000000 */
[----:B------:R-:W4:Y:S01]  /*8ab0*/  MUFU.TANH R91, R91 ;  /* 0x0000005b005b7308 */ /* 0x000f220000002400 */
[----:B------:R-:W-:Y:S02]  /*8ac0*/  FMNMX.FTZ R163, R158, R163, !PT ;  /* 0x000000a39ea37209 */ /* 0x000fe40007810000 */
[----:B------:R-:W-:Y:S02]  /*8ad0*/  ISETP.GT.AND P2, PT, R128, 0x78, PT ;  /* 0x000000788000780c */ /* 0x000fe40003f44270 */
[----:B0-----:R-:W-:-:S02]  /*8ae0*/  FSEL R115, R115, -INF , P3 ;  /* 0xff80000073737808 */ /* 0x001fc40001800000 */
[----:B------:R-:W-:Y:S01]  /*8af0*/  FMNMX.FTZ R142, R130, R163, !PT ;  /* 0x000000a3828e7209 */ /* 0x000fe20007810000 */
[----:B------:R-:W0:Y:S01]  /*8b00*/  MUFU.TANH R94, R94 ;  /* 0x0000005e005e7308 */ /* 0x000e220000002400 */
[----:B------:R-:W-:Y:S02]  /*8b10*/  ISETP.GT.AND P3, PT, R128, 0x79, PT ;  /* 0x000000798000780c */ /* 0x000fe40003f64270 */
[----:B--2---:R-:W-:Y:S02]  /*8b20*/  FSEL R140, R118, -INF , P2 ;  /* 0xff800000768c7808 */ /* 0x004fe40001000000 */
[----:B------:R-:W-:Y:S02]  /*8b30*/  FMNMX.FTZ R145, R115, R142, !PT ;  /* 0x0000008e73917209 */ /* 0x000fe40007810000 */
[----:B------:R-:W-:Y:S01]  /*8b40*/  ISETP.GT.AND P2, PT, R128, 0x80, PT ;  /* 0x000000808000780c */ /* 0x000fe20003f44270 */
[----:B------:R-:W2:Y:S01]  /*8b50*/  MUFU.TANH R95, R95 ;  /* 0x0000005f005f7308 */ /* 0x000ea20000002400 */
[----:B---3--:R-:W-:-:S02]  /*8b60*/  FSEL R119, R119, -INF , P3 ;  /* 0xff80000077777808 */ /* 0x008fc40001800000 */
[----:B------:R-:W-:Y:S02]  /*8b70*/  FMNMX.FTZ R142, R140, R145, !PT ;  /* 0x000000918c8e7209 */ /* 0x000fe40007810000 */
[----:B------:R-:W-:Y:S02]  /*8b80*/  ISETP.GT.AND P3, PT, R128, 0x81, PT ;  /* 0x000000818000780c */ /* 0x000fe40003f64270 */
[----:B-1----:R-:W-:Y:S01]  /*8b90*/  FSEL R90, R90, -INF , P2 ;  /* 0xff8000005a5a7808 */ /* 0x002fe20001000000 */
[----:B------:R-:W1:Y:S01]  /*8ba0*/  MUFU.TANH R98, R98 ;  /* 0x0000006200627308 */ /* 0x000e620000002400 */
[----:B------:R-:W-:Y:S02]  /*8bb0*/  FMNMX.FTZ R163, R119, R142, !PT ;  /* 0x0000008e77a37209 */ /* 0x000fe40007810000 */
[----:B------:R-:W-:Y:S02]  /*8bc0*/  ISETP.GT.AND P2, PT, R128, 0x88, PT ;  /* 0x000000888000780c */ /* 0x000fe40003f44270 */
[----:B----4-:R-:W-:-:S02]  /*8bd0*/  FSEL R91, R91, -INF , P3 ;  /* 0xff8000005b5b7808 */ /* 0x010fc40001800000 */
[----:B------:R-:W-:Y:S01]  /*8be0*/  ISETP.GT.AND P3, PT, R128, 0x89, PT ;  /* 0x000000898000780c */ /* 0x000fe20003f64270 */
[----:B------:R-:W3:Y:S01]  /*8bf0*/  MUFU.TANH R99, R99 ;  /* 0x0000006300637308 */ /* 0x000ee20000002400 */
[----:B0-----:R-:W-:Y:S02]  /*8c00*/  FSEL R142, R94, -INF , P2 ;  /* 0xff8000005e8e7808 */ /* 0x001fe40001000000 */
[C---:B------:R-:W-:Y:S02]  /*8c10*/  ISETP.GT.AND P2, PT, R128.reuse, 0x90, PT ;  /* 0x000000908000780c */ /* 0x040fe40003f44270 */
[----:B--2---:R-:W-:Y:S02]  /*8c20*/  FSEL R95, R95, -INF , P3 ;  /* 0xff8000005f5f7808 */ /* 0x004fe40001800000 */
[----:B------:R-:W-:Y:S01]  /*8c30*/  ISETP.GT.AND P3, PT, R128, 0x91, PT ;  /* 0x000000918000780c */ /* 0x000fe20003f64270 */
[----:B------:R0:W-:Y:S01]  /*8c40*/  MUFU.EX2 R114, R144 ;  /* 0x0000009000727308 */ /* 0x0001e20000000800 */
[----:B-1----:R-:W-:-:S02]  /*8c50*/  FSEL R98, R98, -INF , P2 ;  /* 0xff80000062627808 */ /* 0x002fc40001000000 */
[----:B------:R-:W-:-:S05]  /*8c60*/  ISETP.GT.AND P2, PT, R128, 0x98, PT ;  /* 0x000000988000780c */ /* 0x000fca0003f44270 */
[----:B------:R1:W-:Y:S01]  /*8c70*/  MUFU.EX2 R118, R162 ;  /* 0x000000a200767308 */ /* 0x0003e20000000800 */
[----:B0-----:R-:W-:Y:S01]  /*8c80*/  FMNMX.FTZ R144, R90, R163, !PT ;  /* 0x000000a35a907209 */ /* 0x001fe20007810000 */
[--C-:B------:R-:W-:Y:S01]  /*8c90*/  FFMA.FTZ R163, R148, UR59, -R102.reuse ;  /* 0x0000003b94a37c23 */ /* 0x100fe20008010866 */
[----:B---3--:R-:W-:Y:S01]  /*8ca0*/  FSEL R99, R99, -INF , P3 ;  /* 0xff80000063637808 */ /* 0x008fe20001800000 */
[--C-:B------:R-:W-:Y:S01]  /*8cb0*/  FFMA.FTZ R148, R151, UR59, -R102.reuse ;  /* 0x0000003b97947c23 */ /* 0x100fe20008010866 */
[----:B------:R-:W-:Y:S01]  /*8cc0*/  ISETP.GT.AND P3, PT, R128, 0x99, PT ;  /* 0x000000998000780c */ /* 0x000fe20003f64270 */
[--C-:B------:R-:W-:Y:S01]  /*8cd0*/  FFMA.FTZ R128, R149, UR59, -R102.reuse ;  /* 0x0000003b95807c23 */ /* 0x100fe20008010866 */
[----:B------:R-:W-:-:S01]  /*8ce0*/  FFMA.FTZ R149, R150, UR59, -R102 ;  /* 0x0000003b96957c23 */ /* 0x000fc20008010866 */
[----:B------:R-:W0:Y:S01]  /*8cf0*/  MUFU.TANH R159, R159 ;  /* 0x0000009f009f7308 */ /* 0x000e220000002400 */
[----:B-1----:R-:W-:-:S01]  /*8d00*/  FFMA.FTZ R162, R89, UR59, -R102 ;  /* 0x0000003b59a27c23 */ /* 0x002fc20008010866 */
[----:B------:R-:W-:Y:S01]  /*8d10*/  FMNMX.FTZ R89, R91, R144, !PT ;  /* 0x000000905b597209 */ /* 0x000fe20007810000 */
[----:B------:R-:W-:-:S03]  /*8d20*/  FFMA.FTZ R151, R152, UR59, -R102 ;  /* 0x0000003b98977c23 */ /* 0x000fc60008010866 */
[----:B------:R-:W-:Y:S02]  /*8d30*/  FMNMX.FTZ R144, R142, R89, !PT ;  /* 0x000000598e907209 */ /* 0x000fe40007810000 */
[----:B------:R-:W1:Y:S02]  /*8d40*/  MUFU.TANH R103, R103 ;  /* 0x0000006700677308 */ /* 0x000e640000002400 */
[----:B------:R-:W-:-:S04]  /*8d50*/  FMNMX.FTZ R89, R95, R144, !PT ;  /* 0x000000905f597209 */ /* 0x000fc80007810000 */
[----:B------:R-:W-:Y:S02]  /*8d60*/  FMNMX.FTZ R144, R98, R89, !PT ;  /* 0x0000005962907209 */ /* 0x000fe40007810000 */
[----:B------:R2:W-:Y:S01]  /*8d70*/  MUFU.EX2 R145, R146 ;  /* 0x0000009200917308 */ /* 0x0005e20000000800 */
[----:B0-----:R-:W-:Y:S02]  /*8d80*/  FSEL R159, R159, -INF , P2 ;  /* 0xff8000009f9f7808 */ /* 0x001fe40001000000 */
[----:B------:R-:W-:-:S04]  /*8d90*/  FMNMX.FTZ R144, R99, R144, !PT ;  /* 0x0000009063907209 */ /* 0x000fc80007810000 */
[----:B------:R-:W-:Y:S01]  /*8da0*/  FMNMX.FTZ R144, R159, R144, !PT ;  /* 0x000000909f907209 */ /* 0x000fe20007810000 */
[----:B------:R-:W-:Y:S01]  /*8db0*/  MUFU.EX2 R160, R160 ;  /* 0x000000a000a07308 */ /* 0x000fe20000000800 */
[----:B-1----:R-:W-:Y:S01]  /*8dc0*/  FSEL R103, R103, -INF , P3 ;  /* 0xff80000067677808 */ /* 0x002fe20001800000 */
[--C-:B--2---:R-:W-:Y:S01]  /*8dd0*/  FFMA.FTZ R146, R153, UR59, -R102.reuse ;  /* 0x0000003b99927c23 */ /* 0x104fe20008010866 */
[----:B------:R-:W-:-:S01]  /*8de0*/  FFMA.FTZ R153, R110, UR59, -R102 ;  /* 0x0000003b6e997c23 */ /* 0x000fc20008010866 */
[----:B------:R-:W-:Y:S01]  /*8df0*/  FFMA.FTZ R110, R156, UR59, -R102 ;  /* 0x0000003b9c6e7c23 */ /* 0x000fe20008010866 */
[----:B------:R-:W-:-:S03]  /*8e00*/  FMNMX.FTZ R144, R103, R144, !PT ;  /* 0x0000009067907209 */ /* 0x000fc60007810000 */
[----:B------:R-:W-:Y:S02]  /*8e10*/  MUFU.EX2 R131, R131 ;  /* 0x0000008300837308 */ /* 0x000fe40000000800 */
[----:B------:R-:W0:Y:S06]  /*8e20*/  SHFL.BFLY PT, R89, R144, 0x2, 0x1f ;  /* 0x0c401f0090597f89 */ /* 0x000e2c00000e0000 */
[----:B------:R-:W-:Y:S08]  /*8e30*/  MUFU.EX2 R104, R104 ;  /* 0x0000006800687308 */ /* 0x000ff00000000800 */
[----:B------:R-:W-:Y:S08]  /*8e40*/  MUFU.EX2 R105, R105 ;  /* 0x0000006900697308 */ /* 0x000ff00000000800 */
[----:B------:R-:W-:Y:S01]  /*8e50*/  MUFU.EX2 R106, R106 ;  /* 0x0000006a006a7308 */ /* 0x000fe20000000800 */
[----:B0-----:R-:W-:-:S05]  /*8e60*/  FMNMX.FTZ R150, R144, R89, !PT ;  /* 0x0000005990967209 */ /* 0x001fca0007810000 */
[----:B------:R-:W0:Y:S02]  /*8e70*/  SHFL.BFLY PT, R89, R150, 0x1, 0x1f ;  /* 0x0c201f0096597f89 */ /* 0x000e2400000e0000 */
[----:B------:R-:W-:Y:S08]  /*8e80*/  MUFU.EX2 R144, R148 ;  /* 0x0000009400907308 */ /* 0x000ff00000000800 */
[----:B------:R1:W-:Y:S08]  /*8e90*/  MUFU.EX2 R148, R155 ;  /* 0x0000009b00947308 */ /* 0x0003f00000000800 */
[----:B------:R-:W-:Y:S01]  /*8ea0*/  MUFU.EX2 R133, R133 ;  /* 0x0000008500857308 */ /* 0x000fe20000000800 */
[----:B0-----:R-:W-:Y:S01]  /*8eb0*/  FMNMX.FTZ R89, R150, R89, !PT ;  /* 0x0000005996597209 */ /* 0x001fe20007810000 */
[----:B------:R-:W-:-:S06]  /*8ec0*/  IMAD.U32 R150, RZ, RZ, UR59 ;  /* 0x0000003bff967e24 */ /* 0x000fcc000f8e00ff */
[----:B------:R-:W-:Y:S01]  /*8ed0*/  MUFU.EX2 R94, R162 ;  /* 0x000000a2005e7308 */ /* 0x000fe20000000800 */
[C---:B------:R-:W-:Y:S01]  /*8ee0*/  FSETP.NEU.FTZ.AND P2, PT, R89.reuse, -INF , PT ;  /* 0xff8000005900780b */ /* 0x040fe20003f5d000 */
[----:B------:R-:W-:-:S05]  /*8ef0*/  FFMA.FTZ R150, R89, R150, -8 ;  /* 0xc100000059967423 */ /* 0x000fca0000010096 */
[----:B------:R-:W-:Y:S01]  /*8f00*/  FSEL R102, R150, RZ, P2 ;  /* 0x000000ff96667208 */ /* 0x000fe20001000000 */
[----:B------:R-:W-:Y:S04]  /*8f10*/  MUFU.EX2 R157, R157 ;  /* 0x0000009d009d7308 */ /* 0x000fe80000000800 */
[----:B------:R-:W-:-:S01]  /*8f20*/  FFMA.FTZ R152, R21, UR59, -R102 ;  /* 0x0000003b15987c23 */ /* 0x000fc20008010866 */
[--C-:B------:R-:W-:Y:S01]  /*8f30*/  FFMA.FTZ R21, R136, UR59, -R102.reuse ;  /* 0x0000003b88157c23 */ /* 0x100fe20008010866 */
[----:B------:R-:W-:-:S01]  /*8f40*/  FFMA.FTZ R136, R137, UR59, -R102 ;  /* 0x0000003b89887c23 */ /* 0x000fc20008010866 */
[----:B------:R-:W-:Y:S01]  /*8f50*/  FSEL R137, R88, RZ, P0 ;  /* 0x000000ff58897208 */ /* 0x000fe20000000000 */
[----:B-1----:R-:W-:-:S01]  /*8f60*/  FFMA.FTZ R155, R6, UR59, -R102 ;  /* 0x0000003b069b7c23 */ /* 0x002fc20008010866 */
[--C-:B------:R-:W-:Y:S01]  /*8f70*/  FFMA.FTZ R6, R7, UR59, -R102.reuse ;  /* 0x0000003b07067c23 */ /* 0x100fe20008010866 */
[----:B------:R-:W-:-:S01]  /*8f80*/  FFMA.FTZ R7, R107, UR59, -R102 ;  /* 0x0000003b6b077c23 */ /* 0x000fc20008010866 */
[----:B------:R-:W-:Y:S01]  /*8f90*/  FFMA.FTZ R150, R9, UR59, -R102 ;  /* 0x0000003b09967c23 */ /* 0x000fe20008010866 */
[----:B------:R-:W-:-:S01]  /*8fa0*/  FADD.FTZ R137, -R137, R4 ;  /* 0x0000000489897221 */ /* 0x000fc20000010100 */
[--C-:B------:R-:W-:Y:S01]  /*8fb0*/  FFMA.FTZ R4, R122, UR59, -R102.reuse ;  /* 0x0000003b7a047c23 */ /* 0x100fe20008010866 */
[----:B------:R-:W-:Y:S01]  /*8fc0*/  FSEL R122, R89, RZ, P2 ;  /* 0x000000ff597a7208 */ /* 0x000fe20001000000 */
[----:B------:R-:W-:Y:S01]  /*8fd0*/  MUFU.EX2 R155, R155 ;  /* 0x0000009b009b7308 */ /* 0x000fe20000000800 */
[----:B------:R-:W-:Y:S01]  /*8fe0*/  FMUL.FTZ R137, R137, UR59 ;  /* 0x0000003b89897c20 */ /* 0x000fe20008410000 */
[--C-:B------:R-:W-:Y:S01]  /*8ff0*/  FFMA.FTZ R9, R10, UR59, -R102.reuse ;  /* 0x0000003b0a097c23 */ /* 0x100fe20008010866 */
[----:B------:R-:W-:-:S01]  /*9000*/  FFMA.FTZ R10, R11, UR59, -R102 ;  /* 0x0000003b0b0a7c23 */ /* 0x000fc20008010866 */
[----:B------:R-:W-:Y:S01]  /*9010*/  FADD.FTZ R122, -R122, R5 ;  /* 0x000000057a7a7221 */ /* 0x000fe20000010100 */
[----:B------:R-:W-:-:S01]  /*9020*/  FFMA.FTZ R11, R108, UR59, -R102 ;  /* 0x0000003b6c0b7c23 */ /* 0x000fc20008010866 */
[--C-:B------:R-:W-:Y:S01]  /*9030*/  FFMA.FTZ R108, R13, UR59, -R102.reuse ;  /* 0x0000003b0d6c7c23 */ /* 0x100fe20008010866 */
[----:B------:R-:W-:-:S01]  /*9040*/  FFMA.FTZ R13, R14, UR59, -R102 ;  /* 0x0000003b0e0d7c23 */ /* 0x000fc20008010866 */
[----:B------:R-:W-:Y:S01]  /*9050*/  FMUL.FTZ R122, R122, UR59 ;  /* 0x0000003b7a7a7c20 */ /* 0x000fe20008410000 */
        /* <DEDUP_REMOVED lines=17> */
[----:B0-----:R-:W-:-:S04]  /*9170*/  FFMA.FTZ R156, R5, R3, R160 ;  /* 0x00000003059c7223 */ /* 0x001fc800000100a0 */
[----:B------:R-:W-:Y:S01]  /*9180*/  FADD.FTZ R127, R131, R156 ;  /* 0x0000009c837f7221 */ /* 0x000fe20000010000 */
[----:B------:R-:W-:-:S02]  /*9190*/  FFMA.FTZ R156, R129, UR59, -R102 ;  /* 0x0000003b819c7c23 */ /* 0x000fc40008010866 */
[----:B------:R-:W0:Y:S01]  /*91a0*/  MUFU.EX2 R7, R7 ;  /* 0x0000000700077308 */ /* 0x000e220000000800 */
[----:B-1----:R-:W-:-:S01]  /*91b0*/  FFMA.FTZ R3, R122, R2, R155 ;  /* 0x000000027a037223 */ /* 0x002fc2000001009b */
[----:B------:R-:W-:Y:S01]  /*91c0*/  FADD.FTZ R162, R104, R127 ;  /* 0x0000007f68a27221 */ /* 0x000fe20000010000 */
[----:B------:R-:W-:-:S03]  /*91d0*/  FFMA.FTZ R127, R132, UR59, -R102 ;  /* 0x0000003b847f7c23 */ /* 0x000fc60008010866 */
[----:B------:R-:W-:Y:S02]  /*91e0*/  FADD.FTZ R129, R105, R162 ;  /* 0x000000a269817221 */ /* 0x000fe40000010000 */
[----:B------:R-:W1:Y:S01]  /*91f0*/  MUFU.EX2 R150, R150 ;  /* 0x0000009600967308 */ /* 0x000e620000000800 */
[----:B--2---:R-:W-:-:S01]  /*9200*/  FADD.FTZ R2, R6, R3 ;  /* 0x0000000306027221 */ /* 0x004fc20000010000 */
[----:B------:R-:W-:-:S04]  /*9210*/  FADD.FTZ R132, R106, R129 ;  /* 0x000000816a847221 */ /* 0x000fc80000010000 */
[----:B------:R-:W-:Y:S01]  /*9220*/  FADD.FTZ R129, R133, R132 ;  /* 0x0000008485817221 */ /* 0x000fe20000010000 */
[----:B------:R-:W-:-:S01]  /*9230*/  FFMA.FTZ R132, R134, UR59, -R102 ;  /* 0x0000003b86847c23 */ /* 0x000fc20008010866 */
[----:B------:R-:W2:Y:S01]  /*9240*/  MUFU.EX2 R9, R9 ;  /* 0x0000000900097308 */ /* 0x000ea20000000800 */
[----:B0-----:R-:W-:-:S01]  /*9250*/  FADD.FTZ R3, R7, R2 ;  /* 0x0000000207037221 */ /* 0x001fc20000010000 */
[----:B------:R-:W-:Y:S01]  /*9260*/  FADD.FTZ R134, R8, R129 ;  /* 0x0000008108867221 */ /* 0x000fe20000010000 */
[----:B------:R-:W-:-:S03]  /*9270*/  FFMA.FTZ R129, R154, UR59, -R102 ;  /* 0x0000003b9a817c23 */ /* 0x000fc60008010866 */
        /* <DEDUP_REMOVED lines=16> */
[----:B------:R-:W-:-:S03]  /*9380*/  FFMA.FTZ R134, R158, UR59, -R102 ;  /* 0x0000003b9e867c23 */ /* 0x000fc60008010866 */
[----:B------:R-:W-:-:S03]  /*9390*/  FADD.FTZ R154, R20, R137 ;  /* 0x00000089149a7221 */ /* 0x000fc60000010000 */
        /* <DEDUP_REMOVED lines=24> */
[----:B------:R-:W-:-:S06]  /*9520*/  FFMA.FTZ R137, R140, UR59, -R102 ;  /* 0x0000003b8c897c23 */ /* 0x000fcc0008010866 */
        /* <DEDUP_REMOVED lines=10> */
[----:B0-----:R-:W-:-:S04]  /*95d0*/  FADD.FTZ R119, R117, R2 ;  /* 0x0000000275777221 */ /* 0x001fc80000010000 */
[----:B------:R-:W-:-:S03]  /*95e0*/  FADD.FTZ R119, R114, R119 ;  /* 0x0000007772777221 */ /* 0x000fc60000010000 */
[----:B------:R-:W0:Y:S01]  /*95f0*/  MUFU.EX2 R123, R123 ;  /* 0x0000007b007b7308 */ /* 0x000e220000000800 */
[----:B-1----:R-:W-:-:S01]  /*9600*/  FADD.FTZ R2, R4, R3 ;  /* 0x0000000304027221 */ /* 0x002fc20000010000 */
[----:B------:R-:W-:-:S04]  /*9610*/  FADD.FTZ R154, R118, R119 ;  /* 0x00000077769a7221 */ /* 0x000fc80000010000 */
[----:B------:R-:W-:Y:S02]  /*9620*/  FADD.FTZ R119, R145, R154 ;  /* 0x0000009a91777221 */ /* 0x000fe40000010000 */
[----:B------:R-:W1:Y:S01]  /*9630*/  MUFU.EX2 R126, R126 ;  /* 0x0000007e007e7308 */ /* 0x000e620000000800 */
[----:B--2---:R-:W-:-:S01]  /*9640*/  FADD.FTZ R2, R121, R2 ;  /* 0x0000000279027221 */ /* 0x004fc20000010000 */
[----:B------:R-:W-:Y:S01]  /*9650*/  FADD.FTZ R154, R94, R119 ;  /* 0x000000775e9a7221 */ /* 0x000fe20000010000 */
[----:B------:R-:W-:-:S05]  /*9660*/  FFMA.FTZ R119, R142, UR59, -R102 ;  /* 0x0000003b8e777c23 */ /* 0x000fca0008010866 */
        /* <DEDUP_REMOVED lines=38> */
[----:B--2---:R-:W-:-:S04]  /*98d0*/  FADD.FTZ R3, R97, R2 ;  /* 0x0000000261037221 */ /* 0x004fc80000010000 */
[----:B------:R-:W-:-:S03]  /*98e0*/  FADD.FTZ R3, R144, R3 ;  /* 0x0000000390037221 */ /* 0x000fc60000010000 */
[----:B------:R-:W2:Y:S01]  /*98f0*/  MUFU.EX2 R100, R100 ;  /* 0x0000006400647308 */ /* 0x000ea20000000800 */
[----:B0-----:R-:W-:-:S07]  /*9900*/  FADD.FTZ R99, R137, R154 ;  /* 0x0000009a89637221 */ /* 0x001fce0000010000 */
[----:B------:R-:W0:Y:S01]  /*9910*/  MUFU.EX2 R90, R90 ;  /* 0x0000005a005a7308 */ /* 0x000e220000000800 */
[----:B-1----:R-:W-:-:S01]  /*9920*/  FADD.FTZ R139, R140, R99 ;  /* 0x000000638c8b7221 */ /* 0x002fc20000010000 */
[--C-:B------:R-:W-:Y:S01]  /*9930*/  FFMA.FTZ R99, R159, UR59, -R102.reuse ;  /* 0x0000003b9f637c23 */ /* 0x100fe20008010866 */
[----:B------:R-:W-:-:S05]  /*9940*/  FFMA.FTZ R102, R103, UR59, -R102 ;  /* 0x0000003b67667c23 */ /* 0x000fca0008010866 */
        /* <DEDUP_REMOVED lines=31> */
.L_x_2442:
        /* <DEDUP_REMOVED lines=16> */
[----:B------:R-:W-:Y:S01]  /*9c40*/  FMUL.FTZ R28, R28, R5 ;  /* 0x000000051c1c7220 */ /* 0x000fe20000410000 */
[----:B------:R-:W-:Y:S01]  /*9c50*/  F2FP.SATFINITE.E4M3.F32.PACK_AB_MERGE_C R113, R124, R113, RZ ;  /* 0x000000717c71723e */ /* 0x000fe200048070ff */
[----:B------:R-:W-:Y:S01]  /*9c60*/  SYNCS.ARRIVE.TRANS64.RED.A1T0 RZ, [UR5], RZ ;  /* 0x000000ffffff79a7 */ /* 0x000fe20008100405 */
[----:B------:R-:W-:Y:S01]  /*9c70*/  F2FP.SATFINITE.E4M3.F32.PACK_AB_MERGE_C R107, R138, R107, RZ ;  /* 0x0000006b8a6b723e */ /* 0x000fe200048070ff */
        /* <DEDUP_REMOVED lines=96> */
.L_x_2432:
[----:B------:R-:W-:-:S06]  /*a280*/  UISETP.GE.AND UP0, UPT, UR4, UR52, UPT ;  /* 0x000000340400728c */ /* 0x000fcc000bf06270 */
[----:B------:R-:W-:-:S13]  /*a290*/  PLOP3.LUT P0, PT, PT, PT, UP0, 0x80, 0x0 ;  /* 0x000000000000781c */ /* 0x000fda0003f0f008 */
[----:B------:R-:W-:Y:S05]  /*a2a0*/  @!P0 BRA `(.L_x_2444) ;  /* 0x0000003400b48947 */ /* 0x000fea0003800000 */
[----:B------:R-:W-:Y:S01]  /*a2b0*/  IMAD.MOV.U32 R4, RZ, RZ, R89 ;  /* 0x000000ffff047224 */ /* 0x000fe200078e0059 */
[----:B------:R-:W-:Y:S01]  /*a2c0*/  UMOV UR7, UR44 ;  /* 0x0000002c00077c82 */ /* 0x000fe20008000000 */
[----:B------:R-:W-:Y:S01]  /*a2d0*/  IMAD.MOV.U32 R5, RZ, RZ, R88 ;  /* 0x000000ffff057224 */ /* 0x000fe200078e0058 */
[----:B------:R-:W-:Y:S01]  /*a2e0*/  UMOV UR5, UR38 ;  /* 0x0000002600057c82 */ /* 0x000fe20008000000 */
[----:B------:R-:W-:-:S05]  /*a2f0*/  ULDC UR45, c[0x0][0x988] ;  /* 0x00026200002d7ab9 */ /* 0x000fca0000000800 */
.L_x_2455:
        /* <DEDUP_REMOVED lines=9> */
.L_x_2446:
[----:B------:R-:W-:Y:S01]  /*a390*/  ULEA UR6, UR38, UR39, 0x3 ;  /* 0x0000002726067291 */ /* 0x000fe2000f8e183f */
[----:B------:R-:W-:-:S05]  /*a3a0*/  IMAD.U32 R6, RZ, RZ, UR44 ;  /* 0x0000002cff067e24 */ /* 0x000fca000f8e00ff */
[----:B------:R-:W-:-:S04]  /*a3b0*/  SHF.L.U32 R6, R6, 0x1f, RZ ;  /* 0x0000001f06067819 */ /* 0x000fc800000006ff */
[----:B------:R0:W1:Y:S01]  /*a3c0*/  SYNCS.PHASECHK.TRANS64.TRYWAIT P0, [UR6+0x29830], R6 ;  /* 0x02983006ff0075a7 */ /* 0x0000620008000146 */
[----:B------:R-:W-:Y:S05]  /*a3d0*/  @!P1 BRA `(.L_x_2447) ;  /* 0x0000000000049947 */ /* 0x000fea0003800000 */
[----:B------:R-:W-:Y:S01]  /*a3e0*/  BPT.TRAP 0x1 ;  /* 0x000000040000795c */ /* 0x000fe20000300000 */
.L_x_2447:
[----:B-1----:R-:W-:Y:S05]  /*a3f0*/  @P0 BRA `(.L_x_2445) ;  /* 0x0000000000080947 */ /* 0x002fea0003800000 */
[----:B------:R-:W1:Y:S02]  /*a400*/  SYNCS.PHASECHK.TRANS64.TRYWAIT P0, [UR6+0x29830], R6 ;  /* 0x02983006ff0075a7 */ /* 0x000e640008000146 */
[----:B-1----:R-:W-:Y:S05]  /*a410*/  @!P0 BRA `(.L_x_2448) ;  /* 0x000000f000b08947 */ /* 0x002fea0003800000 */
.L_x_2445:
[----:B-1----:R-:W1:Y:S01]  /*a420*/  S2R R7, SR_TID.X ;  /* 0x0000000000077919 */ /* 0x002e620000002100 */
[----:B------:R-:W-:Y:S01]  /*a430*/  UIMAD UR6, UR38, 0x780, UR47 ;  /* 0x00000780260678a4 */ /* 0x000fe2000f8e022f */
[----:B------:R-:W-:Y:S01]  /*a440*/  UMOV UR11, 0x80000020 ;  /* 0x80000020000b7882 */ /* 0x000fe20000000000 */
[----:B------:R-:W-:Y:S02]  /*a450*/  UMOV UR32, UR8 ;  /* 0x0000000800207c82 */ /* 0x000fe40008000000 */
[----:B------:R-:W-:Y:S01]  /*a460*/  UIADD3 UR34, UR6, 0x80, URZ ;  /* 0x0000008006227890 */ /* 0x000fe2000fffe03f */
[----:B------:R-:W-:Y:S02]  /*a470*/  UMOV UR33, UR9 ;  /* 0x0000000900217c82 */ /* 0x000fe40008000000 */
[----:B------:R-:W-:Y:S01]  /*a480*/  UMOV UR10, UR6 ;  /* 0x00000006000a7c82 */ /* 0x000fe20008000000 */
[----:B------:R-:W-:Y:S01]  /*a490*/  UMOV UR35, 0x80000020 ;  /* 0x8000002000237882 */ /* 0x000fe20000000000 */
        /* <DEDUP_REMOVED lines=180> */
.L_x_2450:
[----:B------:R-:W-:Y:S01]  /*afe0*/  ULEA UR6, UR5, UR39, 0x3 ;  /* 0x0000002705067291 */ /* 0x000fe2000f8e183f */
[----:B------:R-:W-:-:S05]  /*aff0*/  IMAD.U32 R6, RZ, RZ, UR7 ;  /* 0x00000007ff067e24 */ /* 0x000fca000f8e00ff */
[----:B------:R-:W-:-:S04]  /*b000*/  SHF.L.U32 R6, R6, 0x1f, RZ ;  /* 0x0000001f06067819 */ /* 0x000fc800000006ff */
[----:B------:R0:W1:Y:S01]  /*b010*/  SYNCS.PHASECHK.TRANS64.TRYWAIT P0, [UR6+0x29850], R6 ;  /* 0x02985006ff0075a7 */ /* 0x0000620008000146 */
[----:B------:R-:W-:Y:S05]  /*b020*/  @!P1 BRA `(.L_x_2451) ;  /* 0x0000000000049947 */ /* 0x000fea0003800000 */
[----:B------:R-:W-:Y:S01]  /*b030*/  BPT.TRAP 0x1 ;  /* 0x000000040000795c */ /* 0x000fe20000300000 */
.L_x_2451:
[----:B-1----:R-:W-:Y:S05]  /*b040*/  @P0 BRA `(.L_x_2449) ;  /* 0x0000000000080947 */ /* 0x002fea0003800000 */
[----:B------:R-:W1:Y:S02]  /*b050*/  SYNCS.PHASECHK.TRANS64.TRYWAIT P0, [UR6+0x29850], R6 ;  /* 0x02985006ff0075a7 */ /* 0x000e640008000146 */
[----:B-1----:R-:W-:Y:S05]  /*b060*/  @!P0 BRA `(.L_x_2452) ;  /* 0x000000e400b48947 */ /* 0x002fea0003800000 */
.L_x_2449:
        /* <DEDUP_REMOVED lines=36> */
.L_x_2453:
[C---:B0-----:R-:W-:Y:S01]  /*b2b0*/  FMUL.FTZ R6, R0.reuse, R152 ;  /* 0x0000009800067220 */ /* 0x041fe20000410000 */
        /* <DEDUP_REMOVED lines=110> */
[----:B0-----:R-:W-:Y:S01]  /*b9a0*/  FMNMX.FTZ R88, R152, R157, !PT ;  /* 0x0000009d98587209 */ /* 0x001fe20007810000 */
[----:B------:R-:W-:Y:S02]  /*b9b0*/  FMUL.FTZ R157, R0, R89 ;  /* 0x00000059009d7220 */ /* 0x000fe40000410000 */
[----:B------:R-:W-:Y:S04]  /*b9c0*/  SYNCS.ARRIVE.TRANS64.RED.A1T0 RZ, [UR6], RZ ;  /* 0x000000ffffff79a7 */ /* 0x000fe80008100406 */
        /* <DEDUP_REMOVED lines=129> */
[----:B--2---:R-:W-:Y:S02]  /*c1e0*/  FMNMX.FTZ R158, R102, R159, !PT ;  /* 0x0000009f669e7209 */ /* 0x004fe40007810000 */
[----:B0-----:R-:W-:-:S05]  /*c1f0*/  FMNMX.FTZ R159, R101, R88, !PT ;  /* 0x00000058659f7209 */ /* 0x001fca0007810000 */
[----:B------:R-:W0:Y:S01]  /*c200*/  SHFL.BFLY PT, R88, R159, 0x2, 0x1f ;  /* 0x0c401f009f587f89 */ /* 0x000e2200000e0000 */
[----:B-1----:R-:W-:-:S05]  /*c210*/  FMNMX.FTZ R158, R103, R158, !PT ;  /* 0x0000009e679e7209 */ /* 0x002fca0007810000 */
[----:B------:R-:W1:Y:S01]  /*c220*/  SHFL.BFLY PT, R89, R158, 0x2, 0x1f ;  /* 0x0c401f009e597f89 */ /* 0x000e6200000e0000 */
[----:B0-----:R-:W-:Y:S02]  /*c230*/  FMNMX.FTZ R160, R159, R88, !PT ;  /* 0x000000589fa07209 */ /* 0x001fe40007810000 */
[----:B-1----:R-:W-:-:S03]  /*c240*/  FMNMX.FTZ R161, R158, R89, !PT ;  /* 0x000000599ea17209 */ /* 0x002fc60007810000 */
[----:B------:R-:W0:Y:S04]  /*c250*/  SHFL.BFLY PT, R89, R160, 0x1, 0x1f ;  /* 0x0c201f00a0597f89 */ /* 0x000e2800000e0000 */
[----:B------:R-:W1:Y:S01]  /*c260*/  SHFL.BFLY PT, R162, R161, 0x1, 0x1f ;  /* 0x0c201f00a1a27f89 */ /* 0x000e6200000e0000 */
[----:B0-----:R-:W-:Y:S01]  /*c270*/  FMNMX.FTZ R88, R160, R89, !PT ;  /* 0x00000059a0587209 */ /* 0x001fe20007810000 */
[----:B------:R-:W-:Y:S01]  /*c280*/  IMAD.U32 R160, RZ, RZ, UR59 ;  /* 0x0000003bffa07e24 */ /* 0x000fe2000f8e00ff */
        /* <DEDUP_REMOVED lines=13> */
[----:B------:R-:W-:Y:S01]  /*c360*/  FFMA.FTZ R156, R157, UR59, -R158 ;  /* 0x0000003b9d9c7c23 */ /* 0x000fe2000801089e */
[----:B------:R-:W-:-:S01]  /*c370*/  FADD.FTZ R5, -R89, R4 ;  /* 0x0000000459057221 */ /* 0x000fc20000010100 */
        /* <DEDUP_REMOVED lines=79> */
[----:B------:R-:W-:-:S03]  /*c870*/  FFMA.FTZ R103, R103, UR59, -R157 ;  /* 0x0000003b67677c23 */ /* 0x000fc6000801089d */
        /* <DEDUP_REMOVED lines=152> */
[----:B--2---:R-:W-:-:S03]  /*d200*/  FADD.FTZ R3, R101, R2 ;  /* 0x0000000265037221 */ /* 0x004fc60000010000 */
[----:B-1----:R-:W-:Y:S01]  /*d210*/  FADD.FTZ R2, R103, R157 ;  /* 0x0000009d67027221 */ /* 0x002fe20000010000 */
[----:B------:R-:W-:Y:S06]  /*d220*/  @!P1 BRA `(.L_x_2454) ;  /* 0x0000000000049947 */ /* 0x000fec0003800000 */
[----:B------:R-:W-:Y:S01]  /*d230*/  BPT.TRAP 0x1 ;  /* 0x000000040000795c */ /* 0x000fe20000300000 */
.L_x_2454:
        /* <DEDUP_REMOVED lines=116> */
.L_x_2444:
[----:B------:R-:W-:Y:S06]  /*d980*/  BAR.ARV 0x8, 0x180 ;  /* 0x0206000000007b1d */ /* 0x000fec0000002000 */
[----:B------:R-:W-:Y:S05]  /*d990*/  @!P1 BRA `(.L_x_2456) ;  /* 0x0000000000049947 */ /* 0x000fea0003800000 */
[----:B------:R-:W-:Y:S01]  /*d9a0*/  BPT.TRAP 0x1 ;  /* 0x000000040000795c */ /* 0x000fe20000300000 */
.L_x_2456:
[----:B------:R-:W-:Y:S01]  /*d9b0*/  ULEA UR5, UR38, UR39, 0x3 ;  /* 0x0000002726057291 */ /* 0x000fe2000f8e183f */
[----:B------:R-:W-:-:S05]  /*d9c0*/  IMAD.U32 R0, RZ, RZ, UR44 ;  /* 0x0000002cff007e24 */ /* 0x000fca000f8e00ff */
[----:B------:R-:W-:-:S04]  /*d9d0*/  SHF.L.U32 R0, R0, 0x1f, RZ ;  /* 0x0000001f00007819 */ /* 0x000fc800000006ff */
[----:B------:R0:W1:Y:S01]  /*d9e0*/  SYNCS.PHASECHK.TRANS64.TRYWAIT P0, [UR5+0x29850], R0 ;  /* 0x02985000ff0075a7 */ /* 0x0000620008000145 */
[----:B------:R-:W-:Y:S05]  /*d9f0*/  @!P1 BRA `(.L_x_2457) ;  /* 0x0000000000049947 */ /* 0x000fea0003800000 */
[----:B------:R-:W-:Y:S01]  /*da00*/  BPT.TRAP 0x1 ;  /* 0x000000040000795c */ /* 0x000fe20000300000 */
.L_x_2457:
[----:B-1----:R-:W-:Y:S05]  /*da10*/  @P0 BRA `(.L_x_2458) ;  /* 0x0000000000080947 */ /* 0x002fea0003800000 */
[----:B------:R-:W1:Y:S02]  /*da20*/  SYNCS.PHASECHK.TRANS64.TRYWAIT P0, [UR5+0x29850], R0 ;  /* 0x02985000ff0075a7 */ /* 0x000e640008000145 */
[----:B-1----:R-:W-:Y:S05]  /*da30*/  @!P0 BRA `(.L_x_2459) ;  /* 0x000000bc00588947 */ /* 0x002fea0003800000 */
.L_x_2458:
        /* <DEDUP_REMOVED lines=14> */
[----:B------:R-:W-:Y:S02]  /*db20*/  ULDC.64 UR6, c[0x0][0x9a0] ;  /* 0x0002680000067ab9 */ /* 0x000fe40000000a00 */
[----:B------:R-:W-:-:S04]  /*db30*/  ISETP.NE.U32.AND P0, PT, RZ, UR6, PT ;  /* 0x00000006ff007c0c */ /* 0x000fc8000bf05070 */
[----:B------:R-:W-:-:S13]  /*db40*/  ISETP.NE.AND.EX P0, PT, RZ, UR7, PT, P0 ;  /* 0x00000007ff007c0c */ /* 0x000fda000bf05300 */
[----:B------:R-:W0:Y:S08]  /*db50*/  @P0 LDC.64 R6, c[0x0][0x9c8] ;  /* 0x00027200ff060b82 */ /* 0x000e300000000a00 */
[----:B------:R-:W2:Y:S01]  /*db60*/  @P0 LDC.64 R8, c[0x0][0x9d0] ;  /* 0x00027400ff080b82 */ /* 0x000ea20000000a00 */
[C---:B01----:R-:W-:Y:S02]  /*db70*/  @P0 IMAD R0, R6.reuse, UR57, RZ ;  /* 0x0000003906000c24 */ /* 0x043fe4000f8e02ff */
[----:B------:R-:W-:-:S04]  /*db80*/  @P0 IMAD.WIDE.U32 R4, R6, UR53, RZ ;  /* 0x0000003506040c25 */ /* 0x000fc8000f8e00ff */
[----:B------:R-:W-:-:S04]  /*db90*/  @P0 IMAD R7, R7, UR53, R0 ;  /* 0x0000003507070c24 */ /* 0x000fc8000f8e0200 */
[----:B------:R-:W-:Y:S02]  /*dba0*/  @P0 IMAD.IADD R5, R5, 0x1, R7 ;  /* 0x0000000105050824 */ /* 0x000fe400078e0207 */
[----:B--2---:R-:W-:-:S04]  /*dbb0*/  @P0 IMAD.WIDE.U32 R4, R8, UR54, R4 ;  /* 0x0000003608040c25 */ /* 0x004fc8000f8e0004 */
[----:B------:R-:W-:Y:S01]  /*dbc0*/  @P0 IMAD R5, R9, UR54, R5 ;  /* 0x0000003609050c24 */ /* 0x000fe2000f8e0205 */
[----:B------:R-:W-:Y:S01]  /*dbd0*/  @P0 LEA R6, P2, R4, UR6, 0x2 ;  /* 0x0000000604060c11 */ /* 0x000fe2000f8410ff */
[----:B------:R-:W-:-:S03]  /*dbe0*/  UIADD3 UR6, UR4, 0x200, URZ ;  /* 0x0000020004067890 */ /* 0x000fc6000fffe03f */
[----:B------:R-:W-:Y:S01]  /*dbf0*/  @P0 LEA.HI.X R7, R4, UR7, R5, 0x2, P2 ;  /* 0x0000000704070c11 */ /* 0x000fe200090f1405 */
[----:B------:R-:W-:Y:S01]  /*dc00*/  UMOV UR7, 0xc0000010 ;  /* 0xc000001000077882 */ /* 0x000fe20000000000 */
[----:B------:R-:W-:-:S06]  /*dc10*/  IMAD.MOV.U32 R4, RZ, RZ, 0x3f800000 ;  /* 0x3f800000ff047424 */ /* 0x000fcc00078e00ff */
[----:B------:R0:W2:Y:S01]  /*dc20*/  @P0 LDG.E R4, desc[UR36][R6.64] ;  /* 0x0000002406040981 */ /* 0x0000a2000c1e1900 */
[----:B------:R-:W-:Y:S02]  /*dc30*/  WARPGROUP.DEPBAR.LE gsb0, 0x0 ;  /* 0x00008000000079c5 */ /* 0x000fe40000010000 */
[----:B------:R-:W-:-:S06]  /*dc40*/  WARPGROUP.ARRIVE ;  /* 0x00000000000079c5 */ /* 0x000fcc0000000000 */
[----:B------:R-:W-:Y:S01]  /*dc50*/  QGMMA.64x128x32.F32.E4M3.E4M3 R24, R176, gdesc[UR4], R24, gsb0 ;  /* 0x01e00004b0187df3 */ /* 0x000fe20008000818 */
[----:B------:R-:W-:Y:S01]  /*dc60*/  UIADD3 UR6, UR4, 0x300, URZ ;  /* 0x0000030004067890 */ /* 0x000fe2000fffe03f */
[----:B------:R-:W-:Y:S01]  /*dc70*/  UMOV UR7, 0xc0000010 ;  /* 0xc000001000077882 */ /* 0x000fe20000000000 */
[----:B------:R-:W1:Y:S04]  /*dc80*/  SHFL.BFLY PT, R0, R3, 0x2, 0x1f ;  /* 0x0c401f0003007f89 */ /* 0x000e6800000e0000 */
[----:B------:R-:W3:Y:S01]  /*dc90*/  SHFL.BFLY PT, R9, R2, 0x2, 0x1f ;  /* 0x0c401f0002097f89 */ /* 0x000ee200000e0000 */
[----:B------:R-:W-:Y:S02]  /*dca0*/  WARPGROUP.DEPBAR.LE gsb0, 0x0 ;  /* 0x00008000000079c5 */ /* 0x000fe40000010000 */
[----:B------:R-:W-:-:S06]  /*dcb0*/  WARPGROUP.ARRIVE ;  /* 0x00000000000079c5 */ /* 0x000fcc0000000000 */
[----:B------:R-:W-:Y:S01]  /*dcc0*/  QGMMA.64x128x32.F32.E4M3.E4M3 R24, R172, gdesc[UR4], R24, gsb0 ;  /* 0x01e00004ac187df3 */ /* 0x000fe20008000818 */
[----:B------:R-:W-:Y:S01]  /*dcd0*/  UIADD3 UR6, UR4, 0x400, URZ ;  /* 0x0000040004067890 */ /* 0x000fe2000fffe03f */
[----:B------:R-:W-:Y:S01]  /*dce0*/  UMOV UR7, 0xc0000010 ;  /* 0xc000001000077882 */ /* 0x000fe20000000000 */
[----:B-1----:R-:W-:-:S01]  /*dcf0*/  FADD.FTZ R0, R0, R3 ;  /* 0x0000000300007221 */ /* 0x002fc20000010000 */
[----:B---3--:R-:W-:-:S04]  /*dd00*/  FADD.FTZ R9, R9, R2 ;  /* 0x0000000209097221 */ /* 0x008fc80000010000 */
[----:B------:R-:W1:Y:S04]  /*dd10*/  SHFL.BFLY PT, R5, R0, 0x1, 0x1f ;  /* 0x0c201f0000057f89 */ /* 0x000e6800000e0000 */
[----:B0-----:R-:W0:Y:S01]  /*dd20*/  SHFL.BFLY PT, R6, R9, 0x1, 0x1f ;  /* 0x0c201f0009067f89 */ /* 0x001e2200000e0000 */
        /* <DEDUP_REMOVED lines=32> */
.L_x_2460:
        /* <DEDUP_REMOVED lines=74> */
.L_x_2424:
        /* <DEDUP_REMOVED lines=50> */
[----:B------:R-:W-:-:S02]  /*e6f0*/  SEL R52, R67, R66, P0 ;  /* 0x0000004243347207 */ /* 0x000fc40000000000 */
[C---:B------:R-:W-:Y:S02]  /*e700*/  IADD3 R63, P6, R10.reuse, 0x20, RZ ;  /* 0x000000200a3f7810 */ /* 0x040fe40007fde0ff */
[----:B------:R-:W-:Y:S02]  /*e710*/  IADD3 R67, P1, R10, 0x40, RZ ;  /* 0x000000400a437810 */ /* 0x000fe40007f3e0ff */
[----:B------:R-:W-:Y:S01]  /*e720*/  SEL R61, R6, R9, P0 ;  /* 0x00000009063d7207 */ /* 0x000fe20000000000 */
[----:B------:R-:W-:Y:S01]  /*e730*/  IMAD.X R101, RZ, RZ, R11, P6 ;  /* 0x000000ffff657224 */ /* 0x000fe200030e060b */
[----:B------:R-:W-:Y:S02]  /*e740*/  SEL R27, R9, R6, P0 ;  /* 0x00000006091b7207 */ /* 0x000fe40000000000 */
[----:B------:R-:W-:Y:S02]  /*e750*/  SEL R103, R49, R48, P0 ;  /* 0x0000003031677207 */ /* 0x000fe40000000000 */
[----:B------:R-:W-:-:S02]  /*e760*/  SEL R141, R32, R33, P0 ;  /* 0x00000021208d7207 */ /* 0x000fc40000000000 */
[----:B------:R-:W-:Y:S02]  /*e770*/  SEL R26, R33, R32, P0 ;  /* 0x00000020211a7207 */ /* 0x000fe40000000000 */
[----:B------:R-:W-:Y:S02]  /*e780*/  SEL R119, R84, R85, P0 ;  /* 0x0000005554777207 */ /* 0x000fe40000000000 */
[----:B------:R-:W-:Y:S02]  /*e790*/  SEL R42, R85, R84, P0 ;  /* 0x00000054552a7207 */ /* 0x000fe40000000000 */
[----:B------:R-:W-:Y:S02]  /*e7a0*/  SEL R49, R48, R49, P0 ;  /* 0x0000003130317207 */ /* 0x000fe40000000000 */
[----:B------:R-:W-:Y:S02]  /*e7b0*/  LOP3.LUT R4, R63, 0x380, RZ, 0xc0, !PT ;  /* 0x000003803f047812 */ /* 0x000fe400078ec0ff */
[----:B------:R-:W-:-:S02]  /*e7c0*/  LOP3.LUT R6, R67, 0x380, RZ, 0xc0, !PT ;  /* 0x0000038043067812 */ /* 0x000fc400078ec0ff */
        /* <DEDUP_REMOVED lines=24> */
[----:B------:R-:W-:Y:S02]  /*e950*/  IADD3 R71, P2, R10, 0x60, RZ ;  /* 0x000000600a477810 */ /* 0x000fe40007f5e0ff */
[----:B------:R-:W-:Y:S02]  /*e960*/  SHF.R.U64 R4, R4, 0x3, RZ ;  /* 0x0000000304047819 */ /* 0x000fe400000012ff */
[----:B------:R-:W-:Y:S02]  /*e970*/  SHF.R.U64 R6, R6, 0x3, RZ ;  /* 0x0000000306067819 */ /* 0x000fe400000012ff */
[----:B------:R-:W-:Y:S02]  /*e980*/  SEL R65, R86, R87, P0 ;  /* 0x0000005756417207 */ /* 0x000fe40000000000 */
[----:B------:R-:W-:Y:S02]  /*e990*/  SEL R75, R87, R86, P0 ;  /* 0x00000056574b7207 */ /* 0x000fe40000000000 */
[----:B------:R-:W-:-:S02]  /*e9a0*/  IADD3 R79, P3, R10, 0x4000, RZ ;  /* 0x000040000a4f7810 */ /* 0x000fc40007f7e0ff */
[C---:B------:R-:W-:Y:S02]  /*e9b0*/  IADD3 R83, P4, R10.reuse, 0x4020, RZ ;  /* 0x000040200a537810 */ /* 0x040fe40007f9e0ff */
[----:B------:R-:W-:Y:S01]  /*e9c0*/  SEL R111, R47, R14, P0 ;  /* 0x0000000e2f6f7207 */ /* 0x000fe20000000000 */
[--C-:B------:R-:W-:Y:S01]  /*e9d0*/  IMAD.X R95, RZ, RZ, R11.reuse, P3 ;  /* 0x000000ffff5f7224 */ /* 0x100fe200018e060b */
[----:B------:R-:W-:Y:S01]  /*e9e0*/  IADD3 R87, P5, R10, 0x4040, RZ ;  /* 0x000040400a577810 */ /* 0x000fe20007fbe0ff */
[--C-:B------:R-:W-:Y:S01]  /*e9f0*/  IMAD.X R9, RZ, RZ, R11.reuse, P4 ;  /* 0x000000ffff097224 */ /* 0x100fe200020e060b */
[----:B------:R-:W-:Y:S02]  /*ea00*/  SEL R59, R7, R8, P0 ;  /* 0x00000008073b7207 */ /* 0x000fe40000000000 */
[----:B------:R-:W-:Y:S01]  /*ea10*/  SEL R25, R8, R7, P0 ;  /* 0x0000000708197207 */ /* 0x000fe20000000000 */
[----:B------:R-:W-:Y:S01]  /*ea20*/  IMAD.X R7, RZ, RZ, R11, P5 ;  /* 0x000000ffff077224 */ /* 0x000fe200028e060b */
[----:B------:R-:W-:-:S02]  /*ea30*/  SEL R47, R14, R47, P0 ;  /* 0x0000002f0e2f7207 */ /* 0x000fc40000000000 */
[----:B------:R-:W-:Y:S02]  /*ea40*/  LOP3.LUT R8, R71, 0x380, RZ, 0xc0, !PT ;  /* 0x0000038047087812 */ /* 0x000fe400078ec0ff */
[----:B------:R-:W-:Y:S02]  /*ea50*/  LOP3.LUT R100, R4, R63, RZ, 0x3c, !PT ;  /* 0x0000003f04647212 */ /* 0x000fe400078e3cff */
[----:B------:R-:W-:Y:S02]  /*ea60*/  LOP3.LUT R14, R6, R67, RZ, 0x3c, !PT ;  /* 0x00000043060e7212 */ /* 0x000fe400078e3cff */
[----:B------:R-:W-:Y:S02]  /*ea70*/  LOP3.LUT R4, R79, 0x380, RZ, 0xc0, !PT ;  /* 0x000003804f047812 */ /* 0x000fe400078ec0ff */
[----:B------:R-:W-:Y:S02]  /*ea80*/  LOP3.LUT R6, R83, 0x380, RZ, 0xc0, !PT ;  /* 0x0000038053067812 */ /* 0x000fe400078ec0ff */
[----:B------:R-:W-:-:S02]  /*ea90*/  LOP3.LUT R30, R87, 0x380, RZ, 0xc0, !PT ;  /* 0x00000380571e7812 */ /* 0x000fc400078ec0ff */
[----:B------:R-:W-:Y:S02]  /*eaa0*/  SHF.R.U64 R8, R8, 0x3, RZ ;  /* 0x0000000308087819 */ /* 0x000fe400000012ff */
[----:B------:R-:W-:Y:S02]  /*eab0*/  SHF.R.U64 R4, R4, 0x3, RZ ;  /* 0x0000000304047819 */ /* 0x000fe400000012ff */
[----:B------:R-:W-:Y:S02]  /*eac0*/  SHF.R.U64 R6, R6, 0x3, RZ ;  /* 0x0000000306067819 */ /* 0x000fe400000012ff */
[----:B------:R-:W-:Y:S02]  /*ead0*/  SHF.R.U64 R30, R30, 0x3, RZ ;  /* 0x000000031e1e7819 */ /* 0x000fe400000012ff */
[----:B------:R-:W-:Y:S02]  /*eae0*/  SEL R107, R12, R13, P0 ;  /* 0x0000000d0c6b7207 */ /* 0x000fe40000000000 */
[----:B------:R-:W-:Y:S01]  /*eaf0*/  SEL R43, R13, R12, P0 ;  /* 0x0000000c0d2b7207 */ /* 0x000fe20000000000 */
[----:B------:R-:W-:Y:S01]  /*eb00*/  IMAD.X R13, RZ, RZ, R11, P2 ;  /* 0x000000ffff0d7224 */ /* 0x000fe200010e060b */
[----:B------:R-:W-:-:S02]  /*eb10*/  IADD3 R97, P6, R10, 0x4060, RZ ;  /* 0x000040600a617810 */ /* 0x000fc40007fde0ff */
[----:B------:R-:W-:Y:S02]  /*eb20*/  LOP3.LUT R12, R8, R71, RZ, 0x3c, !PT ;  /* 0x00000047080c7212 */ /* 0x000fe400078e3cff */
[----:B------:R-:W-:Y:S02]  /*eb30*/  LOP3.LUT R94, R4, R79, RZ, 0x3c, !PT ;  /* 0x0000004f045e7212 */ /* 0x000fe400078e3cff */
[----:B------:R-:W-:Y:S02]  /*eb40*/  LOP3.LUT R8, R6, R83, RZ, 0x3c, !PT ;  /* 0x0000005306087212 */ /* 0x000fe400078e3cff */
[----:B------:R-:W-:Y:S02]  /*eb50*/  LOP3.LUT R5, R10, 0x380, RZ, 0xc0, !PT ;  /* 0x000003800a057812 */ /* 0x000fe400078ec0ff */
[----:B------:R-:W-:Y:S02]  /*eb60*/  LOP3.LUT R6, R30, R87, RZ, 0x3c, !PT ;  /* 0x000000571e067212 */ /* 0x000fe400078e3cff */
[----:B------:R-:W-:-:S02]  /*eb70*/  LOP3.LUT R58, R97, 0x380, RZ, 0xc0, !PT ;  /* 0x00000380613a7812 */ /* 0x000fc400078ec0ff */
[----:B------:R-:W-:Y:S02]  /*eb80*/  MOV R94, R94 ;  /* 0x0000005e005e7202 */ /* 0x000fe40000000f00 */
[----:B------:R-:W-:Y:S02]  /*eb90*/  SHF.R.U64 R5, R5, 0x3, RZ ;  /* 0x0000000305057819 */ /* 0x000fe400000012ff */
[----:B------:R-:W-:Y:S02]  /*eba0*/  MOV R95, R6 ;  /* 0x00000006005f7202 */ /* 0x000fe40000000f00 */
[----:B------:R-:W-:Y:S02]  /*ebb0*/  SHF.R.U64 R58, R58, 0x3, RZ ;  /* 0x000000033a3a7819 */ /* 0x000fe400000012ff */
[----:B------:R-:W-:Y:S01]  /*ebc0*/  LOP3.LUT R10, R5, R10, RZ, 0x3c, !PT ;  /* 0x0000000a050a7212 */ /* 0x000fe200078e3cff */
[----:B------:R-:W-:Y:S01]  /*ebd0*/  IMAD.X R5, RZ, RZ, R11, P6 ;  /* 0x000000ffff057224 */ /* 0x000fe200030e060b */
[----:B------:R-:W-:-:S02]  /*ebe0*/  SEL R139, R15, R88, P0 ;  /* 0x000000580f8b7207 */ /* 0x000fc40000000000 */
[----:B------:R-:W-:Y:S01]  /*ebf0*/  SEL R33, R88, R15, P0 ;  /* 0x0000000f58217207 */ /* 0x000fe20000000000 */
[----:B------:R-:W-:Y:S01]  /*ec00*/  IMAD.X R15, RZ, RZ, R11, P1 ;  /* 0x000000ffff0f7224 */ /* 0x000fe200008e060b */
[----:B------:R-:W-:Y:S02]  /*ec10*/  LOP3.LUT R4, R58, R97, RZ, 0x3c, !PT ;  /* 0x000000613a047212 */ /* 0x000fe400078e3cff */
[----:B------:R-:W-:Y:S02]  /*ec20*/  MOV R98, R12 ;  /* 0x0000000c00627202 */ /* 0x000fe40000000f00 */
[----:B------:R-:W-:Y:S02]  /*ec30*/  MOV R30, R8 ;  /* 0x00000008001e7202 */ /* 0x000fe40000000f00 */
[----:B------:R-:W-:Y:S02]  /*ec40*/  MOV R99, R10 ;  /* 0x0000000a00637202 */ /* 0x000fe40000000f00 */
[----:B------:R-:W-:-:S02]  /*ec50*/  MOV R97, R14 ;  /* 0x0000000e00617202 */ /* 0x000fc40000000f00 */
[----:B------:R-:W-:Y:S02]  /*ec60*/  MOV R96, R4 ;  /* 0x0000000400607202 */ /* 0x000fe40000000f00 */
[----:B------:R-:W-:Y:S02]  /*ec70*/  MOV R100, R100 ;  /* 0x0000006400647202 */ /* 0x000fe40000000f00 */
        /* <DEDUP_REMOVED lines=13> */
[----:B------:R-:W1:Y:S04]  /*ed50*/  SHFL.IDX PT, R80, R25, R6, 0x1c1f ;  /* 0x001c1f0619507589 */ /* 0x000e6800000e0000 */
[----:B------:R-:W-:Y:S04]  /*ed60*/  SHFL.IDX PT, R75, R75, R6, 0x1c1f ;  /* 0x001c1f064b4b7589 */ /* 0x000fe800000e0000 */
[----:B------:R-:W2:Y:S01]  /*ed70*/  SHFL.IDX PT, R45, R45, R6, 0x1c1f ;  /* 0x001c1f062d2d7589 */ /* 0x000ea200000e0000 */
[----:B0-----:R-:W-:-:S02]  /*ed80*/  SEL R78, R76, R77, P0 ;  /* 0x0000004d4c4e7207 */ /* 0x001fc40000000000 */
[----:B------:R-:W-:Y:S01]  /*ed90*/  SEL R76, R77, R76, P0 ;  /* 0x0000004c4d4c7207 */ /* 0x000fe20000000000 */
[----:B------:R-:W-:Y:S04]  /*eda0*/  SHFL.IDX PT, R26, R43, R6, 0x1c1f ;  /* 0x001c1f062b1a7589 */ /* 0x000fe800000e0000 */
[----:B------:R-:W-:Y:S04]  /*edb0*/  SHFL.IDX PT, R53, R53, R6, 0x1c1f ;  /* 0x001c1f0635357589 */ /* 0x000fe800000e0000 */
[----:B------:R-:W-:Y:S04]  /*edc0*/  SHFL.IDX PT, R61, R61, R24, 0x1c1f ;  /* 0x001c1f183d3d7589 */ /* 0x000fe800000e0000 */
[----:B------:R-:W-:Y:S01]  /*edd0*/  SHFL.IDX PT, R72, R137, R24, 0x1c1f ;  /* 0x001c1f1889487589 */ /* 0x000fe200000e0000 */
[----:B-1----:R-:W-:-:S02]  /*ede0*/  SEL R82, R59, R80, P0 ;  /* 0x000000503b527207 */ /* 0x002fc40000000000 */
[----:B------:R-:W-:Y:S01]  /*edf0*/  SEL R80, R80, R59, P0 ;  /* 0x0000003b50507207 */ /* 0x000fe20000000000 */
        /* <DEDUP_REMOVED lines=8> */
[----:B------:R2:W-:Y:S04]  /*ee80*/  SHFL.IDX PT, R58, R37, R6, 0x1c1f ;  /* 0x001c1f06253a7589 */ /* 0x0005e800000e0000 */
[----:B------:R-:W1:Y:S04]  /*ee90*/  SHFL.IDX PT, R44, R44, R6, 0x1c1f ;  /* 0x001c1f062c2c7589 */ /* 0x000e6800000e0000 */
[----:B------:R-:W3:Y:S01]  /*eea0*/  SHFL.IDX PT, R49, R49, R6, 0x1c1f ;  /* 0x001c1f0631317589 */ /* 0x000ee200000e0000 */
[----:B--2---:R-:W-:-:S03]  /*eeb0*/  SEL R37, R45, R62, P0 ;  /* 0x0000003e2d257207 */ /* 0x004fc60000000000 */
[----:B------:R-:W-:Y:S04]  /*eec0*/  SHFL.IDX PT, R7, R143, R24, 0x1c1f ;  /* 0x001c1f188f077589 */ /* 0x000fe800000e0000 */
[----:B------:R-:W-:Y:S01]  /*eed0*/  SHFL.IDX PT, R68, R133, R24, 0x1c1f ;  /* 0x001c1f1885447589 */ /* 0x000fe200000e0000 */
[----:B0-----:R-:W-:-:S03]  /*eee0*/  SEL R83, R61, R8, P0 ;  /* 0x000000083d537207 */ /* 0x001fc60000000000 */
[----:B------:R-:W-:Y:S04]  /*eef0*/  SHFL.IDX PT, R84, R121, R24, 0x1c1f ;  /* 0x001c1f1879547589 */ /* 0x000fe800000e0000 */
[----:B------:R-:W-:Y:S04]  /*ef00*/  SHFL.IDX PT, R92, R117, R24, 0x1c1f ;  /* 0x001c1f18755c7589 */ /* 0x000fe800000e0000 */
[----:B------:R0:W2:Y:S01]  /*ef10*/  SHFL.IDX PT, R10, R29, R6, 0x1c1f ;  /* 0x001c1f061d0a7589 */ /* 0x0000a200000e0000 */
[----:B-1----:R-:W-:-:S03]  /*ef20*/  SEL R34, R63, R44, P0 ;  /* 0x0000002c3f227207 */ /* 0x002fc60000000000 */
[----:B------:R-:W-:Y:S01]  /*ef30*/  SHFL.IDX PT, R69, R32, R6, 0x1c1f ;  /* 0x001c1f0620457589 */ /* 0x000fe200000e0000 */
[----:B---3--:R-:W-:-:S03]  /*ef40*/  SEL R43, R70, R49, P0 ;  /* 0x00000031462b7207 */ /* 0x008fc60000000000 */
[----:B------:R1:W-:Y:S01]  /*ef50*/  SHFL.IDX PT, R85, R38, R6, 0x1c1f ;  /* 0x001c1f0626557589 */ /* 0x0003e200000e0000 */
[----:B0-----:R-:W-:-:S03]  /*ef60*/  SEL R29, R74, R75, P0 ;  /* 0x0000004b4a1d7207 */ /* 0x001fc60000000000 */
[----:B------:R0:W-:Y:S04]  /*ef70*/  SHFL.IDX PT, R93, R39, R6, 0x1c1f ;  /* 0x001c1f06275d7589 */ /* 0x0001e800000e0000 */
[----:B------:R-:W-:Y:S01]  /*ef80*/  SHFL.IDX PT, R9, R139, R24, 0x1c1f ;  /* 0x001c1f188b097589 */ /* 0x000fe200000e0000 */
[----:B-1----:R-:W-:-:S03]  /*ef90*/  SEL R38, R67, R26, P0 ;  /* 0x0000001a43267207 */ /* 0x002fc60000000000 */
[----:B------:R-:W-:Y:S01]  /*efa0*/  SHFL.IDX PT, R87, R89, R24, 0x1c1f ;  /* 0x001c1f1859577589 */ /* 0x000fe200000e0000 */
[----:B0-----:R-:W-:-:S03]  /*efb0*/  SEL R39, R66, R47, P0 ;  /* 0x0000002f42277207 */ /* 0x001fc60000000000 */
[----:B------:R-:W-:Y:S01]  /*efc0*/  SHFL.IDX PT, R91, R91, R24, 0x1c1f ;  /* 0x001c1f185b5b7589 */ /* 0x000fe200000e0000 */
[----:B--2---:R-:W-:Y:S02]  /*efd0*/  SEL R79, R7, R10, P0 ;  /* 0x0000000a074f7207 */ /* 0x004fe40000000000 */
[----:B------:R-:W-:Y:S01]  /*efe0*/  SEL R77, R10, R7, P0 ;  /* 0x000000070a4d7207 */ /* 0x000fe20000000000 */
[----:B------:R0:W1:Y:S03]  /*eff0*/  SHFL.IDX PT, R12, R33, R6, 0x1c1f ;  /* 0x001c1f06210c7589 */ /* 0x00006600000e0000 */
[----:B------:R-:W-:Y:S01]  /*f000*/  F2FP.BF16.F32.PACK_AB R10, R77, R76 ;  /* 0x0000004c4d0a723e */ /* 0x000fe200000010ff */
[----:B------:R-:W-:Y:S04]  /*f010*/  SHFL.IDX PT, R46, R46, R6, 0x1c1f ;  /* 0x001c1f062e2e7589 */ /* 0x000fe800000e0000 */
[----:B------:R-:W2:Y:S01]  /*f020*/  SHFL.IDX PT, R32, R50, R6, 0x1c1f ;  /* 0x001c1f0632207589 */ /* 0x000ea200000e0000 */
[----:B0-----:R-:W-:-:S03]  /*f030*/  SEL R33, R75, R74, P0 ;  /* 0x0000004a4b217207 */ /* 0x001fc60000000000 */
[----:B------:R-:W-:Y:S01]  /*f040*/  SHFL.IDX PT, R11, R135, R24, 0x1c1f ;  /* 0x001c1f18870b7589 */ /* 0x000fe200000e0000 */
[----:B------:R-:W-:Y:S02]  /*f050*/  SEL R74, R72, R73, P0 ;  /* 0x00000049484a7207 */ /* 0x000fe40000000000 */
[----:B------:R-:W-:Y:S01]  /*f060*/  SEL R72, R73, R72, P0 ;  /* 0x0000004849487207 */ /* 0x000fe20000000000 */
[----:B------:R-:W-:Y:S04]  /*f070*/  SHFL.IDX PT, R5, R123, R24, 0x1c1f ;  /* 0x001c1f187b057589 */ /* 0x000fe800000e0000 */
[----:B------:R-:W-:Y:S04]  /*f080*/  SHFL.IDX PT, R4, R119, R24, 0x1c1f ;  /* 0x001c1f1877047589 */ /* 0x000fe800000e0000 */
[----:B------:R0:W3:Y:S01]  /*f090*/  SHFL.IDX PT, R14, R35, R6, 0x1c1f ;  /* 0x001c1f06230e7589 */ /* 0x0000e200000e0000 */
[----:B-1----:R-:W-:-:S02]  /*f0a0*/  SEL R75, R9, R12, P0 ;  /* 0x0000000c094b7207 */ /* 0x002fc40000000000 */
[----:B------:R-:W-:Y:S01]  /*f0b0*/  SEL R73, R12, R9, P0 ;  /* 0x000000090c497207 */ /* 0x000fe20000000000 */
[----:B------:R1:W-:Y:S01]  /*f0c0*/  SHFL.IDX PT, R86, R41, R6, 0x1c1f ;  /* 0x001c1f0629567589 */ /* 0x0003e200000e0000 */
[----:B------:R-:W-:Y:S02]  /*f0d0*/  F2FP.BF16.F32.PACK_AB R9, R39, R38 ;  /* 0x000000262709723e */ /* 0x000fe400000010ff */
[----:B------:R-:W-:Y:S01]  /*f0e0*/  F2FP.BF16.F32.PACK_AB R12, R75, R74 ;  /* 0x0000004a4b0c723e */ /* 0x000fe200000010ff */
[----:B------:R-:W-:Y:S01]  /*f0f0*/  SHFL.IDX PT, R27, R42, R6, 0x1c1f ;  /* 0x001c1f062a1b7589 */ /* 0x000fe200000e0000 */
[----:B--2---:R-:W-:Y:S02]  /*f100*/  SEL R50, R91, R32, P0 ;  /* 0x000000205b327207 */ /* 0x004fe40000000000 */
[----:B0-----:R-:W-:Y:S01]  /*f110*/  SEL R35, R62, R45, P0 ;  /* 0x0000002d3e237207 */ /* 0x001fe20000000000 */
[----:B------:R0:W-:Y:S01]  /*f120*/  SHFL.IDX PT, R28, R51, R6, 0x1c1f ;  /* 0x001c1f06331c7589 */ /* 0x0001e200000e0000 */
[----:B------:R-:W-:-:S02]  /*f130*/  SEL R45, R49, R70, P0 ;  /* 0x00000046312d7207 */ /* 0x000fc40000000000 */
[----:B-1----:R-:W-:Y:S01]  /*f140*/  SEL R41, R47, R66, P0 ;  /* 0x000000422f297207 */ /* 0x002fe20000000000 */
[----:B------:R-:W1:Y:S01]  /*f150*/  SHFL.IDX PT, R89, R48, R6, 0x1c1f ;  /* 0x001c1f0630597589 */ /* 0x000e6200000e0000 */
[----:B------:R-:W-:Y:S02]  /*f160*/  SEL R66, R64, R65, P0 ;  /* 0x0000004140427207 */ /* 0x000fe40000000000 */
[----:B------:R-:W-:Y:S01]  /*f170*/  SEL R64, R65, R64, P0 ;  /* 0x0000004041407207 */ /* 0x000fe20000000000 */
[----:B------:R-:W-:Y:S01]  /*f180*/  SHFL.IDX PT, R60, R125, R24, 0x1c1f ;  /* 0x001c1f187d3c7589 */ /* 0x000fe200000e0000 */
[----:B------:R-:W-:Y:S02]  /*f190*/  SEL R65, R58, R13, P0 ;  /* 0x0000000d3a417207 */ /* 0x000fe40000000000 */
[----:B0-----:R-:W-:Y:S01]  /*f1a0*/  SEL R51, R90, R53, P0 ;  /* 0x000000355a337207 */ /* 0x001fe20000000000 */
[----:B------:R-:W-:Y:S01]  /*f1b0*/  SHFL.IDX PT, R15, R127, R24, 0x1c1f ;  /* 0x001c1f187f0f7589 */ /* 0x000fe200000e0000 */
[----:B------:R-:W-:-:S02]  /*f1c0*/  SEL R53, R53, R90, P0 ;  /* 0x0000005a35357207 */ /* 0x000fc40000000000 */
[----:B------:R-:W-:Y:S01]  /*f1d0*/  SEL R70, R68, R69, P0 ;  /* 0x0000004544467207 */ /* 0x000fe20000000000 */
[----:B------:R0:W-:Y:S01]  /*f1e0*/  SHFL.IDX PT, R101, R81, R24, 0x1c1f ;  /* 0x001c1f1851657589 */ /* 0x0001e200000e0000 */
[----:B------:R-:W-:Y:S02]  /*f1f0*/  SEL R90, R92, R93, P0 ;  /* 0x0000005d5c5a7207 */ /* 0x000fe40000000000 */
[----:B------:R-:W-:Y:S01]  /*f200*/  SEL R42, R71, R46, P0 ;  /* 0x0000002e472a7207 */ /* 0x000fe20000000000 */
[----:B------:R-:W-:Y:S01]  /*f210*/  SHFL.IDX PT, R105, R105, R24, 0x1c1f ;  /* 0x001c1f1869697589 */ /* 0x000fe200000e0000 */
[----:B------:R-:W-:Y:S02]  /*f220*/  SEL R68, R69, R68, P0 ;  /* 0x0000004445447207 */ /* 0x000fe40000000000 */
[----:B------:R-:W-:Y:S01]  /*f230*/  SEL R92, R93, R92, P0 ;  /* 0x0000005c5d5c7207 */ /* 0x000fe20000000000 */
[----:B------:R-:W-:Y:S01]  /*f240*/  SHFL.IDX PT, R109, R109, R24, 0x1c1f ;  /* 0x001c1f186d6d7589 */ /* 0x000fe200000e0000 */
[----:B---3--:R-:W-:-:S02]  /*f250*/  SEL R69, R14, R11, P0 ;  /* 0x0000000b0e457207 */ /* 0x008fc40000000000 */
[----:B0-----:R-:W-:Y:S01]  /*f260*/  SEL R81, R8, R61, P0 ;  /* 0x0000003d08517207 */ /* 0x001fe20000000000 */
[----:B------:R0:W-:Y:S01]  /*f270*/  SHFL.IDX PT, R24, R40, R6, 0x1c1f ;  /* 0x001c1f0628187589 */ /* 0x0001e200000e0000 */
[----:B-1----:R-:W-:Y:S02]  /*f280*/  SEL R48, R89, R88, P0 ;  /* 0x0000005859307207 */ /* 0x002fe40000000000 */
[----:B------:R-:W-:Y:S01]  /*f290*/  SEL R47, R87, R28, P0 ;  /* 0x0000001c572f7207 */ /* 0x000fe20000000000 */
[----:B------:R1:W2:Y:S01]  /*f2a0*/  SHFL.IDX PT, R25, R36, R6, 0x1c1f ;  /* 0x001c1f0624197589 */ /* 0x0002a200000e0000 */
[----:B------:R-:W-:Y:S02]  /*f2b0*/  SEL R49, R28, R87, P0 ;  /* 0x000000571c317207 */ /* 0x000fe40000000000 */
[----:B------:R-:W-:Y:S01]  /*f2c0*/  SEL R59, R5, R86, P0 ;  /* 0x00000056053b7207 */ /* 0x000fe20000000000 */
[----:B------:R-:W-:Y:S01]  /*f2d0*/  SHFL.IDX PT, R104, R55, R6, 0x1c1f ;  /* 0x001c1f0637687589 */ /* 0x000fe200000e0000 */
[----:B------:R-:W-:-:S02]  /*f2e0*/  SEL R93, R27, R4, P0 ;  /* 0x000000041b5d7207 */ /* 0x000fc40000000000 */
[----:B0-----:R-:W-:Y:S01]  /*f2f0*/  SEL R40, R26, R67, P0 ;  /* 0x000000431a287207 */ /* 0x001fe20000000000 */
[----:B------:R0:W3:Y:S01]  /*f300*/  SHFL.IDX PT, R103, R52, R6, 0x1c1f ;  /* 0x001c1f0634677589 */ /* 0x0000e200000e0000 */
[----:B------:R-:W-:Y:S02]  /*f310*/  SEL R67, R13, R58, P0 ;  /* 0x0000003a0d437207 */ /* 0x000fe40000000000 */
[----:B-1----:R-:W-:Y:S01]  /*f320*/  SEL R36, R44, R63, P0 ;  /* 0x0000003f2c247207 */ /* 0x002fe20000000000 */
[----:B------:R-:W-:Y:S01]  /*f330*/  SHFL.IDX PT, R108, R56, R6, 0x1c1f ;  /* 0x001c1f06386c7589 */ /* 0x000fe200000e0000 */
[----:B------:R-:W-:Y:S02]  /*f340*/  SEL R58, R84, R85, P0 ;  /* 0x00000055543a7207 */ /* 0x000fe40000000000 */
[----:B------:R-:W-:Y:S01]  /*f350*/  SEL R44, R46, R71, P0 ;  /* 0x000000472e2c7207 */ /* 0x000fe20000000000 */
[----:B------:R-:W1:Y:S01]  /*f360*/  SHFL.IDX PT, R107, R54, R6, 0x1c1f ;  /* 0x001c1f06366b7589 */ /* 0x000e6200000e0000 */
[----:B------:R-:W-:-:S02]  /*f370*/  SEL R84, R85, R84, P0 ;  /* 0x0000005455547207 */ /* 0x000fc40000000000 */
[----:B0-----:R-:W-:Y:S01]  /*f380*/  SEL R52, R32, R91, P0 ;  /* 0x0000005b20347207 */ /* 0x001fe20000000000 */
[----:B------:R0:W4:Y:S01]  /*f390*/  SHFL.IDX PT, R110, R57, R6, 0x1c1f ;  /* 0x001c1f06396e7589 */ /* 0x00012200000e0000 */
[----:B------:R-:W-:Y:S02]  /*f3a0*/  SEL R71, R11, R14, P0 ;  /* 0x0000000e0b477207 */ /* 0x000fe40000000000 */
[----:B------:R-:W-:Y:S02]  /*f3b0*/  SEL R46, R88, R89, P0 ;  /* 0x00000059582e7207 */ /* 0x000fe40000000000 */
[----:B------:R-:W-:Y:S02]  /*f3c0*/  SEL R85, R86, R5, P0 ;  /* 0x0000000556557207 */ /* 0x000fe40000000000 */
[----:B------:R-:W-:Y:S02]  /*f3d0*/  SEL R91, R4, R27, P0 ;  /* 0x0000001b045b7207 */ /* 0x000fe40000000000 */
[----:B------:R-:W-:-:S02]  /*f3e0*/  F2FP.BF16.F32.PACK_AB R4, R83, R82 ;  /* 0x000000525304723e */ /* 0x000fc400000010ff */
[----:B------:R-:W-:Y:S02]  /*f3f0*/  F2FP.BF16.F32.PACK_AB R5, R35, R34 ;  /* 0x000000222305723e */ /* 0x000fe400000010ff */
[----:B0-----:R-:W-:Y:S02]  /*f400*/  F2FP.BF16.F32.PACK_AB R6, R81, R80 ;  /* 0x000000505106723e */ /* 0x001fe400000010ff */
[----:B------:R-:W-:Y:S02]  /*f410*/  F2FP.BF16.F32.PACK_AB R7, R37, R36 ;  /* 0x000000242507723e */ /* 0x000fe400000010ff */
[----:B--2---:R-:W-:Y:S02]  /*f420*/  SEL R62, R60, R25, P0 ;  /* 0x000000193c3e7207 */ /* 0x004fe40000000000 */
[----:B------:R-:W-:Y:S01]  /*f430*/  SEL R63, R15, R24, P0 ;  /* 0x000000180f3f7207 */ /* 0x000fe20000000000 */
[----:B------:R0:W-:Y:S01]  /*f440*/  STSM.16.M88.4 [R99], R4 ;  /* 0x0000000463007844 */ /* 0x0001e20000000200 */
[----:B------:R-:W-:-:S02]  /*f450*/  SEL R61, R24, R15, P0 ;  /* 0x0000000f183d7207 */ /* 0x000fc40000000000 */
[----:B------:R-:W-:Y:S02]  /*f460*/  F2FP.BF16.F32.PACK_AB R8, R79, R78 ;  /* 0x0000004e4f08723e */ /* 0x000fe400000010ff */
[----:B------:R-:W-:Y:S02]  /*f470*/  F2FP.BF16.F32.PACK_AB R11, R41, R40 ;  /* 0x00000028290b723e */ /* 0x000fe400000010ff */
[----:B------:R-:W-:Y:S02]  /*f480*/  SEL R60, R25, R60, P0 ;  /* 0x0000003c193c7207 */ /* 0x000fe40000000000 */
[----:B------:R-:W-:Y:S01]  /*f490*/  F2FP.BF16.F32.PACK_AB R13, R43, R42 ;  /* 0x0000002a2b0d723e */ /* 0x000fe200000010ff */
[----:B------:R-:W-:Y:S01]  /*f4a0*/  STSM.16.M88.4 [R100], R8 ;  /* 0x0000000864007844 */ /* 0x000fe20000000200 */
[----:B------:R-:W-:Y:S02]  /*f4b0*/  F2FP.BF16.F32.PACK_AB R14, R73, R72 ;  /* 0x00000048490e723e */ /* 0x000fe400000010ff */
[----:B------:R-:W-:-:S02]  /*f4c0*/  F2FP.BF16.F32.PACK_AB R15, R45, R44 ;  /* 0x0000002c2d0f723e */ /* 0x000fc400000010ff */
[----:B---3--:R-:W-:Y:S01]  /*f4d0*/  SEL R54, R102, R103, P0 ;  /* 0x0000006766367207 */ /* 0x008fe20000000000 */
[----:B0-----:R-:W-:Y:S01]  /*f4e0*/  IMAD.U32 R99, RZ, RZ, UR9 ;  /* 0x00000009ff637e24 */ /* 0x001fe2000f8e00ff */
[----:B------:R-:W-:Y:S01]  /*f4f0*/  SEL R56, R103, R102, P0 ;  /* 0x0000006667387207 */ /* 0x000fe20000000000 */
[----:B------:R-:W-:Y:S01]  /*f500*/  STSM.16.M88.4 [R97], R12 ;  /* 0x0000000c61007844 */ /* 0x000fe20000000200 */
[----:B------:R-:W-:Y:S02]  /*f510*/  SEL R55, R101, R104, P0 ;  /* 0x0000006865377207 */ /* 0x000fe40000000000 */
[----:B------:R-:W-:Y:S02]  /*f520*/  SEL R57, R104, R101, P0 ;  /* 0x0000006568397207 */ /* 0x000fe40000000000 */
[----:B------:R-:W-:Y:S02]  /*f530*/  F2FP.BF16.F32.PACK_AB R24, R71, R70 ;  /* 0x000000464718723e */ /* 0x000fe400000010ff */
[----:B------:R-:W-:-:S02]  /*f540*/  F2FP.BF16.F32.PACK_AB R25, R47, R46 ;  /* 0x0000002e2f19723e */ /* 0x000fc400000010ff */
[----:B------:R-:W-:Y:S02]  /*f550*/  F2FP.BF16.F32.PACK_AB R26, R69, R68 ;  /* 0x00000044451a723e */ /* 0x000fe400000010ff */
[----:B------:R-:W-:Y:S02]  /*f560*/  F2FP.BF16.F32.PACK_AB R27, R49, R48 ;  /* 0x00000030311b723e */ /* 0x000fe400000010ff */
[----:B-1----:R-:W-:Y:S02]  /*f570*/  SEL R86, R106, R107, P0 ;  /* 0x0000006b6a567207 */ /* 0x002fe40000000000 */
[----:B------:R-:W-:Y:S01]  /*f580*/  SEL R88, R107, R106, P0 ;  /* 0x0000006a6b587207 */ /* 0x000fe20000000000 */
[----:B------:R0:W-:Y:S01]  /*f590*/  STSM.16.M88.4 [R98], R24 ;  /* 0x0000001862007844 */ /* 0x0001e20000000200 */
[----:B------:R-:W-:Y:S02]  /*f5a0*/  SEL R87, R105, R108, P0 ;  /* 0x0000006c69577207 */ /* 0x000fe40000000000 */
[----:B------:R-:W-:-:S02]  /*f5b0*/  SEL R89, R108, R105, P0 ;  /* 0x000000696c597207 */ /* 0x000fc40000000000 */
[----:B----4-:R-:W-:Y:S02]  /*f5c0*/  SEL R28, R109, R110, P0 ;  /* 0x0000006e6d1c7207 */ /* 0x010fe40000000000 */
[----:B------:R-:W-:Y:S02]  /*f5d0*/  SEL R32, R110, R109, P0 ;  /* 0x0000006d6e207207 */ /* 0x000fe40000000000 */
[----:B------:R-:W-:Y:S02]  /*f5e0*/  F2FP.BF16.F32.PACK_AB R4, R67, R66 ;  /* 0x000000424304723e */ /* 0x000fe400000010ff */
[----:B------:R-:W-:Y:S02]  /*f5f0*/  F2FP.BF16.F32.PACK_AB R5, R51, R50 ;  /* 0x000000323305723e */ /* 0x000fe400000010ff */
[----:B------:R-:W-:Y:S02]  /*f600*/  F2FP.BF16.F32.PACK_AB R6, R65, R64 ;  /* 0x000000404106723e */ /* 0x000fe400000010ff */
[----:B------:R-:W-:Y:S01]  /*f610*/  F2FP.BF16.F32.PACK_AB R7, R53, R52 ;  /* 0x000000343507723e */ /* 0x000fe200000010ff */
[----:B0-----:R-:W-:Y:S01]  /*f620*/  IMAD.U32 R98, RZ, RZ, UR8 ;  /* 0x00000008ff627e24 */ /* 0x001fe2000f8e00ff */
[----:B------:R-:W-:Y:S01]  /*f630*/  F2FP.BF16.F32.PACK_AB R8, R63, R62 ;  /* 0x0000003e3f08723e */ /* 0x000fe200000010ff */
[----:B------:R-:W-:Y:S01]  /*f640*/  ULDC.64 UR8, c[0x0][0xc08] ;  /* 0x0003020000087ab9 */ /* 0x000fe20000000a00 */
[----:B------:R-:W-:Y:S01]  /*f650*/  F2FP.BF16.F32.PACK_AB R9, R55, R54 ;  /* 0x000000363709723e */ /* 0x000fe200000010ff */
[----:B------:R0:W-:Y:S01]  /*f660*/  STSM.16.M88.4 [R94], R4 ;  /* 0x000000045e007844 */ /* 0x0001e20000000200 */
        /* <DEDUP_REMOVED lines=10> */
[----:B------:R-:W-:Y:S01]  /*f710*/  F2FP.BF16.F32.PACK_AB R26, R93, R92 ;  /* 0x0000005c5d1a723e */ /* 0x000fe200000010ff */
[----:B0-----:R-:W0:Y:S01]  /*f720*/  LDC R94, c[0x0][0xbe8] ;  /* 0x0002fa00ff5e7b82 */ /* 0x001e220000000800 */
[----:B------:R-:W-:Y:S02]  /*f730*/  F2FP.BF16.F32.PACK_AB R27, R33, R32 ;  /* 0x00000020211b723e */ /* 0x000fe400000010ff */
[----:B------:R-:W-:-:S03]  /*f740*/  ISETP.NE.U32.AND P0, PT, RZ, UR10, PT ;  /* 0x0000000aff007c0c */ /* 0x000fc6000bf05070 */
[----:B------:R3:W-:Y:S02]  /*f750*/  STSM.16.M88.4 [R96], R24 ;  /* 0x0000001860007844 */ /* 0x0007e40000000200 */
[----:B------:R-:W-:Y:S01]  /*f760*/  BAR.SYNC.DEFER_BLOCKING 0x1, 0x100 ;  /* 0x0044000000007b1d */ /* 0x000fe20000010000 */
[----:B------:R-:W-:-:S13]  /*f770*/  ISETP.NE.AND.EX P0, PT, RZ, UR11, PT, P0 ;  /* 0x0000000bff007c0c */ /* 0x000fda000bf05300 */
[----:B------:R-:W4:Y:S01]  /*f780*/  @P0 LDG.E R97, desc[UR36][R98.64] ;  /* 0x0000002462610981 */ /* 0x000f22000c1e1900 */
[----:B------:R-:W-:Y:S01]  /*f790*/  UISETP.NE.U32.AND UP0, UPT, UR8, URZ, UPT ;  /* 0x0000003f0800728c */ /* 0x000fe2000bf05070 */
[----:B0-----:R-:W-:Y:S01]  /*f7a0*/  ISETP.NE.AND P1, PT, R94, 0x1, PT ;  /* 0x000000015e00780c */ /* 0x001fe20003f25270 */
[----:B------:R-:W-:Y:S02]  /*f7b0*/  ULDC UR4, c[0x0][0xa88] ;  /* 0x0002a20000047ab9 */ /* 0x000fe40000000800 */
[----:B------:R-:W-:Y:S01]  /*f7c0*/  UISETP.NE.AND.EX UP0, UPT, UR9, URZ, UPT, UP0 ;  /* 0x0000003f0900728c */ /* 0x000fe2000bf05300 */
[----:B-1----:R-:W-:Y:S01]  /*f7d0*/  IMAD.U32 R9, RZ, RZ, UR4 ;  /* 0x00000004ff097e24 */ /* 0x002fe2000f8e00ff */
[----:B------:R-:W-:-:S04]  /*f7e0*/  UMOV UR16, 0x9b8 ;  /* 0x000009b800107882 */ /* 0x000fc80000000000 */
[----:B------:R-:W-:-:S04]  /*f7f0*/  PLOP3.LUT P4, PT, PT, PT, UP0, 0x80, 0x0 ;  /* 0x000000000000781c */ /* 0x000fc80003f8f008 */
[----:B------:R-:W0:Y:S01]  /*f800*/  @P1 LDC R6, c[0x0][0xbec] ;  /* 0x0002fb00ff061b82 */ /* 0x000e220000000800 */
[----:B------:R-:W-:-:S04]  /*f810*/  @UP0 ULEA UR8, UP1, UR53, UR8, 0x2 ;  /* 0x0000000835080291 */ /* 0x000fc8000f82103f */
[----:B------:R-:W-:Y:S02]  /*f820*/  @UP0 ULEA.HI.X UR9, UR53, UR9, UR57, 0x2, UP1 ;  /* 0x0000000935090291 */ /* 0x000fe400088f1439 */
[----:B------:R-:W-:Y:S01]  /*f830*/  UISETP.GT.AND UP1, UPT, UR56, 0x1, UPT ;  /* 0x000000013800788c */ /* 0x000fe2000bf24270 */
[----:B------:R-:W1:Y:S01]  /*f840*/  @P1 LDC R11, c[0x0][0xbf0] ;  /* 0x0002fc00ff0b1b82 */ /* 0x000e620000000800 */
[----:B------:R-:W-:Y:S02]  /*f850*/  IMAD.U32 R4, RZ, RZ, UR8 ;  /* 0x00000008ff047e24 */ /* 0x000fe4000f8e00ff */
[----:B------:R-:W-:Y:S01]  /*f860*/  USEL UR16, UR16, 0x978, UP1 ;  /* 0x0000097810107887 */ /* 0x000fe20008800000 */
[----:B------:R-:W-:Y:S01]  /*f870*/  IMAD.U32 R5, RZ, RZ, UR9 ;  /* 0x00000009ff057e24 */ /* 0x000fe2000f8e00ff */
[----:B------:R-:W-:Y:S01]  /*f880*/  UISETP.NE.U32.AND UP0, UPT, UR10, URZ, UPT ;  /* 0x0000003f0a00728c */ /* 0x000fe2000bf05070 */
[----:B--2---:R-:W-:Y:S01]  /*f890*/  VIADD R13, R18, UR48 ;  /* 0x00000030120d7c36 */ /* 0x004fe20008000000 */
[----:B------:R-:W-:-:S02]  /*f8a0*/  UMOV UR4, URZ ;  /* 0x0000003f00047c82 */ /* 0x000fc40008000000 */
[----:B------:R-:W-:Y:S01]  /*f8b0*/  UISETP.NE.AND.EX UP0, UPT, UR11, URZ, UPT, UP0 ;  /* 0x0000003f0b00728c */ /* 0x000fe2000bf05300 */
[----:B------:R0:W5:Y:S01]  /*f8c0*/  @P4 LDG.E R9, desc[UR36][R4.64] ;  /* 0x0000002404094981 */ /* 0x000162000c1e1900 */
[----:B------:R-:W-:Y:S01]  /*f8d0*/  USEL UR7, UR58, URZ, UP1 ;  /* 0x0000003f3a077287 */ /* 0x000fe20008800000 */
[----:B------:R-:W-:Y:S01]  /*f8e0*/  IMAD.MOV.U32 R7, RZ, RZ, R13 ;  /* 0x000000ffff077224 */ /* 0x000fe200078e000d */
[----:B------:R-:W-:Y:S02]  /*f8f0*/  USEL UR53, UR53, URZ, !UP0 ;  /* 0x0000003f35357287 */ /* 0x000fe4000c000000 */
[----:B------:R-:W-:Y:S01]  /*f900*/  ULDC.64 UR10, c[0x0][UR16+0x218] ;  /* 0x00008600100a7abb */ /* 0x000fe20008000a00 */
[----:B------:R-:W-:Y:S01]  /*f910*/  ULDC.64 UR14, c[0x0][UR16+0x228] ;  /* 0x00008a00100e7abb */ /* 0x000fe20008000a00 */
[----:B------:R-:W-:Y:S01]  /*f920*/  ULDC.64 UR12, c[0x0][UR16+0x220] ;  /* 0x00008800100c7abb */ /* 0x000fe20008000a00 */
[----:B------:R-:W-:Y:S02]  /*f930*/  UIMAD.WIDE.U32 UR8, UR10, UR54, URZ ;  /* 0x000000360a0872a5 */ /* 0x000fe4000f8e003f */
[----:B------:R-:W-:Y:S01]  /*f940*/  UIMAD.WIDE.U32 UR18, UR14, UR7, URZ ;  /* 0x000000070e1272a5 */ /* 0x000fe2000f8e003f */
[----:B0-----:R-:W-:Y:S01]  /*f950*/  @P1 IMAD.HI.U32 R4, R13, R6, RZ ;  /* 0x000000060d041227 */ /* 0x001fe200078e00ff */
[----:B------:R-:W-:-:S02]  /*f960*/  UIMAD UR10, UR11, UR54, URZ ;  /* 0x000000360b0a72a4 */ /* 0x000fc4000f8e023f */
[----:B------:R-:W-:Y:S02]  /*f970*/  UIMAD UR14, UR15, UR7, URZ ;  /* 0x000000070f0e72a4 */ /* 0x000fe4000f8e023f */
[----:B------:R-:W-:Y:S01]  /*f980*/  USEL UR57, UR57, URZ, !UP0 ;  /* 0x0000003f39397287 */ /* 0x000fe2000c000000 */
[----:B-1----:R-:W-:Y:S01]  /*f990*/  @P1 SHF.R.U32.HI R7, RZ, R11, R4 ;  /* 0x0000000bff071219 */ /* 0x002fe20000011604 */
[----:B------:R-:W-:Y:S01]  /*f9a0*/  UIMAD UR7, UR13, UR53, URZ ;  /* 0x000000350d0772a4 */ /* 0x000fe2000f8e023f */
[----:B------:R-:W-:Y:S01]  /*f9b0*/  IMAD.U32 R4, RZ, RZ, UR18 ;  /* 0x00000012ff047e24 */ /* 0x000fe2000f8e00ff */
[----:B------:R-:W-:Y:S01]  /*f9c0*/  UIADD3 UR9, UR9, UR10, URZ ;  /* 0x0000000a09097290 */ /* 0x000fe2000fffe03f */
[----:B------:R-:W-:Y:S01]  /*f9d0*/  IMAD.U32 R5, RZ, RZ, UR19 ;  /* 0x00000013ff057e24 */ /* 0x000fe2000f8e00ff */
[----:B------:R-:W-:Y:S01]  /*f9e0*/  UIMAD.WIDE.U32 UR10, UR12, UR53, URZ ;  /* 0x000000350c0a72a5 */ /* 0x000fe2000f8e003f */
[--C-:B------:R-:W-:Y:S01]  /*f9f0*/  IMAD.MOV R11, RZ, RZ, -R7.reuse ;  /* 0x000000ffff0b7224 */ /* 0x100fe200078e0a07 */
[----:B------:R-:W-:Y:S01]  /*fa00*/  UIMAD UR7, UR12, UR57, UR7 ;  /* 0x000000390c0772a4 */ /* 0x000fe2000f8e0207 */
[----:B------:R-:W-:Y:S01]  /*fa10*/  SHF.R.S32.HI R5, RZ, 0x1f, R7 ;  /* 0x0000001fff057819 */ /* 0x000fe20000011407 */
[----:B------:R-:W-:Y:S01]  /*fa20*/  UIADD3 UR14, UR19, UR14, URZ ;  /* 0x0000000e130e7290 */ /* 0x000fe2000fffe03f */
[----:B------:R-:W-:Y:S01]  /*fa30*/  IMAD R11, R94, R11, R13 ;  /* 0x0000000b5e0b7224 */ /* 0x000fe200078e020d */
[----:B------:R-:W-:-:S04]  /*fa40*/  UIADD3 UR7, UR11, UR7, URZ ;  /* 0x000000070b077290 */ /* 0x000fc8000fffe03f */
[----:B------:R-:W-:Y:S01]  /*fa50*/  IMAD.U32 R8, RZ, RZ, UR14 ;  /* 0x0000000eff087e24 */ /* 0x000fe2000f8e00ff */
        /* <DEDUP_REMOVED lines=22> */
.L_x_2463:
        /* <DEDUP_REMOVED lines=63> */
[----:B------:R-:W-:Y:S01]  /*ffb0*/  IMAD R0, R22, 0x20, R202 ;  /* 0x0000002016007824 */ /* 0x000fe200078e02ca */
[----:B------:R-:W-:-:S02]  /*ffc0*/  ULDC.64 UR10, c[0x0][0xae8] ;  /* 0x0002ba00000a7ab9 */ /* 0x000fc40000000a00 */
[----:B------:R-:W5:Y:S04]  /*ffd0*/  LD.E.128 R12, desc[UR36][R12.64] ;  /* 0x000000240c0c7980 */ /* 0x000f68000c101d00 */
[----:B------:R-:W5:Y:S01]  /*ffe0*/  LD.E.128 R24, desc[UR36][R24.64] ;  /* 0x0000002418187980 */ /* 0x000f62000c101d00 */
[----:B-1----:R-:W1:Y:S01]  /*fff0*/  @P1 LDC R21, c[0x0][0xbec] ;  /* 0x0002fb00ff151b82 */ /* 0x002e620000000800 */
[----:B------:R-:W-:Y:S01]  /*10000*/  UIADD3 UR9, UR9, UR7, URZ ;  /* 0x0000000709097290 */ /* 0x000fe2000fffe03f */
[----:B------:R-:W-:Y:S01]  /*10010*/  VIADD R2, R0, UR48 ;  /* 0x0000003000027c36 */ /* 0x000fe20008000000 */
[----:B------:R-:W5:Y:S02]  /*10020*/  LD.E.128 R32, desc[UR36][R32.64] ;  /* 0x0000002420207980 */ /* 0x000f64000c101d00 */
[----:B------:R-:W-:-:S02]  /*10030*/  UIMAD.WIDE.U32 UR8, UR54, UR10, UR8 ;  /* 0x0000000a360872a5 */ /* 0x000fc4000f8e0008 */
[----:B------:R-:W-:Y:S01]  /*10040*/  USHF.R.S32.HI UR4, URZ, 0x1f, UR53 ;  /* 0x0000001f3f047899 */ /* 0x000fe20008011435 */
[----:B------:R-:W5:Y:S01]  /*10050*/  LD.E.128 R36, desc[UR36][R36.64] ;  /* 0x0000002424247980 */ /* 0x000f62000c101d00 */
[----:B------:R-:W-:-:S03]  /*10060*/  UIMAD UR9, UR54, UR11, UR9 ;  /* 0x0000000b360972a4 */ /* 0x000fc6000f8e0209 */
[----:B------:R-:W-:Y:S01]  /*10070*/  ULDC.64 UR10, c[0x0][0xaf0] ;  /* 0x0002bc00000a7ab9 */ /* 0x000fe20000000a00 */
[----:B------:R-:W5:Y:S01]  /*10080*/  LD.E.128 R40, desc[UR36][R40.64] ;  /* 0x0000002428287980 */ /* 0x000f62000c101d00 */
[----:B------:R-:W-:Y:S01]  /*10090*/  UIMAD UR4, UR4, UR10, URZ ;  /* 0x0000000a040472a4 */ /* 0x000fe2000f8e023f */
[----:B------:R-:W-:Y:S01]  /*100a0*/  IMAD.MOV.U32 R29, RZ, RZ, R2 ;  /* 0x000000ffff1d7224 */ /* 0x000fe200078e0002 */
[----:B------:R-:W-:Y:S01]  /*100b0*/  UIMAD.WIDE.U32 UR8, UR53, UR10, UR8 ;  /* 0x0000000a350872a5 */ /* 0x000fe2000f8e0008 */
[----:B------:R-:W5:Y:S01]  /*100c0*/  LD.E.128 R44, desc[UR36][R44.64] ;  /* 0x000000242c2c7980 */ /* 0x000f62000c101d00 */
[----:B------:R-:W-:-:S03]  /*100d0*/  UIMAD UR4, UR53, UR11, UR4 ;  /* 0x0000000b350472a4 */ /* 0x000fc6000f8e0204 */
[----:B------:R-:W-:Y:S01]  /*100e0*/  ULDC.64 UR10, c[0x0][0xae0] ;  /* 0x0002b800000a7ab9 */ /* 0x000fe20000000a00 */
[----:B-1----:R-:W-:Y:S01]  /*100f0*/  @P1 IMAD.HI.U32 R0, R2, R21, RZ ;  /* 0x0000001502001227 */ /* 0x002fe200078e00ff */
[----:B------:R-:W-:Y:S01]  /*10100*/  @!PT LDS RZ, [RZ] ;  /* 0x00000000fffff984 */ /* 0x000fe20000000800 */
[----:B------:R-:W-:Y:S01]  /*10110*/  @!PT LDS RZ, [RZ] ;  /* 0x00000000fffff984 */ /* 0x000fe20000000800 */
[----:B------:R-:W-:Y:S01]  /*10120*/  @!PT LDS RZ, [RZ] ;  /* 0x00000000fffff984 */ /* 0x000fe20000000800 */
[----:B------:R-:W-:Y:S01]  /*10130*/  @!PT LDS RZ, [RZ] ;  /* 0x00000000fffff984 */ /* 0x000fe20000000800 */
[----:B------:R1:W-:Y:S06]  /*10140*/  MEMBAR.ALL.CTA ;  /* 0x0000000000007992 */ /* 0x0003ec0000008000 */
[----:B-1----:R-:W1:Y:S01]  /*10150*/  FENCE.VIEW.ASYNC.S ;  /* 0x00000000000073c6 */ /* 0x002e620000000000 */
        /* <DEDUP_REMOVED lines=43> */
.L_x_2466:
[----:B------:R-:W-:Y:S05]  /*10410*/  BSYNC B1 ;  /* 0x0000000000017941 */ /* 0x000fea0003800000 */
.L_x_2465:
        /* <DEDUP_REMOVED lines=13> */
.L_x_2468:
[----:B------:R-:W-:Y:S05]  /*104f0*/  BSYNC B1 ;  /* 0x0000000000017941 */ /* 0x000fea0003800000 */
.L_x_2467:
        /* <DEDUP_REMOVED lines=13> */
.L_x_2470:
[----:B------:R-:W-:Y:S05]  /*105d0*/  BSYNC B1 ;  /* 0x0000000000017941 */ /* 0x000fea0003800000 */
.L_x_2469:
        /* <DEDUP_REMOVED lines=16> */
.L_x_2464:
        /* <DEDUP_REMOVED lines=17> */
[----:B------:R-:W-:Y:S02]  /*107f0*/  UIMAD UR4, UR4, UR10, URZ ;  /* 0x0000000a040472a4 */ /* 0x000fe4000f8e023f */
[----:B------:R-:W-:Y:S01]  /*10800*/  UIMAD.WIDE.U32 UR8, UR53, UR10, UR8 ;  /* 0x0000000a350872a5 */ /* 0x000fe2000f8e0008 */
[----:B0-----:R-:W-:Y:S01]  /*10810*/  @P1 IMAD.HI.U32 R0, R13, R0, RZ ;  /* 0x000000000d001227 */ /* 0x001fe200078e00ff */
        /* <DEDUP_REMOVED lines=8> */
[----:B------:R-:W-:Y:S01]  /*108a0*/  IMAD.U32 R5, RZ, RZ, UR9 ;  /* 0x00000009ff057e24 */ /* 0x000fe2000f8e00ff */
[----:B------:R-:W-:Y:S01]  /*108b0*/  ULDC.64 UR10, c[0x0][0xb30] ;  /* 0x0002cc00000a7ab9 */ /* 0x000fe20000000a00 */
[----:B------:R-:W-:Y:S02]  /*108c0*/  IMAD R9, R94, R9, R13 ;  /* 0x000000095e097224 */ /* 0x000fe400078e020d */
        /* <DEDUP_REMOVED lines=14> */
[----:B------:R-:W-:Y:S02]  /*109b0*/  LEA.HI.X R14, R4, UR9, R3, 0x2, P1 ;  /* 0x00000009040e7c11 */ /* 0x000fe400088f1403 */
        /* <DEDUP_REMOVED lines=8> */
[----:B012---:R-:W-:Y:S02]  /*10a40*/  @!P1 IMAD.WIDE R2, R17, 0x4, R4 ;  /* 0x0000000411029825 */ /* 0x007fe400078e0204 */
        /* <DEDUP_REMOVED lines=21> */
[----:B--2---:R-:W-:Y:S01]  /*10ba0*/  @!P2 LEA R8, P5, R195, R4, 0x2 ;  /* 0x00000004c308a211 */ /* 0x004fe200078a10ff */
[----:B------:R1:W-:Y:S01]  /*10bb0*/  @!P4 ST.E.64 desc[UR36][R2.64], R72 ;  /* 0x000000480200c985 */ /* 0x0003e2000c101b24 */
[----:B------:R-:W-:-:S02]  /*10bc0*/  @!P3 LEA.HI.X R7, R196, R5, R213, 0x2, P6 ;  /* 0x00000005c407b211 */ /* 0x000fc400030f14d5 */
[----:B------:R-:W-:Y:S02]  /*10bd0*/  ISETP.GE.AND P4, PT, R193, UR4, PT ;  /* 0x00000004c1007c0c */ /* 0x000fe4000bf86270 */
        /* <DEDUP_REMOVED lines=33> */
.L_x_2473:
[----:B------:R-:W-:Y:S05]  /*10df0*/  BSYNC B1 ;  /* 0x0000000000017941 */ /* 0x000fea0003800000 */
.L_x_2472:
[----:B-1--4-:R1:W3:Y:S04]  /*10e00*/  SHFL.IDX PT, R5, R14, 0x1, 0x1c1f ;  /* 0x003c1f000e057f89 */ /* 0x0122e800000e0000 */
        /* <DEDUP_REMOVED lines=8> */
[-C--:B0-----:R-:W-:Y:S02]  /*10e90*/  @!P1 LEA R6, P4, R201, R4.reuse, 0x2 ;  /* 0x00000004c9069211 */ /* 0x081fe400078810ff */
[----:B--23--:R-:W-:Y:S02]  /*10ea0*/  @!P6 IMAD.WIDE R2, R17, 0x4, R4 ;  /* 0x000000041102e825 */ /* 0x00cfe400078e0204 */
        /* <DEDUP_REMOVED lines=13> */
[----:B-1----:R-:W-:Y:S01]  /*10f80*/  @!P4 LEA R14, P5, R197, R4, 0x2 ;  /* 0x00000004c50ec211 */ /* 0x002fe200078a10ff */
[----:B------:R1:W-:Y:S01]  /*10f90*/  @!P2 ST.E.64 desc[UR36][R10.64], R40 ;  /* 0x000000280a00a985 */ /* 0x0003e2000c101b24 */
[----:B------:R-:W-:-:S02]  /*10fa0*/  ISETP.GE.AND P2, PT, R194, UR4, PT ;  /* 0x00000004c2007c0c */ /* 0x000fc4000bf46270 */
[-C--:B------:R-:W-:Y:S01]  /*10fb0*/  @!P4 LEA.HI.X R15, R197, R5.reuse, R214, 0x2, P5 ;  /* 0x00000005c50fc211 */ /* 0x080fe200028f14d6 */
[----:B------:R4:W-:Y:S02]  /*10fc0*/  @!P3 ST.E.64 desc[UR36][R12.64], R42 ;  /* 0x0000002a0c00b985 */ /* 0x0009e4000c101b24 */
[CC--:B0-----:R-:W-:Y:S02]  /*10fd0*/  @!P0 LEA R2, P3, R196.reuse, R4.reuse, 0x2 ;  /* 0x00000004c4028211 */ /* 0x0c1fe400078610ff */
[----:B------:R-:W-:Y:S01]  /*10fe0*/  @!P4 ST.E.64 desc[UR36][R14.64], R44 ;  /* 0x0000002c0e00c985 */ /* 0x000fe2000c101b24 */
[----:B------:R-:W-:Y:S02]  /*10ff0*/  ISETP.GE.AND P4, PT, R193, UR4, PT ;  /* 0x00000004c1007c0c */ /* 0x000fe4000bf86270 */
[----:B--2---:R-:W-:Y:S02]  /*11000*/  @!P1 LEA R6, P5, R195, R4, 0x2 ;  /* 0x00000004c3069211 */ /* 0x004fe400078a10ff */
[----:B------:R-:W-:-:S02]  /*11010*/  @!P0 LEA.HI.X R3, R196, R5, R213, 0x2, P3 ;  /* 0x00000005c4038211 */ /* 0x000fc400018f14d5 */
[----:B------:R-:W-:Y:S02]  /*11020*/  ISETP.GE.AND P3, PT, R192, UR4, PT ;  /* 0x00000004c0007c0c */ /* 0x000fe4000bf66270 */
[CC--:B---3--:R-:W-:Y:S01]  /*11030*/  @!P2 LEA R8, P6, R194.reuse, R4.reuse, 0x2 ;  /* 0x00000004c208a211 */ /* 0x0c8fe200078c10ff */
[----:B------:R0:W-:Y:S01]  /*11040*/  @!P0 ST.E.64 desc[UR36][R2.64], R46 ;  /* 0x0000002e02008985 */ /* 0x0001e2000c101b24 */
[-C--:B------:R-:W-:Y:S02]  /*11050*/  @!P1 LEA.HI.X R7, R195, R5.reuse, R212, 0x2, P5 ;  /* 0x00000005c3079211 */ /* 0x080fe400028f14d4 */
[----:B------:R-:W-:Y:S02]  /*11060*/  @!P2 LEA.HI.X R9, R194, R5, R211, 0x2, P6 ;  /* 0x00000005c209a211 */ /* 0x000fe400030f14d3 */
[----:B------:R-:W-:Y:S01]  /*11070*/  ISETP.GE.AND P0, PT, R191, UR4, PT ;  /* 0x00000004bf007c0c */ /* 0x000fe2000bf06270 */
[----:B------:R2:W-:Y:S01]  /*11080*/  @!P1 ST.E.64 desc[UR36][R6.64], R48 ;  /* 0x0000003006009985 */ /* 0x0005e2000c101b24 */
[----:B-1----:R-:W-:-:S02]  /*11090*/  @!P4 LEA R10, P1, R193, R4, 0x2 ;  /* 0x00000004c10ac211 */ /* 0x002fc400078210ff */
[----:B------:R-:W-:Y:S01]  /*110a0*/  ISETP.GE.AND P5, PT, R190, UR4, PT ;  /* 0x00000004be007c0c */ /* 0x000fe2000bfa6270 */
[----:B------:R1:W-:Y:S01]  /*110b0*/  @!P2 ST.E.64 desc[UR36][R8.64], R50 ;  /* 0x000000320800a985 */ /* 0x0003e2000c101b24 */
[----:B------:R-:W-:Y:S02]  /*110c0*/  @!P4 LEA.HI.X R11, R193, R5, R210, 0x2, P1 ;  /* 0x00000005c10bc211 */ /* 0x000fe400008f14d2 */
[----:B------:R-:W-:Y:S02]  /*110d0*/  ISETP.GE.AND P2, PT, R189, UR4, PT ;  /* 0x00000004bd007c0c */ /* 0x000fe4000bf46270 */
[----:B------:R-:W-:Y:S01]  /*110e0*/  ISETP.GE.AND P1, PT, R188, UR4, PT ;  /* 0x00000004bc007c0c */ /* 0x000fe2000bf26270 */
[----:B------:R3:W-:Y:S01]  /*110f0*/  @!P4 ST.E.64 desc[UR36][R10.64], R52 ;  /* 0x000000340a00c985 */ /* 0x0007e2000c101b24 */
[-C--:B----4-:R-:W-:Y:S02]  /*11100*/  @!P3 LEA R12, P6, R192, R4.reuse, 0x2 ;  /* 0x00000004c00cb211 */ /* 0x090fe400078c10ff */
[----:B0-----:R-:W-:-:S02]  /*11110*/  @!P0 LEA R2, P4, R191, R4, 0x2 ;  /* 0x00000004bf028211 */ /* 0x001fc400078810ff */
[-C--:B------:R-:W-:Y:S02]  /*11120*/  @!P3 LEA.HI.X R13, R192, R5.reuse, R209, 0x2, P6 ;  /* 0x00000005c00db211 */ /* 0x080fe400030f14d1 */
[----:B------:R-:W-:-:S03]  /*11130*/  @!P0 LEA.HI.X R3, R191, R5, R208, 0x2, P4 ;  /* 0x00000005bf038211 */ /* 0x000fc600020f14d0 */
[----:B------:R3:W-:Y:S01]  /*11140*/  @!P3 ST.E.64 desc[UR36][R12.64], R54 ;  /* 0x000000360c00b985 */ /* 0x0007e2000c101b24 */
[-C--:B--2---:R-:W-:Y:S02]  /*11150*/  @!P5 LEA R6, P3, R190, R4.reuse, 0x2 ;  /* 0x00000004be06d211 */ /* 0x084fe400078610ff */
        /* <DEDUP_REMOVED lines=11> */
[----:B---3--:R-:W-:-:S04]  /*11210*/  LEA R2, P0, R23, R4, 0x2 ;  /* 0x0000000417027211 */ /* 0x008fc800078010ff */
[----:B------:R-:W-:-:S05]  /*11220*/  LEA.HI.X R3, R23, R5, R204, 0x2, P0 ;  /* 0x0000000517037211 */ /* 0x000fca00000f14cc */
[----:B------:R4:W-:Y:S01]  /*11230*/  ST.E.64 desc[UR36][R2.64], R32 ;  /* 0x0000002002007985 */ /* 0x0009e2000c101b24 */
[----:B------:R-:W-:Y:S05]  /*11240*/  BRA `(.L_x_2471) ;  /* 0x0000000c000c7947 */ /* 0x000fea0003800000 */
.L_x_2462:
        /* <DEDUP_REMOVED lines=9> */
[----:B------:R-:W-:-:S03]  /*112e0*/  UISETP.NE.U32.AND UP1, UPT, UR8, URZ, UPT ;  /* 0x0000003f0800728c */ /* 0x000fc6000bf25070 */
[----:B------:R-:W2:Y:S01]  /*112f0*/  @P1 LDG.E R6, desc[UR36][R2.64] ;  /* 0x0000002402061981 */ /* 0x000ea2000c1e1900 */
[----:B------:R-:W-:Y:S01]  /*11300*/  UISETP.NE.AND.EX UP1, UPT, UR9, URZ, UPT, UP1 ;  /* 0x0000003f0900728c */ /* 0x000fe2000bf25310 */
[----:B------:R-:W-:Y:S02]  /*11310*/  ULDC UR4, c[0x0][0xa88] ;  /* 0x0002a20000047ab9 */ /* 0x000fe40000000800 */
[----:B------:R-:W-:-:S03]  /*11320*/  IMAD.U32 R0, RZ, RZ, UR4 ;  /* 0x00000004ff007e24 */ /* 0x000fc6000f8e00ff */
        /* <DEDUP_REMOVED lines=15> */
.L_x_2474:
[----:B------:R-:W-:Y:S01]  /*11420*/  USEL UR53, UR53, URZ, !UP0 ;  /* 0x0000003f35357287 */ /* 0x000fe2000c000000 */
[----:B------:R-:W-:Y:S01]  /*11430*/  BSSY B1, `(.L_x_2475) ;  /* 0x0000038000017945 */ /* 0x000fe20003800000 */
[----:B------:R-:W-:-:S03]  /*11440*/  USEL UR57, UR57, URZ, !UP0 ;  /* 0x0000003f39397287 */ /* 0x000fc6000c000000 */
[----:B------:R-:W-:Y:S09]  /*11450*/  @P0 BRA `(.L_x_2476) ;  /* 0x0000000000d40947 */ /* 0x000ff20003800000 */
        /* <DEDUP_REMOVED lines=32> */
[----:B------:R-:W-:Y:S01]  /*11660*/  UIADD3.X UR7, UR7, UR11, UR16, UP0, UP1 ;  /* 0x0000000b07077290 */ /* 0x000fe200087e2410 */
[----:B-1----:R-:W-:Y:S01]  /*11670*/  @P0 SHF.R.U32.HI R5, RZ, R7, R2 ;  /* 0x00000007ff050219 */ /* 0x002fe20000011602 */
[----:B------:R-:W-:Y:S01]  /*11680*/  IMAD.U32 R2, RZ, RZ, UR20 ;  /* 0x00000014ff027e24 */ /* 0x000fe2000f8e00ff */
[----:B------:R-:W-:Y:S01]  /*11690*/  ULDC.64 UR8, c[0x0][UR17+0x210] ;  /* 0x0000840011087abb */ /* 0x000fe20008000a00 */
[----:B------:R-:W-:Y:S01]  /*116a0*/  ULDC.64 UR10, c[0x0][0xba8] ;  /* 0x0002ea00000a7ab9 */ /* 0x000fe20000000a00 */
[----:B------:R-:W-:Y:S01]  /*116b0*/  @!UP2 ULDC UR10, c[0x0][0xb50] ;  /* 0x0002d400000aaab9 */ /* 0x000fe20000000800 */
[--C-:B------:R-:W-:Y:S01]  /*116c0*/  IMAD.MOV R7, RZ, RZ, -R5.reuse ;  /* 0x000000ffff077224 */ /* 0x100fe200078e0a05 */
[----:B------:R-:W-:Y:S01]  /*116d0*/  IADD3 R2, P0, P1, R5, UR14, R2 ;  /* 0x0000000e05027c10 */ /* 0x000fe2000f91e002 */
[----:B------:R-:W-:Y:S01]  /*116e0*/  @!UP2 ULDC UR11, c[0x0][0xb54] ;  /* 0x0002d500000baab9 */ /* 0x000fe20000000800 */
[----:B------:R-:W-:Y:S01]  /*116f0*/  SHF.R.S32.HI R5, RZ, 0x1f, R5 ;  /* 0x0000001fff057819 */ /* 0x000fe20000011405 */
[----:B------:R-:W-:-:S03]  /*11700*/  IMAD R7, R9, R7, R4 ;  /* 0x0000000709077224 */ /* 0x000fc600078e0204 */
[----:B------:R-:W-:Y:S01]  /*11710*/  IADD3.X R3, R5, UR7, R6, P0, P1 ;  /* 0x0000000705037c10 */ /* 0x000fe200087e2406 */
        /* <DEDUP_REMOVED lines=9> */
.L_x_2476:
[----:B------:R-:W-:Y:S05]  /*117b0*/  BSYNC B1 ;  /* 0x0000000000017941 */ /* 0x000fea0003800000 */
.L_x_2475:
        /* <DEDUP_REMOVED lines=11> */
[----:B------:R-:W-:Y:S01]  /*11870*/  ULDC.64 UR10, c[0x0][0xae8] ;  /* 0x0002ba00000a7ab9 */ /* 0x000fe20000000a00 */
[----:B------:R-:W-:Y:S01]  /*11880*/  UIADD3 UR9, UR9, UR7, URZ ;  /* 0x0000000709097290 */ /* 0x000fe2000fffe03f */
[----:B0-----:R-:W-:-:S03]  /*11890*/  IMAD.MOV.U32 R5, RZ, RZ, R6 ;  /* 0x000000ffff057224 */ /* 0x001fc600078e0006 */
        /* <DEDUP_REMOVED lines=51> */
.L_x_2478:
[----:B------:R-:W-:Y:S05]  /*11bd0*/  BSYNC B1 ;  /* 0x0000000000017941 */ /* 0x000fea0003800000 */
.L_x_2477:
        /* <DEDUP_REMOVED lines=13> */
.L_x_2480:
[----:B------:R-:W-:Y:S05]  /*11cb0*/  BSYNC B1 ;  /* 0x0000000000017941 */ /* 0x000fea0003800000 */
.L_x_2479:
        /* <DEDUP_REMOVED lines=13> */
.L_x_2482:
[----:B------:R-:W-:Y:S05]  /*11d90*/  BSYNC B1 ;  /* 0x0000000000017941 */ /* 0x000fea0003800000 */
.L_x_2481:
        /* <DEDUP_REMOVED lines=14> */
.L_x_2471:
[----:B------:R-:W-:Y:S05]  /*11e80*/  BSYNC B0 ;  /* 0x0000000000007941 */ /* 0x000fea0003800000 */
.L_x_2461:
[----:B------:R-:W-:Y:S02]  /*11e90*/  ULDC UR4, c[0x0][0xc3c] ;  /* 0x00030f0000047ab9 */ /* 0x000fe40000000800 */
[----:B------:R-:W-:-:S13]  /*11ea0*/  ISETP.GE.AND P0, PT, R31, UR4, PT ;  /* 0x000000041f007c0c */ /* 0x000fda000bf06270 */
[----:B------:R-:W-:Y:S05]  /*11eb0*/  @!P0 BRA `(.L_x_2483) ;  /* 0xfffffef0002c8947 */ /* 0x000fea000383ffff */
[----:B------:R-:W-:Y:S05]  /*11ec0*/  EXIT ;  /* 0x000000000000794d */ /* 0x000fea0003800000 */
.L_x_2418:
[----:B------:R-:W-:-:S08]  /*11ed0*/  NOP ;  /* 0x0000000000007918 */ /* 0x000fd00000000000 */
[----:B0-----:R-:W0:-:S00]  /*11ee0*/  USETMAXREG.DEALLOC.CTAPOOL 0x28 ;  /* 0x00000028000079c8 */ /* 0x001e0000080e0500 */
        /* <DEDUP_REMOVED lines=60> */
.L_x_2487:
        /* <DEDUP_REMOVED lines=36> */
.L_x_2485:
[----:B------:R-:W-:-:S04]  /*124f0*/  IMAD.IADD R8, R11, 0x1, -R8 ;  /* 0x000000010b087824 */ /* 0x000fc800078e0a08 */
[----:B------:R-:W-:-:S05]  /*12500*/  IMAD R3, R5, R4, R8 ;  /* 0x0000000405037224 */ /* 0x000fca00078e0208 */
[----:B------:R-:W-:Y:S01]  /*12510*/  ISETP.GT.AND P0, PT, R3, R6, PT ;  /* 0x000000060300720c */ /* 0x000fe20003f04270 */
[----:B------:R-:W-:-:S12]  /*12520*/  IMAD.MOV.U32 R3, RZ, RZ, RZ ;  /* 0x000000ffff037224 */ /* 0x000fd800078e00ff */
        /* <DEDUP_REMOVED lines=13> */
.L_x_2488:
[----:B01----:R-:W-:-:S04]  /*12600*/  IMAD R2, R3, R4, R8 ;  /* 0x0000000403027224 */ /* 0x003fc800078e0208 */
[----:B------:R-:W-:Y:S01]  /*12610*/  IMAD.IADD R5, R6, 0x1, -R2 ;  /* 0x0000000106057824 */ /* 0x000fe200078e0a02 */
[----:B------:R0:W-:Y:S01]  /*12620*/  STL [R1], R2 ;  /* 0x0000000201007387 */ /* 0x0001e20000100800 */
[----:B------:R-:W-:Y:S05]  /*12630*/  @!P1 BRA `(.L_x_2489) ;  /* 0x0000000000ec9947 */ /* 0x000fea0003800000 */
        /* <DEDUP_REMOVED lines=40> */
[----:B------:R-:W-:Y:S02]  /*128c0*/  IMAD R3, R2, R6, R3 ;  /* 0x0000000602037224 */ /* 0x000fe400078e0203 */
[----:B------:R-:W-:-:S03]  /*128d0*/  IMAD.MOV R6, RZ, RZ, -R8 ;  /* 0x000000ffff067224 */ /* 0x000fc600078e0a08 */
        /* <DEDUP_REMOVED lines=13> */
[----:B------:R-:W-:Y:S02]  /*129b0*/  IMAD R2, R0, R6, R5 ;  /* 0x0000000600027224 */ /* 0x000fe400078e0205 */
[----:B------:R-:W-:-:S05]  /*129c0*/  IMAD R3, R3, 0x10000, R4 ;  /* 0x0001000003037824 */ /* 0x000fca00078e0204 */
[----:B------:R1:W-:Y:S01]  /*129d0*/  STL [R1+0x8], R3 ;  /* 0x0000080301007387 */ /* 0x0003e20000100800 */
[----:B------:R-:W-:Y:S05]  /*129e0*/  BRA `(.L_x_2490) ;  /* 0x0000000400007947 */ /* 0x000fea0003800000 */
.L_x_2489:
        /* <DEDUP_REMOVED lines=36> */
[-C--:B------:R-:W-:Y:S02]  /*12c30*/  IABS R8, R13.reuse ;  /* 0x0000000d00087213 */ /* 0x080fe40000000000 */
[----:B------:R-:W-:Y:S02]  /*12c40*/  IABS R10, R13 ;  /* 0x0000000d000a7213 */ /* 0x000fe40000000000 */
[----:B------:R-:W0:Y:S08]  /*12c50*/  I2F.RP R4, R8 ;  /* 0x0000000800047306 */ /* 0x000e300000209400 */
[----:B0-----:R-:W0:Y:S02]  /*12c60*/  MUFU.RCP R4, R4 ;  /* 0x0000000400047308 */ /* 0x001e240000001000 */
[----:B0-----:R-:W-:-:S02]  /*12c70*/  VIADD R3, R4, 0xffffffe ;  /* 0x0ffffffe04037836 */ /* 0x001fc40000000000 */
[----:B------:R-:W-:-:S04]  /*12c80*/  IMAD.MOV R4, RZ, RZ, -R13 ;  /* 0x000000ffff047224 */ /* 0x000fc800078e0a0d */
        /* <DEDUP_REMOVED lines=20> */
[----:B------:R-:W-:-:S05]  /*12dd0*/  IMAD R3, R2, R4, R3 ;  /* 0x0000000402037224 */ /* 0x000fca00078e0203 */
[----:B------:R0:W-:Y:S02]  /*12de0*/  STL [R1+0x8], R3 ;  /* 0x0000080301007387 */ /* 0x0001e40000100800 */
.L_x_2490:
[----:B01----:R-:W-:-:S05]  /*12df0*/  LOP3.LUT R3, RZ, R2, RZ, 0x33, !PT ;  /* 0x00000002ff037212 */ /* 0x003fca00078e33ff */
[----:B------:R-:W-:-:S05]  /*12e00*/  IMAD.IADD R0, R0, 0x1, R3 ;  /* 0x0000000100007824 */ /* 0x000fca00078e0203 */
[----:B------:R1:W-:Y:S01]  /*12e10*/  STL [R1+0x4], R0 ;  /* 0x0000040001007387 */ /* 0x0003e20000100800 */
[----:B------:R-:W-:Y:S05]  /*12e20*/  BRA `(.L_x_2491) ;  /* 0x0000000000107947 */ /* 0x000fea0003800000 */
.L_x_2486:
[----:B------:R0:W-:Y:S01]  /*12e30*/  STL [R1], R6 ;  /* 0x0000000601007387 */ /* 0x0001e20000100800 */
[----:B------:R-:W-:-:S03]  /*12e40*/  ULDC UR41, c[0x0][0xc3c] ;  /* 0x00030f0000297ab9 */ /* 0x000fc60000000800 */
[----:B------:R0:W-:Y:S04]  /*12e50*/  STL [R1+0x4], RZ ;  /* 0x000004ff01007387 */ /* 0x0001e80000100800 */
[----:B------:R0:W-:Y:S02]  /*12e60*/  STL [R1+0x8], RZ ;  /* 0x000008ff01007387 */ /* 0x0001e40000100800 */
.L_x_2491:
[----:B------:R-:W2:Y:S04]  /*12e70*/  LDL R8, [R1] ;  /* 0x0000000001087983 */ /* 0x000ea80000100800 */
[----:B------:R-:W2:Y:S04]  /*12e80*/  LDL R9, [R1+0x4] ;  /* 0x0000040001097983 */ /* 0x000ea80000100800 */
[----:B------:R-:W2:Y:S01]  /*12e90*/  LDL R10, [R1+0x8] ;  /* 0x00000800010a7983 */ /* 0x000ea20000100800 */
[----:B------:R-:W-:Y:S01]  /*12ea0*/  ISETP.NE.AND P0, PT, R7, RZ, PT ;  /* 0x000000ff0700720c */ /* 0x000fe20003f05270 */
[----:B------:R-:W-:-:S12]  /*12eb0*/  IMAD.U32 R2, RZ, RZ, UR41 ;  /* 0x00000029ff027e24 */ /* 0x000fd8000f8e00ff */
[----:B------:R-:W3:Y:S01]  /*12ec0*/  @!P0 S2R R3, SR_CgaCtaId ;  /* 0x0000000000038919 */ /* 0x000ee20000008800 */
[----:B-1----:R-:W-:Y:S01]  /*12ed0*/  @!P0 MOV R0, 0x400 ;  /* 0x0000040000008802 */ /* 0x002fe20000000f00 */
[----:B------:R-:W-:-:S03]  /*12ee0*/  @!P0 IMAD.MOV.U32 R11, RZ, RZ, R2 ;  /* 0x000000ffff0b8224 */ /* 0x000fc600078e0002 */
[----:B---3--:R-:W-:-:S05]  /*12ef0*/  @!P0 LEA R0, R3, R0, 0x18 ;  /* 0x0000000003008211 */ /* 0x008fca00078ec0ff */
[----:B--2---:R1:W-:Y:S01]  /*12f00*/  @!P0 STS.128 [R0+0x298d0], R8 ;  /* 0x0298d00800008388 */ /* 0x0043e20000000c00 */
[----:B------:R-:W-:Y:S06]  /*12f10*/  BAR.ARV 0x5, 0x180 ;  /* 0x0146000000007b1d */ /* 0x000fec0000002000 */
.L_x_2484:
[----:B------:R-:W-:Y:S01]  /*12f20*/  ULDC UR4, c[0x0][0xc3c] ;  /* 0x00030f0000047ab9 */ /* 0x000fe20000000800 */
[----:B------:R2:W-:Y:S01]  /*12f30*/  STL [R1+0x28], RZ ;  /* 0x000028ff01007387 */ /* 0x0005e20000100800 */
[----:B------:R-:W-:Y:S01]  /*12f40*/  UISETP.GE.AND UP0, UPT, UR41, UR4, UPT ;  /* 0x000000042900728c */ /* 0x000fe2000bf06270 */
[----:B------:R-:W-:Y:S02]  /*12f50*/  IMAD.MOV.U32 R32, RZ, RZ, 0x1 ;  /* 0x00000001ff207424 */ /* 0x000fe400078e00ff */
[----:B------:R-:W-:-:S03]  /*12f60*/  IMAD.MOV.U32 R19, RZ, RZ, RZ ;  /* 0x000000ffff137224 */ /* 0x000fc600078e00ff */
[----:B------:R-:W-:-:S13]  /*12f70*/  PLOP3.LUT P0, PT, PT, PT, UP0, 0x80, 0x0 ;  /* 0x000000000000781c */ /* 0x000fda0003f0f008 */
[----:B--2---:R-:W-:Y:S05]  /*12f80*/  @P0 BRA `(.L_x_2492) ;  /* 0x0000006000680947 */ /* 0x004fea0003800000 */
[----:B-1----:R-:W2:Y:S01]  /*12f90*/  LDL R0, [R1+0x2c] ;  /* 0x00002c0001007983 */ /* 0x002ea20000100800 */
[----:B------:R-:W1:Y:S01]  /*12fa0*/  S2UR UR4, SR_CgaCtaId ;  /* 0x00000000000479c3 */ /* 0x000e620000008800 */
[----:B------:R-:W-:Y:S01]  /*12fb0*/  MOV R16, 0x400 ;  /* 0x0000040000107802 */ /* 0x000fe20000000f00 */
[----:B------:R-:W-:Y:S01]  /*12fc0*/  IMAD.MOV.U32 R34, RZ, RZ, 0x40 ;  /* 0x00000040ff227424 */ /* 0x000fe200078e00ff */
[----:B------:R-:W0:Y:S01]  /*12fd0*/  S2R R14, SR_TID.X ;  /* 0x00000000000e7919 */ /* 0x000e220000002100 */
[----:B------:R-:W-:Y:S01]  /*12fe0*/  IMAD.MOV.U32 R32, RZ, RZ, 0x1 ;  /* 0x00000001ff207424 */ /* 0x000fe200078e00ff */
[----:B------:R-:W-:Y:S01]  /*12ff0*/  ULDC UR46, c[0x0][0xc] ;  /* 0x00000300002e7ab9 */ /* 0x000fe20000000800 */
[----:B------:R-:W-:Y:S02]  /*13000*/  IMAD.MOV.U32 R19, RZ, RZ, RZ ;  /* 0x000000ffff137224 */ /* 0x000fe400078e00ff */
[C---:B0-----:R-:W-:Y:S01]  /*13010*/  IMAD.SHL.U32 R4, R14.reuse, 0x10, RZ ;  /* 0x000000100e047824 */ /* 0x041fe200078e00ff */
[C---:B------:R-:W-:Y:S01]  /*13020*/  LOP3.LUT R13, R14.reuse, 0x7f, RZ, 0xc0, !PT ;  /* 0x0000007f0e0d7812 */ /* 0x040fe200078ec0ff */
[C---:B------:R-:W-:Y:S01]  /*13030*/  IMAD.SHL.U32 R3, R14.reuse, 0x2, RZ ;  /* 0x000000020e037824 */ /* 0x040fe200078e00ff */
[C---:B------:R-:W-:Y:S01]  /*13040*/  R2P PR, R14.reuse, 0x14 ;  /* 0x000000140e007804 */ /* 0x040fe20000000000 */
[----:B------:R-:W-:Y:S01]  /*13050*/  IMAD.SHL.U32 R11, R14, 0x4, RZ ;  /* 0x000000040e0b7824 */ /* 0x000fe200078e00ff */
[----:B------:R-:W-:-:S02]  /*13060*/  SHF.R.U32.HI R2, RZ, 0x5, R13 ;  /* 0x00000005ff027819 */ /* 0x000fc4000001160d */
[----:B------:R-:W-:-:S03]  /*13070*/  LOP3.LUT R35, R4, 0x30, RZ, 0xc0, !PT ;  /* 0x0000003004237812 */ /* 0x000fc600078ec0ff */
[----:B------:R-:W-:Y:S01]  /*13080*/  IMAD.SHL.U32 R7, R2, 0x200, RZ ;  /* 0x0000020002077824 */ /* 0x000fe200078e00ff */
[----:B--2---:R-:W-:Y:S02]  /*13090*/  R2UR UR5, R0 ;  /* 0x00000000000572ca */ /* 0x004fe400000e0000 */
[----:B------:R-:W-:-:S04]  /*130a0*/  LOP3.LUT R0, R4, 0x1b0, RZ, 0xc0, !PT ;  /* 0x000001b004007812 */ /* 0x000fc800078ec0ff */
[----:B------:R-:W-:Y:S01]  /*130b0*/  LOP3.LUT R10, R0, 0x30, R3, 0x78, !PT ;  /* 0x00000030000a7812 */ /* 0x000fe200078e7803 */
[C---:B------:R-:W-:Y:S02]  /*130c0*/  IMAD.SHL.U32 R3, R14.reuse, 0x80, RZ ;  /* 0x000000800e037824 */ /* 0x040fe400078e00ff */
[----:B------:R-:W-:-:S03]  /*130d0*/  IMAD.SHL.U32 R0, R14, 0x20, RZ ;  /* 0x000000200e007824 */ /* 0x000fc600078e00ff */
[----:B------:R-:W-:Y:S01]  /*130e0*/  LOP3.LUT R5, R3, 0x380, RZ, 0xc0, !PT ;  /* 0x0000038003057812 */ /* 0x000fe200078ec0ff */
[----:B------:R-:W-:Y:S01]  /*130f0*/  ULOP3.LUT UR44, UR5, 0x2, URZ, 0xfc, !UPT ;  /* 0x00000002052c7892 */ /* 0x000fe2000f8efc3f */
[C---:B------:R-:W-:Y:S01]  /*13100*/  LOP3.LUT R6, R0.reuse, 0x80, RZ, 0xc0, !PT ;  /* 0x0000008000067812 */ /* 0x040fe200078ec0ff */
[----:B------:R-:W-:Y:S01]  /*13110*/  ULOP3.LUT UR45, UR5, 0x1, URZ, 0xfc, !UPT ;  /* 0x00000001052d7892 */ /* 0x000fe2000f8efc3f */
[----:B------:R-:W-:Y:S01]  /*13120*/  LOP3.LUT R9, R0, 0x380, RZ, 0xc0, !PT ;  /* 0x0000038000097812 */ /* 0x000fe200078ec0ff */
[----:B------:R-:W-:Y:S01]  /*13130*/  IMAD R5, R2, 0x10, R5 ;  /* 0x0000001002057824 */ /* 0x000fe200078e0205 */
[----:B------:R-:W-:Y:S01]  /*13140*/  LOP3.LUT R6, R6, 0x10, R14, 0xf8, !PT ;  /* 0x0000001006067812 */ /* 0x000fe200078ef80e */
[----:B------:R-:W-:Y:S01]  /*13150*/  IMAD.SHL.U32 R2, R2, 0x400, RZ ;  /* 0x0000040002027824 */ /* 0x000fe200078e00ff */
[----:B------:R-:W-:Y:S02]  /*13160*/  LOP3.LUT R33, R9, 0x30, R4, 0xf8, !PT ;  /* 0x0000003009217812 */ /* 0x000fe400078ef804 */
[----:B------:R-:W-:-:S02]  /*13170*/  LOP3.LUT R9, R7, 0x60, R0, 0xf8, !PT ;  /* 0x0000006007097812 */ /* 0x000fc400078ef800 */
[----:B------:R-:W-:Y:S02]  /*13180*/  LOP3.LUT R8, R6, 0x10, R11, 0x78, !PT ;  /* 0x0000001006087812 */ /* 0x000fe400078e780b */
[--C-:B------:R-:W-:Y:S02]  /*13190*/  LOP3.LUT R6, R5, 0x70, R4.reuse, 0x78, !PT ;  /* 0x0000007005067812 */ /* 0x100fe400078e7804 */
[----:B------:R-:W-:Y:S02]  /*131a0*/  LOP3.LUT R7, R7, 0x40, R4, 0xf8, !PT ;  /* 0x0000004007077812 */ /* 0x000fe400078ef804 */
[----:B------:R-:W-:Y:S02]  /*131b0*/  LOP3.LUT R9, R9, 0x100, R0, 0xf8, !PT ;  /* 0x0000010009097812 */ /* 0x000fe400078ef800 */
[----:B------:R-:W-:Y:S02]  /*131c0*/  LOP3.LUT R5, R6, 0xc00, R3, 0xf8, !PT ;  /* 0x00000c0006057812 */ /* 0x000fe400078ef803 */
[----:B------:R-:W-:-:S02]  /*131d0*/  LOP3.LUT R12, R7, R10, RZ, 0xfc, !PT ;  /* 0x0000000a070c7212 */ /* 0x000fc400078efcff */
[----:B------:R-:W-:Y:S01]  /*131e0*/  LOP3.LUT R3, R9, R8, RZ, 0xfc, !PT ;  /* 0x0000000809037212 */ /* 0x000fe200078efcff */
[----:B------:R0:W-:Y:S01]  /*131f0*/  STL [R1+0x1c], R5 ;  /* 0x00001c0501007387 */ /* 0x0001e20000100800 */
[----:B------:R-:W-:Y:S02]  /*13200*/  SHF.R.U32.HI R4, RZ, 0x2, R13 ;  /* 0x00000002ff047819 */ /* 0x000fe4000001160d */
[----:B------:R-:W-:Y:S01]  /*13210*/  LOP3.LUT R33, R33, 0x70, R11, 0x78, !PT ;  /* 0x0000007021217812 */ /* 0x000fe200078e780b */
[----:B------:R-:W-:Y:S01]  /*13220*/  STL [R1+0x14], R12 ;  /* 0x0000140c01007387 */ /* 0x000fe20000100800 */
[----:B------:R-:W-:Y:S02]  /*13230*/  LOP3.LUT R0, R4, 0x60, R0, 0xf8, !PT ;  /* 0x0000006004007812 */ /* 0x000fe400078ef800 */
[----:B------:R-:W-:Y:S01]  /*13240*/  LOP3.LUT R4, R35, 0x40, RZ, 0xfc, !PT ;  /* 0x0000004023047812 */ /* 0x000fe200078efcff */
[----:B------:R1:W-:Y:S01]  /*13250*/  STL [R1+0x18], R3 ;  /* 0x0000180301007387 */ /* 0x0003e20000100800 */
[----:B------:R-:W-:-:S02]  /*13260*/  LOP3.LUT R2, R0, 0x80, RZ, 0xfc, !PT ;  /* 0x0000008000027812 */ /* 0x000fc400078efcff */
[C---:B0-----:R-:W-:Y:S02]  /*13270*/  SEL R5, R34.reuse, 0xffffffc0, !P2 ;  /* 0xffffffc022057807 */ /* 0x041fe40005000000 */
[----:B------:R-:W-:-:S03]  /*13280*/  SEL R34, R34, 0xffffffc0, !P4 ;  /* 0xffffffc022227807 */ /* 0x000fc60006000000 */
[----:B------:R-:W-:Y:S01]  /*13290*/  STL [R1+0x20], R5 ;  /* 0x0000200501007387 */ /* 0x000fe20000100800 */
[----:B-1----:R-:W-:-:S05]  /*132a0*/  IMAD.U32 R3, RZ, RZ, UR4 ;  /* 0x00000004ff037e24 */ /* 0x002fca000f8e00ff */
[----:B------:R-:W-:Y:S01]  /*132b0*/  LEA R16, R3, R16, 0x18 ;  /* 0x0000001003107211 */ /* 0x000fe200078ec0ff */
[----:B------:R0:W-:Y:S04]  /*132c0*/  STL [R1+0x10], R3 ;  /* 0x0000100301007387 */ /* 0x0001e80000100800 */
[----:B------:R-:W-:Y:S01]  /*132d0*/  IMAD.IADD R0, R16, 0x1, R12 ;  /* 0x0000000110007824 */ /* 0x000fe200078e020c */
[----:B------:R1:W-:Y:S04]  /*132e0*/  STL [R1+0x28], RZ ;  /* 0x000028ff01007387 */ /* 0x0003e80000100800 */
[----:B------:R1:W-:Y:S01]  /*132f0*/  STL [R1+0x24], R0 ;  /* 0x0000240001007387 */ /* 0x0003e20000100800 */
[----:B0-----:R-:W-:-:S07]  /*13300*/  LOP3.LUT R3, R35, 0x80, RZ, 0xfc, !PT ;  /* 0x0000008023037812 */ /* 0x001fce00078efcff */
.L_x_2570:
[----:B------:R-:W-:Y:S01]  /*13310*/  ULDC.64 UR4, c[0x0][0xc88] ;  /* 0x0003220000047ab9 */ /* 0x000fe20000000a00 */
[----:B------:R-:W-:Y:S01]  /*13320*/  ULDC.64 UR6, c[0x0][0xa18] ;  /* 0x0002860000067ab9 */ /* 0x000fe20000000a00 */
[----:B------:R-:W-:Y:S01]  /*13330*/  UIMAD.WIDE UR4, UR41, 0x4, UR4 ;  /* 0x00000004290478a5 */ /* 0x000fe2000f8e0204 */
[----:B------:R-:W-:Y:S01]  /*13340*/  IMAD.MOV.U32 R36, RZ, RZ, RZ ;  /* 0x000000ffff247224 */ /* 0x000fe200078e00ff */
[----:B0--3--:R-:W0:Y:S04]  /*13350*/  LDC R7, c[0x0][0x424] ;  /* 0x00010900ff077b82 */ /* 0x009e280000000800 */
[----:B------:R-:W-:Y:S02]  /*13360*/  IMAD.U32 R2, RZ, RZ, UR4 ;  /* 0x00000004ff027e24 */ /* 0x000fe4000f8e00ff */
[----:B------:R-:W-:Y:S01]  /*13370*/  IMAD.U32 R3, RZ, RZ, UR5 ;  /* 0x00000005ff037e24 */ /* 0x000fe2000f8e00ff */
[----:B------:R-:W-:Y:S01]  /*13380*/  ULDC.64 UR4, c[0x0][0xa28] ;  /* 0x00028a0000047ab9 */ /* 0x000fe20000000a00 */
[----:B-1----:R-:W1:Y:S03]  /*13390*/  LDC R0, c[0x0][0x2f0] ;  /* 0x0000bc00ff007b82 */ /* 0x002e660000000800 */
[----:B------:R-:W2:Y:S01]  /*133a0*/  LDG.E R2, desc[UR36][R2.64] ;  /* 0x0000002402027981 */ /* 0x000ea2000c1e1900 */
[----:B------:R-:W-:-:S04]  /*133b0*/  UISETP.NE.U32.AND UP0, UPT, UR4, URZ, UPT ;  /* 0x0000003f0400728c */ /* 0x000fc8000bf05070 */
[----:B------:R-:W-:-:S06]  /*133c0*/  UISETP.NE.AND.EX UP0, UPT, UR5, URZ, UPT, UP0 ;  /* 0x0000003f0500728c */ /* 0x000fcc000bf05300 */
[----:B------:R-:W-:Y:S02]  /*133d0*/  PLOP3.LUT P0, PT, PT, PT, UP0, 0x80, 0x0 ;  /* 0x000000000000781c */ /* 0x000fe40003f0f008 */
[----:B--2---:R-:W-:-:S13]  /*133e0*/  R2UR UR43, R2 ;  /* 0x00000000022b72ca */ /* 0x004fda00000e0000 */
[----:B------:R-:W-:Y:S02]  /*133f0*/  USHF.R.S32.HI UR42, URZ, 0x1f, UR43 ;  /* 0x0000001f3f2a7899 */ /* 0x000fe4000801142b */
[----:B------:R-:W-:-:S04]  /*13400*/  @UP0 ULEA UR4, UP1, UR43, UR4, 0x2 ;  /* 0x000000042b040291 */ /* 0x000fc8000f82103f */
[----:B------:R-:W-:Y:S02]  /*13410*/  @UP0 ULEA.HI.X UR5, UR43, UR5, UR42, 0x2, UP1 ;  /* 0x000000052b050291 */ /* 0x000fe400088f142a */
[----:B------:R-:W-:-:S04]  /*13420*/  IMAD.U32 R2, RZ, RZ, UR4 ;  /* 0x00000004ff027e24 */ /* 0x000fc8000f8e00ff */
[----:B------:R-:W-:Y:S01]  /*13430*/  IMAD.U32 R3, RZ, RZ, UR5 ;  /* 0x00000005ff037e24 */ /* 0x000fe2000f8e00ff */
[----:B------:R-:W-:Y:S01]  /*13440*/  ULDC.64 UR4, c[0x0][0xa00] ;  /* 0x0002800000047ab9 */ /* 0x000fe20000000a00 */
[----:B------:R-:W-:Y:S02]  /*13450*/  USHF.L.U32 UR39, UR43, 0x2, URZ ;  /* 0x000000022b277899 */ /* 0x000fe4000800063f */
[----:B------:R-:W-:Y:S01]  /*13460*/  UISETP.NE.U32.AND UP0, UPT, UR4, URZ, UPT ;  /* 0x0000003f0400728c */ /* 0x000fe2000bf05070 */
[----:B------:R2:W5:Y:S01]  /*13470*/  @P0 LDG.E R36, desc[UR36][R2.64] ;  /* 0x0000002402240981 */ /* 0x000562000c1e1900 */
[----:B------:R-:W-:Y:S02]  /*13480*/  USHF.L.U64.HI UR38, UR43, 0x2, UR42 ;  /* 0x000000022b267899 */ /* 0x000fe4000801022a */
[----:B------:R-:W-:Y:S02]  /*13490*/  UISETP.NE.AND.EX UP2, UPT, UR5, URZ, UPT, UP0 ;  /* 0x0000003f0500728c */ /* 0x000fe4000bf45300 */
[----:B------:R-:W-:-:S02]  /*134a0*/  UIADD3 UR4, UP0, UR39, UR4, URZ ;  /* 0x0000000427047290 */ /* 0x000fc4000ff1e03f */
[----:B------:R-:W-:Y:S02]  /*134b0*/  UP2UR UR48, UPR, URZ, 0x4 ;  /* 0x000000043f307883 */ /* 0x000fe40008000000 */
[----:B------:R-:W-:Y:S01]  /*134c0*/  UIADD3.X UR5, UR38, UR5, URZ, UP0, !UPT ;  /* 0x0000000526057290 */ /* 0x000fe200087fe43f */
[----:B------:R-:W-:Y:S01]  /*134d0*/  PLOP3.LUT P0, PT, PT, PT, UP2, 0x80, 0x0 ;  /* 0x000000000000781c */ /* 0x000fe20003f0f028 */
[----:B------:R-:W-:Y:S01]  /*134e0*/  UISETP.NE.U32.AND UP0, UPT, UR6, URZ, UPT ;  /* 0x0000003f0600728c */ /* 0x000fe2000bf05070 */
[----:B--2---:R-:W-:-:S03]  /*134f0*/  IMAD.U32 R2, RZ, RZ, UR4 ;  /* 0x00000004ff027e24 */ /* 0x004fc6000f8e00ff */
[----:B------:R-:W-:Y:S01]  /*13500*/  UISETP.NE.AND.EX UP0, UPT, UR7, URZ, UPT, UP0 ;  /* 0x0000003f0700728c */ /* 0x000fe2000bf05300 */
[----:B------:R-:W-:-:S05]  /*13510*/  IMAD.U32 R3, RZ, RZ, UR5 ;  /* 0x00000005ff037e24 */ /* 0x000fca000f8e00ff */
[----:B------:R-:W-:Y:S02]  /*13520*/  PLOP3.LUT P1, PT, PT, PT, UP0, 0x80, 0x0 ;  /* 0x000000000000781c */ /* 0x000fe40003f2f008 */
[----:B------:R-:W5:Y:S03]  /*13530*/  @P0 LDG.E R6, desc[UR36][R2.64] ;  /* 0x0000002402060981 */ /* 0x000f66000c1e1900 */
[----:B------:R-:W-:-:S04]  /*13540*/  @UP0 UIADD3 UR4, UP1, UR39, UR6, URZ ;  /* 0x0000000627040290 */ /* 0x000fc8000ff3e03f */
[----:B------:R-:W-:Y:S02]  /*13550*/  @UP0 UIADD3.X UR5, UR38, UR7, URZ, UP1, !UPT ;  /* 0x0000000726050290 */ /* 0x000fe40008ffe43f */
[----:B------:R-:W-:-:S04]  /*13560*/  IMAD.U32 R4, RZ, RZ, UR4 ;  /* 0x00000004ff047e24 */ /* 0x000fc8000f8e00ff */
[----:B------:R-:W-:-:S05]  /*13570*/  IMAD.U32 R5, RZ, RZ, UR5 ;  /* 0x00000005ff057e24 */ /* 0x000fca000f8e00ff */
[----:B------:R2:W5:Y:S01]  /*13580*/  @P1 LDG.E R23, desc[UR36][R4.64] ;  /* 0x0000002404171981 */ /* 0x000562000c1e1900 */
[----:B------:R-:W-:Y:S01]  /*13590*/  PLOP3.LUT P2, PT, PT, PT, UP2, 0x80, 0x0 ;  /* 0x000000000000781c */ /* 0x000fe20003f4f028 */
[----:B--2---:R-:W2:Y:S02]  /*135a0*/  LDC.64 R4, c[0x0][0x418] ;  /* 0x00010600ff047b82 */ /* 0x004ea40000000a00 */
[----:B--2---:R-:W-:-:S04]  /*135b0*/  ISETP.NE.U32.AND P0, PT, R4, RZ, PT ;  /* 0x000000ff0400720c */ /* 0x004fc80003f05070 */
[----:B------:R-:W-:Y:S01]  /*135c0*/  ISETP.NE.AND.EX P0, PT, R5, RZ, PT, P0 ;  /* 0x000000ff0500720c */ /* 0x000fe20003f05300 */
[----:B01----:R-:W-:-:S12]  /*135d0*/  @P1 BRA `(.L_x_2493) ;  /* 0x00000000001c1947 */ /* 0x003fd80003800000 */
[----:B------:R-:W-:Y:S01]  /*135e0*/  UISETP.NE.AND UP0, UPT, UR48, URZ, UPT ;  /* 0x0000003f3000728c */ /* 0x000fe2000bf05270 */
[----:B-----5:R-:W0:Y:S05]  /*135f0*/  LDC R23, c[0x0][0x288] ;  /* 0x0000a200ff177b82 */ /* 0x020e2a0000000800 */
[----:B------:R-:W-:-:S13]  /*13600*/  PLOP3.LUT P1, PT, PT, PT, UP0, 0x40, 0x0 ;  /* 0x000000000000781c */ /* 0x000fda0003f2e808 */
[----:B------:R-:W-:Y:S05]  /*13610*/  @P1 BRA `(.L_x_2493) ;  /* 0x00000000000c1947 */ /* 0x000fea0003800000 */
[----:B------:R-:W2:Y:S04]  /*13620*/  LDG.E R4, desc[UR36][R2.64] ;  /* 0x0000002402047981 */ /* 0x000ea8000c1e1900 */
[----:B0-----:R-:W2:Y:S02]  /*13630*/  LDG.E R23, desc[UR36][R2.64+0x4] ;  /* 0x0000042402177981 */ /* 0x001ea4000c1e1900 */
[----:B--2---:R-:W-:-:S07]  /*13640*/  IMAD.IADD R23, R23, 0x1, -R4 ;  /* 0x0000000117177824 */ /* 0x004fce00078e0a04 */
.L_x_2493:
        /* <DEDUP_REMOVED lines=15> */
.L_x_2494:
[----:B------:R-:W-:Y:S02]  /*13740*/  ULDC.64 UR4, c[0x0][0xa08] ;  /* 0x0002820000047ab9 */ /* 0x000fe40000000a00 */
[----:B------:R-:W-:-:S04]  /*13750*/  ISETP.NE.U32.AND P0, PT, RZ, UR4, PT ;  /* 0x00000004ff007c0c */ /* 0x000fc8000bf05070 */
[----:B------:R-:W-:-:S13]  /*13760*/  ISETP.NE.AND.EX P0, PT, RZ, UR5, PT, P0 ;  /* 0x00000005ff007c0c */ /* 0x000fda000bf05300 */
[----:B------:R-:W-:Y:S05]  /*13770*/  @!P0 BRA `(.L_x_2495) ;  /* 0x0000000000148947 */ /* 0x000fea0003800000 */
[----:B------:R-:W1:Y:S02]  /*13780*/  LDC.64 R2, c[0x0][0xa08] ;  /* 0x00028200ff027b82 */ /* 0x000e640000000a00 */
[----:B-1----:R-:W-:-:S05]  /*13790*/  IMAD.WIDE R2, R31, 0x4, R2 ;  /* 0x000000041f027825 */ /* 0x002fca00078e0202 */
[----:B------:R-:W2:Y:S04]  /*137a0*/  LDG.E R5, desc[UR36][R2.64] ;  /* 0x0000002402057981 */ /* 0x000ea8000c1e1900 */
[----:B------:R-:W2:Y:S02]  /*137b0*/  LDG.E R0, desc[UR36][R2.64+0x4] ;  /* 0x0000042402007981 */ /* 0x000ea4000c1e1900 */
[----:B--2---:R-:W-:-:S07]  /*137c0*/  IMAD.IADD R5, R0, 0x1, -R5 ;  /* 0x0000000100057824 */ /* 0x004fce00078e0a05 */
.L_x_2495:
[----:B------:R-:W2:Y:S01]  /*137d0*/  LDL R0, [R1+0x4] ;  /* 0x0000040001007983 */ /* 0x000ea20000100800 */
[----:B------:R-:W3:Y:S03]  /*137e0*/  LDC R30, c[0x0][0x448] ;  /* 0x00011200ff1e7b82 */ /* 0x000ee60000000800 */
[----:B------:R-:W4:Y:S01]  /*137f0*/  LDL R18, [R1+0x8] ;  /* 0x0000080001127983 */ /* 0x000f220000100800 */
[----:B-----5:R-:W-:Y:S01]  /*13800*/  IMAD.IADD R22, R5, 0x1, -R36 ;  /* 0x0000000105167824 */ /* 0x020fe200078e0a24 */
[----:B------:R-:W-:Y:S02]  /*13810*/  LOP3.LUT R17, R17, 0xfffffdff, RZ, 0xc0, !PT ;  /* 0xfffffdff11117812 */ /* 0x000fe400078ec0ff */
[----:B---3--:R-:W-:-:S13]  /*13820*/  ISETP.NE.AND P0, PT, R30, 0x1, PT ;  /* 0x000000011e00780c */ /* 0x008fda0003f05270 */
[----:B-1----:R-:W1:Y:S01]  /*13830*/  @P0 LDC R3, c[0x0][0x44c] ;  /* 0x00011300ff030b82 */ /* 0x002e620000000800 */
[----:B------:R-:W-:-:S07]  /*13840*/  @P0 LOP3.LUT R17, R17, 0x200, RZ, 0xfc, !PT ;  /* 0x0000020011110812 */ /* 0x000fce00078efcff */
[----:B------:R-:W3:Y:S01]  /*13850*/  @P0 LDC R2, c[0x0][0x450] ;  /* 0x00011400ff020b82 */ /* 0x000ee20000000800 */
[----:B--2---:R-:W-:-:S04]  /*13860*/  IMAD.SHL.U32 R0, R0, 0x80, RZ ;  /* 0x0000008000007824 */ /* 0x004fc800078e00ff */
[----:B------:R-:W-:-:S04]  /*13870*/  VIADD R0, R0, 0x7f ;  /* 0x0000007f00007836 */ /* 0x000fc80000000000 */
[----:B-1----:R-:W-:-:S05]  /*13880*/  @P0 IMAD.HI.U32 R3, R0, R3, RZ ;  /* 0x0000000300030227 */ /* 0x002fca00078e00ff */
[----:B---3--:R-:W-:Y:S01]  /*13890*/  @P0 SHF.R.U32.HI R0, RZ, R2, R3 ;  /* 0x00000002ff000219 */ /* 0x008fe20000011603 */
[C---:B------:R-:W-:Y:S01]  /*138a0*/  VIADD R2, R22.reuse, 0x9f ;  /* 0x0000009f16027836 */ /* 0x040fe20000000000 */
[----:B0-----:R-:W-:-:S03]  /*138b0*/  IADD3 R3, R22, 0xa0, -R23 ;  /* 0x000000a016037810 */ /* 0x001fc60007ffe817 */
[----:B------:R-:W-:-:S04]  /*138c0*/  IMAD.HI R2, R2, 0x66666667, RZ ;  /* 0x6666666702027827 */ /* 0x000fc800078e02ff */
[----:B------:R-:W-:Y:S01]  /*138d0*/  IMAD.IADD R0, R3, 0x1, R0 ;  /* 0x0000000103007824 */ /* 0x000fe200078e0200 */
[----:B------:R-:W-:-:S03]  /*138e0*/  SHF.R.U32.HI R3, RZ, 0x1f, R2 ;  /* 0x0000001fff037819 */ /* 0x000fc60000011602 */
[----:B------:R-:W-:Y:S01]  /*138f0*/  IMAD.HI R4, R0, 0x66666667, RZ ;  /* 0x6666666700047827 */ /* 0x000fe200078e02ff */
[----:B------:R-:W-:Y:S02]  /*13900*/  LEA.HI.SX32 R0, R2, R3, 0x1a ;  /* 0x0000000302007211 */ /* 0x000fe400078fd2ff */
[----:B----4-:R-:W-:Y:S02]  /*13910*/  LOP3.LUT R2, R18, 0xff000000, RZ, 0xc0, !PT ;  /* 0xff00000012027812 */ /* 0x010fe400078ec0ff */
[----:B------:R-:W-:Y:S02]  /*13920*/  SHF.R.U32.HI R3, RZ, 0x1f, R4 ;  /* 0x0000001fff037819 */ /* 0x000fe40000011604 */
[----:B------:R-:W-:Y:S02]  /*13930*/  SHF.R.U32.HI R2, RZ, 0x8, R2 ;  /* 0x00000008ff027819 */ /* 0x000fe40000011602 */
[----:B------:R-:W-:-:S04]  /*13940*/  LEA.HI.SX32 R3, R4, R3, 0x1a ;  /* 0x0000000304037211 */ /* 0x000fc800078fd2ff */
[----:B------:R-:W-:Y:S02]  /*13950*/  VIMNMX R0, R0, R3, PT ;  /* 0x0000000300007248 */ /* 0x000fe40003fe0100 */
[----:B------:R-:W-:Y:S02]  /*13960*/  LOP3.LUT R3, R18, 0xff0000, RZ, 0xc0, !PT ;  /* 0x00ff000012037812 */ /* 0x000fe400078ec0ff */
[----:B------:R-:W-:Y:S02]  /*13970*/  ISETP.GE.AND P0, PT, R0, 0x1, PT ;  /* 0x000000010000780c */ /* 0x000fe40003f06270 */
[----:B------:R-:W-:Y:S01]  /*13980*/  LEA.HI R2, R3, R2, RZ, 0x10 ;  /* 0x0000000203027211 */ /* 0x000fe200078f80ff */
[----:B------:R-:W-:-:S03]  /*13990*/  IMAD.MOV.U32 R3, RZ, RZ, RZ ;  /* 0x000000ffff037224 */ /* 0x000fc600078e00ff */
[----:B------:R-:W-:-:S07]  /*139a0*/  LOP3.LUT R4, R2, 0xff, RZ, 0xc0, !PT ;  /* 0x000000ff02047812 */ /* 0x000fce00078ec0ff */
[----:B------:R-:W-:Y:S05]  /*139b0*/  @!P0 BRA `(.L_x_2496) ;  /* 0x0000000000748947 */ /* 0x000fea0003800000 */
[----:B------:R-:W-:-:S04]  /*139c0*/  SHF.R.U32.HI R5, RZ, 0x10, R2 ;  /* 0x00000010ff057819 */ /* 0x000fc80000011602 */
[----:B------:R-:W-:-:S13]  /*139d0*/  ISETP.NE.AND P0, PT, R5, RZ, PT ;  /* 0x000000ff0500720c */ /* 0x000fda0003f05270 */
[----:B------:R-:W0:Y:S02]  /*139e0*/  @!P0 LDC R5, c[0x0][0x9f0] ;  /* 0x00027c00ff058b82 */ /* 0x000e240000000800 */
[-C--:B0-----:R-:W-:Y:S02]  /*139f0*/  IABS R7, R5.reuse ;  /* 0x0000000500077213 */ /* 0x081fe40000000000 */
[----:B------:R-:W-:Y:S02]  /*13a00*/  IADD3 R6, R5, -0x1, R0 ;  /* 0xffffffff05067810 */ /* 0x000fe40007ffe000 */
[----:B------:R-:W0:Y:S02]  /*13a10*/  I2F.RP R9, R7 ;  /* 0x0000000700097306 */ /* 0x000e240000209400 */
[----:B------:R-:W-:-:S04]  /*13a20*/  LOP3.LUT R2, R6, R5, RZ, 0x3c, !PT ;  /* 0x0000000506027212 */ /* 0x000fc800078e3cff */
[----:B------:R-:W-:Y:S02]  /*13a30*/  ISETP.GE.AND P2, PT, R2, RZ, PT ;  /* 0x000000ff0200720c */ /* 0x000fe40003f46270 */
[----:B0-----:R-:W0:Y:S02]  /*13a40*/  MUFU.RCP R9, R9 ;  /* 0x0000000900097308 */ /* 0x001e240000001000 */
[----:B0-----:R-:W-:-:S06]  /*13a50*/  VIADD R10, R9, 0xffffffe ;  /* 0x0ffffffe090a7836 */ /* 0x001fcc0000000000 */
[----:B------:R-:W0:Y:S02]  /*13a60*/  F2I.FTZ.U32.TRUNC.NTZ R3, R10 ;  /* 0x0000000a00037305 */ /* 0x000e24000021f000 */
[----:B0-----:R-:W-:-:S04]  /*13a70*/  IMAD.MOV R2, RZ, RZ, -R3 ;  /* 0x000000ffff027224 */ /* 0x001fc800078e0a03 */
[----:B------:R-:W-:Y:S02]  /*13a80*/  IMAD R8, R2, R7, RZ ;  /* 0x0000000702087224 */ /* 0x000fe400078e02ff */
[----:B------:R-:W-:-:S04]  /*13a90*/  IMAD.MOV.U32 R2, RZ, RZ, RZ ;  /* 0x000000ffff027224 */ /* 0x000fc800078e00ff */
        /* <DEDUP_REMOVED lines=15> */
.L_x_2496:
        /* <DEDUP_REMOVED lines=25> */
.L_x_2498:
        /* <DEDUP_REMOVED lines=20> */
.L_x_2501:
[----:B------:R-:W-:Y:S05]  /*13e60*/  BSYNC B6 ;  /* 0x0000000000067941 */ /* 0x000fea0003800000 */
.L_x_2500:
        /* <DEDUP_REMOVED lines=22> */
.L_x_2503:
[----:B------:R-:W-:Y:S05]  /*13fd0*/  BSYNC B6 ;  /* 0x0000000000067941 */ /* 0x000fea0003800000 */
.L_x_2502:
        /* <DEDUP_REMOVED lines=20> */
.L_x_2505:
[----:B------:R-:W-:Y:S05]  /*14120*/  BSYNC B6 ;  /* 0x0000000000067941 */ /* 0x000fea0003800000 */
.L_x_2504:
        /* <DEDUP_REMOVED lines=19> */
.L_x_2507:
[----:B------:R-:W-:Y:S05]  /*14260*/  BSYNC B6 ;  /* 0x0000000000067941 */ /* 0x000fea0003800000 */
.L_x_2506:
        /* <DEDUP_REMOVED lines=8> */
[----:B------:R-:W-:Y:S02]  /*142f0*/  ULDC UR4, c[0x0][0x2f4] ;  /* 0x0000bd0000047ab9 */ /* 0x000fe40000000800 */
[C---:B------:R-:W-:Y:S01]  /*14300*/  ISETP.GE.AND P1, PT, R35.reuse, UR4, PT ;  /* 0x0000000423007c0c */ /* 0x040fe2000bf26270 */
[----:B------:R-:W-:Y:S01]  /*14310*/  IMAD.U32 R3, RZ, RZ, UR5 ;  /* 0x00000005ff037e24 */ /* 0x000fe2000f8e00ff */
[----:B------:R-:W-:Y:S01]  /*14320*/  LOP3.LUT R21, R35, 0x40, RZ, 0xfc, !PT ;  /* 0x0000004023157812 */ /* 0x000fe200078efcff */
[----:B------:R-:W-:Y:S01]  /*14330*/  ULDC UR5, c[0x0][0x320] ;  /* 0x0000c80000057ab9 */ /* 0x000fe20000000800 */
[----:B------:R-:W-:Y:S02]  /*14340*/  LOP3.LUT R17, R17, 0xffffffef, RZ, 0xc0, !PT ;  /* 0xffffffef11117812 */ /* 0x000fe400078ec0ff */
[----:B------:R1:W5:Y:S01]  /*14350*/  @P0 LDG.E R31, desc[UR36][R2.64] ;  /* 0x00000024021f0981 */ /* 0x000362000c1e1900 */
[----:B------:R-:W-:Y:S01]  /*14360*/  ISETP.GE.AND P0, PT, R21, UR4, PT ;  /* 0x0000000415007c0c */ /* 0x000fe2000bf06270 */
[----:B------:R-:W-:Y:S01]  /*14370*/  UMOV UR6, 0xffffffff ;  /* 0xffffffff00067882 */ /* 0x000fe20000000000 */
[----:B------:R-:W-:-:S04]  /*14380*/  LOP3.LUT R24, R35, 0x80, RZ, 0xfc, !PT ;  /* 0x0000008023187812 */ /* 0x000fc800078efcff */
[----:B------:R-:W-:Y:S02]  /*14390*/  @P1 LOP3.LUT R17, R17, 0x10, RZ, 0xfc, !PT ;  /* 0x0000001011111812 */ /* 0x000fe400078efcff */
[----:B------:R-:W-:Y:S02]  /*143a0*/  ISETP.GE.AND P2, PT, R24, UR4, PT ;  /* 0x0000000418007c0c */ /* 0x000fe4000bf46270 */
[----:B------:R-:W-:Y:S02]  /*143b0*/  LOP3.LUT R17, R17, 0xfffffff7, RZ, 0xc0, !PT ;  /* 0xfffffff711117812 */ /* 0x000fe400078ec0ff */
[----:B------:R-:W-:Y:S02]  /*143c0*/  ISETP.GE.AND P1, PT, R35, UR5, PT ;  /* 0x0000000523007c0c */ /* 0x000fe4000bf26270 */
[----:B------:R-:W-:Y:S02]  /*143d0*/  @P0 LOP3.LUT R17, R17, 0x8, RZ, 0xfc, !PT ;  /* 0x0000000811110812 */ /* 0x000fe400078efcff */
[----:B------:R-:W-:-:S02]  /*143e0*/  ISETP.GE.AND P0, PT, R21, UR5, PT ;  /* 0x0000000515007c0c */ /* 0x000fc4000bf06270 */
[----:B------:R-:W-:-:S04]  /*143f0*/  LOP3.LUT R17, R17, 0xfffffffb, RZ, 0xc0, !PT ;  /* 0xfffffffb11117812 */ /* 0x000fc800078ec0ff */
[----:B------:R-:W-:-:S04]  /*14400*/  @P2 LOP3.LUT R17, R17, 0x4, RZ, 0xfc, !PT ;  /* 0x0000000411112812 */ /* 0x000fc800078efcff */
[----:B------:R-:W-:-:S04]  /*14410*/  LOP3.LUT R17, R17, 0xfffffffe, RZ, 0xc0, !PT ;  /* 0xfffffffe11117812 */ /* 0x000fc800078ec0ff */
[----:B------:R-:W-:-:S04]  /*14420*/  LOP3.LUT R17, R17, 0xfffffffd, RZ, 0xc0, !PT ;  /* 0xfffffffd11117812 */ /* 0x000fc800078ec0ff */
[----:B------:R-:W-:-:S04]  /*14430*/  @P1 LOP3.LUT R17, R17, 0x2, RZ, 0xfc, !PT ;  /* 0x0000000211111812 */ /* 0x000fc800078efcff */
[----:B------:R-:W-:Y:S01]  /*14440*/  @P0 LOP3.LUT R17, R17, 0x1, RZ, 0xfc, !PT ;  /* 0x0000000111110812 */ /* 0x000fe200078efcff */
[----:B01----:R-:W-:Y:S06]  /*14450*/  BRA.DIV UR6, `(.L_x_2508) ;  /* 0x0000005206e87947 */ /* 0x003fec000b800000 */
.L_x_2590:
[----:B------:R-:W0:Y:S01]  /*14460*/  S2R R0, SR_TID.X ;  /* 0x0000000000007919 */ /* 0x000e220000002100 */
[----:B------:R-:W-:Y:S01]  /*14470*/  ISETP.NE.AND P2, PT, R20, 0x1, PT ;  /* 0x000000011400780c */ /* 0x000fe20003f45270 */
[----:B------:R-:W-:Y:S01]  /*14480*/  UMOV UR4, 0xa0 ;  /* 0x000000a000047882 */ /* 0x000fe20000000000 */
[----:B-----5:R-:W-:Y:S01]  /*14490*/  SHF.R.S32.HI R37, RZ, 0x1f, R31 ;  /* 0x0000001fff257819 */ /* 0x020fe2000001141f */
[----:B------:R-:W1:Y:S01]  /*144a0*/  S2R R10, SR_TID.X ;  /* 0x00000000000a7919 */ /* 0x000e620000002100 */
[----:B------:R-:W-:Y:S01]  /*144b0*/  UIMAD UR4, UR47, UR4, -0xa0 ;  /* 0xffffff602f0474a4 */ /* 0x000fe2000f8e0204 */
[----:B------:R-:W-:-:S08]  /*144c0*/  LOP3.LUT R17, R17, 0xffffff7f, RZ, 0xc0, !PT ;  /* 0xffffff7f11117812 */ /* 0x000fd000078ec0ff */
[----:B------:R-:W2:Y:S01]  /*144d0*/  @P2 LDC R5, c[0x0][0x434] ;  /* 0x00010d00ff052b82 */ /* 0x000ea20000000800 */
[----:B------:R-:W-:-:S07]  /*144e0*/  @P2 LOP3.LUT R17, R17, 0x80, RZ, 0xfc, !PT ;  /* 0x0000008011112812 */ /* 0x000fce00078efcff */
[----:B------:R-:W3:Y:S01]  /*144f0*/  @P2 LDC R4, c[0x0][0x438] ;  /* 0x00010e00ff042b82 */ /* 0x000ee20000000800 */
[----:B0-----:R-:W-:Y:S01]  /*14500*/  LOP3.LUT R0, R0, 0x7f, RZ, 0xc0, !PT ;  /* 0x0000007f00007812 */ /* 0x001fe200078ec0ff */
[----:B-1----:R-:W-:-:S03]  /*14510*/  IMAD.SHL.U32 R11, R10, 0x20, RZ ;  /* 0x000000200a0b7824 */ /* 0x002fc600078e00ff */
        /* <DEDUP_REMOVED lines=8> */
[----:B--2---:R-:W-:Y:S01]  /*145a0*/  @P2 IMAD.HI.U32 R5, R8, R5, RZ ;  /* 0x0000000508052227 */ /* 0x004fe200078e00ff */
        /* <DEDUP_REMOVED lines=31> */
[----:B------:R-:W-:-:S02]  /*147a0*/  LOP3.LUT R17, R17, 0xffffffbf, RZ, 0xc0, !PT ;  /* 0xffffffbf11117812 */ /* 0x000fc400078ec0ff */
[----:B0-----:R-:W-:-:S04]  /*147b0*/  @!P0 LEA R2, P1, R6, R2, 0x2 ;  /* 0x0000000206028211 */ /* 0x001fc800078210ff */
[----:B------:R-:W-:Y:S01]  /*147c0*/  @!P0 LEA.HI.X R3, R6, R3, R5, 0x2, P1 ;  /* 0x0000000306038211 */ /* 0x000fe200008f1405 */
[----:B------:R-:W-:Y:S02]  /*147d0*/  IMAD.MOV R5, RZ, RZ, -R0 ;  /* 0x000000ffff057224 */ /* 0x000fe400078e0a00 */
[----:B------:R-:W-:Y:S02]  /*147e0*/  IMAD.U32 R0, RZ, RZ, UR44 ;  /* 0x0000002cff007e24 */ /* 0x000fe4000f8e00ff */
[----:B------:R-:W-:-:S03]  /*147f0*/  IMAD.MOV.U32 R6, RZ, RZ, RZ ;  /* 0x000000ffff067224 */ /* 0x000fc600078e00ff */
[----:B------:R-:W-:-:S03]  /*14800*/  ISETP.NE.AND P2, PT, R0, 0x3, PT ;  /* 0x000000030000780c */ /* 0x000fc60003f45270 */
[----:B------:R0:W5:Y:S01]  /*14810*/  @!P0 LDG.E R6, desc[UR36][R2.64] ;  /* 0x0000002402068981 */ /* 0x000162000c1e1900 */
[----:B------:R-:W-:Y:S01]  /*14820*/  ISETP.GT.U32.AND P0, PT, R11, 0x9f, PT ;  /* 0x0000009f0b00780c */ /* 0x000fe20003f04070 */
[----:B------:R-:W-:Y:S01]  /*14830*/  IMAD.MOV R7, RZ, RZ, -R10 ;  /* 0x000000ffff077224 */ /* 0x000fe200078e0a0a */
[----:B------:R-:W-:Y:S01]  /*14840*/  LOP3.LUT R18, R18, 0xffff, RZ, 0xc0, !PT ;  /* 0x0000ffff12127812 */ /* 0x000fe200078ec0ff */
[----:B------:R-:W-:Y:S02]  /*14850*/  IMAD.U32 R10, RZ, RZ, UR47 ;  /* 0x0000002fff0a7e24 */ /* 0x000fe4000f8e00ff */
[C---:B------:R-:W-:Y:S02]  /*14860*/  IMAD R5, R20.reuse, R5, R8 ;  /* 0x0000000514057224 */ /* 0x040fe400078e0208 */
[----:B------:R-:W-:Y:S02]  /*14870*/  IMAD R7, R20, R7, R9 ;  /* 0x0000000714077224 */ /* 0x000fe400078e0209 */
[----:B------:R-:W-:Y:S01]  /*14880*/  @P2 LOP3.LUT R17, R17, 0x40, RZ, 0xfc, !PT ;  /* 0x0000004011112812 */ /* 0x000fe200078efcff */
[----:B------:R-:W-:-:S03]  /*14890*/  VIADD R10, R10, 0xffffffff ;  /* 0xffffffff0a0a7836 */ /* 0x000fc60000000000 */
[----:B------:R-:W-:-:S04]  /*148a0*/  LOP3.LUT R17, R17, 0xffffffdf, RZ, 0xc0, !PT ;  /* 0xffffffdf11117812 */ /* 0x000fc800078ec0ff */
[----:B------:R-:W-:Y:S01]  /*148b0*/  @P0 LOP3.LUT R17, R17, 0x20, RZ, 0xfc, !PT ;  /* 0x0000002011110812 */ /* 0x000fe200078efcff */
[----:B0-----:R-:W-:Y:S06]  /*148c0*/  @!P2 BRA `(.L_x_2509) ;  /* 0x000000000004a947 */ /* 0x001fec0003800000 */
[----:B------:R-:W-:Y:S01]  /*148d0*/  BPT.TRAP 0x1 ;  /* 0x000000040000795c */ /* 0x000fe20000300000 */
.L_x_2509:
[----:B------:R-:W-:Y:S01]  /*148e0*/  IMAD R0, R19, 0x8, R16 ;  /* 0x0000000813007824 */ /* 0x000fe200078e0210 */
[----:B------:R-:W-:Y:S01]  /*148f0*/  SHF.L.U32 R29, R32, 0x1f, RZ ;  /* 0x0000001f201d7819 */ /* 0x000fe200000006ff */
[----:B------:R-:W-:Y:S01]  /*14900*/  BSSY B0, `(.L_x_2510) ;  /* 0x0000004000007945 */ /* 0x000fe20003800000 */
[----:B------:R-:W-:Y:S02]  /*14910*/  SHF.R.S32.HI R25, RZ, 0x1f, R7 ;  /* 0x0000001fff197819 */ /* 0x000fe40000011407 */
[----:B------:R-:W0:Y:S02]  /*14920*/  SYNCS.PHASECHK.TRANS64.TRYWAIT P0, [R0+URZ+0x29880], R29 ;  /* 0x0298801d000075a7 */ /* 0x000e24000800017f */
[----:B0-----:R-:W-:Y:S05]  /*14930*/  @!P0 BRA `(.L_x_2511) ;  /* 0x0000004c00dc8947 */ /* 0x001fea0003800000 */
.L_x_2591:
[----:B------:R-:W-:Y:S05]  /*14940*/  BSYNC B0 ;  /* 0x0000000000007941 */ /* 0x000fea0003800000 */
.L_x_2510:
[----:B------:R-:W-:Y:S01]  /*14950*/  ULDC.64 UR4, c[0x0][0x328] ;  /* 0x0000ca0000047ab9 */ /* 0x000fe20000000a00 */
[----:B-----5:R-:W-:Y:S01]  /*14960*/  SHF.R.S32.HI R27, RZ, 0x1f, R6 ;  /* 0x0000001fff1b7819 */ /* 0x020fe20000011406 */
[----:B------:R-:W-:Y:S01]  /*14970*/  IMAD R8, R25, UR4, RZ ;  /* 0x0000000419087c24 */ /* 0x000fe2000f8e02ff */
[----:B------:R-:W1:Y:S01]  /*14980*/  S2R R13, SR_TID.X ;  /* 0x00000000000d7919 */ /* 0x000e620000002100 */
        /* <DEDUP_REMOVED lines=16> */
[----:B------:R-:W-:-:S03]  /*14a90*/  ULDC.64 UR4, c[0x0][0x330] ;  /* 0x0000cc0000047ab9 */ /* 0x000fc60000000a00 */
[----:B------:R-:W-:Y:S01]  /*14aa0*/  IMAD.IADD R3, R3, 0x1, R10 ;  /* 0x0000000103037824 */ /* 0x000fe200078e020a */
[----:B-1----:R-:W-:Y:S01]  /*14ab0*/  LOP3.LUT R13, R13, 0x7f, RZ, 0xc0, !PT ;  /* 0x0000007f0d0d7812 */ /* 0x002fe200078ec0ff */
[----:B------:R-:W-:Y:S02]  /*14ac0*/  IMAD R10, R28, UR6, RZ ;  /* 0x000000061c0a7c24 */ /* 0x000fe4000f8e02ff */
[C---:B------:R-:W-:Y:S01]  /*14ad0*/  IMAD.WIDE.U32 R2, R4.reuse, UR6, R2 ;  /* 0x0000000604027c25 */ /* 0x040fe2000f8e0002 */
[--C-:B------:R-:W-:Y:S02]  /*14ae0*/  SHF.R.U32.HI R14, RZ, 0x2, R13.reuse ;  /* 0x00000002ff0e7819 */ /* 0x100fe4000001160d */
[----:B------:R-:W-:Y:S01]  /*14af0*/  SHF.R.U32.HI R13, RZ, 0x5, R13 ;  /* 0x00000005ff0d7819 */ /* 0x000fe2000001160d */
[----:B------:R-:W-:Y:S01]  /*14b00*/  IMAD R10, R4, UR7, R10 ;  /* 0x00000007040a7c24 */ /* 0x000fe2000f8e020a */
[----:B------:R-:W-:Y:S01]  /*14b10*/  ULDC.64 UR6, c[0x0][0x318] ;  /* 0x0000c60000067ab9 */ /* 0x000fe20000000a00 */
[----:B------:R-:W-:-:S02]  /*14b20*/  IMAD R22, R18, UR5, RZ ;  /* 0x0000000512167c24 */ /* 0x000fc4000f8e02ff */
        /* <DEDUP_REMOVED lines=56> */
.L_x_2603:
        /* <DEDUP_REMOVED lines=12> */
.L_x_2513:
[----:B------:R-:W-:Y:S02]  /*14f70*/  PLOP3.LUT P1, PT, P1, P0, PT, 0xa2, 0x0 ;  /* 0x000000000000781c */ /* 0x000fe40000f21472 */
[----:B------:R-:W-:-:S08]  /*14f80*/  @P0 R2UR P1, UR4, R0 ;  /* 0x00000000000402ca */ /* 0x000fd00000020000 */
[----:B------:R-:W-:-:S05]  /*14f90*/  @P0 PLOP3.LUT P0, PT, P1, PT, PT, 0x80, 0x0 ;  /* 0x000000000000081c */ /* 0x000fca0000f0f070 */
[----:B------:R-:W-:Y:S01]  /*14fa0*/  @!P1 SYNCS.ARRIVE.TRANS64.RED.A0T1 RZ, [UR4+0x29870], RZ ;  /* 0x029870ffffff99a7 */ /* 0x000fe20008200404 */
[----:B------:R-:W-:Y:S07]  /*14fb0*/  @!P1 ARRIVES.LDGSTSBAR.64.TRANSCNT [UR4+0x29870] ;  /* 0x02987000ff0099b0 */ /* 0x000fee0008000a84 */
[----:B------:R-:W-:Y:S05]  /*14fc0*/  @P0 BRA.U.ANY `(.L_x_2513) ;  /* 0xfffffffd00e80947 */ /* 0x000fea000393ffff */
[----:B------:R-:W-:Y:S01]  /*14fd0*/  NOP ;  /* 0x0000000000007918 */ /* 0x000fe20000000000 */
[----:B------:R-:W-:-:S13]  /*14fe0*/  LOP3.LUT P6, RZ, R17, 0x40, RZ, 0xc0, !PT ;  /* 0x0000004011ff7812 */ /* 0x000fda00078cc0ff */
[----:B------:R-:W-:Y:S05]  /*14ff0*/  @!P6 BRA `(.L_x_2514) ;  /* 0x000000000004e947 */ /* 0x000fea0003800000 */
[----:B------:R-:W-:Y:S01]  /*15000*/  BPT.TRAP 0x1 ;  /* 0x000000040000795c */ /* 0x000fe20000300000 */
.L_x_2514:
[----:B------:R3:W-:Y:S01]  /*15010*/  SYNCS.ARRIVE.TRANS64.A1T0 RZ, [R0+URZ+0x29870], RZ ;  /* 0x029870ff00ff79a7 */ /* 0x0007e2000810003f */
[----:B------:R-:W-:Y:S05]  /*15020*/  @!P6 BRA `(.L_x_2515) ;  /* 0x000000000004e947 */ /* 0x000fea0003800000 */
[----:B------:R-:W-:Y:S01]  /*15030*/  BPT.TRAP 0x1 ;  /* 0x000000040000795c */ /* 0x000fe20000300000 */
.L_x_2515:
[----:B------:R-:W4:Y:S01]  /*15040*/  SYNCS.PHASECHK.TRANS64.TRYWAIT P0, [R0+URZ+0x29840], R29 ;  /* 0x0298401d000075a7 */ /* 0x000f22000800017f */
[----:B------:R-:W-:Y:S04]  /*15050*/  BSSY B0, `(.L_x_2516) ;  /* 0x0000002000007945 */ /* 0x000fe80003800000 */
[----:B----4-:R-:W-:Y:S05]  /*15060*/  @!P0 BRA `(.L_x_2517) ;  /* 0x0000004c00d48947 */ /* 0x010fea0003800000 */
.L_x_2604:
[----:B------:R-:W-:Y:S05]  /*15070*/  BSYNC B0 ;  /* 0x0000000000007941 */ /* 0x000fea0003800000 */
.L_x_2516:
[----:B--2---:R-:W2:Y:S01]  /*15080*/  LDL R9, [R1+0x14] ;  /* 0x0000140001097983 */ /* 0x004ea20000100800 */
        /* <DEDUP_REMOVED lines=29> */
[----:B--2---:R-:W-:Y:S01]  /*15260*/  IMAD R4, R19, 0x7800, R9 ;  /* 0x0000780013047824 */ /* 0x004fe200078e0209 */
[----:B------:R-:W-:Y:S07]  /*15270*/  BRA.DIV UR4, `(.L_x_2518) ;  /* 0x0000004e04647947 */ /* 0x000fee000b800000 */
[----:B------:R-:W2:Y:S01]  /*15280*/  SHFL.IDX PT, R3, R5, RZ, 0x1c1f ;  /* 0x001c1fff05037589 */ /* 0x000ea200000e0000 */
[C---:B------:R-:W-:Y:S01]  /*15290*/  LOP3.LUT P6, RZ, R17.reuse, 0x8, RZ, 0xc0, !PT ;  /* 0x0000000811ff7812 */ /* 0x040fe200078cc0ff */
[C-C-:B------:R-:W-:Y:S01]  /*152a0*/  @P5 IMAD.IADD R9, R16.reuse, 0x1, R4.reuse ;  /* 0x0000000110095824 */ /* 0x140fe200078e0204 */
[----:B------:R-:W-:Y:S01]  /*152b0*/  LOP3.LUT P1, RZ, R17, 0x4, RZ, 0xc0, !PT ;  /* 0x0000000411ff7812 */ /* 0x000fe2000782c0ff */
[----:B------:R-:W5:Y:S01]  /*152c0*/  SHFL.IDX PT, R2, R6, RZ, 0x1c1f ;  /* 0x001c1fff06027589 */ /* 0x000f6200000e0000 */
[----:B------:R-:W-:-:S03]  /*152d0*/  @P4 IMAD.IADD R21, R16, 0x1, R4 ;  /* 0x0000000110154824 */ /* 0x000fc600078e0204 */
[----:B------:R-:W-:Y:S01]  /*152e0*/  SHFL.IDX PT, R7, R7, RZ, 0x1c1f ;  /* 0x001c1fff07077589 */ /* 0x000fe200000e0000 */
[----:B--2---:R-:W-:-:S05]  /*152f0*/  @P5 IADD3 R3, P0, R35, R3, RZ ;  /* 0x0000000323035210 */ /* 0x004fca0007f1e0ff */
        /* <DEDUP_REMOVED lines=9> */
[----:B--2---:R-:W2:Y:S01]  /*15390*/  SHFL.IDX PT, R3, R5, 0x1, 0x1c1f ;  /* 0x003c1f0005037f89 */ /* 0x004ea200000e0000 */
[----:B------:R-:W-:-:S03]  /*153a0*/  @P3 IMAD.IADD R9, R16, 0x1, R4 ;  /* 0x0000000110093824 */ /* 0x000fc600078e0204 */
[----:B------:R-:W5:Y:S01]  /*153b0*/  SHFL.IDX PT, R2, R6, 0x1, 0x1c1f ;  /* 0x003c1f0006027f89 */ /* 0x000f6200000e0000 */
[----:B--2---:R-:W-:-:S05]  /*153c0*/  @P4 IADD3 R3, P0, R35, R3, RZ ;  /* 0x0000000323034210 */ /* 0x004fca0007f1e0ff */
[----:B-----5:R-:W-:-:S05]  /*153d0*/  @P4 IMAD.X R2, RZ, RZ, R2, P0 ;  /* 0x000000ffff024224 */ /* 0x020fca00000e0602 */
[----:B------:R-:W-:-:S04]  /*153e0*/  @P4 LOP3.LUT R3, R3, R2, RZ, 0x3c, !PT ;  /* 0x0000000203034212 */ /* 0x000fc800078e3cff */
[----:B------:R-:W-:-:S04]  /*153f0*/  @P4 LOP3.LUT R2, R3, R2, RZ, 0x3c, !PT ;  /* 0x0000000203024212 */ /* 0x000fc800078e3cff */
[----:B------:R-:W-:-:S05]  /*15400*/  @P4 LOP3.LUT R3, R3, R2, RZ, 0x3c, !PT ;  /* 0x0000000203034212 */ /* 0x000fca00078e3cff */
[----:B------:R-:W-:Y:S04]  /*15410*/  @P4 LDGSTS.E.BYPASS.LTC128B.128 [R21+0x1ac00], desc[UR36][R2.64], !P5 ;  /* 0x1ac0000002154fae */ /* 0x000fe8000e901d64 */
[----:B------:R-:W-:Y:S04]  /*15420*/  @P4 LDGSTS.E.BYPASS.LTC128B.128 [R21+0x1d400], desc[UR36][R2.64+0x40], !P6 ;  /* 0x1d40004002154fae */ /* 0x000fe8000f101d64 */
[----:B------:R2:W-:Y:S04]  /*15430*/  @P4 LDGSTS.E.BYPASS.LTC128B.128 [R21+0x1fc00], desc[UR36][R2.64+0x80], !P1 ;  /* 0x1fc0008002154fae */ /* 0x0005e8000c901d64 */
[----:B--2---:R-:W2:Y:S01]  /*15440*/  SHFL.IDX PT, R3, R5, 0x2, 0x1c1f ;  /* 0x005c1f0005037f89 */ /* 0x004ea200000e0000 */
[----:B------:R-:W-:-:S03]  /*15450*/  @P2 IMAD.IADD R21, R16, 0x1, R4 ;  /* 0x0000000110152824 */ /* 0x000fc600078e0204 */
[----:B------:R-:W5:Y:S04]  /*15460*/  SHFL.IDX PT, R2, R6, 0x2, 0x1c1f ;  /* 0x005c1f0006027f89 */ /* 0x000f6800000e0000 */
[----:B------:R-:W-:Y:S01]  /*15470*/  SHFL.IDX PT, R6, R6, 0x3, 0x1c1f ;  /* 0x007c1f0006067f89 */ /* 0x000fe200000e0000 */
        /* <DEDUP_REMOVED lines=8> */
[----:B--2---:R-:W2:Y:S02]  /*15500*/  SHFL.IDX PT, R2, R5, 0x3, 0x1c1f ;  /* 0x007c1f0005027f89 */ /* 0x004ea400000e0000 */
[----:B--2---:R-:W-:-:S05]  /*15510*/  @P2 IADD3 R2, P0, R35, R2, RZ ;  /* 0x0000000223022210 */ /* 0x004fca0007f1e0ff */
[----:B------:R-:W-:-:S05]  /*15520*/  @P2 IMAD.X R3, RZ, RZ, R6, P0 ;  /* 0x000000ffff032224 */ /* 0x000fca00000e0606 */
[----:B------:R-:W-:Y:S04]  /*15530*/  @P2 LDGSTS.E.BYPASS.LTC128B.128 [R21+0x1bc00], desc[UR36][R2.64], !P5 ;  /* 0x1bc0000002152fae */ /* 0x000fe8000e901d64 */
[----:B------:R-:W-:Y:S04]  /*15540*/  @P2 LDGSTS.E.BYPASS.LTC128B.128 [R21+0x1e400], desc[UR36][R2.64+0x40], !P6 ;  /* 0x1e40004002152fae */ /* 0x000fe8000f101d64 */
[----:B------:R2:W-:Y:S04]  /*15550*/  @P2 LDGSTS.E.BYPASS.LTC128B.128 [R21+0x20c00], desc[UR36][R2.64+0x80], !P1 ;  /* 0x20c0008002152fae */ /* 0x0005e8000c901d64 */
[----:B--2---:R2:W0:Y:S02]  /*15560*/  SHFL.IDX PT, R2, R8, RZ, 0x1c1f ;  /* 0x001c1fff08027589 */ /* 0x00442400000e0000 */
.L_x_2616:
[----:B------:R-:W-:Y:S01]  /*15570*/  LOP3.LUT P0, RZ, R17, 0x100, RZ, 0xc0, !PT ;  /* 0x0000010011ff7812 */ /* 0x000fe2000780c0ff */
[----:B------:R-:W-:-:S12]  /*15580*/  BSSY B0, `(.L_x_2519) ;  /* 0x000000e000007945 */ /* 0x000fd80003800000 */
[----:B------:R-:W-:Y:S05]  /*15590*/  @!P0 BRA `(.L_x_2520) ;  /* 0x0000000000308947 */ /* 0x000fea0003800000 */
[C---:B------:R-:W-:Y:S01]  /*155a0*/  LOP3.LUT P3, RZ, R17.reuse, 0x10, RZ, 0xc0, !PT ;  /* 0x0000001011ff7812 */ /* 0x040fe2000786c0ff */
[----:B------:R-:W-:Y:S01]  /*155b0*/  IMAD.IADD R4, R16, 0x1, R4 ;  /* 0x0000000110047824 */ /* 0x000fe200078e0204 */
[C---:B------:R-:W-:Y:S02]  /*155c0*/  LOP3.LUT P2, RZ, R17.reuse, 0x8, RZ, 0xc0, !PT ;  /* 0x0000000811ff7812 */ /* 0x040fe4000784c0ff */
[----:B------:R-:W-:Y:S02]  /*155d0*/  LOP3.LUT P1, RZ, R17, 0x4, RZ, 0xc0, !PT ;  /* 0x0000000411ff7812 */ /* 0x000fe4000782c0ff */
[----:B0-----:R-:W-:-:S05]  /*155e0*/  IADD3 R2, P0, R35, R2, RZ ;  /* 0x0000000223027210 */ /* 0x001fca0007f1e0ff */
[----:B------:R-:W-:-:S05]  /*155f0*/  IMAD.X R3, RZ, RZ, R7, P0 ;  /* 0x000000ffff037224 */ /* 0x000fca00000e0607 */
[----:B------:R-:W-:Y:S01]  /*15600*/  @!PT LDS RZ, [RZ] ;  /* 0x00000000fffff984 */ /* 0x000fe20000000800 */
[----:B------:R-:W-:Y:S01]  /*15610*/  @!PT LDS RZ, [RZ] ;  /* 0x00000000fffff984 */ /* 0x000fe20000000800 */
[----:B------:R-:W-:Y:S01]  /*15620*/  @!PT LDS RZ, [RZ] ;  /* 0x00000000fffff984 */ /* 0x000fe20000000800 */
[----:B------:R0:W-:Y:S04]  /*15630*/  LDGSTS.E.BYPASS.LTC128B.128 [R4+0x1c400], desc[UR36][R2.64], !P3 ;  /* 0x1c40000002047fae */ /* 0x0001e8000d901d64 */
[----:B------:R0:W-:Y:S04]  /*15640*/  LDGSTS.E.BYPASS.LTC128B.128 [R4+0x1ec00], desc[UR36][R2.64+0x40], !P2 ;  /* 0x1ec0004002047fae */ /* 0x0001e8000d101d64 */
[----:B------:R0:W-:Y:S02]  /*15650*/  LDGSTS.E.BYPASS.LTC128B.128 [R4+0x21400], desc[UR36][R2.64+0x80], !P1 ;  /* 0x2140008002047fae */ /* 0x0001e4000c901d64 */
.L_x_2520:
[----:B------:R-:W-:Y:S05]  /*15660*/  BSYNC B0 ;  /* 0x0000000000007941 */ /* 0x000fea0003800000 */
.L_x_2519:
[----:B------:R-:W-:Y:S01]  /*15670*/  NOP ;  /* 0x0000000000007918 */ /* 0x000fe20000000000 */
[----:B------:R-:W-:-:S13]  /*15680*/  PLOP3.LUT P0, PT, PT, PT, PT, 0x80, 0x0 ;  /* 0x000000000000781c */ /* 0x000fda0003f0f070 */
.L_x_2521:
        /* <DEDUP_REMOVED lines=10> */
.L_x_2522:
[----:B------:R0:W-:Y:S02]  /*15730*/  SYNCS.ARRIVE.TRANS64.A1T0 RZ, [R0+URZ+0x29830], RZ ;  /* 0x029830ff00ff79a7 */ /* 0x0001e4000810003f */
[----:B------:R-:W-:Y:S05]  /*15740*/  WARPSYNC.ALL ;  /* 0x0000000000007948 */ /* 0x000fea0003800000 */
[----:B0--34-:R-:W-:Y:S01]  /*15750*/  VIADD R0, R16, 0x14400 ;  /* 0x0001440010007836 */ /* 0x019fe20000000000 */
[----:B------:R-:W-:Y:S01]  /*15760*/  USHF.R.S32.HI UR4, URZ, 0x1f, UR40 ;  /* 0x0000001f3f047899 */ /* 0x000fe20008011428 */
[----:B------:R-:W-:Y:S01]  /*15770*/  BAR.SYNC.DEFER_BLOCKING 0x8, 0x180 ;  /* 0x0206000000007b1d */ /* 0x000fe20000010000 */
[----:B------:R-:W-:Y:S02]  /*15780*/  UISETP.NE.AND UP0, UPT, UR48, URZ, UPT ;  /* 0x0000003f3000728c */ /* 0x000fe4000bf05270 */
[----:B------:R-:W-:-:S02]  /*15790*/  LOP3.LUT P0, RZ, R0, 0x1bf, RZ, 0xc0, !PT ;  /* 0x000001bf00ff7812 */ /* 0x000fc4000780c0ff */
[----:B------:R-:W-:Y:S01]  /*157a0*/  USEL UR42, UR42, URZ, !UP0 ;  /* 0x0000003f2a2a7287 */ /* 0x000fe2000c000000 */
[----:B------:R-:W-:Y:S01]  /*157b0*/  BSSY B6, `(.L_x_2523) ;  /* 0x0000018000067945 */ /* 0x000fe20003800000 */
[----:B------:R-:W-:Y:S02]  /*157c0*/  ULDC.64 UR6, c[0x0][0x298] ;  /* 0x0000a60000067ab9 */ /* 0x000fe40000000a00 */
[----:B------:R-:W-:Y:S02]  /*157d0*/  UIMAD UR4, UR4, UR6, URZ ;  /* 0x00000006040472a4 */ /* 0x000fe4000f8e023f */
[----:B------:R-:W-:Y:S02]  /*157e0*/  UIMAD.WIDE.U32 UR38, UR40, UR6, URZ ;  /* 0x00000006282672a5 */ /* 0x000fe4000f8e003f */
[----:B------:R-:W-:Y:S02]  /*157f0*/  UIMAD UR4, UR40, UR7, UR4 ;  /* 0x00000007280472a4 */ /* 0x000fe4000f8e0204 */
[----:B------:R-:W-:-:S02]  /*15800*/  USEL UR40, UR43, URZ, !UP0 ;  /* 0x0000003f2b287287 */ /* 0x000fc4000c000000 */
        /* <DEDUP_REMOVED lines=13> */
[----:B--2---:R-:W-:Y:S02]  /*158e0*/  IMAD.MOV.U32 R8, RZ, RZ, 0x70 ;  /* 0x00000070ff087424 */ /* 0x004fe400078e00ff */
[----:B------:R-:W-:Y:S02]  /*158f0*/  IMAD.MOV.U32 R12, RZ, RZ, 0x1 ;  /* 0x00000001ff0c7424 */ /* 0x000fe400078e00ff */
[----:B------:R-:W-:-:S07]  /*15900*/  IMAD.MOV.U32 R13, RZ, RZ, RZ ;  /* 0x000000ffff0d7224 */ /* 0x000fce00078e00ff */
[----:B------:R-:W-:-:S07]  /*15910*/  LEPC R20, `(.L_x_2524) ;  /* 0x000000001014794e */ /* 0x000fce0000000000 */
[----:B01----:R-:W-:Y:S05]  /*15920*/  CALL.ABS.NOINC R2 ;  /* 0x0000000002007343 */ /* 0x003fea0003c00000 */
.L_x_2524:
[----:B------:R-:W-:Y:S05]  /*15930*/  BSYNC B6 ;  /* 0x0000000000067941 */ /* 0x000fea0003800000 */
.L_x_2523:
[----:B------:R-:W0:Y:S01]  /*15940*/  S2R R2, SR_TID.X ;  /* 0x0000000000027919 */ /* 0x000e220000002100 */
[----:B--2---:R2:W5:Y:S01]  /*15950*/  LDL R8, [R1+0x24] ;  /* 0x0000240001087983 */ /* 0x0045620000100800 */
[----:B------:R-:W-:Y:S01]  /*15960*/  ISETP.NE.AND P6, PT, R30, 0x1, PT ;  /* 0x000000011e00780c */ /* 0x000fe20003fc5270 */
[----:B------:R-:W-:-:S12]  /*15970*/  ULDC.64 UR6, c[0x0][0x2d8] ;  /* 0x0000b60000067ab9 */ /* 0x000fd80000000a00 */
[----:B------:R-:W3:Y:S01]  /*15980*/  @P6 LDC R5, c[0x0][0x44c] ;  /* 0x00011300ff056b82 */ /* 0x000ee20000000800 */
[----:B------:R-:W-:-:S07]  /*15990*/  R2UR UR8, R18 ;  /* 0x00000000120872ca */ /* 0x000fce00000e0000 */
[----:B------:R-:W4:Y:S01]  /*159a0*/  @P6 LDC R3, c[0x0][0x450] ;  /* 0x00011400ff036b82 */ /* 0x000f220000000800 */
[----:B0-----:R-:W-:-:S04]  /*159b0*/  LOP3.LUT R20, R2, 0x7f, RZ, 0xc0, !PT ;  /* 0x0000007f02147812 */ /* 0x001fc800078ec0ff */
[----:B------:R-:W-:Y:S02]  /*159c0*/  SHF.R.U32.HI R21, RZ, 0x2, R20 ;  /* 0x00000002ff157819 */ /* 0x000fe40000011614 */
[----:B------:R-:W2:Y:S01]  /*159d0*/  LDL R20, [R1+0x4] ;  /* 0x0000040001147983 */ /* 0x000ea20000100800 */
[----:B------:R-:W-:-:S05]  /*159e0*/  IMAD.SHL.U32 R2, R2, 0x20, RZ ;  /* 0x0000002002027824 */ /* 0x000fca00078e00ff */
[----:B------:R-:W-:Y:S02]  /*159f0*/  LOP3.LUT R2, R21, 0x60, R2, 0xf8, !PT ;  /* 0x0000006015027812 */ /* 0x000fe400078ef802 */
[----:B------:R-:W-:Y:S01]  /*15a00*/  R2UR UR9, R18 ;  /* 0x00000000120972ca */ /* 0x000fe200000e0000 */
[----:B------:R-:W-:Y:S01]  /*15a10*/  UMOV UR4, UR38 ;  /* 0x0000002600047c82 */ /* 0x000fe20008000000 */
[----:B------:R-:W-:Y:S02]  /*15a20*/  UMOV UR5, UR43 ;  /* 0x0000002b00057c82 */ /* 0x000fe40008000000 */
[----:B------:R-:W-:Y:S01]  /*15a30*/  UIMAD.WIDE.U32 UR4, UR8, UR6, UR4 ;  /* 0x00000006080472a5 */ /* 0x000fe2000f8e0004 */
[----:B------:R-:W0:Y:S08]  /*15a40*/  S2R R21, SR_TID.X ;  /* 0x0000000000157919 */ /* 0x000e300000002100 */
[----:B------:R-:W-:-:S03]  /*15a50*/  UIMAD UR5, UR9, UR7, UR5 ;  /* 0x00000007090572a4 */ /* 0x000fc6000f8e0205 */
[----:B------:R-:W-:Y:S02]  /*15a60*/  ULDC.64 UR8, c[0x0][0x2e0] ;  /* 0x0000b80000087ab9 */ /* 0x000fe40000000a00 */
[----:B------:R-:W-:Y:S02]  /*15a70*/  UIMAD UR6, UR42, UR8, URZ ;  /* 0x000000082a0672a4 */ /* 0x000fe4000f8e023f */
[----:B------:R-:W-:Y:S02]  /*15a80*/  UIMAD.WIDE.U32 UR4, UR40, UR8, UR4 ;  /* 0x00000008280472a5 */ /* 0x000fe4000f8e0004 */
[----:B------:R-:W-:-:S03]  /*15a90*/  UIMAD UR6, UR40, UR9, UR6 ;  /* 0x00000009280672a4 */ /* 0x000fc6000f8e0206 */
[----:B------:R-:W-:Y:S01]  /*15aa0*/  ULDC.64 UR8, c[0x0][0x2d0] ;  /* 0x0000b40000087ab9 */ /* 0x000fe20000000a00 */
[----:B------:R-:W-:Y:S01]  /*15ab0*/  UIADD3 UR5, UR5, UR6, URZ ;  /* 0x0000000605057290 */ /* 0x000fe2000fffe03f */
[C---:B------:R-:W-:Y:S02]  /*15ac0*/  LOP3.LUT R7, R35.reuse, 0x40, RZ, 0xfc, !PT ;  /* 0x0000004023077812 */ /* 0x040fe400078efcff */
[----:B------:R-:W-:Y:S02]  /*15ad0*/  LOP3.LUT R6, R35, 0x80, RZ, 0xfc, !PT ;  /* 0x0000008023067812 */ /* 0x000fe400078efcff */
[----:B0-----:R-:W-:-:S04]  /*15ae0*/  LOP3.LUT R21, R21, 0x7f, RZ, 0xc0, !PT ;  /* 0x0000007f15157812 */ /* 0x001fc800078ec0ff */
[----:B------:R-:W-:Y:S01]  /*15af0*/  SHF.R.U32.HI R9, RZ, 0x2, R21 ;  /* 0x00000002ff097819 */ /* 0x000fe20000011615 */
[----:B--2---:R-:W-:-:S04]  /*15b00*/  IMAD R0, R20, 0x80, R2 ;  /* 0x0000008014007824 */ /* 0x004fc800078e0202 */
[----:B---3--:R-:W-:Y:S02]  /*15b10*/  @P6 IMAD.HI.U32 R4, R0, R5, RZ ;  /* 0x0000000500046227 */ /* 0x008fe400078e00ff */
[----:B------:R-:W0:Y:S02]  /*15b20*/  LDC R5, c[0x0][0x448] ;  /* 0x00011200ff057b82 */ /* 0x000e240000000800 */
[----:B------:R-:W-:Y:S01]  /*15b30*/  IMAD.MOV.U32 R2, RZ, RZ, R0 ;  /* 0x000000ffff027224 */ /* 0x000fe200078e0000 */
[----:B----4-:R-:W-:-:S04]  /*15b40*/  @P6 SHF.R.U32.HI R2, RZ, R3, R4 ;  /* 0x00000003ff026219 */ /* 0x010fc80000011604 */
[--C-:B------:R-:W-:Y:S01]  /*15b50*/  SHF.R.S32.HI R4, RZ, 0x1f, R2.reuse ;  /* 0x0000001fff047819 */ /* 0x100fe20000011402 */
[----:B------:R-:W-:-:S04]  /*15b60*/  IMAD.MOV R3, RZ, RZ, -R2 ;  /* 0x000000ffff037224 */ /* 0x000fc800078e0a02 */
[----:B------:R-:W-:-:S04]  /*15b70*/  IMAD R4, R4, UR8, RZ ;  /* 0x0000000804047c24 */ /* 0x000fc8000f8e02ff */
[----:B------:R-:W-:Y:S02]  /*15b80*/  IMAD R4, R2, UR9, R4 ;  /* 0x0000000902047c24 */ /* 0x000fe4000f8e0204 */
[----:B0-----:R-:W-:Y:S02]  /*15b90*/  IMAD R0, R5, R3, R0 ;  /* 0x0000000305007224 */ /* 0x001fe400078e0200 */
[----:B------:R-:W-:-:S04]  /*15ba0*/  IMAD.U32 R3, RZ, RZ, UR8 ;  /* 0x00000008ff037e24 */ /* 0x000fc8000f8e00ff */
[----:B------:R-:W-:Y:S01]  /*15bb0*/  IMAD.WIDE.U32 R2, R2, R3, UR4 ;  /* 0x0000000402027e25 */ /* 0x000fe2000f8e0003 */
[----:B------:R-:W-:-:S03]  /*15bc0*/  ULDC.64 UR4, c[0x0][0x2c8] ;  /* 0x0000b20000047ab9 */ /* 0x000fc60000000a00 */
[----:B------:R-:W-:Y:S01]  /*15bd0*/  IMAD.IADD R3, R3, 0x1, R4 ;  /* 0x0000000103037824 */ /* 0x000fe200078e0204 */
[----:B------:R-:W-:Y:S01]  /*15be0*/  SHF.R.S32.HI R4, RZ, 0x1f, R0 ;  /* 0x0000001fff047819 */ /* 0x000fe20000011400 */
[----:B------:R-:W-:-:S04]  /*15bf0*/  IMAD.WIDE.U32 R2, R0, UR4, R2 ;  /* 0x0000000400027c25 */ /* 0x000fc8000f8e0002 */
[----:B------:R-:W-:-:S04]  /*15c00*/  IMAD R4, R4, UR4, RZ ;  /* 0x0000000404047c24 */ /* 0x000fc8000f8e02ff */
[----:B------:R-:W-:Y:S01]  /*15c10*/  IMAD R4, R0, UR5, R4 ;  /* 0x0000000500047c24 */ /* 0x000fe2000f8e0204 */
[----:B------:R-:W-:Y:S02]  /*15c20*/  ULDC.64 UR4, c[0x0][0x280] ;  /* 0x0000a00000047ab9 */ /* 0x000fe40000000a00 */
[----:B------:R-:W-:Y:S01]  /*15c30*/  IADD3 R0, P0, R2, UR4, RZ ;  /* 0x0000000402007c10 */ /* 0x000fe2000ff1e0ff */
[----:B------:R-:W-:-:S03]  /*15c40*/  ULDC UR4, c[0x0][0x2b8] ;  /* 0x0000ae0000047ab9 */ /* 0x000fc60000000800 */
[----:B------:R-:W-:Y:S01]  /*15c50*/  IADD3.X R4, R3, UR5, R4, P0, !PT ;  /* 0x0000000503047c10 */ /* 0x000fe200087fe404 */
[----:B------:R-:W-:Y:S01]  /*15c60*/  UMOV UR5, 0xffffffff ;  /* 0xffffffff00057882 */ /* 0x000fe20000000000 */
[----:B------:R-:W-:Y:S02]  /*15c70*/  ISETP.GE.AND P3, PT, R35, UR4, PT ;  /* 0x0000000423007c0c */ /* 0x000fe4000bf66270 */
[----:B------:R-:W-:Y:S02]  /*15c80*/  ISETP.GE.AND P2, PT, R7, UR4, PT ;  /* 0x0000000407007c0c */ /* 0x000fe4000bf46270 */
[----:B------:R-:W-:Y:S01]  /*15c90*/  ISETP.GE.AND P1, PT, R6, UR4, PT ;  /* 0x0000000406007c0c */ /* 0x000fe2000bf26270 */
[----:B------:R-:W-:-:S12]  /*15ca0*/  BRA.DIV UR5, `(.L_x_2525) ;  /* 0x0000004a05b87947 */ /* 0x000fd8000b800000 */
[----:B------:R-:W0:Y:S01]  /*15cb0*/  SHFL.IDX PT, R3, R0, RZ, 0x1c1f ;  /* 0x001c1fff00037589 */ /* 0x000e2200000e0000 */
[----:B------:R-:W-:Y:S02]  /*15cc0*/  IMAD R23, R23, R5, RZ ;  /* 0x0000000517177224 */ /* 0x000fe400078e02ff */
[----:B------:R-:W-:Y:S01]  /*15cd0*/  IMAD R5, R20, 0x80, R9 ;  /* 0x0000008014057824 */ /* 0x000fe200078e0209 */
[----:B------:R-:W2:Y:S04]  /*15ce0*/  SHFL.IDX PT, R2, R4, RZ, 0x1c1f ;  /* 0x001c1fff04027589 */ /* 0x000ea800000e0000 */
[----:B------:R-:W-:Y:S01]  /*15cf0*/  ISETP.GE.AND P0, PT, R5, R23, PT ;  /* 0x000000170500720c */ /* 0x000fe20003f06270 */
[----:B------:R-:W3:-:S12]  /*15d00*/  SHFL.IDX PT, R14, R0, 0x1, 0x1c1f ;  /* 0x003c1f00000e7f89 */ /* 0x000ed800000e0000 */
[----:B0-----:R-:W-:-:S05]  /*15d10*/  @!P0 IADD3 R6, P4, R35, R3, RZ ;  /* 0x0000000323068210 */ /* 0x001fca0007f9e0ff */
[----:B--2---:R-:W-:Y:S02]  /*15d20*/  @!P0 IMAD.X R3, RZ, RZ, R2, P4 ;  /* 0x000000ffff038224 */ /* 0x004fe400020e0602 */
[----:B------:R-:W-:Y:S02]  /*15d30*/  @!P0 IMAD.MOV.U32 R2, RZ, RZ, R6 ;  /* 0x000000ffff028224 */ /* 0x000fe400078e0006 */
[----:B------:R-:W-:-:S03]  /*15d40*/  VIADD R6, R5, 0x20 ;  /* 0x0000002005067836 */ /* 0x000fc60000000000 */
        /* <DEDUP_REMOVED lines=16> */
[----:B--2---:R-:W-:Y:S01]  /*15e50*/  @!P0 IADD3 R6, P4, R35, R14, RZ ;  /* 0x0000000e23068210 */ /* 0x004fe20007f9e0ff */
[----:B------:R-:W2:Y:S04]  /*15e60*/  SHFL.IDX PT, R4, R4, 0x3, 0x1c1f ;  /* 0x007c1f0004047f89 */ /* 0x000ea800000e0000 */
[----:B------:R3:W4:Y:S01]  /*15e70*/  SHFL.IDX PT, R14, R0, 0x3, 0x1c1f ;  /* 0x007c1f00000e7f89 */ /* 0x00072200000e0000 */
[----:B0-----:R-:W-:-:S02]  /*15e80*/  @!P0 IMAD.X R7, RZ, RZ, R2, P4 ;  /* 0x000000ffff078224 */ /* 0x001fc400020e0602 */
[----:B------:R-:W-:Y:S02]  /*15e90*/  @!P0 IMAD.MOV.U32 R2, RZ, RZ, R6 ;  /* 0x000000ffff028224 */ /* 0x000fe400078e0006 */
[----:B------:R-:W-:-:S05]  /*15ea0*/  @!P0 IMAD.MOV.U32 R3, RZ, RZ, R7 ;  /* 0x000000ffff038224 */ /* 0x000fca00078e0007 */
[----:B------:R3:W-:Y:S04]  /*15eb0*/  @!P0 LDGSTS.E.BYPASS.LTC128B.128 [R8+0x15400], desc[UR36][R2.64], !P3 ;  /* 0x1540000002088fae */ /* 0x0007e8000d901d64 */
[----:B------:R3:W-:Y:S04]  /*15ec0*/  @!P0 LDGSTS.E.BYPASS.LTC128B.128 [R8+0x17400], desc[UR36][R2.64+0x40], !P2 ;  /* 0x1740004002088fae */ /* 0x0007e8000d101d64 */
[----:B--2-4-:R3:W-:Y:S02]  /*15ed0*/  @!P0 LDGSTS.E.BYPASS.LTC128B.128 [R8+0x19400], desc[UR36][R2.64+0x80], !P1 ;  /* 0x1940008002088fae */ /* 0x0147e4000c901d64 */
.L_x_2625:
[----:B---3--:R-:W-:Y:S01]  /*15ee0*/  VIADD R0, R5, 0x60 ;  /* 0x0000006005007836 */ /* 0x008fe20000000000 */
        /* <DEDUP_REMOVED lines=11> */
.L_x_2527:
[----:B------:R-:W-:Y:S05]  /*15fa0*/  BSYNC B0 ;  /* 0x0000000000007941 */ /* 0x000fea0003800000 */
.L_x_2526:
[----:B------:R-:W-:Y:S01]  /*15fb0*/  NOP ;  /* 0x0000000000007918 */ /* 0x000fe20000000000 */
[----:B------:R-:W-:-:S13]  /*15fc0*/  PLOP3.LUT P0, PT, PT, PT, PT, 0x80, 0x0 ;  /* 0x000000000000781c */ /* 0x000fda0003f0f070 */
.L_x_2528:
[----:B------:R-:W-:Y:S02]  /*15fd0*/  PLOP3.LUT P1, PT, P1, P0, PT, 0xa2, 0x0 ;  /* 0x000000000000781c */ /* 0x000fe40000f21472 */
[----:B------:R-:W-:-:S08]  /*15fe0*/  @P0 R2UR P1, UR4, R16 ;  /* 0x00000000100402ca */ /* 0x000fd00000020000 */
[----:B------:R-:W-:-:S05]  /*15ff0*/  @P0 PLOP3.LUT P0, PT, P1, PT, PT, 0x80, 0x0 ;  /* 0x000000000000081c */ /* 0x000fca0000f0f070 */
[----:B------:R-:W-:Y:S01]  /*16000*/  @!P1 SYNCS.ARRIVE.TRANS64.RED.A0T1 RZ, [UR4+0x29800], RZ ;  /* 0x029800ffffff99a7 */ /* 0x000fe20008200404 */
[----:B------:R-:W-:Y:S07]  /*16010*/  @!P1 ARRIVES.LDGSTSBAR.64.TRANSCNT [UR4+0x29800] ;  /* 0x02980000ff0099b0 */ /* 0x000fee0008000a84 */
[----:B------:R-:W-:Y:S05]  /*16020*/  @P0 BRA.U.ANY `(.L_x_2528) ;  /* 0xfffffffd00e80947 */ /* 0x000fea000393ffff */
[----:B0-----:R-:W2:Y:S02]  /*16030*/  LDL.LU R2, [R1+0x28] ;  /* 0x0000280001027983 */ /* 0x001ea40000300800 */
        /* <DEDUP_REMOVED lines=11> */
.L_x_2626:
[----:B------:R-:W-:Y:S05]  /*160f0*/  BSYNC B0 ;  /* 0x0000000000007941 */ /* 0x000fea0003800000 */
.L_x_2529:
[----:B------:R-:W2:Y:S01]  /*16100*/  LDL R0, [R1+0xc] ;  /* 0x00000c0001007983 */ /* 0x000ea20000100800 */
[----:B------:R-:W-:Y:S01]  /*16110*/  UIADD3 UR4, UR47, -0x2, URZ ;  /* 0xfffffffe2f047890 */ /* 0x000fe2000fffe03f */
[----:B--2---:R-:W-:-:S13]  /*16120*/  R2UR UR5, R0 ;  /* 0x00000000000572ca */ /* 0x004fda00000e0000 */
[----:B------:R-:W-:-:S06]  /*16130*/  UISETP.GE.AND UP0, UPT, UR4, UR5, UPT ;  /* 0x000000050400728c */ /* 0x000fcc000bf06270 */
[----:B------:R-:W-:-:S13]  /*16140*/  PLOP3.LUT P0, PT, PT, PT, UP0, 0x40, 0x0 ;  /* 0x000000000000781c */ /* 0x000fda0003f0e808 */
[----:B------:R-:W-:Y:S05]  /*16150*/  @P0 BRA `(.L_x_2531) ;  /* 0x0000001400b00947 */ /* 0x000fea0003800000 */
[----:B------:R-:W-:Y:S02]  /*16160*/  IMAD.MOV.U32 R20, RZ, RZ, R32 ;  /* 0x000000ffff147224 */ /* 0x000fe400078e0020 */
[----:B------:R-:W-:Y:S02]  /*16170*/  IMAD.MOV.U32 R10, RZ, RZ, R19 ;  /* 0x000000ffff0a7224 */ /* 0x000fe400078e0013 */
[----:B------:R-:W-:-:S07]  /*16180*/  IMAD.U32 R30, RZ, RZ, UR4 ;  /* 0x00000004ff1e7e24 */ /* 0x000fce000f8e00ff */
.L_x_2551:
        /* <DEDUP_REMOVED lines=50> */
[----:B------:R-:W-:Y:S01]  /*164b0*/  LOP3.LUT P1, RZ, R17, 0x40, RZ, 0xc0, !PT ;  /* 0x0000004011ff7812 */ /* 0x000fe2000782c0ff */
[----:B------:R-:W-:-:S05]  /*164c0*/  VIADD R19, R10, 0x1 ;  /* 0x000000010a137836 */ /* 0x000fca0000000000 */
[----:B------:R-:W-:Y:S01]  /*164d0*/  ISETP.NE.AND P0, PT, R19, 0x2, PT ;  /* 0x000000021300780c */ /* 0x000fe20003f05270 */
[----:B0-----:R-:W-:Y:S02]  /*164e0*/  IMAD.MOV R7, RZ, RZ, -R11 ;  /* 0x000000ffff077224 */ /* 0x001fe400078e0a0b */
[----:B------:R-:W-:Y:S02]  /*164f0*/  IMAD.MOV.U32 R6, RZ, RZ, RZ ;  /* 0x000000ffff067224 */ /* 0x000fe400078e00ff */
[----:B------:R-:W-:Y:S01]  /*16500*/  IMAD R7, R7, UR4, R0 ;  /* 0x0000000407077c24 */ /* 0x000fe2000f8e0200 */
[----:B------:R-:W-:Y:S01]  /*16510*/  SEL R32, RZ, 0x1, P0 ;  /* 0x00000001ff207807 */ /* 0x000fe20000000000 */
[----:B------:R-:W-:Y:S01]  /*16520*/  IMAD.MOV.U32 R0, RZ, RZ, R30 ;  /* 0x000000ffff007224 */ /* 0x000fe200078e001e */
[----:B------:R-:W-:Y:S01]  /*16530*/  SEL R19, R19, RZ, P0 ;  /* 0x000000ff13137207 */ /* 0x000fe20000000000 */
[----:B------:R0:W5:Y:S01]  /*16540*/  @!P2 LDG.E R6, desc[UR36][R8.64] ;  /* 0x000000240806a981 */ /* 0x000162000c1e1900 */
[----:B------:R-:W-:Y:S01]  /*16550*/  VIADD R30, R30, 0xffffffff ;  /* 0xffffffff1e1e7836 */ /* 0x000fe20000000000 */
[----:B------:R-:W-:-:S02]  /*16560*/  LOP3.LUT R32, R20, R32, RZ, 0x3c, !PT ;  /* 0x0000002014207212 */ /* 0x000fc400078e3cff */
[----:B------:R-:W-:Y:S02]  /*16570*/  ISETP.GT.AND P2, PT, R0, R12, PT ;  /* 0x0000000c0000720c */ /* 0x000fe40003f44270 */
[----:B--2---:R-:W-:Y:S01]  /*16580*/  SHF.R.S32.HI R28, RZ, 0x1f, R5 ;  /* 0x0000001fff1c7819 */ /* 0x004fe20000011405 */
[----:B0-----:R-:W-:Y:S10]  /*16590*/  @!P1 BRA `(.L_x_2532) ;  /* 0x0000000000049947 */ /* 0x001ff40003800000 */
[----:B------:R-:W-:Y:S01]  /*165a0*/  BPT.TRAP 0x1 ;  /* 0x000000040000795c */ /* 0x000fe20000300000 */
.L_x_2532:
[----:B------:R-:W-:Y:S01]  /*165b0*/  IMAD R0, R19, 0x8, R16 ;  /* 0x0000000813007824 */ /* 0x000fe200078e0210 */
[----:B------:R-:W-:Y:S01]  /*165c0*/  SHF.L.U32 R29, R32, 0x1f, RZ ;  /* 0x0000001f201d7819 */ /* 0x000fe200000006ff */
[----:B------:R-:W-:Y:S01]  /*165d0*/  BSSY B0, `(.L_x_2533) ;  /* 0x0000004000007945 */ /* 0x000fe20003800000 */
[----:B------:R-:W-:Y:S02]  /*165e0*/  SHF.R.S32.HI R25, RZ, 0x1f, R4 ;  /* 0x0000001fff197819 */ /* 0x000fe40000011404 */
[----:B------:R-:W0:Y:S02]  /*165f0*/  SYNCS.PHASECHK.TRANS64.TRYWAIT P0, [R0+URZ+0x29880], R29 ;  /* 0x0298801d000075a7 */ /* 0x000e24000800017f */
[----:B0-----:R-:W-:Y:S05]  /*16600*/  @!P0 BRA `(.L_x_2534) ;  /* 0x0000004400b48947 */ /* 0x001fea0003800000 */
.L_x_2627:
[----:B------:R-:W-:Y:S05]  /*16610*/  BSYNC B0 ;  /* 0x0000000000007941 */ /* 0x000fea0003800000 */
.L_x_2533:
        /* <DEDUP_REMOVED lines=33> */
[----:B-1----:R-:W-:Y:S01]  /*16830*/  IADD3.X R22, R23, UR7, R9, P0, !PT ;  /* 0x0000000717167c10 */ /* 0x002fe200087fe409 */
        /* <DEDUP_REMOVED lines=33> */
.L_x_2639:
        /* <DEDUP_REMOVED lines=9> */
.L_x_2536:
        /* <DEDUP_REMOVED lines=10> */
.L_x_2537:
[----:B------:R3:W-:Y:S01]  /*16b80*/  SYNCS.ARRIVE.TRANS64.A1T0 RZ, [R0+URZ+0x29870], RZ ;  /* 0x029870ff00ff79a7 */ /* 0x0007e2000810003f */
[----:B------:R-:W-:Y:S05]  /*16b90*/  @!P3 BRA `(.L_x_2538) ;  /* 0x000000000004b947 */ /* 0x000fea0003800000 */
[----:B------:R-:W-:Y:S01]  /*16ba0*/  BPT.TRAP 0x1 ;  /* 0x000000040000795c */ /* 0x000fe20000300000 */
.L_x_2538:
[----:B------:R-:W4:Y:S01]  /*16bb0*/  SYNCS.PHASECHK.TRANS64.TRYWAIT P0, [R0+URZ+0x29840], R29 ;  /* 0x0298401d000075a7 */ /* 0x000f22000800017f */
[----:B------:R-:W-:Y:S04]  /*16bc0*/  BSSY B0, `(.L_x_2539) ;  /* 0x0000002000007945 */ /* 0x000fe80003800000 */
[----:B----4-:R-:W-:Y:S05]  /*16bd0*/  @!P0 BRA `(.L_x_2540) ;  /* 0x0000004400c88947 */ /* 0x010fea0003800000 */
.L_x_2640:
[----:B------:R-:W-:Y:S05]  /*16be0*/  BSYNC B0 ;  /* 0x0000000000007941 */ /* 0x000fea0003800000 */
.L_x_2539:
[----:B------:R-:W5:Y:S01]  /*16bf0*/  LDL R11, [R1+0x14] ;  /* 0x00001400010b7983 */ /* 0x000f620000100800 */
[----:B------:R-:W-:Y:S01]  /*16c00*/  ULDC.64 UR4, c[0x0][0x300] ;  /* 0x0000c00000047ab9 */ /* 0x000fe20000000a00 */
[----:B------:R-:W-:Y:S01]  /*16c10*/  ULDC.64 UR6, c[0x0][0x310] ;  /* 0x0000c40000067ab9 */ /* 0x000fe20000000a00 */
[----:B------:R-:W-:Y:S01]  /*16c20*/  IMAD R8, R25, UR4, RZ ;  /* 0x0000000419087c24 */ /* 0x000fe2000f8e02ff */
[C---:B------:R-:W-:Y:S01]  /*16c30*/  LOP3.LUT P4, RZ, R17.reuse, 0x10, RZ, 0xc0, !PT ;  /* 0x0000001011ff7812 */ /* 0x040fe2000788c0ff */
[C---:B--2---:R-:W-:Y:S01]  /*16c40*/  IMAD.WIDE.U32 R2, R4.reuse, UR4, RZ ;  /* 0x0000000404027c25 */ /* 0x044fe2000f8e00ff */
        /* <DEDUP_REMOVED lines=28> */
[----:B-----5:R-:W-:Y:S01]  /*16e10*/  IMAD R7, R19, 0x7800, R11 ;  /* 0x0000780013077824 */ /* 0x020fe200078e020b */
[----:B------:R-:W-:Y:S07]  /*16e20*/  BRA.DIV UR4, `(.L_x_2541) ;  /* 0x0000004604487947 */ /* 0x000fee000b800000 */
[----:B------:R-:W2:Y:S01]  /*16e30*/  SHFL.IDX PT, R2, R4, RZ, 0x1c1f ;  /* 0x001c1fff04027589 */ /* 0x000ea200000e0000 */
[----:B------:R-:W-:-:S03]  /*16e40*/  IMAD.IADD R7, R16, 0x1, R7 ;  /* 0x0000000110077824 */ /* 0x000fc600078e0207 */
[----:B------:R-:W5:Y:S04]  /*16e50*/  SHFL.IDX PT, R3, R5, RZ, 0x1c1f ;  /* 0x001c1fff05037589 */ /* 0x000f6800000e0000 */
[----:B------:R-:W-:Y:S04]  /*16e60*/  SHFL.IDX PT, R9, R5, 0x2, 0x1c1f ;  /* 0x005c1f0005097f89 */ /* 0x000fe800000e0000 */
[----:B------:R-:W-:Y:S01]  /*16e70*/  SHFL.IDX PT, R8, R8, RZ, 0x1c1f ;  /* 0x001c1fff08087589 */ /* 0x000fe200000e0000 */
[----:B--2---:R-:W-:-:S05]  /*16e80*/  IADD3 R2, P0, R35, R2, RZ ;  /* 0x0000000223027210 */ /* 0x004fca0007f1e0ff */
[----:B-----5:R-:W-:-:S05]  /*16e90*/  IMAD.X R3, RZ, RZ, R3, P0 ;  /* 0x000000ffff037224 */ /* 0x020fca00000e0603 */
[----:B------:R-:W-:Y:S04]  /*16ea0*/  LDGSTS.E.BYPASS.LTC128B.128 [R7+0x1a400], desc[UR36][R2.64], !P4 ;  /* 0x1a40000002077fae */ /* 0x000fe8000e101d64 */
[----:B------:R-:W-:Y:S04]  /*16eb0*/  LDGSTS.E.BYPASS.LTC128B.128 [R7+0x1cc00], desc[UR36][R2.64+0x40], !P3 ;  /* 0x1cc0004002077fae */ /* 0x000fe8000d901d64 */
[----:B------:R2:W-:Y:S04]  /*16ec0*/  LDGSTS.E.BYPASS.LTC128B.128 [R7+0x1f400], desc[UR36][R2.64+0x80], !P1 ;  /* 0x1f40008002077fae */ /* 0x0005e8000c901d64 */
[----:B--2---:R-:W2:Y:S04]  /*16ed0*/  SHFL.IDX PT, R2, R4, 0x1, 0x1c1f ;  /* 0x003c1f0004027f89 */ /* 0x004ea800000e0000 */
[----:B------:R-:W5:Y:S01]  /*16ee0*/  SHFL.IDX PT, R3, R5, 0x1, 0x1c1f ;  /* 0x003c1f0005037f89 */ /* 0x000f6200000e0000 */
[----:B--2---:R-:W-:-:S05]  /*16ef0*/  IADD3 R2, P0, R35, R2, RZ ;  /* 0x0000000223027210 */ /* 0x004fca0007f1e0ff */
[----:B-----5:R-:W-:-:S05]  /*16f00*/  IMAD.X R3, RZ, RZ, R3, P0 ;  /* 0x000000ffff037224 */ /* 0x020fca00000e0603 */
[----:B------:R-:W-:Y:S04]  /*16f10*/  LDGSTS.E.BYPASS.LTC128B.128 [R7+0x1ac00], desc[UR36][R2.64], !P4 ;  /* 0x1ac0000002077fae */ /* 0x000fe8000e101d64 */
[----:B------:R-:W-:Y:S04]  /*16f20*/  LDGSTS.E.BYPASS.LTC128B.128 [R7+0x1d400], desc[UR36][R2.64+0x40], !P3 ;  /* 0x1d40004002077fae */ /* 0x000fe8000d901d64 */
[----:B------:R2:W-:Y:S04]  /*16f30*/  LDGSTS.E.BYPASS.LTC128B.128 [R7+0x1fc00], desc[UR36][R2.64+0x80], !P1 ;  /* 0x1fc0008002077fae */ /* 0x0005e8000c901d64 */
[----:B--2---:R-:W2:Y:S02]  /*16f40*/  SHFL.IDX PT, R2, R4, 0x2, 0x1c1f ;  /* 0x005c1f0004027f89 */ /* 0x004ea400000e0000 */
[----:B--2---:R-:W-:-:S05]  /*16f50*/  IADD3 R2, P0, R35, R2, RZ ;  /* 0x0000000223027210 */ /* 0x004fca0007f1e0ff */
[----:B------:R-:W-:Y:S02]  /*16f60*/  IMAD.X R3, RZ, RZ, R9, P0 ;  /* 0x000000ffff037224 */ /* 0x000fe400000e0609 */
[----:B------:R-:W-:Y:S04]  /*16f70*/  SHFL.IDX PT, R9, R5, 0x3, 0x1c1f ;  /* 0x007c1f0005097f89 */ /* 0x000fe800000e0000 */
[----:B------:R-:W-:Y:S04]  /*16f80*/  LDGSTS.E.BYPASS.LTC128B.128 [R7+0x1b400], desc[UR36][R2.64], !P4 ;  /* 0x1b40000002077fae */ /* 0x000fe8000e101d64 */
[----:B------:R-:W-:Y:S04]  /*16f90*/  LDGSTS.E.BYPASS.LTC128B.128 [R7+0x1dc00], desc[UR36][R2.64+0x40], !P3 ;  /* 0x1dc0004002077fae */ /* 0x000fe8000d901d64 */
[----:B------:R2:W-:Y:S04]  /*16fa0*/  LDGSTS.E.BYPASS.LTC128B.128 [R7+0x20400], desc[UR36][R2.64+0x80], !P1 ;  /* 0x2040008002077fae */ /* 0x0005e8000c901d64 */
[----:B--2---:R-:W2:Y:S02]  /*16fb0*/  SHFL.IDX PT, R2, R4, 0x3, 0x1c1f ;  /* 0x007c1f0004027f89 */ /* 0x004ea400000e0000 */
[----:B--2---:R-:W-:-:S05]  /*16fc0*/  IADD3 R2, P0, R35, R2, RZ ;  /* 0x0000000223027210 */ /* 0x004fca0007f1e0ff */
[----:B------:R-:W-:-:S05]  /*16fd0*/  IMAD.X R3, RZ, RZ, R9, P0 ;  /* 0x000000ffff037224 */ /* 0x000fca00000e0609 */
[----:B------:R-:W-:Y:S04]  /*16fe0*/  LDGSTS.E.BYPASS.LTC128B.128 [R7+0x1bc00], desc[UR36][R2.64], !P4 ;  /* 0x1bc0000002077fae */ /* 0x000fe8000e101d64 */
[----:B------:R-:W-:Y:S04]  /*16ff0*/  LDGSTS.E.BYPASS.LTC128B.128 [R7+0x1e400], desc[UR36][R2.64+0x40], !P3 ;  /* 0x1e40004002077fae */ /* 0x000fe8000d901d64 */
[----:B------:R2:W-:Y:S04]  /*17000*/  LDGSTS.E.BYPASS.LTC128B.128 [R7+0x20c00], desc[UR36][R2.64+0x80], !P1 ;  /* 0x20c0008002077fae */ /* 0x0005e8000c901d64 */
[----:B--2---:R2:W0:Y:S02]  /*17010*/  SHFL.IDX PT, R2, R6, RZ, 0x1c1f ;  /* 0x001c1fff06027589 */ /* 0x00442400000e0000 */
.L_x_2652:
        /* <DEDUP_REMOVED lines=10> */
.L_x_2542:
        /* <DEDUP_REMOVED lines=10> */
.L_x_2543:
[----:B------:R3:W-:Y:S02]  /*17160*/  SYNCS.ARRIVE.TRANS64.A1T0 RZ, [R0+URZ+0x29830], RZ ;  /* 0x029830ff00ff79a7 */ /* 0x0007e4000810003f */
[----:B---34-:R-:W-:-:S05]  /*17170*/  IMAD.U32 R0, RZ, RZ, UR45 ;  /* 0x0000002dff007e24 */ /* 0x018fca000f8e00ff */
[----:B------:R-:W-:-:S13]  /*17180*/  ISETP.NE.AND P0, PT, R0, 0x3, PT ;  /* 0x000000030000780c */ /* 0x000fda0003f05270 */
[----:B------:R-:W-:Y:S05]  /*17190*/  @!P0 BRA `(.L_x_2544) ;  /* 0x0000000000048947 */ /* 0x000fea0003800000 */
[----:B------:R-:W-:Y:S01]  /*171a0*/  BPT.TRAP 0x1 ;  /* 0x000000040000795c */ /* 0x000fe20000300000 */
.L_x_2544:
[----:B0-----:R-:W-:Y:S01]  /*171b0*/  LOP3.LUT R3, R20, 0x1, RZ, 0x3c, !PT ;  /* 0x0000000114037812 */ /* 0x001fe200078e3cff */
[----:B------:R-:W-:Y:S01]  /*171c0*/  IMAD R0, R10, 0x8, R16 ;  /* 0x000000080a007824 */ /* 0x000fe200078e0210 */
[----:B------:R-:W-:Y:S02]  /*171d0*/  BSSY B0, `(.L_x_2545) ;  /* 0x0000004000007945 */ /* 0x000fe40003800000 */
[----:B------:R-:W-:-:S04]  /*171e0*/  SHF.L.U32 R3, R3, 0x1f, RZ ;  /* 0x0000001f03037819 */ /* 0x000fc800000006ff */
[----:B------:R-:W0:Y:S02]  /*171f0*/  SYNCS.PHASECHK.TRANS64.TRYWAIT P1, [R0+URZ+0x29870], R3 ;  /* 0x02987003000075a7 */ /* 0x000e24000802017f */
[----:B0-----:R-:W-:Y:S05]  /*17200*/  @!P1 BRA `(.L_x_2546) ;  /* 0x0000004400d09947 */ /* 0x001fea0003800000 */
.L_x_2653:
[----:B------:R-:W-:Y:S05]  /*17210*/  BSYNC B0 ;  /* 0x0000000000007941 */ /* 0x000fea0003800000 */
.L_x_2545:
[----:B------:R-:W-:-:S13]  /*17220*/  LOP3.LUT P1, RZ, R17, 0x40, RZ, 0xc0, !PT ;  /* 0x0000004011ff7812 */ /* 0x000fda000782c0ff */
[----:B------:R-:W-:Y:S05]  /*17230*/  @!P1 BRA `(.L_x_2547) ;  /* 0x0000000000049947 */ /* 0x000fea0003800000 */
[----:B------:R-:W-:Y:S01]  /*17240*/  BPT.TRAP 0x1 ;  /* 0x000000040000795c */ /* 0x000fe20000300000 */
.L_x_2547:
[----:B0-----:R-:W-:Y:S01]  /*17250*/  SHF.L.U32 R3, R20, 0x1f, RZ ;  /* 0x0000001f14037819 */ /* 0x001fe200000006ff */
[----:B------:R-:W-:-:S03]  /*17260*/  IMAD R12, R10, 0x5000, RZ ;  /* 0x000050000a0c7824 */ /* 0x000fc600078e02ff */
[----:B------:R-:W0:Y:S02]  /*17270*/  SYNCS.PHASECHK.TRANS64.TRYWAIT P1, [R0+URZ+0x29860], R3 ;  /* 0x02986003000075a7 */ /* 0x000e24000802017f */
[----:B0-----:R-:W-:Y:S05]  /*17280*/  @!P1 BRA `(.L_x_2548) ;  /* 0x0000004400c49947 */ /* 0x001fea0003800000 */
.L_x_2654:
[----:B------:R-:W0:Y:S04]  /*17290*/  LDL R4, [R1+0x1c] ;  /* 0x00001c0001047983 */ /* 0x000e280000100800 */
[----:B------:R-:W3:Y:S04]  /*172a0*/  LDL R2, [R1+0x20] ;  /* 0x0000200001027983 */ /* 0x000ee80000100800 */
[----:B------:R-:W1:Y:S01]  /*172b0*/  LDL R13, [R1+0x18] ;  /* 0x00001800010d7983 */ /* 0x000e620000100800 */
[----:B------:R-:W-:Y:S05]  /*172c0*/  WARPSYNC.ALL ;  /* 0x0000000000007948 */ /* 0x000fea0003800000 */
[----:B------:R-:W-:-:S02]  /*172d0*/  LOP3.LUT P1, RZ, R17, 0x40, RZ, 0xc0, !PT ;  /* 0x0000004011ff7812 */ /* 0x000fc4000782c0ff */
[----:B0-----:R-:W-:-:S05]  /*172e0*/  LOP3.LUT R3, R12, R4, RZ, 0xfc, !PT ;  /* 0x000000040c037212 */ /* 0x001fca00078efcff */
[----:B------:R-:W-:Y:S01]  /*172f0*/  IMAD.IADD R3, R16, 0x1, R3 ;  /* 0x0000000110037824 */ /* 0x000fe200078e0203 */
[----:B-1----:R-:W-:-:S03]  /*17300*/  LOP3.LUT R24, R12, R13, RZ, 0xfc, !PT ;  /* 0x0000000d0c187212 */ /* 0x002fc600078efcff */
[----:B---3--:R-:W-:Y:S01]  /*17310*/  IMAD.IADD R2, R2, 0x1, R3 ;  /* 0x0000000102027824 */ /* 0x008fe200078e0203 */
[----:B--2---:R-:W0:Y:S01]  /*17320*/  LDSM.16.MT88.4 R4, [R3+0xa400] ;  /* 0x00a400000304783b */ /* 0x004e220000004200 */
        /* <DEDUP_REMOVED lines=68> */
.L_x_2549:
[----:B-1----:R1:W-:Y:S01]  /*17770*/  SYNCS.ARRIVE.TRANS64.A1T0 RZ, [R0+URZ+0x29850], RZ ;  /* 0x029850ff00ff79a7 */ /* 0x0023e2000810003f */
[----:B------:R-:W-:Y:S06]  /*17780*/  BAR.SYNC.DEFER_BLOCKING 0x2, 0x80 ;  /* 0x0082000000007b1d */ /* 0x000fec0000010000 */
[----:B------:R-:W-:Y:S05]  /*17790*/  @!P0 BRA `(.L_x_2550) ;  /* 0x0000000000048947 */ /* 0x000fea0003800000 */
[----:B------:R-:W-:Y:S01]  /*177a0*/  BPT.TRAP 0x1 ;  /* 0x000000040000795c */ /* 0x000fe20000300000 */
.L_x_2550:
[----:B------:R-:W2:Y:S01]  /*177b0*/  LDL R2, [R1+0x10] ;  /* 0x0000100001027983 */ /* 0x000ea20000100800 */
[----:B-1----:R-:W-:Y:S02]  /*177c0*/  VIADD R0, R0, 0x29880 ;  /* 0x0002988000007836 */ /* 0x002fe40000000000 */
[----:B------:R-:W-:Y:S02]  /*177d0*/  IMAD.MOV.U32 R20, RZ, RZ, R32 ;  /* 0x000000ffff147224 */ /* 0x000fe400078e0020 */
[----:B0-----:R-:W-:Y:S01]  /*177e0*/  IMAD.MOV.U32 R10, RZ, RZ, R19 ;  /* 0x000000ffff0a7224 */ /* 0x001fe200078e0013 */
[----:B--2---:R-:W-:-:S04]  /*177f0*/  PRMT R0, R2, 0x654, R0 ;  /* 0x0000065402007816 */ /* 0x004fc80000000000 */
[----:B------:R2:W-:Y:S01]  /*17800*/  SYNCS.ARRIVE.TRANS64.RED.A1T0 RZ, [R0+URZ], RZ ;  /* 0x000000ff00ff79a7 */ /* 0x0005e2000810043f */
[----:B------:R-:W-:Y:S05]  /*17810*/  @P2 BRA `(.L_x_2551) ;  /* 0xffffffe8005c2947 */ /* 0x000fea000383ffff */
.L_x_2531:
        /* <DEDUP_REMOVED lines=20> */
.L_x_2553:
[----:B------:R-:W-:Y:S05]  /*17960*/  BSYNC B0 ;  /* 0x0000000000007941 */ /* 0x000fea0003800000 */
.L_x_2552:
[----:B------:R-:W-:Y:S05]  /*17970*/  @!P0 BRA `(.L_x_2554) ;  /* 0x0000000000048947 */ /* 0x000fea0003800000 */
[----:B------:R-:W-:Y:S01]  /*17980*/  BPT.TRAP 0x1 ;  /* 0x000000040000795c */ /* 0x000fe20000300000 */
.L_x_2554:
[----:B0-----:R-:W-:Y:S01]  /*17990*/  LOP3.LUT R3, R32, 0x1, RZ, 0x3c, !PT ;  /* 0x0000000120037812 */ /* 0x001fe200078e3cff */
[----:B------:R-:W-:Y:S01]  /*179a0*/  IMAD R18, R19, 0x8, R16 ;  /* 0x0000000813127824 */ /* 0x000fe200078e0210 */
[----:B------:R-:W-:Y:S02]  /*179b0*/  BSSY B0, `(.L_x_2555) ;  /* 0x0000004000007945 */ /* 0x000fe40003800000 */
[----:B------:R-:W-:-:S04]  /*179c0*/  SHF.L.U32 R3, R3, 0x1f, RZ ;  /* 0x0000001f03037819 */ /* 0x000fc800000006ff */
[----:B------:R-:W0:Y:S02]  /*179d0*/  SYNCS.PHASECHK.TRANS64.TRYWAIT P1, [R18+URZ+0x29870], R3 ;  /* 0x02987003120075a7 */ /* 0x000e24000802017f */
[----:B0-----:R-:W-:Y:S05]  /*179e0*/  @!P1 BRA `(.L_x_2556) ;  /* 0x0000004000009947 */ /* 0x001fea0003800000 */
.L_x_2655:
[----:B------:R-:W-:Y:S05]  /*179f0*/  BSYNC B0 ;  /* 0x0000000000007941 */ /* 0x000fea0003800000 */
.L_x_2555:
[----:B------:R-:W-:-:S13]  /*17a00*/  LOP3.LUT P1, RZ, R17, 0x40, RZ, 0xc0, !PT ;  /* 0x0000004011ff7812 */ /* 0x000fda000782c0ff */
[----:B------:R-:W-:Y:S05]  /*17a10*/  @!P1 BRA `(.L_x_2557) ;  /* 0x0000000000049947 */ /* 0x000fea0003800000 */
[----:B------:R-:W-:Y:S01]  /*17a20*/  BPT.TRAP 0x1 ;  /* 0x000000040000795c */ /* 0x000fe20000300000 */
.L_x_2557:
[----:B0-----:R-:W-:-:S04]  /*17a30*/  SHF.L.U32 R3, R32, 0x1f, RZ ;  /* 0x0000001f20037819 */ /* 0x001fc800000006ff */
[----:B------:R-:W0:Y:S02]  /*17a40*/  SYNCS.PHASECHK.TRANS64.TRYWAIT P1, [R18+URZ+0x29860], R3 ;  /* 0x02986003120075a7 */ /* 0x000e24000802017f */
[----:B0-----:R-:W-:Y:S05]  /*17a50*/  @!P1 BRA `(.L_x_2558) ;  /* 0x0000003c00f89947 */ /* 0x001fea0003800000 */
.L_x_2656:
[----:B------:R-:W0:Y:S04]  /*17a60*/  LDL R2, [R1+0x1c] ;  /* 0x00001c0001027983 */ /* 0x000e280000100800 */
[----:B------:R-:W3:Y:S04]  /*17a70*/  LDL R13, [R1+0x20] ;  /* 0x00002000010d7983 */ /* 0x000ee80000100800 */
[----:B------:R-:W4:Y:S01]  /*17a80*/  LDL R12, [R1+0x18] ;  /* 0x00001800010c7983 */ /* 0x000f220000100800 */
[----:B--2---:R-:W-:Y:S01]  /*17a90*/  IMAD R0, R19, 0x5000, RZ ;  /* 0x0000500013007824 */ /* 0x004fe200078e02ff */
[----:B------:R-:W-:Y:S05]  /*17aa0*/  WARPSYNC.ALL ;  /* 0x0000000000007948 */ /* 0x000fea0003800000 */
[----:B------:R-:W-:-:S02]  /*17ab0*/  LOP3.LUT P1, RZ, R17, 0x40, RZ, 0xc0, !PT ;  /* 0x0000004011ff7812 */ /* 0x000fc4000782c0ff */
[----:B0-----:R-:W-:-:S05]  /*17ac0*/  LOP3.LUT R3, R0, R2, RZ, 0xfc, !PT ;  /* 0x0000000200037212 */ /* 0x001fca00078efcff */
[----:B------:R-:W-:-:S04]  /*17ad0*/  IMAD.IADD R2, R16, 0x1, R3 ;  /* 0x0000000110027824 */ /* 0x000fc800078e0203 */
[----:B---3--:R-:W-:Y:S01]  /*17ae0*/  IMAD.IADD R3, R13, 0x1, R2 ;  /* 0x000000010d037824 */ /* 0x008fe200078e0202 */
[----:B------:R-:W0:Y:S01]  /*17af0*/  LDSM.16.MT88.4 R8, [R2+0xa400] ;  /* 0x00a400000208783b */ /* 0x000e220000004200 */
[----:B----4-:R-:W-:-:S05]  /*17b00*/  LOP3.LUT R13, R0, R12, RZ, 0xfc, !PT ;  /* 0x0000000c000d7212 */ /* 0x010fca00078efcff */
        /* <DEDUP_REMOVED lines=68> */
.L_x_2559:
[----:B-1----:R1:W-:Y:S01]  /*17f50*/  SYNCS.ARRIVE.TRANS64.A1T0 RZ, [R18+URZ+0x29850], RZ ;  /* 0x029850ff12ff79a7 */ /* 0x0023e2000810003f */
[----:B------:R-:W-:Y:S06]  /*17f60*/  BAR.SYNC.DEFER_BLOCKING 0x2, 0x80 ;  /* 0x0082000000007b1d */ /* 0x000fec0000010000 */
[----:B------:R-:W-:Y:S05]  /*17f70*/  @!P0 BRA `(.L_x_2560) ;  /* 0x0000000000048947 */ /* 0x000fea0003800000 */
[----:B------:R-:W-:Y:S01]  /*17f80*/  BPT.TRAP 0x1 ;  /* 0x000000040000795c */ /* 0x000fe20000300000 */
.L_x_2560:
        /* <DEDUP_REMOVED lines=9> */
.L_x_2499:
[----:B------:R-:W-:Y:S05]  /*18020*/  BSYNC B7 ;  /* 0x0000000000077941 */ /* 0x000fea0003800000 */
.L_x_2497:
[----:B------:R-:W-:-:S13]  /*18030*/  LOP3.LUT P0, RZ, R17, 0x400, RZ, 0xc0, !PT ;  /* 0x0000040011ff7812 */ /* 0x000fda000780c0ff */
[----:B------:R-:W-:Y:S05]  /*18040*/  @!P0 BRA `(.L_x_2561) ;  /* 0x0000000000348947 */ /* 0x000fea0003800000 */
[----:B------:R-:W1:Y:S08]  /*18050*/  S2UR UR4, SR_CgaCtaId ;  /* 0x00000000000479c3 */ /* 0x000e700000008800 */
[----:B------:R-:W-:Y:S01]  /*18060*/  BAR.SYNC.DEFER_BLOCKING 0x5, 0x180 ;  /* 0x0146000000007b1d */ /* 0x000fe20000010000 */
[----:B------:R-:W-:Y:S01]  /*18070*/  MOV R16, 0x400 ;  /* 0x0000040000107802 */ /* 0x000fe20000000f00 */
[----:B-1----:R-:W-:-:S05]  /*18080*/  IMAD.U32 R0, RZ, RZ, UR4 ;  /* 0x00000004ff007e24 */ /* 0x002fca000f8e00ff */
[----:B------:R-:W-:Y:S01]  /*18090*/  LEA R16, R0, R16, 0x18 ;  /* 0x0000001000107211 */ /* 0x000fe200078ec0ff */
[----:B------:R-:W-:Y:S04]  /*180a0*/  STL [R1+0x10], R0 ;  /* 0x0000100001007387 */ /* 0x000fe80000100800 */
[----:B------:R-:W1:Y:S04]  /*180b0*/  LDS.128 R4, [R16+0x298d0] ;  /* 0x0298d00010047984 */ /* 0x000e680000000c00 */
[----:B-1----:R1:W-:Y:S01]  /*180c0*/  STL.64 [R1], R4 ;  /* 0x0000000401007387 */ /* 0x0023e20000100a00 */
[----:B------:R-:W-:-:S03]  /*180d0*/  IMAD.MOV.U32 R0, RZ, RZ, R7 ;  /* 0x000000ffff007224 */ /* 0x000fc600078e0007 */
[----:B------:R1:W-:Y:S02]  /*180e0*/  STL [R1+0x8], R6 ;  /* 0x0000080601007387 */ /* 0x0003e40000100800 */
[----:B------:R-:W-:Y:S01]  /*180f0*/  R2UR UR41, R0 ;  /* 0x00000000002972ca */ /* 0x000fe200000e0000 */
[----:B------:R-:W-:Y:S06]  /*18100*/  BAR.ARV 0x4, 0x180 ;  /* 0x0106000000007b1d */ /* 0x000fec0000002000 */
[----:B------:R-:W-:Y:S08]  /*18110*/  BRA `(.L_x_2562) ;  /* 0x0000000c00f47947 */ /* 0x000ff00003800000 */
.L_x_2561:
[----:B-1----:R-:W2:Y:S01]  /*18120*/  LDL.LU R0, [R1] ;  /* 0x0000000001007983 */ /* 0x002ea20000300800 */
[----:B------:R-:W-:Y:S01]  /*18130*/  ULDC UR4, c[0x0][0xc3c] ;  /* 0x00030f0000047ab9 */ /* 0x000fe20000000800 */
[----:B------:R-:W1:Y:S02]  /*18140*/  S2R R2, SR_TID.X ;  /* 0x0000000000027919 */ /* 0x000e640000002100 */
[----:B-1----:R-:W-:-:S04]  /*18150*/  LOP3.LUT R9, R2, 0x1f, RZ, 0xc0, !PT ;  /* 0x0000001f02097812 */ /* 0x002fc800078ec0ff */
[C---:B------:R-:W-:Y:S01]  /*18160*/  ISETP.NE.AND P0, PT, R9.reuse, 0x1f, PT ;  /* 0x0000001f0900780c */ /* 0x040fe20003f05270 */
[----:B------:R-:W-:-:S05]  /*18170*/  VIADD R7, R9, UR41 ;  /* 0x0000002909077c36 */ /* 0x000fca0008000000 */
[----:B------:R-:W-:Y:S01]  /*18180*/  ISETP.GE.OR P1, PT, R7, UR4, !P0 ;  /* 0x0000000407007c0c */ /* 0x000fe2000c726670 */
[----:B------:R-:W-:-:S12]  /*18190*/  ULDC UR4, c[0x0][0xc3c] ;  /* 0x00030f0000047ab9 */ /* 0x000fd80000000800 */
[----:B------:R-:W1:Y:S08]  /*181a0*/  @!P1 LDC.64 R2, c[0x0][0xc80] ;  /* 0x00032000ff029b82 */ /* 0x000e700000000a00 */
[----:B------:R-:W3:Y:S01]  /*181b0*/  @!P1 LDC.64 R4, c[0x0][0xc78] ;  /* 0x00031e00ff049b82 */ /* 0x000ee20000000a00 */
[----:B-1----:R-:W-:-:S04]  /*181c0*/  @!P1 IMAD.WIDE R2, R7, 0x4, R2 ;  /* 0x0000000407029825 */ /* 0x002fc800078e0202 */
        /* <DEDUP_REMOVED lines=21> */
[----:B------:R-:W-:Y:S02]  /*18320*/  IMAD.IADD R2, R6, 0x1, R3 ;  /* 0x0000000106027824 */ /* 0x000fe400078e0203 */
[----:B------:R-:W-:Y:S04]  /*18330*/  SHFL.IDX PT, R6, R10, RZ, 0x1f ;  /* 0x00001fff0a067589 */ /* 0x000fe800000e0000 */
[----:B------:R-:W1:Y:S02]  /*18340*/  SHFL.UP PT, R3, R2, 0x8, RZ ;  /* 0x0500000002037989 */ /* 0x000e6400000e00ff */
[----:B-1----:R-:W-:-:S05]  /*18350*/  SEL R3, R3, RZ, P4 ;  /* 0x000000ff03037207 */ /* 0x002fca0002000000 */
[----:B------:R-:W-:-:S05]  /*18360*/  IMAD.IADD R7, R2, 0x1, R3 ;  /* 0x0000000102077824 */ /* 0x000fca00078e0203 */
[----:B------:R-:W1:Y:S02]  /*18370*/  SHFL.UP PT, R3, R7, 0x10, RZ ;  /* 0x0600000007037989 */ /* 0x000e6400000e00ff */
[----:B-1----:R-:W-:-:S05]  /*18380*/  SEL R4, R3, RZ, P5 ;  /* 0x000000ff03047207 */ /* 0x002fca0002800000 */
[----:B------:R-:W-:Y:S02]  /*18390*/  IMAD.IADD R3, R7, 0x1, R4 ;  /* 0x0000000107037824 */ /* 0x000fe400078e0204 */
[----:B------:R-:W1:Y:S01]  /*183a0*/  LDC R4, c[0x0][0xc38] ;  /* 0x00030e00ff047b82 */ /* 0x000e620000000800 */
[----:B------:R-:W-:Y:S02]  /*183b0*/  IMAD.MOV.U32 R7, RZ, RZ, RZ ;  /* 0x000000ffff077224 */ /* 0x000fe400078e00ff */
[----:B------:R-:W1:Y:S02]  /*183c0*/  SHFL.IDX PT, R9, R3, 0x1f, 0x1f ;  /* 0x03e01f0003097f89 */ /* 0x000e6400000e0000 */
[----:B-1----:R-:W-:-:S04]  /*183d0*/  IMAD R2, R9, R4, RZ ;  /* 0x0000000409027224 */ /* 0x002fc800078e02ff */
[----:B------:R-:W-:-:S05]  /*183e0*/  IMAD.IADD R9, R11, 0x1, R2 ;  /* 0x000000010b097824 */ /* 0x000fca00078e0202 */
[----:B------:R-:W-:-:S13]  /*183f0*/  ISETP.GT.AND P6, PT, R9, R6, PT ;  /* 0x000000060900720c */ /* 0x000fda0003fc4270 */
[----:B------:R-:W-:Y:S05]  /*18400*/  @P6 BRA `(.L_x_2563) ;  /* 0x0000000000a06947 */ /* 0x000fea0003800000 */
.L_x_2565:
[----:B------:R-:W-:-:S04]  /*18410*/  UIADD3 UR41, UR41, 0x1f, URZ ;  /* 0x0000001f29297890 */ /* 0x000fc8000fffe03f */
[----:B------:R-:W-:-:S06]  /*18420*/  UISETP.GE.AND UP0, UPT, UR41, UR4, UPT ;  /* 0x000000042900728c */ /* 0x000fcc000bf06270 */
[----:B------:R-:W-:-:S13]  /*18430*/  PLOP3.LUT P6, PT, PT, PT, UP0, 0x40, 0x0 ;  /* 0x000000000000781c */ /* 0x000fda0003fce808 */
[----:B------:R-:W-:Y:S05]  /*18440*/  @!P6 BRA `(.L_x_2564) ;  /* 0x0000000800cce947 */ /* 0x000fea0003800000 */
[----:B------:R-:W1:Y:S02]  /*18450*/  S2R R0, SR_TID.X ;  /* 0x0000000000007919 */ /* 0x000e640000002100 */
[----:B-1----:R-:W-:-:S05]  /*18460*/  LOP3.LUT R0, R0, 0x1f, RZ, 0xc0, !PT ;  /* 0x0000001f00007812 */ /* 0x002fca00078ec0ff */
[----:B------:R-:W-:Y:S02]  /*18470*/  VIADD R11, R0, UR41 ;  /* 0x00000029000b7c36 */ /* 0x000fe40008000000 */
[----:B------:R-:W-:-:S03]  /*18480*/  IMAD.MOV.U32 R0, RZ, RZ, RZ ;  /* 0x000000ffff007224 */ /* 0x000fc600078e00ff */
[----:B------:R-:W-:-:S13]  /*18490*/  ISETP.GE.OR P6, PT, R11, UR4, !P0 ;  /* 0x000000040b007c0c */ /* 0x000fda000c7c6670 */
[----:B------:R-:W1:Y:S08]  /*184a0*/  @!P6 LDC.64 R2, c[0x0][0xc80] ;  /* 0x00032000ff02eb82 */ /* 0x000e700000000a00 */
[----:B------:R-:W2:Y:S01]  /*184b0*/  @!P6 LDC.64 R4, c[0x0][0xc78] ;  /* 0x00031e00ff04eb82 */ /* 0x000ea20000000a00 */
[----:B-1----:R-:W-:-:S05]  /*184c0*/  @!P6 IMAD.WIDE R2, R11, 0x4, R2 ;  /* 0x000000040b02e825 */ /* 0x002fca00078e0202 */
[----:B------:R2:W3:Y:S02]  /*184d0*/  @!P6 LDG.E R0, desc[UR36][R2.64] ;  /* 0x000000240200e981 */ /* 0x0004e4000c1e1900 */
        /* <DEDUP_REMOVED lines=9> */
[----:B------:R-:W-:Y:S02]  /*18570*/  IMAD.IADD R11, R4, 0x1, R11 ;  /* 0x00000001040b7824 */ /* 0x000fe400078e020b */
[----:B------:R-:W1:Y:S03]  /*18580*/  LDC R4, c[0x0][0xc38] ;  /* 0x00030e00ff047b82 */ /* 0x000e660000000800 */
        /* <DEDUP_REMOVED lines=8> */
[----:B------:R-:W-:-:S05]  /*18610*/  IMAD.IADD R2, R3, 0x1, R2 ;  /* 0x0000000103027824 */ /* 0x000fca00078e0202 */
[----:B------:R-:W1:Y:S02]  /*18620*/  SHFL.IDX PT, R13, R2, 0x1f, 0x1f ;  /* 0x03e01f00020d7f89 */ /* 0x000e6400000e0000 */
[----:B-1----:R-:W-:-:S04]  /*18630*/  IMAD R10, R13, R4, RZ ;  /* 0x000000040d0a7224 */ /* 0x002fc800078e02ff */
[----:B------:R-:W-:-:S05]  /*18640*/  IMAD.IADD R9, R10, 0x1, R9 ;  /* 0x000000010a097824 */ /* 0x000fca00078e0209 */
[----:B------:R-:W-:-:S13]  /*18650*/  ISETP.GT.AND P6, PT, R9, R6, PT ;  /* 0x000000060900720c */ /* 0x000fda0003fc4270 */
[----:B------:R-:W-:Y:S05]  /*18660*/  @!P6 BRA `(.L_x_2565) ;  /* 0xfffffffc0068e947 */ /* 0x000fea000383ffff */
[----:B------:R-:W-:Y:S02]  /*18670*/  IMAD.MOV.U32 R3, RZ, RZ, R2 ;  /* 0x000000ffff037224 */ /* 0x000fe400078e0002 */
[----:B------:R-:W-:-:S07]  /*18680*/  IMAD.MOV.U32 R2, RZ, RZ, R10 ;  /* 0x000000ffff027224 */ /* 0x000fce00078e000a */
.L_x_2563:
        /* <DEDUP_REMOVED lines=8> */
[----:B------:R1:W2:Y:S04]  /*18710*/  SHFL.IDX PT, R8, R5, R8, 0x1f ;  /* 0x00001f0805087589 */ /* 0x0002a800000e0000 */
[----:B------:R1:W3:Y:S01]  /*18720*/  SHFL.IDX PT, R0, R0, R9, 0x1f ;  /* 0x00001f0900007589 */ /* 0x0002e200000e0000 */
[----:B------:R-:W-:Y:S05]  /*18730*/  @!P0 BRA `(.L_x_2566) ;  /* 0x00000000000c8947 */ /* 0x000fea0003800000 */
[----:B------:R-:W-:-:S06]  /*18740*/  UIADD3 UR5, UR4, -0x1, URZ ;  /* 0xffffffff04057890 */ /* 0x000fcc000fffe03f */
[----:B------:R-:W-:-:S05]  /*18750*/  IMAD.U32 R10, RZ, RZ, UR5 ;  /* 0x00000005ff0a7e24 */ /* 0x000fca000f8e00ff */
[----:B------:R4:W0:Y:S02]  /*18760*/  SHFL.IDX PT, R7, R3, R10, 0x1f ;  /* 0x00001f0a03077589 */ /* 0x00082400000e0000 */
.L_x_2566:
[----:B0---4-:R-:W-:Y:S01]  /*18770*/  IMAD R3, R7, R4, R2 ;  /* 0x0000000407037224 */ /* 0x011fe200078e0202 */
[----:B--2---:R-:W-:Y:S01]  /*18780*/  ISETP.NE.AND P0, PT, R8, 0x1, PT ;  /* 0x000000010800780c */ /* 0x004fe20003f05270 */
[----:B------:R-:W-:Y:S02]  /*18790*/  UIADD3 UR41, UR4, UR41, URZ ;  /* 0x0000002904297290 */ /* 0x000fe4000fffe03f */
[----:B-1----:R-:W-:Y:S01]  /*187a0*/  IMAD.IADD R5, R6, 0x1, -R3 ;  /* 0x0000000106057824 */ /* 0x002fe200078e0a03 */
[----:B------:R0:W-:Y:S09]  /*187b0*/  STL [R1], R3 ;  /* 0x0000000301007387 */ /* 0x0001f20000100800 */
[----:B------:R-:W-:Y:S05]  /*187c0*/  @!P0 BRA `(.L_x_2567) ;  /* 0x0000000000e08947 */ /* 0x000fea0003800000 */
[----:B---3--:R-:W-:Y:S01]  /*187d0*/  IABS R6, R0 ;  /* 0x0000000000067213 */ /* 0x008fe20000000000 */
[----:B------:R-:W-:Y:S01]  /*187e0*/  IMAD.MOV.U32 R2, RZ, RZ, RZ ;  /* 0x000000ffff027224 */ /* 0x000fe200078e00ff */
[----:B------:R-:W-:Y:S02]  /*187f0*/  IABS R4, R8 ;  /* 0x0000000800047213 */ /* 0x000fe40000000000 */
[----:B------:R-:W1:Y:S01]  /*18800*/  I2F.RP R7, R6 ;  /* 0x0000000600077306 */ /* 0x000e620000209400 */
[----:B------:R-:W-:-:S07]  /*18810*/  IABS R12, R5 ;  /* 0x00000005000c7213 */ /* 0x000fce0000000000 */
[----:B------:R-:W-:Y:S08]  /*18820*/  I2F.RP R10, R4 ;  /* 0x00000004000a7306 */ /* 0x000ff00000209400 */
[----:B-1----:R-:W1:Y:S02]  /*18830*/  MUFU.RCP R7, R7 ;  /* 0x0000000700077308 */ /* 0x002e640000001000 */
[----:B-1----:R-:W-:Y:S01]  /*18840*/  VIADD R9, R7, 0xffffffe ;  /* 0x0ffffffe07097836 */ /* 0x002fe20000000000 */
[----:B------:R-:W-:-:S05]  /*18850*/  IABS R7, R0 ;  /* 0x0000000000077213 */ /* 0x000fca0000000000 */
[----:B0-----:R0:W1:Y:S02]  /*18860*/  F2I.FTZ.U32.TRUNC.NTZ R3, R9 ;  /* 0x0000000900037305 */ /* 0x001064000021f000 */
[----:B0-----:R-:W-:Y:S02]  /*18870*/  IMAD.MOV R9, RZ, RZ, -R7 ;  /* 0x000000ffff097224 */ /* 0x001fe400078e0a07 */
[----:B-1----:R-:W-:-:S04]  /*18880*/  IMAD.MOV R11, RZ, RZ, -R3 ;  /* 0x000000ffff0b7224 */ /* 0x002fc800078e0a03 */
[----:B------:R-:W-:-:S04]  /*18890*/  IMAD R11, R11, R6, RZ ;  /* 0x000000060b0b7224 */ /* 0x000fc800078e02ff */
        /* <DEDUP_REMOVED lines=11> */
[----:B------:R-:W-:Y:S02]  /*18950*/  ISETP.GE.U32.AND P0, PT, R9, R6, PT ;  /* 0x000000060900720c */ /* 0x000fe40003f06070 */
[----:B------:R-:W-:Y:S01]  /*18960*/  IABS R6, R8 ;  /* 0x0000000800067213 */ /* 0x000fe20000000000 */
[----:B0-----:R-:W-:-:S04]  /*18970*/  IMAD.MOV R9, RZ, RZ, -R3 ;  /* 0x000000ffff097224 */ /* 0x001fc800078e0a03 */
[----:B------:R-:W-:Y:S02]  /*18980*/  IMAD.MOV R6, RZ, RZ, -R6 ;  /* 0x000000ffff067224 */ /* 0x000fe400078e0a06 */
[----:B------:R-:W-:-:S04]  /*18990*/  IMAD R9, R9, R4, RZ ;  /* 0x0000000409097224 */ /* 0x000fc800078e02ff */
[----:B------:R-:W-:Y:S01]  /*189a0*/  IMAD.HI.U32 R2, R3, R9, R2 ;  /* 0x0000000903027227 */ /* 0x000fe200078e0002 */
[----:B------:R-:W-:-:S03]  /*189b0*/  LOP3.LUT R3, R5, R0, RZ, 0x3c, !PT ;  /* 0x0000000005037212 */ /* 0x000fc600078e3cff */
[----:B------:R-:W-:Y:S01]  /*189c0*/  @P0 VIADD R7, R7, 0x1 ;  /* 0x0000000107070836 */ /* 0x000fe20000000000 */
        /* <DEDUP_REMOVED lines=21> */
[----:B------:R-:W-:-:S03]  /*18b20*/  IMAD R2, R0, R2, R5 ;  /* 0x0000000200027224 */ /* 0x000fc600078e0205 */
[----:B------:R1:W-:Y:S01]  /*18b30*/  STL [R1+0x8], R3 ;  /* 0x0000080301007387 */ /* 0x0003e20000100800 */
[----:B------:R-:W-:Y:S05]  /*18b40*/  BRA `(.L_x_2568) ;  /* 0x0000000000fc7947 */ /* 0x000fea0003800000 */
.L_x_2567:
[----:B------:R-:W-:Y:S02]  /*18b50*/  ULDC.64 UR4, c[0x0][0xc90] ;  /* 0x0003240000047ab9 */ /* 0x000fe40000000a00 */
[----:B------:R-:W-:-:S06]  /*18b60*/  UIMAD.WIDE UR4, UR41, 0x4, UR4 ;  /* 0x00000004290478a5 */ /* 0x000fcc000f8e0204 */
[----:B------:R-:W-:Y:S02]  /*18b70*/  IMAD.U32 R2, RZ, RZ, UR4 ;  /* 0x00000004ff027e24 */ /* 0x000fe4000f8e00ff */
[----:B0-----:R-:W-:-:S05]  /*18b80*/  IMAD.U32 R3, RZ, RZ, UR5 ;  /* 0x00000005ff037e24 */ /* 0x001fca000f8e00ff */
[----:B------:R0:W3:Y:S02]  /*18b90*/  LDG.E R7, desc[UR36][R2.64] ;  /* 0x0000002402077981 */ /* 0x0000e4000c1e1900 */
[----:B0-----:R-:W-:Y:S02]  /*18ba0*/  IMAD.MOV.U32 R2, RZ, RZ, RZ ;  /* 0x000000ffff027224 */ /* 0x001fe400078e00ff */
[----:B---3--:R-:W-:-:S05]  /*18bb0*/  IMAD R6, R0, R7, RZ ;  /* 0x0000000700067224 */ /* 0x008fca00078e02ff */
        /* <DEDUP_REMOVED lines=33> */
[----:B0-----:R-:W-:Y:S01]  /*18dd0*/  VIADD R3, R9, 0xffffffe ;  /* 0x0ffffffe09037836 */ /* 0x001fe20000000000 */
[----:B------:R-:W-:-:S05]  /*18de0*/  IABS R9, R5 ;  /* 0x0000000500097213 */ /* 0x000fca0000000000 */
[----:B------:R-:W0:Y:S02]  /*18df0*/  F2I.FTZ.U32.TRUNC.NTZ R3, R3 ;  /* 0x0000000300037305 */ /* 0x000e24000021f000 */
[----:B0-----:R-:W-:-:S04]  /*18e00*/  IMAD.MOV R2, RZ, RZ, -R3 ;  /* 0x000000ffff027224 */ /* 0x001fc800078e0a03 */
[----:B------:R-:W-:Y:S02]  /*18e10*/  IMAD R11, R2, R7, RZ ;  /* 0x00000007020b7224 */ /* 0x000fe400078e02ff */
[----:B------:R-:W-:-:S04]  /*18e20*/  IMAD.MOV.U32 R2, RZ, RZ, RZ ;  /* 0x000000ffff027224 */ /* 0x000fc800078e00ff */
[----:B------:R-:W-:Y:S01]  /*18e30*/  IMAD.HI.U32 R2, R3, R11, R2 ;  /* 0x0000000b03027227 */ /* 0x000fe200078e0002 */
[----:B------:R-:W-:Y:S02]  /*18e40*/  LOP3.LUT R3, R5, R4, RZ, 0x3c, !PT ;  /* 0x0000000405037212 */ /* 0x000fe400078e3cff */
[----:B------:R-:W-:Y:S02]  /*18e50*/  IADD3 R5, R8, 0x1000000, R5 ;  /* 0x0100000008057810 */ /* 0x000fe40007ffe005 */
        /* <DEDUP_REMOVED lines=12> */
[----:B------:R-:W-:-:S05]  /*18f20*/  IMAD R3, R2, R4, R5 ;  /* 0x0000000402037224 */ /* 0x000fca00078e0205 */
[----:B------:R0:W-:Y:S02]  /*18f30*/  STL [R1+0x8], R3 ;  /* 0x0000080301007387 */ /* 0x0001e40000100800 */
.L_x_2568:
[----:B01----:R-:W-:-:S05]  /*18f40*/  LOP3.LUT R3, RZ, R2, RZ, 0x33, !PT ;  /* 0x00000002ff037212 */ /* 0x003fca00078e33ff */
[----:B------:R-:W-:-:S05]  /*18f50*/  IMAD.IADD R0, R0, 0x1, R3 ;  /* 0x0000000100007824 */ /* 0x000fca00078e0203 */
[----:B------:R2:W-:Y:S01]  /*18f60*/  STL [R1+0x4], R0 ;  /* 0x0000040001007387 */ /* 0x0005e20000100800 */
[----:B------:R-:W-:Y:S05]  /*18f70*/  BRA `(.L_x_2569) ;  /* 0x0000000000107947 */ /* 0x000fea0003800000 */
.L_x_2564:
[----:B------:R1:W-:Y:S01]  /*18f80*/  STL [R1], R6 ;  /* 0x0000000601007387 */ /* 0x0003e20000100800 */
[----:B------:R-:W-:-:S03]  /*18f90*/  ULDC UR41, c[0x0][0xc3c] ;  /* 0x00030f0000297ab9 */ /* 0x000fc60000000800 */
[----:B------:R1:W-:Y:S04]  /*18fa0*/  STL [R1+0x4], RZ ;  /* 0x000004ff01007387 */ /* 0x0003e80000100800 */
[----:B------:R1:W-:Y:S02]  /*18fb0*/  STL [R1+0x8], RZ ;  /* 0x000008ff01007387 */ /* 0x0003e40000100800 */
.L_x_2569:
[----:B------:R-:W3:Y:S04]  /*18fc0*/  LDL R3, [R1+0x4] ;  /* 0x0000040001037983 */ /* 0x000ee80000100800 */
[----:B------:R-:W4:Y:S04]  /*18fd0*/  LDL R2, [R1+0x8] ;  /* 0x0000080001027983 */ /* 0x000f280000100800 */
[----:B------:R-:W5:Y:S01]  /*18fe0*/  LDL R4, [R1] ;  /* 0x0000000001047983 */ /* 0x000f620000100800 */
[----:B--2---:R-:W2:Y:S01]  /*18ff0*/  S2R R0, SR_TID.X ;  /* 0x0000000000007919 */ /* 0x004ea20000002100 */
[----:B------:R-:W-:Y:S01]  /*19000*/  BAR.SYNC.DEFER_BLOCKING 0x4, 0x180 ;  /* 0x0106000000007b1d */ /* 0x000fe20000010000 */
[----:B---3--:R-:W-:-:S02]  /*19010*/  IMAD.MOV.U32 R5, RZ, RZ, R3 ;  /* 0x000000ffff057224 */ /* 0x008fc400078e0003 */
[----:B----4-:R-:W-:-:S03]  /*19020*/  IMAD.MOV.U32 R3, RZ, RZ, R2 ;  /* 0x000000ffff037224 */ /* 0x010fc600078e0002 */
[----:B------:R3:W4:Y:S01]  /*19030*/  LDL R2, [R1+0x10] ;  /* 0x0000100001027983 */ /* 0x0007220000100800 */
[----:B--2---:R-:W-:Y:S01]  /*19040*/  LOP3.LUT R0, R0, 0x1f, RZ, 0xc0, !PT ;  /* 0x0000001f00007812 */ /* 0x004fe200078ec0ff */
[----:B-1----:R-:W-:-:S03]  /*19050*/  IMAD.MOV.U32 R6, RZ, RZ, R3 ;  /* 0x000000ffff067224 */ /* 0x002fc600078e0003 */
[----:B------:R-:W-:-:S13]  /*19060*/  ISETP.NE.AND P0, PT, R0, RZ, PT ;  /* 0x000000ff0000720c */ /* 0x000fda0003f05270 */
[----:B------:R-:W-:Y:S01]  /*19070*/  @!P0 MOV R0, 0x400 ;  /* 0x0000040000008802 */ /* 0x000fe20000000f00 */
[----:B----4-:R-:W1:Y:S03]  /*19080*/  @!P0 S2R R2, SR_CgaCtaId ;  /* 0x0000000000028919 */ /* 0x010e660000008800 */
[----:B-1----:R-:W-:Y:S01]  /*19090*/  @!P0 LEA R16, R2, R0, 0x18 ;  /* 0x0000000002108211 */ /* 0x002fe200078ec0ff */
[----:B------:R-:W-:Y:S01]  /*190a0*/  IMAD.U32 R0, RZ, RZ, UR41 ;  /* 0x00000029ff007e24 */ /* 0x000fe2000f8e00ff */
[----:B------:R3:W-:Y:S03]  /*190b0*/  @!P0 STL [R1+0x10], R2 ;  /* 0x0000100201008387 */ /* 0x0007e60000100800 */
[----:B------:R-:W-:-:S05]  /*190c0*/  @!P0 IMAD.MOV.U32 R7, RZ, RZ, R0 ;  /* 0x000000ffff078224 */ /* 0x000fca00078e0000 */
[----:B-----5:R3:W-:Y:S01]  /*190d0*/  @!P0 STS.128 [R16+0x298d0], R4 ;  /* 0x0298d00410008388 */ /* 0x0207e20000000c00 */
[----:B------:R-:W-:Y:S06]  /*190e0*/  BAR.ARV 0x5, 0x180 ;  /* 0x0146000000007b1d */ /* 0x000fec0000002000 */
.L_x_2562:
[----:B------:R-:W-:Y:S02]  /*190f0*/  ULDC UR4, c[0x0][0xc3c] ;  /* 0x00030f0000047ab9 */ /* 0x000fe40000000800 */
[----:B------:R-:W-:-:S06]  /*19100*/  UISETP.GE.AND UP0, UPT, UR41, UR4, UPT ;  /* 0x000000042900728c */ /* 0x000fcc000bf06270 */
[----:B------:R-:W-:-:S13]  /*19110*/  PLOP3.LUT P0, PT, PT, PT, UP0, 0x80, 0x0 ;  /* 0x000000000000781c */ /* 0x000fda0003f0f008 */
[----:B------:R-:W-:Y:S05]  /*19120*/  @!P0 BRA `(.L_x_2570) ;  /* 0xffffffa000788947 */ /* 0x000fea000383ffff */
.L_x_2492:
[----:B-1----:R-:W2:Y:S01]  /*19130*/  LDL.LU R0, [R1+0x28] ;  /* 0x0000280001007983 */ /* 0x002ea20000300800 */
[----:B------:R-:W-:Y:S01]  /*19140*/  BSSY B0, `(.L_x_2571) ;  /* 0x000000b000007945 */ /* 0x000fe20003800000 */
[----:B0--3--:R-:W0:Y:S01]  /*19150*/  S2R R5, SR_CgaCtaId ;  /* 0x0000000000057919 */ /* 0x009e220000008800 */
        /* <DEDUP_REMOVED lines=9> */
.L_x_2657:
[----:B------:R-:W-:Y:S05]  /*191f0*/  BSYNC B0 ;  /* 0x0000000000007941 */ /* 0x000fea0003800000 */
.L_x_2571:
[----:B------:R-:W-:-:S03]  /*19200*/  UMOV UR4, 0xffffffff ;  /* 0xffffffff00047882 */ /* 0x000fc60000000000 */
[----:B------:R-:W-:Y:S05]  /*19210*/  BRA.DIV UR4, `(.L_x_2573) ;  /* 0x0000002a04307947 */ /* 0x000fea000b800000 */
[----:B0-----:R-:W0:Y:S02]  /*19220*/  S2R R0, SR_TID.X ;  /* 0x0000000000007919 */ /* 0x001e240000002100 */
[----:B0-----:R-:W-:-:S04]  /*19230*/  SHF.R.U32.HI R0, RZ, 0x5, R0 ;  /* 0x00000005ff007819 */ /* 0x001fc80000011600 */
[----:B------:R-:W-:-:S05]  /*19240*/  LOP3.LUT R0, R0, 0x3, RZ, 0xc0, !PT ;  /* 0x0000000300007812 */ /* 0x000fca00078ec0ff */
[----:B------:R0:W1:Y:S02]  /*19250*/  SHFL.IDX PT, R14, R0, RZ, 0x1f ;  /* 0x00001fff000e7589 */ /* 0x00006400000e0000 */
.L_x_2660:
[----:B-1----:R-:W-:Y:S01]  /*19260*/  ISETP.NE.AND P0, PT, R14, RZ, PT ;  /* 0x000000ff0e00720c */ /* 0x002fe20003f05270 */
[----:B------:R-:W-:-:S12]  /*19270*/  BSSY B0, `(.L_x_2574) ;  /* 0x000002e000007945 */ /* 0x000fd80003800000 */
[----:B------:R-:W-:Y:S05]  /*19280*/  @P0 BRA `(.L_x_2575) ;  /* 0x0000000000b00947 */ /* 0x000fea0003800000 */
[----:B------:R-:W-:-:S03]  /*19290*/  UMOV UR4, 0xffffffff ;  /* 0xffffffff00047882 */ /* 0x000fc60000000000 */
[----:B------:R-:W-:Y:S05]  /*192a0*/  BRA.DIV UR4, `(.L_x_2576) ;  /* 0x0000002a04407947 */ /* 0x000fea000b800000 */
[----:B------:R-:W-:-:S13]  /*192b0*/  ELECT P6, URZ, PT ;  /* 0x00000000003f782f */ /* 0x000fda00038c0000 */
.L_x_2663:
[----:B------:R-:W-:Y:S05]  /*192c0*/  @!P6 BRA `(.L_x_2575) ;  /* 0x0000000000a0e947 */ /* 0x000fea0003800000 */
[----:B0-----:R-:W2:Y:S02]  /*192d0*/  LDL R0, [R1+0x2c] ;  /* 0x00002c0001007983 */ /* 0x001ea40000100800 */
[----:B--2---:R-:W-:-:S13]  /*192e0*/  R2UR UR4, R0 ;  /* 0x00000000000472ca */ /* 0x004fda00000e0000 */
[----:B------:R-:W-:-:S06]  /*192f0*/  ULOP3.LUT UR4, UR4, 0x2, URZ, 0xfc, !UPT ;  /* 0x0000000204047892 */ /* 0x000fcc000f8efc3f */
[----:B------:R-:W-:-:S05]  /*19300*/  IMAD.U32 R0, RZ, RZ, UR4 ;  /* 0x00000004ff007e24 */ /* 0x000fca000f8e00ff */
[----:B------:R-:W-:-:S13]  /*19310*/  ISETP.NE.AND P0, PT, R0, 0x3, PT ;  /* 0x000000030000780c */ /* 0x000fda0003f05270 */
[----:B------:R-:W-:Y:S05]  /*19320*/  @!P0 BRA `(.L_x_2577) ;  /* 0x0000000000048947 */ /* 0x000fea0003800000 */
[----:B------:R-:W-:Y:S01]  /*19330*/  BPT.TRAP 0x1 ;  /* 0x000000040000795c */ /* 0x000fe20000300000 */
.L_x_2577:
[C---:B------:R-:W-:Y:S01]  /*19340*/  IMAD R5, R19.reuse, 0x8, R4 ;  /* 0x0000000813057824 */ /* 0x040fe200078e0204 */
[----:B------:R-:W-:Y:S01]  /*19350*/  SHF.L.U32 R0, R32, 0x1f, RZ ;  /* 0x0000001f20007819 */ /* 0x000fe200000006ff */
[----:B------:R-:W-:-:S03]  /*19360*/  VIADD R19, R19, 0x1 ;  /* 0x0000000113137836 */ /* 0x000fc60000000000 */
[----:B------:R-:W0:Y:S02]  /*19370*/  SYNCS.PHASECHK.TRANS64.TRYWAIT P1, [R5+URZ+0x29840], R0 ;  /* 0x02984000050075a7 */ /* 0x000e24000802017f */
[----:B------:R-:W-:-:S04]  /*19380*/  ISETP.NE.AND P2, PT, R19, 0x2, PT ;  /* 0x000000021300780c */ /* 0x000fc80003f45270 */
[----:B------:R-:W-:Y:S01]  /*19390*/  SEL R3, RZ, 0x1, P2 ;  /* 0x00000001ff037807 */ /* 0x000fe20001000000 */
[----:B0-----:R-:W-:Y:S08]  /*193a0*/  @!P1 BRA `(.L_x_2578) ;  /* 0x0000002800209947 */ /* 0x001ff00003800000 */
.L_x_2664:
[----:B------:R-:W-:Y:S02]  /*193b0*/  SEL R19, R19, RZ, P2 ;  /* 0x000000ff13137207 */ /* 0x000fe40001000000 */
[----:B------:R-:W-:Y:S01]  /*193c0*/  LOP3.LUT R2, R32, R3, RZ, 0x3c, !PT ;  /* 0x0000000320027212 */ /* 0x000fe200078e3cff */
[----:B------:R-:W-:Y:S06]  /*193d0*/  @!P0 BRA `(.L_x_2579) ;  /* 0x0000000000048947 */ /* 0x000fec0003800000 */
[----:B------:R-:W-:Y:S01]  /*193e0*/  BPT.TRAP 0x1 ;  /* 0x000000040000795c */ /* 0x000fe20000300000 */
.L_x_2579:
[----:B------:R-:W-:Y:S01]  /*193f0*/  IMAD R19, R19, 0x8, R4 ;  /* 0x0000000813137824 */ /* 0x000fe200078e0204 */
[----:B------:R-:W-:-:S04]  /*19400*/  SHF.L.U32 R2, R2, 0x1f, RZ ;  /* 0x0000001f02027819 */ /* 0x000fc800000006ff */
[----:B------:R-:W1:Y:S02]  /*19410*/  SYNCS.PHASECHK.TRANS64.TRYWAIT P1, [R19+URZ+0x29840], R2 ;  /* 0x02984002130075a7 */ /* 0x000e64000802017f */
[----:B-1----:R-:W-:Y:S05]  /*19420*/  @!P1 BRA `(.L_x_2580) ;  /* 0x0000002800149947 */ /* 0x002fea0003800000 */
.L_x_2665:
[----:B------:R-:W-:Y:S05]  /*19430*/  @!P0 BRA `(.L_x_2581) ;  /* 0x0000000000048947 */ /* 0x000fea0003800000 */
[----:B------:R-:W-:Y:S01]  /*19440*/  BPT.TRAP 0x1 ;  /* 0x000000040000795c */ /* 0x000fe20000300000 */
.L_x_2581:
[----:B------:R-:W2:Y:S02]  /*19450*/  SYNCS.PHASECHK.TRANS64.TRYWAIT P1, [R5+URZ+0x29860], R0 ;  /* 0x02986000050075a7 */ /* 0x000ea4000802017f */
[----:B--2---:R-:W-:Y:S05]  /*19460*/  @!P1 BRA `(.L_x_2582) ;  /* 0x0000002800189947 */ /* 0x004fea0003800000 */
.L_x_2666:
[----:B------:R-:W-:Y:S05]  /*19470*/  @!P0 BRA `(.L_x_2583) ;  /* 0x0000000000048947 */ /* 0x000fea0003800000 */
[----:B------:R-:W-:Y:S01]  /*19480*/  BPT.TRAP 0x1 ;  /* 0x000000040000795c */ /* 0x000fe20000300000 */
.L_x_2583:
[----:B------:R-:W3:Y:S02]  /*19490*/  SYNCS.PHASECHK.TRANS64.TRYWAIT P1, [R19+URZ+0x29860], R2 ;  /* 0x02986002130075a7 */ /* 0x000ee4000802017f */
[----:B---3--:R-:W-:Y:S05]  /*194a0*/  @!P1 BRA `(.L_x_2584) ;  /* 0x00000028001c9947 */ /* 0x008fea0003800000 */
.L_x_2667:
[----:B------:R-:W-:Y:S05]  /*194b0*/  @!P0 BRA `(.L_x_2585) ;  /* 0x0000000000048947 */ /* 0x000fea0003800000 */
[----:B------:R-:W-:Y:S01]  /*194c0*/  BPT.TRAP 0x1 ;  /* 0x000000040000795c */ /* 0x000fe20000300000 */
.L_x_2585:
[----:B------:R-:W4:Y:S02]  /*194d0*/  SYNCS.PHASECHK.TRANS64.TRYWAIT P1, [R5+URZ+0x29880], R0 ;  /* 0x02988000050075a7 */ /* 0x000f24000802017f */
[----:B----4-:R-:W-:Y:S05]  /*194e0*/  @!P1 BRA `(.L_x_2586) ;  /* 0x0000002800209947 */ /* 0x010fea0003800000 */
.L_x_2668:
[----:B------:R-:W-:Y:S05]  /*194f0*/  @!P0 BRA `(.L_x_2587) ;  /* 0x0000000000048947 */ /* 0x000fea0003800000 */
[----:B------:R-:W-:Y:S01]  /*19500*/  BPT.TRAP 0x1 ;  /* 0x000000040000795c */ /* 0x000fe20000300000 */
.L_x_2587:
[----:B------:R0:W0:Y:S02]  /*19510*/  SYNCS.PHASECHK.TRANS64.TRYWAIT P0, [R19+URZ+0x29880], R2 ;  /* 0x02988002130075a7 */ /* 0x000024000800017f */
[----:B0-----:R-:W-:Y:S05]  /*19520*/  @!P0 NANOSLEEP.SYNCS 0x989680 ;  /* 0x009896800000895d */ /* 0x001fea0003900000 */
[----:B------:R-:W0:Y:S02]  /*19530*/  @!P0 SYNCS.PHASECHK.TRANS64 P0, [R19+URZ+0x29880], R2 ;  /* 0x02988002130085a7 */ /* 0x000e24000800007f */
[----:B0-----:R-:W-:Y:S05]  /*19540*/  @!P0 BRA `(.L_x_2587) ;  /* 0xfffffffc00f08947 */ /* 0x001fea000383ffff */
.L_x_2575:
[----:B------:R-:W-:Y:S05]  /*19550*/  BSYNC B0 ;  /* 0x0000000000007941 */ /* 0x000fea0003800000 */
.L_x_2574:
[----:B------:R-:W-:Y:S05]  /*19560*/  EXIT ;  /* 0x000000000000794d */ /* 0x000fea0003800000 */
.L_x_2426:
[----:B0-----:R-:W-:-:S04]  /*19570*/  IMAD.U32 R3, RZ, RZ, UR39 ;  /* 0x00000027ff037e24 */ /* 0x001fc8000f8e00ff */
[----:B------:R0:W1:Y:S03]  /*19580*/  SYNCS.PHASECHK.TRANS64.TRYWAIT P0, [R3+URZ+0x29800], R2 ;  /* 0x02980002030075a7 */ /* 0x000066000800017f */
[----:B-1----:R-:W-:Y:S05]  /*19590*/  @!P0 NANOSLEEP.SYNCS 0x989680 ;  /* 0x009896800000895d */ /* 0x002fea0003900000 */
[----:B------:R-:W1:Y:S02]  /*195a0*/  @!P0 SYNCS.PHASECHK.TRANS64 P0, [R3+URZ+0x29800], R2 ;  /* 0x02980002030085a7 */ /* 0x000e64000800007f */
[----:B-1----:R-:W-:Y:S05]  /*195b0*/  @!P0 BRA `(.L_x_2426) ;  /* 0xfffffffc00ec8947 */ /* 0x002fea000383ffff */
[----:B------:R-:W-:Y:S05]  /*195c0*/  BRA `(.L_x_2588) ;  /* 0xfffffe8800707947 */ /* 0x000fea000383ffff */
.L_x_2430:
[----:B-1----:R1:W2:Y:S02]  /*195d0*/  SYNCS.PHASECHK.TRANS64.TRYWAIT P0, [R2+URZ+0x29830], R3 ;  /* 0x02983003020075a7 */ /* 0x0022a4000800017f */
[----:B--2---:R-:W-:Y:S05]  /*195e0*/  @!P0 NANOSLEEP.SYNCS 0x989680 ;  /* 0x009896800000895d */ /* 0x004fea0003900000 */
[----:B------:R-:W2:Y:S02]  /*195f0*/  @!P0 SYNCS.PHASECHK.TRANS64 P0, [R2+URZ+0x29830], R3 ;  /* 0x02983003020085a7 */ /* 0x000ea4000800007f */
[----:B--2---:R-:W-:Y:S05]  /*19600*/  @!P0 BRA `(.L_x_2430) ;  /* 0xfffffffc00f08947 */ /* 0x004fea000383ffff */
[----:B------:R-:W-:Y:S05]  /*19610*/  BRA `(.L_x_2429) ;  /* 0xfffffe88008c7947 */ /* 0x000fea000383ffff */
.L_x_2436:
[----:B-1----:R-:W-:-:S04]  /*19620*/  IMAD.U32 R7, RZ, RZ, UR6 ;  /* 0x00000006ff077e24 */ /* 0x002fc8000f8e00ff */
[----:B------:R1:W2:Y:S03]  /*19630*/  SYNCS.PHASECHK.TRANS64.TRYWAIT P0, [R7+URZ+0x29830], R6 ;  /* 0x02983006070075a7 */ /* 0x0002a6000800017f */
[----:B--2---:R-:W-:Y:S05]  /*19640*/  @!P0 NANOSLEEP.SYNCS 0x989680 ;  /* 0x009896800000895d */ /* 0x004fea0003900000 */
[----:B------:R-:W2:Y:S02]  /*19650*/  @!P0 SYNCS.PHASECHK.TRANS64 P0, [R7+URZ+0x29830], R6 ;  /* 0x02983006070085a7 */ /* 0x000ea4000800007f */
[----:B--2---:R-:W-:Y:S05]  /*19660*/  @!P0 BRA `(.L_x_2436) ;  /* 0xfffffffc00ec8947 */ /* 0x004fea000383ffff */
[----:B------:R-:W-:Y:S05]  /*19670*/  BRA `(.L_x_2433) ;  /* 0xfffffec800c47947 */ /* 0x000fea000383ffff */
.L_x_2440:
[----:B-1----:R-:W-:-:S04]  /*19680*/  IMAD.U32 R7, RZ, RZ, UR6 ;  /* 0x00000006ff077e24 */ /* 0x002fc8000f8e00ff */
[----:B------:R1:W2:Y:S03]  /*19690*/  SYNCS.PHASECHK.TRANS64.TRYWAIT P0, [R7+URZ+0x29850], R6 ;  /* 0x02985006070075a7 */ /* 0x0002a6000800017f */
[----:B--2---:R-:W-:Y:S05]  /*196a0*/  @!P0 NANOSLEEP.SYNCS 0x989680 ;  /* 0x009896800000895d */ /* 0x004fea0003900000 */
[----:B------:R-:W2:Y:S02]  /*196b0*/  @!P0 SYNCS.PHASECHK.TRANS64 P0, [R7+URZ+0x29850], R6 ;  /* 0x02985006070085a7 */ /* 0x000ea4000800007f */
[----:B--2---:R-:W-:Y:S05]  /*196c0*/  @!P0 BRA `(.L_x_2440) ;  /* 0xfffffffc00ec8947 */ /* 0x004fea000383ffff */
[----:B------:R-:W-:Y:S05]  /*196d0*/  BRA `(.L_x_2437) ;  /* 0xfffffed400cc7947 */ /* 0x000fea000383ffff */
.L_x_2448:
[----:B-1----:R-:W-:-:S04]  /*196e0*/  IMAD.U32 R7, RZ, RZ, UR6 ;  /* 0x00000006ff077e24 */ /* 0x002fc8000f8e00ff */
[----:B------:R1:W2:Y:S03]  /*196f0*/  SYNCS.PHASECHK.TRANS64.TRYWAIT P0, [R7+URZ+0x29830], R6 ;  /* 0x02983006070075a7 */ /* 0x0002a6000800017f */
[----:B--2---:R-:W-:Y:S05]  /*19700*/  @!P0 NANOSLEEP.SYNCS 0x989680 ;  /* 0x009896800000895d */ /* 0x004fea0003900000 */
[----:B------:R-:W2:Y:S02]  /*19710*/  @!P0 SYNCS.PHASECHK.TRANS64 P0, [R7+URZ+0x29830], R6 ;  /* 0x02983006070085a7 */ /* 0x000ea4000800007f */
[----:B--2---:R-:W-:Y:S05]  /*19720*/  @!P0 BRA `(.L_x_2448) ;  /* 0xfffffffc00ec8947 */ /* 0x004fea000383ffff */
[----:B------:R-:W-:Y:S05]  /*19730*/  BRA `(.L_x_2445) ;  /* 0xffffff0c00387947 */ /* 0x000fea000383ffff */
.L_x_2452:
[----:B-1----:R-:W-:-:S04]  /*19740*/  IMAD.U32 R7, RZ, RZ, UR6 ;  /* 0x00000006ff077e24 */ /* 0x002fc8000f8e00ff */
[----:B------:R1:W2:Y:S03]  /*19750*/  SYNCS.PHASECHK.TRANS64.TRYWAIT P0, [R7+URZ+0x29850], R6 ;  /* 0x02985006070075a7 */ /* 0x0002a6000800017f */
[----:B--2---:R-:W-:Y:S05]  /*19760*/  @!P0 NANOSLEEP.SYNCS 0x989680 ;  /* 0x009896800000895d */ /* 0x004fea0003900000 */
[----:B------:R-:W2:Y:S02]  /*19770*/  @!P0 SYNCS.PHASECHK.TRANS64 P0, [R7+URZ+0x29850], R6 ;  /* 0x02985006070085a7 */ /* 0x000ea4000800007f */
[----:B--2---:R-:W-:Y:S05]  /*19780*/  @!P0 BRA `(.L_x_2452) ;  /* 0xfffffffc00ec8947 */ /* 0x004fea000383ffff */
[----:B------:R-:W-:Y:S05]  /*19790*/  BRA `(.L_x_2449) ;  /* 0xffffff1800347947 */ /* 0x000fea000383ffff */
.L_x_2459:
[----:B-1----:R-:W-:-:S04]  /*197a0*/  IMAD.U32 R5, RZ, RZ, UR5 ;  /* 0x00000005ff057e24 */ /* 0x002fc8000f8e00ff */
[----:B------:R1:W2:Y:S03]  /*197b0*/  SYNCS.PHASECHK.TRANS64.TRYWAIT P0, [R5+URZ+0x29850], R0 ;  /* 0x02985000050075a7 */ /* 0x0002a6000800017f */
[----:B--2---:R-:W-:Y:S05]  /*197c0*/  @!P0 NANOSLEEP.SYNCS 0x989680 ;  /* 0x009896800000895d */ /* 0x004fea0003900000 */
[----:B------:R-:W2:Y:S02]  /*197d0*/  @!P0 SYNCS.PHASECHK.TRANS64 P0, [R5+URZ+0x29850], R0 ;  /* 0x02985000050085a7 */ /* 0x000ea4000800007f */
[----:B--2---:R-:W-:Y:S05]  /*197e0*/  @!P0 BRA `(.L_x_2459) ;  /* 0xfffffffc00ec8947 */ /* 0x004fea000383ffff */
[----:B------:R-:W-:Y:S05]  /*197f0*/  BRA `(.L_x_2458) ;  /* 0xffffff4000907947 */ /* 0x000fea000383ffff */
.L_x_2508:
        /* <DEDUP_REMOVED lines=10> */
.L_x_2589:
[----:B------:R-:W-:Y:S05]  /*198a0*/  BRA `(.L_x_2590) ;  /* 0xffffffa800ec7947 */ /* 0x000fea000383ffff */
.L_x_2511:
[----:B0-----:R0:W1:Y:S02]  /*198b0*/  SYNCS.PHASECHK.TRANS64.TRYWAIT P0, [R0+URZ+0x29880], R29 ;  /* 0x0298801d000075a7 */ /* 0x001064000800017f */
[----:B-1----:R-:W-:Y:S05]  /*198c0*/  @!P0 NANOSLEEP.SYNCS 0x989680 ;  /* 0x009896800000895d */ /* 0x002fea0003900000 */
[----:B------:R-:W1:Y:S02]  /*198d0*/  @!P0 SYNCS.PHASECHK.TRANS64 P0, [R0+URZ+0x29880], R29 ;  /* 0x0298801d000085a7 */ /* 0x000e64000800007f */
[----:B-1----:R-:W-:Y:S05]  /*198e0*/  @!P0 BRA `(.L_x_2511) ;  /* 0xfffffffc00f08947 */ /* 0x002fea000383ffff */
[----:B------:R-:W-:Y:S05]  /*198f0*/  BRA `(.L_x_2591) ;  /* 0xffffffb000107947 */ /* 0x000fea000383ffff */
.L_x_2512:
        /* <DEDUP_REMOVED lines=8> */
.L_x_2593:
[----:B------:R-:W-:Y:S05]  /*19980*/  BSYNC B0 ;  /* 0x0000000000007941 */ /* 0x000fea0003800000 */
.L_x_2592:
        /* <DEDUP_REMOVED lines=12> */
.L_x_2594:
        /* <DEDUP_REMOVED lines=9> */
.L_x_2595:
        /* <DEDUP_REMOVED lines=13> */
.L_x_2596:
        /* <DEDUP_REMOVED lines=9> */
.L_x_2597:
        /* <DEDUP_REMOVED lines=11> */
.L_x_2598:
        /* <DEDUP_REMOVED lines=9> */
.L_x_2599:
        /* <DEDUP_REMOVED lines=11> */
.L_x_2600:
[----:B------:R-:W-:Y:S02]  /*19e30*/  IMAD.MOV.U32 R13, RZ, RZ, R22 ;  /* 0x000000ffff0d7224 */ /* 0x000fe400078e0016 */
[----:B------:R-:W-:Y:S02]  /*19e40*/  IMAD.MOV.U32 R12, RZ, RZ, RZ ;  /* 0x000000ffff0c7224 */ /* 0x000fe400078e00ff */
[----:B------:R-:W-:-:S07]  /*19e50*/  IMAD.MOV.U32 R9, RZ, RZ, R14 ;  /* 0x000000ffff097224 */ /* 0x000fce00078e000e */
[----:B------:R-:W-:Y:S05]  /*19e60*/  WARPSYNC.COLLECTIVE R15, `(.L_x_2601) ;  /* 0x000000000f087348 */ /* 0x000fea0003c00000 */
[----:B------:R0:W1:Y:S02]  /*19e70*/  SHFL.IDX P6, R14, R13, R12, R11 ;  /* 0x0000000c0d0e7389 */ /* 0x00006400000c000b */
[----:B01----:R-:W-:Y:S01]  /*19e80*/  ENDCOLLECTIVE ;  /* 0x000000000000791b */ /* 0x003fe20003800000 */
.L_x_2601:
        /* <DEDUP_REMOVED lines=16> */
.L_x_2602:
[----:B------:R-:W-:Y:S01]  /*19f90*/  @P0 LOP3.LUT R17, R17, 0x100, RZ, 0xfc, !PT ;  /* 0x0000010011110812 */ /* 0x000fe200078efcff */
[----:B------:R-:W-:Y:S01]  /*19fa0*/  IMAD.MOV.U32 R8, RZ, RZ, R14 ;  /* 0x000000ffff087224 */ /* 0x000fe200078e000e */
[----:B------:R-:W-:Y:S06]  /*19fb0*/  BRA `(.L_x_2603) ;  /* 0xffffffac00bc7947 */ /* 0x000fec000383ffff */
.L_x_2517:
[----:B----4-:R4:W0:Y:S02]  /*19fc0*/  SYNCS.PHASECHK.TRANS64.TRYWAIT P0, [R0+URZ+0x29840], R29 ;  /* 0x0298401d000075a7 */ /* 0x010824000800017f */
[----:B0-----:R-:W-:Y:S05]  /*19fd0*/  @!P0 NANOSLEEP.SYNCS 0x989680 ;  /* 0x009896800000895d */ /* 0x001fea0003900000 */
[----:B------:R-:W0:Y:S02]  /*19fe0*/  @!P0 SYNCS.PHASECHK.TRANS64 P0, [R0+URZ+0x29840], R29 ;  /* 0x0298401d000085a7 */ /* 0x000e24000800007f */
[----:B0-----:R-:W-:Y:S05]  /*19ff0*/  @!P0 BRA `(.L_x_2517) ;  /* 0xfffffffc00f08947 */ /* 0x001fea000383ffff */
[----:B------:R-:W-:Y:S05]  /*1a000*/  BRA `(.L_x_2604) ;  /* 0xffffffb000187947 */ /* 0x000fea000383ffff */
.L_x_2518:
[----:B------:R-:W-:Y:S01]  /*1a010*/  BSSY B0, `(.L_x_2605) ;  /* 0x0000008000007945 */ /* 0x000fe20003800000 */
[----:B------:R-:W-:Y:S02]  /*1a020*/  IMAD.MOV.U32 R13, RZ, RZ, R6 ;  /* 0x000000ffff0d7224 */ /* 0x000fe400078e0006 */
[----:B------:R-:W-:Y:S02]  /*1a030*/  IMAD.MOV.U32 R12, RZ, RZ, RZ ;  /* 0x000000ffff0c7224 */ /* 0x000fe400078e00ff */
[----:B------:R-:W-:Y:S02]  /*1a040*/  IMAD.MOV.U32 R11, RZ, RZ, 0x1c1f ;  /* 0x00001c1fff0b7424 */ /* 0x000fe400078e00ff */
[----:B------:R-:W-:-:S07]  /*1a050*/  IMAD.MOV.U32 R15, RZ, RZ, -0x1 ;  /* 0xffffffffff0f7424 */ /* 0x000fce00078e00ff */
[----:B01-34-:R-:W-:Y:S05]  /*1a060*/  WARPSYNC.COLLECTIVE R15, `(.L_x_2606) ;  /* 0x000000000f087348 */ /* 0x01bfea0003c00000 */
[----:B------:R2:W0:Y:S02]  /*1a070*/  SHFL.IDX P6, R14, R13, R12, R11 ;  /* 0x0000000c0d0e7389 */ /* 0x00042400000c000b */
[----:B01234-:R-:W-:Y:S01]  /*1a080*/  ENDCOLLECTIVE ;  /* 0x000000000000791b */ /* 0x01ffe20003800000 */
.L_x_2606:
[----:B------:R-:W-:Y:S05]  /*1a090*/  BSYNC B0 ;  /* 0x0000000000007941 */ /* 0x000fea0003800000 */
.L_x_2605:
[----:B------:R-:W-:Y:S01]  /*1a0a0*/  IMAD.MOV.U32 R13, RZ, RZ, R5 ;  /* 0x000000ffff0d7224 */ /* 0x000fe200078e0005 */
[----:B------:R-:W-:Y:S01]  /*1a0b0*/  LOP3.LUT P1, RZ, R17, 0x4, RZ, 0xc0, !PT ;  /* 0x0000000411ff7812 */ /* 0x000fe2000782c0ff */
[----:B------:R-:W-:Y:S02]  /*1a0c0*/  IMAD.MOV.U32 R12, RZ, RZ, RZ ;  /* 0x000000ffff0c7224 */ /* 0x000fe400078e00ff */
[----:B------:R-:W-:Y:S02]  /*1a0d0*/  IMAD.MOV.U32 R11, RZ, RZ, 0x1c1f ;  /* 0x00001c1fff0b7424 */ /* 0x000fe400078e00ff */
[----:B------:R-:W-:Y:S02]  /*1a0e0*/  IMAD.MOV.U32 R15, RZ, RZ, -0x1 ;  /* 0xffffffffff0f7424 */ /* 0x000fe400078e00ff */
[----:B------:R-:W-:Y:S02]  /*1a0f0*/  IMAD.MOV.U32 R2, RZ, RZ, R14 ;  /* 0x000000ffff027224 */ /* 0x000fe400078e000e */
[----:B------:R-:W-:-:S07]  /*1a100*/  @P5 IMAD.IADD R9, R16, 0x1, R4 ;  /* 0x0000000110095824 */ /* 0x000fce00078e0204 */
[----:B------:R-:W-:Y:S05]  /*1a110*/  WARPSYNC.COLLECTIVE R15, `(.L_x_2607) ;  /* 0x000000000f087348 */ /* 0x000fea0003c00000 */
[----:B------:R0:W1:Y:S02]  /*1a120*/  SHFL.IDX P6, R14, R13, R12, R11 ;  /* 0x0000000c0d0e7389 */ /* 0x00006400000c000b */
[----:B01----:R-:W-:Y:S01]  /*1a130*/  ENDCOLLECTIVE ;  /* 0x000000000000791b */ /* 0x003fe20003800000 */
.L_x_2607:
        /* <DEDUP_REMOVED lines=19> */
.L_x_2608:
        /* <DEDUP_REMOVED lines=11> */
.L_x_2609:
        /* <DEDUP_REMOVED lines=16> */
.L_x_2610:
        /* <DEDUP_REMOVED lines=12> */
.L_x_2611:
[----:B------:R-:W-:Y:S02]  /*1a4e0*/  IMAD.MOV.U32 R13, RZ, RZ, R6 ;  /* 0x000000ffff0d7224 */ /* 0x000fe400078e0006 */
[----:B------:R-:W-:Y:S02]  /*1a4f0*/  IMAD.MOV.U32 R12, RZ, RZ, 0x3 ;  /* 0x00000003ff0c7424 */ /* 0x000fe400078e00ff */
[----:B------:R-:W-:-:S07]  /*1a500*/  IMAD.MOV.U32 R3, RZ, RZ, R14 ;  /* 0x000000ffff037224 */ /* 0x000fce00078e000e */
[----:B------:R-:W-:Y:S05]  /*1a510*/  WARPSYNC.COLLECTIVE R15, `(.L_x_2612) ;  /* 0x000000000f087348 */ /* 0x000fea0003c00000 */
[----:B------:R0:W1:Y:S02]  /*1a520*/  SHFL.IDX P6, R14, R13, R12, R11 ;  /* 0x0000000c0d0e7389 */ /* 0x00006400000c000b */
[----:B01----:R-:W-:Y:S01]  /*1a530*/  ENDCOLLECTIVE ;  /* 0x000000000000791b */ /* 0x003fe20003800000 */
.L_x_2612:
        /* <DEDUP_REMOVED lines=10> */
.L_x_2613:
        /* <DEDUP_REMOVED lines=12> */
.L_x_2614:
        /* <DEDUP_REMOVED lines=13> */
.L_x_2615:
[----:B------:R-:W-:Y:S01]  /*1a770*/  IMAD.MOV.U32 R2, RZ, RZ, R14 ;  /* 0x000000ffff027224 */ /* 0x000fe200078e000e */
[----:B------:R-:W-:Y:S06]  /*1a780*/  BRA `(.L_x_2616) ;  /* 0xffffffac00787947 */ /* 0x000fec000383ffff */
.L_x_2525:
[----:B------:R-:W-:Y:S02]  /*1a790*/  IMAD.MOV.U32 R13, RZ, RZ, R4 ;  /* 0x000000ffff0d7224 */ /* 0x000fe400078e0004 */
[----:B------:R-:W-:Y:S02]  /*1a7a0*/  IMAD.MOV.U32 R12, RZ, RZ, RZ ;  /* 0x000000ffff0c7224 */ /* 0x000fe400078e00ff */
[----:B------:R-:W-:Y:S02]  /*1a7b0*/  IMAD.MOV.U32 R11, RZ, RZ, 0x1c1f ;  /* 0x00001c1fff0b7424 */ /* 0x000fe400078e00ff */
[----:B------:R-:W-:Y:S02]  /*1a7c0*/  IMAD.MOV.U32 R15, RZ, RZ, -0x1 ;  /* 0xffffffffff0f7424 */ /* 0x000fe400078e00ff */
[----:B------:R-:W-:Y:S02]  /*1a7d0*/  IMAD R23, R23, R5, RZ ;  /* 0x0000000517177224 */ /* 0x000fe400078e02ff */
[----:B------:R-:W-:-:S07]  /*1a7e0*/  IMAD R5, R20, 0x80, R9 ;  /* 0x0000008014057824 */ /* 0x000fce00078e0209 */
[----:B-1---5:R-:W-:Y:S05]  /*1a7f0*/  WARPSYNC.COLLECTIVE R15, `(.L_x_2617) ;  /* 0x000000000f087348 */ /* 0x022fea0003c00000 */
[----:B------:R0:W2:Y:S02]  /*1a800*/  SHFL.IDX P6, R14, R13, R12, R11 ;  /* 0x0000000c0d0e7389 */ /* 0x0000a400000c000b */
[----:B012--5:R-:W-:Y:S01]  /*1a810*/  ENDCOLLECTIVE ;  /* 0x000000000000791b */ /* 0x027fe20003800000 */
.L_x_2617:
[----:B------:R-:W-:Y:S01]  /*1a820*/  ISETP.GE.AND P0, PT, R5, R23, PT ;  /* 0x000000170500720c */ /* 0x000fe20003f06270 */
[----:B------:R-:W-:Y:S02]  /*1a830*/  IMAD.MOV.U32 R13, RZ, RZ, R0 ;  /* 0x000000ffff0d7224 */ /* 0x000fe400078e0000 */
[----:B------:R-:W-:-:S10]  /*1a840*/  IMAD.MOV.U32 R2, RZ, RZ, R14 ;  /* 0x000000ffff027224 */ /* 0x000fd400078e000e */
[----:B------:R-:W-:Y:S05]  /*1a850*/  WARPSYNC.COLLECTIVE R15, `(.L_x_2618) ;  /* 0x000000000f087348 */ /* 0x000fea0003c00000 */
[----:B------:R0:W1:Y:S02]  /*1a860*/  SHFL.IDX P6, R14, R13, R12, R11 ;  /* 0x0000000c0d0e7389 */ /* 0x00006400000c000b */
[----:B01----:R-:W-:Y:S01]  /*1a870*/  ENDCOLLECTIVE ;  /* 0x000000000000791b */ /* 0x003fe20003800000 */
.L_x_2618:
[----:B------:R-:W-:Y:S02]  /*1a880*/  IMAD.MOV.U32 R13, RZ, RZ, R4 ;  /* 0x000000ffff0d7224 */ /* 0x000fe400078e0004 */
[----:B------:R-:W-:Y:S02]  /*1a890*/  IMAD.MOV.U32 R12, RZ, RZ, 0x1 ;  /* 0x00000001ff0c7424 */ /* 0x000fe400078e00ff */
[----:B------:R-:W-:-:S07]  /*1a8a0*/  IMAD.MOV.U32 R3, RZ, RZ, R14 ;  /* 0x000000ffff037224 */ /* 0x000fce00078e000e */
[----:B------:R-:W-:Y:S05]  /*1a8b0*/  WARPSYNC.COLLECTIVE R15, `(.L_x_2619) ;  /* 0x000000000f087348 */ /* 0x000fea0003c00000 */
[----:B------:R0:W1:Y:S02]  /*1a8c0*/  SHFL.IDX P6, R14, R13, R12, R11 ;  /* 0x0000000c0d0e7389 */ /* 0x00006400000c000b */
[----:B01----:R-:W-:Y:S01]  /*1a8d0*/  ENDCOLLECTIVE ;  /* 0x000000000000791b */ /* 0x003fe20003800000 */
.L_x_2619:
[----:B------:R-:W-:-:S05]  /*1a8e0*/  @!P0 IADD3 R6, P4, R35, R3, RZ ;  /* 0x0000000323068210 */ /* 0x000fca0007f9e0ff */
[----:B------:R-:W-:Y:S02]  /*1a8f0*/  @!P0 IMAD.X R3, RZ, RZ, R2, P4 ;  /* 0x000000ffff038224 */ /* 0x000fe400020e0602 */
[----:B------:R-:W-:Y:S02]  /*1a900*/  @!P0 IMAD.MOV.U32 R2, RZ, RZ, R6 ;  /* 0x000000ffff028224 */ /* 0x000fe400078e0006 */
[----:B------:R-:W-:Y:S02]  /*1a910*/  VIADD R6, R5, 0x20 ;  /* 0x0000002005067836 */ /* 0x000fe40000000000 */
[----:B------:R-:W-:Y:S01]  /*1a920*/  IMAD.MOV.U32 R13, RZ, RZ, R0 ;  /* 0x000000ffff0d7224 */ /* 0x000fe200078e0000 */
        /* <DEDUP_REMOVED lines=11> */
.L_x_2620:
[----:B------:R-:W-:Y:S02]  /*1a9e0*/  IMAD.MOV.U32 R13, RZ, RZ, R4 ;  /* 0x000000ffff0d7224 */ /* 0x000fe400078e0004 */
[----:B------:R-:W-:Y:S01]  /*1a9f0*/  IMAD.MOV.U32 R12, RZ, RZ, 0x2 ;  /* 0x00000002ff0c7424 */ /* 0x000fe200078e00ff */
[----:B------:R-:W-:-:S13]  /*1aa00*/  @!P0 IADD3 R6, P4, R35, R14, RZ ;  /* 0x0000000e23068210 */ /* 0x000fda0007f9e0ff */
[----:B------:R-:W-:Y:S05]  /*1aa10*/  WARPSYNC.COLLECTIVE R15, `(.L_x_2621) ;  /* 0x000000000f087348 */ /* 0x000fea0003c00000 */
[----:B------:R0:W1:Y:S02]  /*1aa20*/  SHFL.IDX P6, R14, R13, R12, R11 ;  /* 0x0000000c0d0e7389 */ /* 0x00006400000c000b */
[----:B01----:R-:W-:Y:S01]  /*1aa30*/  ENDCOLLECTIVE ;  /* 0x000000000000791b */ /* 0x003fe20003800000 */
.L_x_2621:
        /* <DEDUP_REMOVED lines=16> */
.L_x_2622:
[----:B------:R-:W-:Y:S02]  /*1ab40*/  IMAD.MOV.U32 R13, RZ, RZ, R4 ;  /* 0x000000ffff0d7224 */ /* 0x000fe400078e0004 */
[----:B------:R-:W-:Y:S01]  /*1ab50*/  IMAD.MOV.U32 R12, RZ, RZ, 0x3 ;  /* 0x00000003ff0c7424 */ /* 0x000fe200078e00ff */
[----:B------:R-:W-:-:S13]  /*1ab60*/  @!P0 IADD3 R6, P4, R35, R14, RZ ;  /* 0x0000000e23068210 */ /* 0x000fda0007f9e0ff */
[----:B------:R-:W-:Y:S05]  /*1ab70*/  WARPSYNC.COLLECTIVE R15, `(.L_x_2623) ;  /* 0x000000000f087348 */ /* 0x000fea0003c00000 */
[----:B------:R0:W1:Y:S02]  /*1ab80*/  SHFL.IDX P6, R14, R13, R12, R11 ;  /* 0x0000000c0d0e7389 */ /* 0x00006400000c000b */
[----:B01----:R-:W-:Y:S01]  /*1ab90*/  ENDCOLLECTIVE ;  /* 0x000000000000791b */ /* 0x003fe20003800000 */
.L_x_2623:
        /* <DEDUP_REMOVED lines=14> */
.L_x_2624:
[----:B------:R-:W-:Y:S05]  /*1ac80*/  BRA `(.L_x_2625) ;  /* 0xffffffb000947947 */ /* 0x000fea000383ffff */
.L_x_2530:
[----:B0-----:R0:W2:Y:S02]  /*1ac90*/  SYNCS.PHASECHK.TRANS64.TRYWAIT P0, [R16+URZ+0x29820], R3 ;  /* 0x02982003100075a7 */ /* 0x0010a4000800017f */
[----:B--2---:R-:W-:Y:S05]  /*1aca0*/  @!P0 NANOSLEEP.SYNCS 0x989680 ;  /* 0x009896800000895d */ /* 0x004fea0003900000 */
[----:B------:R-:W2:Y:S02]  /*1acb0*/  @!P0 SYNCS.PHASECHK.TRANS64 P0, [R16+URZ+0x29820], R3 ;  /* 0x02982003100085a7 */ /* 0x000ea4000800007f */
[----:B--2---:R-:W-:Y:S05]  /*1acc0*/  @!P0 BRA `(.L_x_2530) ;  /* 0xfffffffc00f08947 */ /* 0x004fea000383ffff */
[----:B------:R-:W-:Y:S05]  /*1acd0*/  BRA `(.L_x_2626) ;  /* 0xffffffb400047947 */ /* 0x000fea000383ffff */
.L_x_2534:
[----:B0-----:R0:W2:Y:S02]  /*1ace0*/  SYNCS.PHASECHK.TRANS64.TRYWAIT P0, [R0+URZ+0x29880], R29 ;  /* 0x0298801d000075a7 */ /* 0x0010a4000800017f */
[----:B--2---:R-:W-:Y:S05]  /*1acf0*/  @!P0 NANOSLEEP.SYNCS 0x989680 ;  /* 0x009896800000895d */ /* 0x004fea0003900000 */
[----:B------:R-:W2:Y:S02]  /*1ad00*/  @!P0 SYNCS.PHASECHK.TRANS64 P0, [R0+URZ+0x29880], R29 ;  /* 0x0298801d000085a7 */ /* 0x000ea4000800007f */
[----:B--2---:R-:W-:Y:S05]  /*1ad10*/  @!P0 BRA `(.L_x_2534) ;  /* 0xfffffffc00f08947 */ /* 0x004fea000383ffff */
[----:B------:R-:W-:Y:S05]  /*1ad20*/  BRA `(.L_x_2627) ;  /* 0xffffffb800387947 */ /* 0x000fea000383ffff */
.L_x_2535:
        /* <DEDUP_REMOVED lines=8> */
.L_x_2629:
[----:B------:R-:W-:Y:S05]  /*1adb0*/  BSYNC B0 ;  /* 0x0000000000007941 */ /* 0x000fea0003800000 */
.L_x_2628:
        /* <DEDUP_REMOVED lines=10> */
.L_x_2630:
[----:B------:R-:W-:Y:S02]  /*1ae60*/  IMAD.MOV.U32 R13, RZ, RZ, R22 ;  /* 0x000000ffff0d7224 */ /* 0x000fe400078e0016 */
[----:B------:R-:W-:Y:S02]  /*1ae70*/  IMAD.MOV.U32 R12, RZ, RZ, 0x1 ;  /* 0x00000001ff0c7424 */ /* 0x000fe400078e00ff */
[----:B------:R-:W-:-:S07]  /*1ae80*/  IMAD.MOV.U32 R2, RZ, RZ, R14 ;  /* 0x000000ffff027224 */ /* 0x000fce00078e000e */
[----:B------:R-:W-:Y:S05]  /*1ae90*/  WARPSYNC.COLLECTIVE R15, `(.L_x_2631) ;  /* 0x000000000f087348 */ /* 0x000fea0003c00000 */
[----:B------:R0:W1:Y:S02]  /*1aea0*/  SHFL.IDX P6, R14, R13, R12, R11 ;  /* 0x0000000c0d0e7389 */ /* 0x00006400000c000b */
[----:B01----:R-:W-:Y:S01]  /*1aeb0*/  ENDCOLLECTIVE ;  /* 0x000000000000791b */ /* 0x003fe20003800000 */
.L_x_2631:
        /* <DEDUP_REMOVED lines=12> */
.L_x_2632:
[----:B------:R-:W-:Y:S02]  /*1af80*/  IMAD.MOV.U32 R13, RZ, RZ, R22 ;  /* 0x000000ffff0d7224 */ /* 0x000fe400078e0016 */
[----:B------:R-:W-:Y:S02]  /*1af90*/  IMAD.MOV.U32 R12, RZ, RZ, 0x2 ;  /* 0x00000002ff0c7424 */ /* 0x000fe400078e00ff */
[----:B------:R-:W-:-:S07]  /*1afa0*/  IMAD.MOV.U32 R2, RZ, RZ, R14 ;  /* 0x000000ffff027224 */ /* 0x000fce00078e000e */
[----:B------:R-:W-:Y:S05]  /*1afb0*/  WARPSYNC.COLLECTIVE R15, `(.L_x_2633) ;  /* 0x000000000f087348 */ /* 0x000fea0003c00000 */
[----:B------:R0:W1:Y:S02]  /*1afc0*/  SHFL.IDX P6, R14, R13, R12, R11 ;  /* 0x0000000c0d0e7389 */ /* 0x00006400000c000b */
[----:B01----:R-:W-:Y:S01]  /*1afd0*/  ENDCOLLECTIVE ;  /* 0x000000000000791b */ /* 0x003fe20003800000 */
.L_x_2633:
        /* <DEDUP_REMOVED lines=12> */
.L_x_2634:
[----:B------:R-:W-:Y:S02]  /*1b0a0*/  IMAD.MOV.U32 R13, RZ, RZ, R22 ;  /* 0x000000ffff0d7224 */ /* 0x000fe400078e0016 */
[----:B------:R-:W-:Y:S02]  /*1b0b0*/  IMAD.MOV.U32 R12, RZ, RZ, 0x3 ;  /* 0x00000003ff0c7424 */ /* 0x000fe400078e00ff */
[----:B------:R-:W-:-:S07]  /*1b0c0*/  IMAD.MOV.U32 R2, RZ, RZ, R14 ;  /* 0x000000ffff027224 */ /* 0x000fce00078e000e */
[----:B------:R-:W-:Y:S05]  /*1b0d0*/  WARPSYNC.COLLECTIVE R15, `(.L_x_2635) ;  /* 0x000000000f087348 */ /* 0x000fea0003c00000 */
[----:B------:R0:W1:Y:S02]  /*1b0e0*/  SHFL.IDX P6, R14, R13, R12, R11 ;  /* 0x0000000c0d0e7389 */ /* 0x00006400000c000b */
[----:B01----:R-:W-:Y:S01]  /*1b0f0*/  ENDCOLLECTIVE ;  /* 0x000000000000791b */ /* 0x003fe20003800000 */
.L_x_2635:
        /* <DEDUP_REMOVED lines=12> */
.L_x_2636:
[----:B------:R-:W-:Y:S02]  /*1b1c0*/  IMAD.MOV.U32 R13, RZ, RZ, R23 ;  /* 0x000000ffff0d7224 */ /* 0x000fe400078e0017 */
[----:B------:R-:W-:Y:S02]  /*1b1d0*/  IMAD.MOV.U32 R12, RZ, RZ, RZ ;  /* 0x000000ffff0c7224 */ /* 0x000fe400078e00ff */
[----:B------:R-:W-:-:S07]  /*1b1e0*/  IMAD.MOV.U32 R2, RZ, RZ, R14 ;  /* 0x000000ffff027224 */ /* 0x000fce00078e000e */
[----:B------:R-:W-:Y:S05]  /*1b1f0*/  WARPSYNC.COLLECTIVE R15, `(.L_x_2637) ;  /* 0x000000000f087348 */ /* 0x000fea0003c00000 */
[----:B------:R0:W1:Y:S02]  /*1b200*/  SHFL.IDX P6, R14, R13, R12, R11 ;  /* 0x0000000c0d0e7389 */ /* 0x00006400000c000b */
[----:B01----:R-:W-:Y:S01]  /*1b210*/  ENDCOLLECTIVE ;  /* 0x000000000000791b */ /* 0x003fe20003800000 */
.L_x_2637:
        /* <DEDUP_REMOVED lines=12> */
.L_x_2638:
[----:B------:R-:W-:Y:S01]  /*1b2e0*/  IMAD.MOV.U32 R2, RZ, RZ, R14 ;  /* 0x000000ffff027224 */ /* 0x000fe200078e000e */
[----:B------:R-:W-:Y:S06]  /*1b2f0*/  BRA `(.L_x_2639) ;  /* 0xffffffb400d47947 */ /* 0x000fec000383ffff */
.L_x_2540:
[----:B----4-:R4:W0:Y:S02]  /*1b300*/  SYNCS.PHASECHK.TRANS64.TRYWAIT P0, [R0+URZ+0x29840], R29 ;  /* 0x0298401d000075a7 */ /* 0x010824000800017f */
[----:B0-----:R-:W-:Y:S05]  /*1b310*/  @!P0 NANOSLEEP.SYNCS 0x989680 ;  /* 0x009896800000895d */ /* 0x001fea0003900000 */
[----:B------:R-:W0:Y:S02]  /*1b320*/  @!P0 SYNCS.PHASECHK.TRANS64 P0, [R0+URZ+0x29840], R29 ;  /* 0x0298401d000085a7 */ /* 0x000e24000800007f */
[----:B0-----:R-:W-:Y:S05]  /*1b330*/  @!P0 BRA `(.L_x_2540) ;  /* 0xfffffffc00f08947 */ /* 0x001fea000383ffff */
[----:B------:R-:W-:Y:S05]  /*1b340*/  BRA `(.L_x_2640) ;  /* 0xffffffb800247947 */ /* 0x000fea000383ffff */
.L_x_2541:
        /* <DEDUP_REMOVED lines=8> */
.L_x_2642:
[----:B------:R-:W-:Y:S05]  /*1b3d0*/  BSYNC B0 ;  /* 0x0000000000007941 */ /* 0x000fea0003800000 */
.L_x_2641:
        /* <DEDUP_REMOVED lines=9> */
.L_x_2643:
[----:B------:R-:W-:Y:S02]  /*1b470*/  IMAD.MOV.U32 R13, RZ, RZ, R5 ;  /* 0x000000ffff0d7224 */ /* 0x000fe400078e0005 */
[----:B------:R-:W-:Y:S02]  /*1b480*/  IMAD.MOV.U32 R12, RZ, RZ, 0x1 ;  /* 0x00000001ff0c7424 */ /* 0x000fe400078e00ff */
[----:B------:R-:W-:-:S07]  /*1b490*/  IMAD.MOV.U32 R2, RZ, RZ, R14 ;  /* 0x000000ffff027224 */ /* 0x000fce00078e000e */
[----:B------:R-:W-:Y:S05]  /*1b4a0*/  WARPSYNC.COLLECTIVE R15, `(.L_x_2644) ;  /* 0x000000000f087348 */ /* 0x000fea0003c00000 */
[----:B------:R0:W1:Y:S02]  /*1b4b0*/  SHFL.IDX P6, R14, R13, R12, R11 ;  /* 0x0000000c0d0e7389 */ /* 0x00006400000c000b */
[----:B01----:R-:W-:Y:S01]  /*1b4c0*/  ENDCOLLECTIVE ;  /* 0x000000000000791b */ /* 0x003fe20003800000 */
.L_x_2644:
        /* <DEDUP_REMOVED lines=13> */
.L_x_2645:
[----:B------:R-:W-:Y:S02]  /*1b5a0*/  IMAD.MOV.U32 R13, RZ, RZ, R5 ;  /* 0x000000ffff0d7224 */ /* 0x000fe400078e0005 */
[----:B------:R-:W-:Y:S02]  /*1b5b0*/  IMAD.MOV.U32 R12, RZ, RZ, 0x2 ;  /* 0x00000002ff0c7424 */ /* 0x000fe400078e00ff */
[----:B------:R-:W-:-:S07]  /*1b5c0*/  IMAD.MOV.U32 R2, RZ, RZ, R14 ;  /* 0x000000ffff027224 */ /* 0x000fce00078e000e */
[----:B------:R-:W-:Y:S05]  /*1b5d0*/  WARPSYNC.COLLECTIVE R15, `(.L_x_2646) ;  /* 0x000000000f087348 */ /* 0x000fea0003c00000 */
[----:B------:R0:W1:Y:S02]  /*1b5e0*/  SHFL.IDX P6, R14, R13, R12, R11 ;  /* 0x0000000c0d0e7389 */ /* 0x00006400000c000b */
[----:B01----:R-:W-:Y:S01]  /*1b5f0*/  ENDCOLLECTIVE ;  /* 0x000000000000791b */ /* 0x003fe20003800000 */
.L_x_2646:
        /* <DEDUP_REMOVED lines=13> */
.L_x_2647:
[----:B------:R-:W-:Y:S02]  /*1b6d0*/  IMAD.MOV.U32 R13, RZ, RZ, R5 ;  /* 0x000000ffff0d7224 */ /* 0x000fe400078e0005 */
[----:B------:R-:W-:Y:S02]  /*1b6e0*/  IMAD.MOV.U32 R12, RZ, RZ, 0x3 ;  /* 0x00000003ff0c7424 */ /* 0x000fe400078e00ff */
[----:B------:R-:W-:-:S07]  /*1b6f0*/  IMAD.MOV.U32 R2, RZ, RZ, R14 ;  /* 0x000000ffff027224 */ /* 0x000fce00078e000e */
[----:B------:R-:W-:Y:S05]  /*1b700*/  WARPSYNC.COLLECTIVE R15, `(.L_x_2648) ;  /* 0x000000000f087348 */ /* 0x000fea0003c00000 */
[----:B------:R0:W1:Y:S02]  /*1b710*/  SHFL.IDX P6, R14, R13, R12, R11 ;  /* 0x0000000c0d0e7389 */ /* 0x00006400000c000b */
[----:B01----:R-:W-:Y:S01]  /*1b720*/  ENDCOLLECTIVE ;  /* 0x000000000000791b */ /* 0x003fe20003800000 */
.L_x_2648:
        /* <DEDUP_REMOVED lines=13> */
.L_x_2649:
[----:B------:R-:W-:Y:S02]  /*1b800*/  IMAD.MOV.U32 R13, RZ, RZ, R8 ;  /* 0x000000ffff0d7224 */ /* 0x000fe400078e0008 */
[----:B------:R-:W-:Y:S02]  /*1b810*/  IMAD.MOV.U32 R12, RZ, RZ, RZ ;  /* 0x000000ffff0c7224 */ /* 0x000fe400078e00ff */
[----:B------:R-:W-:-:S07]  /*1b820*/  IMAD.MOV.U32 R2, RZ, RZ, R14 ;  /* 0x000000ffff027224 */ /* 0x000fce00078e000e */
[----:B------:R-:W-:Y:S05]  /*1b830*/  WARPSYNC.COLLECTIVE R15, `(.L_x_2650) ;  /* 0x000000000f087348 */ /* 0x000fea0003c00000 */
[----:B------:R0:W1:Y:S02]  /*1b840*/  SHFL.IDX P6, R14, R13, R12, R11 ;  /* 0x0000000c0d0e7389 */ /* 0x00006400000c000b */
[----:B01----:R-:W-:Y:S01]  /*1b850*/  ENDCOLLECTIVE ;  /* 0x000000000000791b */ /* 0x003fe20003800000 */
.L_x_2650:
        /* <DEDUP_REMOVED lines=13> */
.L_x_2651:
[----:B------:R-:W-:Y:S01]  /*1b930*/  IMAD.MOV.U32 R2, RZ, RZ, R14 ;  /* 0x000000ffff027224 */ /* 0x000fe200078e000e */
[----:B------:R-:W-:Y:S06]  /*1b940*/  BRA `(.L_x_2652) ;  /* 0xffffffb400b47947 */ /* 0x000fec000383ffff */
.L_x_2546:
[----:B0-----:R0:W3:Y:S02]  /*1b950*/  SYNCS.PHASECHK.TRANS64.TRYWAIT P1, [R0+URZ+0x29870], R3 ;  /* 0x02987003000075a7 */ /* 0x0010e4000802017f */
[----:B---3--:R-:W-:Y:S05]  /*1b960*/  @!P1 NANOSLEEP.SYNCS 0x989680 ;  /* 0x009896800000995d */ /* 0x008fea0003900000 */
[----:B------:R-:W3:Y:S02]  /*1b970*/  @!P1 SYNCS.PHASECHK.TRANS64 P1, [R0+URZ+0x29870], R3 ;  /* 0x02987003000095a7 */ /* 0x000ee4000802007f */
[----:B---3--:R-:W-:Y:S05]  /*1b980*/  @!P1 BRA `(.L_x_2546) ;  /* 0xfffffffc00f09947 */ /* 0x008fea000383ffff */
[----:B------:R-:W-:Y:S05]  /*1b990*/  BRA `(.L_x_2653) ;  /* 0xffffffb8001c7947 */ /* 0x000fea000383ffff */
.L_x_2548:
[----:B0-----:R0:W3:Y:S02]  /*1b9a0*/  SYNCS.PHASECHK.TRANS64.TRYWAIT P1, [R0+URZ+0x29860], R3 ;  /* 0x02986003000075a7 */ /* 0x0010e4000802017f */
[----:B---3--:R-:W-:Y:S05]  /*1b9b0*/  @!P1 NANOSLEEP.SYNCS 0x989680 ;  /* 0x009896800000995d */ /* 0x008fea0003900000 */
[----:B------:R-:W3:Y:S02]  /*1b9c0*/  @!P1 SYNCS.PHASECHK.TRANS64 P1, [R0+URZ+0x29860], R3 ;  /* 0x02986003000095a7 */ /* 0x000ee4000802007f */
[----:B---3--:R-:W-:Y:S05]  /*1b9d0*/  @!P1 BRA `(.L_x_2548) ;  /* 0xfffffffc00f09947 */ /* 0x008fea000383ffff */
[----:B------:R-:W-:Y:S05]  /*1b9e0*/  BRA `(.L_x_2654) ;  /* 0xffffffb800287947 */ /* 0x000fea000383ffff */
.L_x_2556:
[----:B0-----:R0:W3:Y:S02]  /*1b9f0*/  SYNCS.PHASECHK.TRANS64.TRYWAIT P1, [R18+URZ+0x29870], R3 ;  /* 0x02987003120075a7 */ /* 0x0010e4000802017f */
[----:B---3--:R-:W-:Y:S05]  /*1ba00*/  @!P1 NANOSLEEP.SYNCS 0x989680 ;  /* 0x009896800000995d */ /* 0x008fea0003900000 */
[----:B------:R-:W3:Y:S02]  /*1ba10*/  @!P1 SYNCS.PHASECHK.TRANS64 P1, [R18+URZ+0x29870], R3 ;  /* 0x02987003120095a7 */ /* 0x000ee4000802007f */
[----:B---3--:R-:W-:Y:S05]  /*1ba20*/  @!P1 BRA `(.L_x_2556) ;  /* 0xfffffffc00f09947 */ /* 0x008fea000383ffff */
[----:B------:R-:W-:Y:S05]  /*1ba30*/  BRA `(.L_x_2655) ;  /* 0xffffffbc00ec7947 */ /* 0x000fea000383ffff */
.L_x_2558:
[----:B0-----:R0:W3:Y:S02]  /*1ba40*/  SYNCS.PHASECHK.TRANS64.TRYWAIT P1, [R18+URZ+0x29860], R3 ;  /* 0x02986003120075a7 */ /* 0x0010e4000802017f */
[----:B---3--:R-:W-:Y:S05]  /*1ba50*/  @!P1 NANOSLEEP.SYNCS 0x989680 ;  /* 0x009896800000995d */ /* 0x008fea0003900000 */
[----:B------:R-:W3:Y:S02]  /*1ba60*/  @!P1 SYNCS.PHASECHK.TRANS64 P1, [R18+URZ+0x29860], R3 ;  /* 0x02986003120095a7 */ /* 0x000ee4000802007f */
[----:B---3--:R-:W-:Y:S05]  /*1ba70*/  @!P1 BRA `(.L_x_2558) ;  /* 0xfffffffc00f09947 */ /* 0x008fea000383ffff */
[----:B------:R-:W-:Y:S05]  /*1ba80*/  BRA `(.L_x_2656) ;  /* 0xffffffbc00f47947 */ /* 0x000fea000383ffff */
.L_x_2572:
[----:B0-----:R0:W1:Y:S02]  /*1ba90*/  SYNCS.PHASECHK.TRANS64.TRYWAIT P0, [R4+URZ+0x29820], R0 ;  /* 0x02982000040075a7 */ /* 0x001064000800017f */
[----:B-1----:R-:W-:Y:S05]  /*1baa0*/  @!P0 NANOSLEEP.SYNCS 0x989680 ;  /* 0x009896800000895d */ /* 0x002fea0003900000 */
[----:B------:R-:W1:Y:S02]  /*1bab0*/  @!P0 SYNCS.PHASECHK.TRANS64 P0, [R4+URZ+0x29820], R0 ;  /* 0x02982000040085a7 */ /* 0x000e64000800007f */
[----:B-1----:R-:W-:Y:S05]  /*1bac0*/  @!P0 BRA `(.L_x_2572) ;  /* 0xfffffffc00f08947 */ /* 0x002fea000383ffff */
[----:B------:R-:W-:Y:S05]  /*1bad0*/  BRA `(.L_x_2657) ;  /* 0xffffffd400c47947 */ /* 0x000fea000383ffff */
.L_x_2573:
        /* <DEDUP_REMOVED lines=11> */
.L_x_2659:
[----:B------:R-:W-:Y:S05]  /*1bb90*/  BSYNC B0 ;  /* 0x0000000000007941 */ /* 0x000fea0003800000 */
.L_x_2658:
[----:B------:R-:W-:Y:S05]  /*1bba0*/  BRA `(.L_x_2660) ;  /* 0xffffffd400ac7947 */ /* 0x000fea000383ffff */
.L_x_2576:
[----:B------:R-:W-:Y:S01]  /*1bbb0*/  BSSY B1, `(.L_x_2661) ;  /* 0x0000006000017945 */ /* 0x000fe20003800000 */
[----:B------:R-:W-:-:S07]  /*1bbc0*/  IMAD.MOV.U32 R15, RZ, RZ, -0x1 ;  /* 0xffffffffff0f7424 */ /* 0x000fce00078e00ff */
[----:B0-----:R-:W-:Y:S05]  /*1bbd0*/  WARPSYNC.COLLECTIVE R15, `(.L_x_2662) ;  /* 0x000000000f0c7348 */ /* 0x001fea0003c00000 */
[----:B------:R-:W-:Y:S02]  /*1bbe0*/  ELECT P6, UR62, PT ;  /* 0x00000000003e782f */ /* 0x000fe400038c0000 */
[----:B------:R-:W-:Y:S01]  /*1bbf0*/  MOV R14, UR62 ;  /* 0x0000003e000e7c02 */ /* 0x000fe20008000f00 */
[----:B0-----:R-:W-:Y:S10]  /*1bc00*/  ENDCOLLECTIVE ;  /* 0x000000000000791b */ /* 0x001ff40003800000 */
.L_x_2662:
[----:B------:R-:W-:Y:S05]  /*1bc10*/  BSYNC B1 ;  /* 0x0000000000017941 */ /* 0x000fea0003800000 */
.L_x_2661:
[----:B------:R-:W-:Y:S05]  /*1bc20*/  BRA `(.L_x_2663) ;  /* 0xffffffd400a47947 */ /* 0x000fea000383ffff */
.L_x_2578:
[----:B0-----:R0:W1:Y:S02]  /*1bc30*/  SYNCS.PHASECHK.TRANS64.TRYWAIT P1, [R5+URZ+0x29840], R0 ;  /* 0x02984000050075a7 */ /* 0x001064000802017f */
[----:B-1----:R-:W-:Y:S05]  /*1bc40*/  @!P1 NANOSLEEP.SYNCS 0x989680 ;  /* 0x009896800000995d */ /* 0x002fea0003900000 */
[----:B------:R-:W1:Y:S02]  /*1bc50*/  @!P1 SYNCS.PHASECHK.TRANS64 P1, [R5+URZ+0x29840], R0 ;  /* 0x02984000050095a7 */ /* 0x000e64000802007f */
[----:B-1----:R-:W-:Y:S05]  /*1bc60*/  @!P1 BRA `(.L_x_2578) ;  /* 0xfffffffc00f09947 */ /* 0x002fea000383ffff */
[----:B------:R-:W-:Y:S05]  /*1bc70*/  BRA `(.L_x_2664) ;  /* 0xffffffd400cc7947 */ /* 0x000fea000383ffff */
.L_x_2580:
[----:B-1----:R1:W2:Y:S02]  /*1bc80*/  SYNCS.PHASECHK.TRANS64.TRYWAIT P1, [R19+URZ+0x29840], R2 ;  /* 0x02984002130075a7 */ /* 0x0022a4000802017f */
[----:B--2---:R-:W-:Y:S05]  /*1bc90*/  @!P1 NANOSLEEP.SYNCS 0x989680 ;  /* 0x009896800000995d */ /* 0x004fea0003900000 */
[----:B------:R-:W2:Y:S02]  /*1bca0*/  @!P1 SYNCS.PHASECHK.TRANS64 P1, [R19+URZ+0x29840], R2 ;  /* 0x02984002130095a7 */ /* 0x000ea4000802007f */
[----:B--2---:R-:W-:Y:S05]  /*1bcb0*/  @!P1 BRA `(.L_x_2580) ;  /* 0xfffffffc00f09947 */ /* 0x004fea000383ffff */
[----:B------:R-:W-:Y:S05]  /*1bcc0*/  BRA `(.L_x_2665) ;  /* 0xffffffd400d87947 */ /* 0x000fea000383ffff */
.L_x_2582:
[----:B--2---:R2:W3:Y:S02]  /*1bcd0*/  SYNCS.PHASECHK.TRANS64.TRYWAIT P1, [R5+URZ+0x29860], R0 ;  /* 0x02986000050075a7 */ /* 0x0044e4000802017f */
[----:B---3--:R-:W-:Y:S05]  /*1bce0*/  @!P1 NANOSLEEP.SYNCS 0x989680 ;  /* 0x009896800000995d */ /* 0x008fea0003900000 */
[----:B------:R-:W3:Y:S02]  /*1bcf0*/  @!P1 SYNCS.PHASECHK.TRANS64 P1, [R5+URZ+0x29860], R0 ;  /* 0x02986000050095a7 */ /* 0x000ee4000802007f */
[----:B---3--:R-:W-:Y:S05]  /*1bd00*/  @!P1 BRA `(.L_x_2582) ;  /* 0xfffffffc00f09947 */ /* 0x008fea000383ffff */
[----:B------:R-:W-:Y:S05]  /*1bd10*/  BRA `(.L_x_2666) ;  /* 0xffffffd400d47947 */ /* 0x000fea000383ffff */
.L_x_2584:
[----:B---3--:R3:W4:Y:S02]  /*1bd20*/  SYNCS.PHASECHK.TRANS64.TRYWAIT P1, [R19+URZ+0x29860], R2 ;  /* 0x02986002130075a7 */ /* 0x008724000802017f */
[----:B----4-:R-:W-:Y:S05]  /*1bd30*/  @!P1 NANOSLEEP.SYNCS 0x989680 ;  /* 0x009896800000995d */ /* 0x010fea0003900000 */
[----:B------:R-:W4:Y:S02]  /*1bd40*/  @!P1 SYNCS.PHASECHK.TRANS64 P1, [R19+URZ+0x29860], R2 ;  /* 0x02986002130095a7 */ /* 0x000f24000802007f */
[----:B----4-:R-:W-:Y:S05]  /*1bd50*/  @!P1 BRA `(.L_x_2584) ;  /* 0xfffffffc00f09947 */ /* 0x010fea000383ffff */
[----:B------:R-:W-:Y:S05]  /*1bd60*/  BRA `(.L_x_2667) ;  /* 0xffffffd400d07947 */ /* 0x000fea000383ffff */
.L_x_2586:
[----:B----4-:R4:W0:Y:S02]  /*1bd70*/  SYNCS.PHASECHK.TRANS64.TRYWAIT P1, [R5+URZ+0x29880], R0 ;  /* 0x02988000050075a7 */ /* 0x010824000802017f */
[----:B0-----:R-:W-:Y:S05]  /*1bd80*/  @!P1 NANOSLEEP.SYNCS 0x989680 ;  /* 0x009896800000995d */ /* 0x001fea0003900000 */
[----:B------:R-:W0:Y:S02]  /*1bd90*/  @!P1 SYNCS.PHASECHK.TRANS64 P1, [R5+URZ+0x29880], R0 ;  /* 0x02988000050095a7 */ /* 0x000e24000802007f */
[----:B0-----:R-:W-:Y:S05]  /*1bda0*/  @!P1 BRA `(.L_x_2586) ;  /* 0xfffffffc00f09947 */ /* 0x001fea000383ffff */
[----:B------:R-:W-:Y:S05]  /*1bdb0*/  BRA `(.L_x_2668) ;  /* 0xffffffd400cc7947 */ /* 0x000fea000383ffff */
.L_x_2669:
        /* <DEDUP_REMOVED lines=12> */
.L_x_3321:


//--------------------- .text._ZN7cutlass13device_kernelIN5flash11enable_sm90INS1_16FlashAttnFwdSm90INS1_25CollectiveMainloopFwdSm90ILi2EN4cute5tupleIJNS5_1CILi1EEES8_S8_EEENS6_IJNS7_ILi128EEENS7_ILi160EEENS7_ILi192EEEEEELi128ENS_12float_e4m3_tEfNS_4arch4Sm90ELb1ELb0ELb1ELb1ELb1ELb1ELb0ELb1ELb1ELb1ELb1ELb0EEENS1_21CollectiveEpilogueFwdINS6_IJSA_SA_SB_EEES9_NS_10bfloat16_tESG_Li256ELb1ELb1ELb1ELb1EEENS1_36VarlenDynamicPersistentTileSchedulerILi128ELi160ELi256ELi128ELb1ELb1ELb1ELb1ELb1ELb1EEEEEEEEEvNT_6ParamsE --------------------------
	.section	.text._ZN7cutlass13device_kernelIN5flash11enable_sm90INS1_16FlashAttnFwdSm90INS1_25CollectiveMainloopFwdSm90ILi2EN4cute5tupleIJNS5_1CILi1EEES8_S8_EEENS6_IJNS7_ILi128EEENS7_ILi160EEENS7_ILi192EEEEEELi128ENS_12float_e4m3_tEfNS_4arch4Sm90ELb1ELb0ELb1ELb1ELb1ELb1ELb0ELb1ELb1ELb1ELb1ELb0EEENS1_21CollectiveEpilogueFwdINS6_IJSA_SA_SB_EEES9_NS_10bfloat16_tESG_Li256ELb1ELb1ELb1ELb1EEENS1_36VarlenDynamicPersistentTileSchedulerILi128ELi160ELi256ELi128ELb1ELb1ELb1ELb1ELb1ELb1EEEEEEEEEvNT_6ParamsE,"ax",@progbits
	.align	128
.text._ZN7cutlass13device_kernelIN5flash11enable_sm90INS1_16FlashAttnFwdSm90INS1_25CollectiveMainloopFwdSm90ILi2EN4cute5tupleIJNS5_1CILi1EEES8_S8_EEENS6_IJNS7_ILi128EEENS7_ILi160EEENS7_ILi192EEEEEELi128ENS_12float_e4m3_tEfNS_4arch4Sm90ELb1ELb0ELb1ELb1ELb1ELb1ELb0ELb1ELb1ELb1ELb1ELb0EEENS1_21CollectiveEpilogueFwdINS6_IJSA_SA_SB_EEES9_NS_10bfloat16_tESG_Li256ELb1ELb1ELb1ELb1EEENS1_36VarlenDynamicPersistentTileSchedulerILi128ELi160ELi256ELi128ELb1ELb1ELb1ELb1ELb1ELb1EEEEEEEEEvNT_6ParamsE:
        .type           _ZN7cutlass13device_kernelIN5flash11enable_sm90INS1_16FlashAttnFwdSm90INS1_25CollectiveMainloopFwdSm90ILi2EN4cute5tupleIJNS5_1CILi1EEES8_S8_EEENS6_IJNS7_ILi128EEENS7_ILi160EEENS7_ILi192EEEEEELi128ENS_12float_e4m3_tEfNS_4arch4Sm90ELb1ELb0ELb1ELb1ELb1ELb1ELb0ELb1ELb1ELb1ELb1ELb0EEENS1_21CollectiveEpilogueFwdINS6_IJSA_SA_SB_EEES9_NS_10bfloat16_tESG_Li256ELb1ELb1ELb1ELb1EEENS1_36VarlenDynamicPersistentTileSchedulerILi128ELi160ELi256ELi128ELb1ELb1ELb1ELb1ELb1ELb1EEEEEEEEEvNT_6ParamsE,@function
        .size           _ZN7cutlass13device_kernelIN5flash11enable_sm90INS1_16FlashAttnFwdSm90INS1_25CollectiveMainloopFwdSm90ILi2EN4cute5tupleIJNS5_1CILi1EEES8_S8_EEENS6_IJNS7_ILi128EEENS7_ILi160EEENS7_ILi192EEEEEELi128ENS_12float_e4m3_tEfNS_4arch4Sm90ELb1ELb0ELb1ELb1ELb1ELb1ELb0ELb1ELb1ELb1ELb1ELb0EEENS1_21CollectiveEpilogueFwdINS6_IJSA_SA_SB_EEES9_NS_10bfloat16_tESG_Li256ELb1ELb1ELb1ELb1EEENS1_36VarlenDynamicPersistentTileSchedulerILi128ELi160ELi256ELi128ELb1ELb1ELb1ELb1ELb1ELb1EEEEEEEEEvNT_6ParamsE,(.L_x_3322 - _ZN7cutlass13device_kernelIN5flash11enable_sm90INS1_16FlashAttnFwdSm90INS1_25CollectiveMainloopFwdSm90ILi2EN4cute5tupleIJNS5_1CILi1EEES8_S8_EEENS6_IJNS7_ILi128EEENS7_ILi160EEENS7_ILi192EEEEEELi128ENS_12float_e4m3_tEfNS_4arch4Sm90ELb1ELb0ELb1ELb1ELb1ELb1ELb0ELb1ELb1ELb1ELb1ELb0EEENS1_21CollectiveEpilogueFwdINS6_IJSA_SA_SB_EEES9_NS_10bfloat16_tESG_Li256ELb1ELb1ELb1ELb1EEENS1_36VarlenDynamicPersistentTileSchedulerILi128ELi160ELi256ELi128ELb1ELb1ELb1ELb1ELb1ELb1EEEEEEEEEvNT_6ParamsE)
        .other          _ZN7cutlass13device_kernelIN5flash11enable_sm90INS1_16FlashAttnFwdSm90INS1_25CollectiveMainloopFwdSm90ILi2EN4cute5tupleIJNS5_1CILi1EEES8_S8_EEENS6_IJNS7_ILi128EEENS7_ILi160EEENS7_ILi192EEEEEELi128ENS_12float_e4m3_tEfNS_4arch4Sm90ELb1ELb0ELb1ELb1ELb1ELb1ELb0ELb1ELb1ELb1ELb1ELb0EEENS1_21CollectiveEpilogueFwdINS6_IJSA_SA_SB_EEES9_NS_10bfloat16_tESG_Li256ELb1ELb1ELb1ELb1EEENS1_36VarlenDynamicPersistentTileSchedulerILi128ELi160ELi256ELi128ELb1ELb1ELb1ELb1ELb1ELb1EEEEEEEEEvNT_6ParamsE,@"STO_CUDA_ENTRY STV_DEFAULT"
_ZN7cutlass13device_kernelIN5flash11enable_sm90INS1_16FlashAttnFwdSm90INS1_25CollectiveMainloopFwdSm90ILi2EN4cute5tupleIJNS5_1CILi1EEES8_S8_EEENS6_IJNS7_ILi128EEENS7_ILi160EEENS7_ILi192EEEEEELi128ENS_12float_e4m3_tEfNS_4arch4Sm90ELb1ELb0ELb1ELb1ELb1ELb1ELb0ELb1ELb1ELb1ELb1ELb0EEENS1_21CollectiveEpilogueFwdINS6_IJSA_SA_SB_EEES9_NS_10bfloat16_tESG_Li256ELb1ELb1ELb1ELb1EEENS1_36VarlenDynamicPersistentTileSchedulerILi128ELi160ELi256ELi128ELb1ELb1ELb1ELb1ELb1ELb1EEEEEEEEEvNT_6ParamsE:
        /* <DEDUP_REMOVED lines=18> */
.L_x_2671:
[----:B------:R-:W-:Y:S05]  /*0120*/  BSYNC B0 ;  /* 0x0000000000007941 */ /* 0x000fea0003800000 */
.L_x_2670:
        /* <DEDUP_REMOVED lines=41> */
.L_x_2672:
        /* <DEDUP_REMOVED lines=22> */
.L_x_2673:
        /* <DEDUP_REMOVED lines=18> */
.L_x_2674:
        /* <DEDUP_REMOVED lines=22> */
.L_x_2675:
        /* <DEDUP_REMOVED lines=23> */
.L_x_2676:
        /* <DEDUP_REMOVED lines=8> */
.L_x_2679:
[----:B------:R-:W-:-:S08]  /*0990*/  NOP ;  /* 0x0000000000007918 */ /* 0x000fd00000000000 */
[----:B------:R-:W0:Y:S02]  /*09a0*/  USETMAXREG.TRY_ALLOC.CTAPOOL UP0, 0xe8 ;  /* 0x000000e8000079c8 */ /* 0x000e240008000600 */
[----:B0-----:R-:W-:-:S13]  /*09b0*/  PLOP3.LUT P0, PT, PT, PT, UP0, 0x80, 0x0 ;  /* 0x000000000000781c */ /* 0x001fda0003f0f008 */
[----:B------:R-:W-:Y:S05]  /*09c0*/  @!P0 BRA `(.L_x_2679) ;  /* 0xfffffffc00f08947 */ /* 0x000fea000383ffff */
[----:B------:R-:W0:Y:S01]  /*09d0*/  S2R R0, SR_TID.X ;  /* 0x0000000000007919 */ /* 0x000e220000002100 */
[----:B------:R-:W1:Y:S01]  /*09e0*/  S2UR UR38, SR_CgaCtaId ;  /* 0x00000000002679c3 */ /* 0x000e620000008800 */
[----:B------:R-:W-:Y:S01]  /*09f0*/  UMOV UR4, 0x400 ;  /* 0x0000040000047882 */ /* 0x000fe20000000000 */
[----:B------:R-:W-:-:S06]  /*0a00*/  LOP3.LUT R22, R22, 0xfffffffb, RZ, 0xc0, !PT ;  /* 0xfffffffb16167812 */ /* 0x000fcc00078ec0ff */
[----:B------:R-:W-:Y:S06]  /*0a10*/  BAR.ARV 0x8, 0x180 ;  /* 0x0206000000007b1d */ /* 0x000fec0000002000 */
[----:B-1----:R-:W-:-:S06]  /*0a20*/  ULEA UR4, UR38, UR4, 0x18 ;  /* 0x0000000426047291 */ /* 0x002fcc000f8ec03f */
[----:B------:R-:W-:Y:S01]  /*0a30*/  IMAD.U32 R18, RZ, RZ, UR4 ;  /* 0x00000004ff127e24 */ /* 0x000fe2000f8e00ff */
[----:B0-----:R-:W-:Y:S01]  /*0a40*/  SHF.R.U32.HI R0, RZ, 0x7, R0 ;  /* 0x00000007ff007819 */ /* 0x001fe20000011600 */
[----:B------:R-:W-:-:S03]  /*0a50*/  ULDC UR4, c[0x0][0xc3c] ;  /* 0x00030f0000047ab9 */ /* 0x000fc60000000800 */
[----:B------:R-:W-:-:S13]  /*0a60*/  ISETP.NE.AND P0, PT, R0, 0x1, PT ;  /* 0x000000010000780c */ /* 0x000fda0003f05270 */
[----:B------:R-:W-:Y:S01]  /*0a70*/  @P0 LOP3.LUT R22, R22, 0x4, RZ, 0xfc, !PT ;  /* 0x0000000416160812 */ /* 0x000fe200078efcff */
        /* <DEDUP_REMOVED lines=8> */
[----:B------:R-:W-:Y:S01]  /*0b00*/  IMAD.MOV.U32 R199, RZ, RZ, RZ ;  /* 0x000000ffffc77224 */ /* 0x000fe200078e00ff */
[----:B------:R-:W-:Y:S01]  /*0b10*/  ULOP3.LUT UR48, UR36, 0x1, URZ, 0xfc, !UPT ;  /* 0x0000000124307892 */ /* 0x000fe2000f8efc3f */
[----:B------:R-:W-:Y:S01]  /*0b20*/  IMAD.MOV.U32 R194, RZ, RZ, RZ ;  /* 0x000000ffffc27224 */ /* 0x000fe200078e00ff */
[----:B------:R-:W-:-:S09]  /*0b30*/  UMOV UR37, URZ ;  /* 0x0000003f00257c82 */ /* 0x000fd20008000000 */
[----:B------:R-:W-:Y:S01]  /*0b40*/  UIADD3 UR39, UR39, 0x14400, URZ ;  /* 0x0001440027277890 */ /* 0x000fe2000fffe03f */
[----:B0-----:R-:W-:-:S05]  /*0b50*/  VIADD R26, R0, 0xffffff80 ;  /* 0xffffff80001a7836 */ /* 0x001fca0000000000 */
[----:B------:R-:W-:Y:S02]  /*0b60*/  SHF.R.S32.HI R0, RZ, 0x1f, R26 ;  /* 0x0000001fff007819 */ /* 0x000fe4000001141a */
[-C--:B------:R-:W-:Y:S02]  /*0b70*/  LEA.HI R7, R26, R26.reuse, RZ, 0x1 ;  /* 0x0000001a1a077211 */ /* 0x080fe400078f08ff */
[CC--:B------:R-:W-:Y:S02]  /*0b80*/  LEA.HI R3, R0.reuse, R26.reuse, RZ, 0x5 ;  /* 0x0000001a00037211 */ /* 0x0c0fe400078f28ff */
[CC--:B------:R-:W-:Y:S02]  /*0b90*/  LEA.HI R2, R0.reuse, R26.reuse, RZ, 0x4 ;  /* 0x0000001a00027211 */ /* 0x0c0fe400078f20ff */
[----:B------:R-:W-:Y:S01]  /*0ba0*/  LEA.HI R8, R0, R26, RZ, 0x2 ;  /* 0x0000001a00087211 */ /* 0x000fe200078f10ff */
[----:B------:R-:W-:Y:S01]  /*0bb0*/  IMAD.SHL.U32 R4, R3, 0x20, RZ ;  /* 0x0000002003047824 */ /* 0x000fe200078e00ff */
[----:B------:R-:W-:-:S02]  /*0bc0*/  LOP3.LUT R3, R2, 0x3fffff0, RZ, 0xc0, !PT ;  /* 0x03fffff002037812 */ /* 0x000fc400078ec0ff */
[----:B------:R-:W-:Y:S02]  /*0bd0*/  LOP3.LUT R6, R7, 0xfffffffe, RZ, 0xc0, !PT ;  /* 0xfffffffe07067812 */ /* 0x000fe400078ec0ff */
[----:B------:R-:W-:Y:S02]  /*0be0*/  LOP3.LUT R4, R4, 0xfffffc00, RZ, 0xc0, !PT ;  /* 0xfffffc0004047812 */ /* 0x000fe400078ec0ff */
[C---:B------:R-:W-:Y:S01]  /*0bf0*/  IADD3 R3, R26.reuse, -R3, RZ ;  /* 0x800000031a037210 */ /* 0x040fe20007ffe0ff */
[----:B------:R-:W-:Y:S01]  /*0c00*/  IMAD.IADD R16, R26, 0x1, -R6 ;  /* 0x000000011a107824 */ /* 0x000fe200078e0a06 */
[--C-:B------:R-:W-:Y:S02]  /*0c10*/  SHF.R.S32.HI R9, RZ, 0x2, R8.reuse ;  /* 0x00000002ff097819 */ /* 0x100fe40000011408 */
[----:B------:R-:W-:Y:S01]  /*0c20*/  SHF.R.S32.HI R10, RZ, 0x1f, R8 ;  /* 0x0000001fff0a7819 */ /* 0x000fe20000011408 */
[----:B------:R-:W-:Y:S01]  /*0c30*/  IMAD R5, R3, 0x40, R4 ;  /* 0x0000004003057824 */ /* 0x000fe200078e0204 */
[----:B------:R-:W-:Y:S01]  /*0c40*/  SHF.R.S32.HI R3, RZ, 0x4, R2 ;  /* 0x00000004ff037819 */ /* 0x000fe20000011402 */
[----:B------:R-:W-:Y:S01]  /*0c50*/  IMAD.SHL.U32 R188, R16, 0x8, RZ ;  /* 0x0000000810bc7824 */ /* 0x000fe200078e00ff */
[----:B------:R-:W-:-:S02]  /*0c60*/  LOP3.LUT R8, R8, 0xfffffffc, RZ, 0xc0, !PT ;  /* 0xfffffffc08087812 */ /* 0x000fc400078ec0ff */
[----:B------:R-:W-:Y:S01]  /*0c70*/  LEA.HI R2, R2, R3, RZ, 0x1 ;  /* 0x0000000302027211 */ /* 0x000fe200078f08ff */
[----:B------:R-:W-:Y:S01]  /*0c80*/  VIADD R201, R188, 0x40 ;  /* 0x00000040bcc97836 */ /* 0x000fe20000000000 */
[----:B------:R-:W-:Y:S01]  /*0c90*/  LEA.HI R10, R10, R9, RZ, 0x2 ;  /* 0x000000090a0a7211 */ /* 0x000fe200078f10ff */
[----:B------:R-:W-:Y:S01]  /*0ca0*/  IMAD.IADD R8, R26, 0x1, -R8 ;  /* 0x000000011a087824 */ /* 0x000fe200078e0a08 */
[----:B------:R-:W-:Y:S01]  /*0cb0*/  LOP3.LUT R2, R2, 0x1ffffffe, RZ, 0xc0, !PT ;  /* 0x1ffffffe02027812 */ /* 0x000fe200078ec0ff */
[----:B------:R-:W-:Y:S01]  /*0cc0*/  VIADD R200, R188, 0x10 ;  /* 0x00000010bcc87836 */ /* 0x000fe20000000000 */
[----:B------:R-:W-:Y:S01]  /*0cd0*/  LOP3.LUT R10, R10, 0xfffffffc, RZ, 0xc0, !PT ;  /* 0xfffffffc0a0a7812 */ /* 0x000fe200078ec0ff */
[----:B------:R-:W-:Y:S01]  /*0ce0*/  VIADD R204, R188, 0x50 ;  /* 0x00000050bccc7836 */ /* 0x000fe20000000000 */
[----:B------:R-:W-:Y:S01]  /*0cf0*/  LEA.HI R4, R8, R8, RZ, 0x1 ;  /* 0x0000000808047211 */ /* 0x000fe200078f08ff */
[----:B------:R-:W-:Y:S01]  /*0d00*/  IMAD.IADD R2, R3, 0x1, -R2 ;  /* 0x0000000103027824 */ /* 0x000fe200078e0a02 */
[----:B------:R-:W-:Y:S01]  /*0d10*/  IADD3 R202, R188, 0x20, RZ ;  /* 0x00000020bcca7810 */ /* 0x000fe20007ffe0ff */
[----:B------:R-:W-:Y:S01]  /*0d20*/  IMAD.IADD R10, R9, 0x1, -R10 ;  /* 0x00000001090a7824 */ /* 0x000fe200078e0a0a */
[----:B------:R-:W-:Y:S01]  /*0d30*/  LOP3.LUT R9, R4, 0x1ffffffe, RZ, 0xc0, !PT ;  /* 0x1ffffffe04097812 */ /* 0x000fe200078ec0ff */
[----:B------:R-:W-:Y:S01]  /*0d40*/  IMAD.IADD R4, R188, 0x1, R201 ;  /* 0x00000001bc047824 */ /* 0x000fe200078e02c9 */
[----:B------:R-:W-:Y:S01]  /*0d50*/  LEA R2, R2, R5, 0x3 ;  /* 0x0000000502027211 */ /* 0x000fe200078e18ff */
[----:B------:R-:W-:Y:S01]  /*0d60*/  IMAD.IADD R6, R188, 0x1, R202 ;  /* 0x00000001bc067824 */ /* 0x000fe200078e02ca */
[----:B------:R-:W-:Y:S01]  /*0d70*/  SHF.R.S32.HI R198, RZ, 0x1, R7 ;  /* 0x00000001ffc67819 */ /* 0x000fe20000011407 */
[----:B------:R-:W-:Y:S01]  /*0d80*/  IMAD.IADD R219, R8, 0x1, -R9 ;  /* 0x0000000108db7824 */ /* 0x000fe200078e0a09 */
[----:B------:R-:W-:Y:S01]  /*0d90*/  SHF.R.S32.HI R9, RZ, 0x1f, R4 ;  /* 0x0000001fff097819 */ /* 0x000fe20000011404 */
[----:B------:R0:W-:Y:S01]  /*0da0*/  STL [R1+0x54], R2 ;  /* 0x0000540201007387 */ /* 0x0001e20000100800 */
[----:B------:R-:W-:Y:S01]  /*0db0*/  SHF.R.S32.HI R5, RZ, 0x1f, R7 ;  /* 0x0000001fff057819 */ /* 0x000fe20000011407 */
[----:B------:R-:W-:Y:S01]  /*0dc0*/  VIADD R12, R198, 0x80 ;  /* 0x00000080c60c7836 */ /* 0x000fe20000000000 */
[CC--:B------:R-:W-:Y:S01]  /*0dd0*/  LEA.HI R193, R9.reuse, R4.reuse, RZ, 0x4 ;  /* 0x0000000409c17211 */ /* 0x0c0fe200078f20ff */
[----:B------:R-:W-:Y:S01]  /*0de0*/  IMAD.SHL.U32 R208, R10, 0x80, RZ ;  /* 0x000000800ad07824 */ /* 0x000fe200078e00ff */
[----:B------:R-:W-:-:S02]  /*0df0*/  LEA.HI R23, R9, R4, RZ, 0x6 ;  /* 0x0000000409177211 */ /* 0x000fc400078f30ff */
[----:B------:R-:W-:Y:S02]  /*0e00*/  LEA.HI R5, R5, R198, RZ, 0x3 ;  /* 0x000000c605057211 */ /* 0x000fe400078f18ff */
[----:B------:R-:W-:Y:S01]  /*0e10*/  SHF.R.S32.HI R11, RZ, 0x1f, R6 ;  /* 0x0000001fff0b7819 */ /* 0x000fe20000011406 */
[----:B------:R-:W-:Y:S01]  /*0e20*/  IMAD.SHL.U32 R23, R23, 0x80, RZ ;  /* 0x0000008017177824 */ /* 0x000fe200078e00ff */
[----:B0-----:R-:W-:Y:S02]  /*0e30*/  LEA.HI R2, R0, R26, RZ, 0x7 ;  /* 0x0000001a00027211 */ /* 0x001fe400078f38ff */
[----:B------:R-:W-:Y:S02]  /*0e40*/  LOP3.LUT R5, R5, 0xfffffff8, RZ, 0xc0, !PT ;  /* 0xfffffff805057812 */ /* 0x000fe400078ec0ff */
[----:B------:R-:W-:Y:S02]  /*0e50*/  LOP3.LUT R4, R2, 0xffffff80, RZ, 0xc0, !PT ;  /* 0xffffff8002047812 */ /* 0x000fe400078ec0ff */
[----:B------:R-:W-:-:S02]  /*0e60*/  LEA.HI R21, R11, R6, RZ, 0x4 ;  /* 0x000000060b157211 */ /* 0x000fc400078f20ff */
[----:B------:R-:W-:Y:S01]  /*0e70*/  LEA.HI R20, R11, R6, RZ, 0x6 ;  /* 0x000000060b147211 */ /* 0x000fe200078f30ff */
[----:B------:R-:W-:Y:S01]  /*0e80*/  IMAD.IADD R24, R26, 0x1, -R4 ;  /* 0x000000011a187824 */ /* 0x000fe200078e0a04 */
[----:B------:R-:W-:Y:S01]  /*0e90*/  SHF.R.S32.HI R4, RZ, 0x1f, R12 ;  /* 0x0000001fff047819 */ /* 0x000fe2000001140c */
[----:B------:R-:W-:Y:S01]  /*0ea0*/  IMAD.IADD R6, R198, 0x1, -R5 ;  /* 0x00000001c6067824 */ /* 0x000fe200078e0a05 */
[-C--:B------:R-:W-:Y:S01]  /*0eb0*/  LEA.HI R17, R12, R12.reuse, RZ, 0x1 ;  /* 0x0000000c0c117211 */ /* 0x080fe200078f08ff */
[----:B------:R-:W-:Y:S01]  /*0ec0*/  IMAD.SHL.U32 R20, R20, 0x80, RZ ;  /* 0x0000008014147824 */ /* 0x000fe200078e00ff */
[----:B------:R-:W-:Y:S01]  /*0ed0*/  LEA.HI R5, R4, R12, RZ, 0x3 ;  /* 0x0000000c04057211 */ /* 0x000fe200078f18ff */
[----:B------:R-:W-:Y:S01]  /*0ee0*/  IMAD.SHL.U32 R4, R6, 0x80, RZ ;  /* 0x0000008006047824 */ /* 0x000fe200078e00ff */
[----:B------:R-:W-:Y:S01]  /*0ef0*/  SHF.R.S32.HI R8, RZ, 0x1f, R24 ;  /* 0x0000001fff087819 */ /* 0x000fe20000011418 */
[----:B------:R0:W-:Y:S01]  /*0f00*/  STL [R1+0x50], R6 ;  /* 0x0000500601007387 */ /* 0x0001e20000100800 */
[----:B------:R-:W-:Y:S01]  /*0f10*/  SHF.R.S32.HI R25, RZ, 0x7, R2 ;  /* 0x00000007ff197819 */ /* 0x000fe20000011402 */
[----:B------:R-:W-:Y:S01]  /*0f20*/  IMAD.SHL.U32 R11, R5, 0x40, RZ ;  /* 0x00000040050b7824 */ /* 0x000fe200078e00ff */
[----:B------:R-:W-:-:S02]  /*0f30*/  LEA.HI R9, R8, R24, RZ, 0x2 ;  /* 0x0000001808097211 */ /* 0x000fc400078f10ff */
[----:B------:R-:W-:Y:S02]  /*0f40*/  LEA.HI R2, R2, R25, RZ, 0x1 ;  /* 0x0000001902027211 */ /* 0x000fe400078f08ff */
[----:B------:R-:W-:Y:S02]  /*0f50*/  LOP3.LUT R19, R11, 0xfffffe00, RZ, 0xc0, !PT ;  /* 0xfffffe000b137812 */ /* 0x000fe400078ec0ff */
[--C-:B------:R-:W-:Y:S02]  /*0f60*/  SHF.R.S32.HI R11, RZ, 0x2, R9.reuse ;  /* 0x00000002ff0b7819 */ /* 0x100fe40000011409 */
[----:B0-----:R-:W-:Y:S02]  /*0f70*/  LOP3.LUT R6, R17, 0x3fffffe, RZ, 0xc0, !PT ;  /* 0x03fffffe11067812 */ /* 0x001fe400078ec0ff */
[----:B------:R-:W-:Y:S02]  /*0f80*/  LEA.HI R8, R8, R24, RZ, 0x5 ;  /* 0x0000001808087211 */ /* 0x000fe400078f28ff */
[----:B------:R-:W-:Y:S01]  /*0f90*/  LEA.HI R7, R7, R198, RZ, 0x1 ;  /* 0x000000c607077211 */ /* 0x000fe200078f08ff */
[----:B------:R-:W-:Y:S01]  /*0fa0*/  IMAD.IADD R212, R12, 0x1, -R6 ;  /* 0x000000010cd47824 */ /* 0x000fe200078e0a06 */
[----:B------:R-:W-:-:S02]  /*0fb0*/  SHF.R.S32.HI R12, RZ, 0x1f, R9 ;  /* 0x0000001fff0c7819 */ /* 0x000fc40000011409 */
[----:B------:R-:W-:Y:S02]  /*0fc0*/  LOP3.LUT R2, R2, 0x3fffffe, RZ, 0xc0, !PT ;  /* 0x03fffffe02027812 */ /* 0x000fe400078ec0ff */
[----:B------:R-:W-:Y:S02]  /*0fd0*/  LEA.HI R12, R12, R11, RZ, 0x3 ;  /* 0x0000000b0c0c7211 */ /* 0x000fe400078f18ff */
[----:B------:R-:W-:Y:S02]  /*0fe0*/  SHF.R.S32.HI R8, RZ, 0x5, R8 ;  /* 0x00000005ff087819 */ /* 0x000fe40000011408 */
[----:B------:R-:W-:Y:S02]  /*0ff0*/  LOP3.LUT R12, R12, 0xfffffff8, RZ, 0xc0, !PT ;  /* 0xfffffff80c0c7812 */ /* 0x000fe400078ec0ff */
[----:B------:R-:W-:Y:S02]  /*1000*/  LOP3.LUT R7, R7, 0x3fffffe, RZ, 0xc0, !PT ;  /* 0x03fffffe07077812 */ /* 0x000fe400078ec0ff */
[----:B------:R-:W-:-:S02]  /*1010*/  IADD3 R11, R11, -R12, RZ ;  /* 0x8000000c0b0b7210 */ /* 0x000fc40007ffe0ff */
[----:B------:R-:W-:Y:S01]  /*1020*/  LOP3.LUT R5, R4, 0x380, RZ, 0xc0, !PT ;  /* 0x0000038004057812 */ /* 0x000fe200078ec0ff */
[----:B------:R-:W-:Y:S01]  /*1030*/  IMAD.IADD R4, R198, 0x1, -R7 ;  /* 0x00000001c6047824 */ /* 0x000fe200078e0a07 */
[----:B------:R-:W-:Y:S01]  /*1040*/  SHF.L.U32 R16, R16, 0x4, RZ ;  /* 0x0000000410107819 */ /* 0x000fe200000006ff */
[----:B------:R-:W-:Y:S01]  /*1050*/  IMAD R11, R8, 0x10, R11 ;  /* 0x00000010080b7824 */ /* 0x000fe200078e020b */
[----:B------:R-:W-:Y:S01]  /*1060*/  IADD3 R2, R25, -R2, RZ ;  /* 0x8000000219027210 */ /* 0x000fe20007ffe0ff */
[----:B------:R-:W-:Y:S01]  /*1070*/  IMAD R4, R3, 0x8, R4 ;  /* 0x0000000803047824 */ /* 0x000fe200078e0204 */
[----:B------:R-:W-:Y:S01]  /*1080*/  LEA.HI R0, R0, R26, RZ, 0x3 ;  /* 0x0000001a00007211 */ /* 0x000fe200078f18ff */
[----:B------:R-:W-:Y:S01]  /*1090*/  IMAD.MOV.U32 R7, RZ, RZ, R15 ;  /* 0x000000ffff077224 */ /* 0x000fe200078e000f */
[----:B------:R-:W-:Y:S01]  /*10a0*/  SHF.R.U32.HI R6, RZ, 0x3, R5 ;  /* 0x00000003ff067819 */ /* 0x000fe20000011605 */
[----:B------:R-:W-:Y:S01]  /*10b0*/  IMAD R8, R2, 0x40, R11 ;  /* 0x0000004002087824 */ /* 0x000fe200078e020b */
[----:B------:R-:W-:Y:S01]  /*10c0*/  LOP3.LUT R5, R5, 0x10, R16, 0xf8, !PT ;  /* 0x0000001005057812 */ /* 0x000fe200078ef810 */
[----:B------:R-:W-:Y:S01]  /*10d0*/  IMAD.SHL.U32 R210, R4, 0x40, RZ ;  /* 0x0000004004d27824 */ /* 0x000fe200078e00ff */
[----:B------:R-:W-:Y:S01]  /*10e0*/  LOP3.LUT R223, R0, 0xfffffff8, RZ, 0xc0, !PT ;  /* 0xfffffff800df7812 */ /* 0x000fe200078ec0ff */
[C---:B------:R-:W-:Y:S01]  /*10f0*/  VIADD R190, R16.reuse, 0x60 ;  /* 0x0000006010be7836 */ /* 0x040fe20000000000 */
[----:B------:R-:W-:Y:S01]  /*1100*/  SHF.R.S32.HI R2, RZ, 0x3, R0 ;  /* 0x00000003ff027819 */ /* 0x000fe20000011400 */
[----:B------:R-:W-:Y:S01]  /*1110*/  STL [R1+0x4c], R8 ;  /* 0x00004c0801007387 */ /* 0x000fe20000100800 */
[----:B------:R-:W-:Y:S01]  /*1120*/  LOP3.LUT R9, R9, 0x7ffffffc, RZ, 0xc0, !PT ;  /* 0x7ffffffc09097812 */ /* 0x000fe200078ec0ff */
[C---:B------:R-:W-:Y:S01]  /*1130*/  VIADD R195, R16.reuse, 0x80 ;  /* 0x0000008010c37836 */ /* 0x040fe20000000000 */
[----:B------:R-:W-:Y:S01]  /*1140*/  SHF.R.S32.HI R0, RZ, 0x1, R17 ;  /* 0x00000001ff007819 */ /* 0x000fe20000011411 */
[----:B------:R-:W-:Y:S01]  /*1150*/  VIADD R196, R16, 0xa0 ;  /* 0x000000a010c47836 */ /* 0x000fe20000000000 */
[----:B------:R-:W-:Y:S01]  /*1160*/  LOP3.LUT R6, R5, R6, RZ, 0x3c, !PT ;  /* 0x0000000605067212 */ /* 0x000fe200078e3cff */
[----:B------:R-:W-:Y:S01]  /*1170*/  IMAD.IADD R9, R24, 0x1, -R9 ;  /* 0x0000000118097824 */ /* 0x000fe200078e0a09 */
[----:B------:R-:W-:Y:S01]  /*1180*/  LOP3.LUT R208, R208, 0x180, RZ, 0xc0, !PT ;  /* 0x00000180d0d07812 */ /* 0x000fe200078ec0ff */
[----:B------:R-:W-:Y:S01]  /*1190*/  IMAD.SHL.U32 R0, R0, 0x80, RZ ;  /* 0x0000008000007824 */ /* 0x000fe200078e00ff */
[----:B------:R-:W-:Y:S01]  /*11a0*/  LOP3.LUT R23, R23, 0xffffe000, RZ, 0xc0, !PT ;  /* 0xffffe00017177812 */ /* 0x000fe200078ec0ff */
[----:B------:R-:W-:Y:S01]  /*11b0*/  IMAD R222, R3, 0x400, R6 ;  /* 0x0000040003de7824 */ /* 0x000fe200078e0206 */
[C---:B------:R-:W-:Y:S01]  /*11c0*/  LOP3.LUT R4, R208.reuse, 0x30, R21, 0xf8, !PT ;  /* 0x00000030d0047812 */ /* 0x040fe200078ef815 */
[----:B------:R-:W-:Y:S01]  /*11d0*/  IMAD.SHL.U32 R216, R9, 0x2, RZ ;  /* 0x0000000209d87824 */ /* 0x000fe200078e00ff */
[----:B------:R-:W-:Y:S01]  /*11e0*/  SHF.R.U32.HI R209, RZ, 0x3, R208 ;  /* 0x00000003ffd17819 */ /* 0x000fe200000116d0 */
[----:B------:R-:W-:Y:S01]  /*11f0*/  IMAD.MOV.U32 R5, RZ, RZ, R13 ;  /* 0x000000ffff057224 */ /* 0x000fe200078e000d */
[----:B------:R-:W-:Y:S01]  /*1200*/  LOP3.LUT R6, R208, 0x30, R193, 0xf8, !PT ;  /* 0x00000030d0067812 */ /* 0x000fe200078ef8c1 */
[----:B------:R-:W-:Y:S01]  /*1210*/  VIADD R15, R216, 0x50 ;  /* 0x00000050d80f7836 */ /* 0x000fe20000000000 */
[----:B------:R-:W-:Y:S01]  /*1220*/  LOP3.LUT R2, R208, 0x30, R16, 0xf8, !PT ;  /* 0x00000030d0027812 */ /* 0x000fe200078ef810 */
[----:B------:R-:W-:Y:S01]  /*1230*/  VIADD R13, R216, 0x60 ;  /* 0x00000060d80d7836 */ /* 0x000fe20000000000 */
[----:B------:R-:W-:Y:S01]  /*1240*/  LOP3.LUT R3, R20, 0xffffe000, RZ, 0xc0, !PT ;  /* 0xffffe00014037812 */ /* 0x000fe200078ec0ff */
[----:B------:R-:W-:Y:S01]  /*1250*/  VIADD R228, R216, 0x48 ;  /* 0x00000048d8e47836 */ /* 0x000fe20000000000 */
[----:B------:R-:W-:Y:S01]  /*1260*/  LOP3.LUT R4, R4, R209, RZ, 0x3c, !PT ;  /* 0x000000d104047212 */ /* 0x000fe200078e3cff */
[----:B------:R-:W-:Y:S01]  /*1270*/  IMAD R219, R219, 0x8, R8 ;  /* 0x00000008dbdb7824 */ /* 0x000fe200078e0208 */
[----:B------:R-:W-:-:S02]  /*1280*/  LOP3.LUT R211, R0, 0x180, RZ, 0xc0, !PT ;  /* 0x0000018000d37812 */ /* 0x000fc400078ec0ff */
[-C--:B------:R-:W-:Y:S02]  /*1290*/  LOP3.LUT R6, R6, R209.reuse, RZ, 0x3c, !PT ;  /* 0x000000d106067212 */ /* 0x080fe400078e3cff */
[----:B------:R-:W-:Y:S02]  /*12a0*/  LOP3.LUT R0, R208, 0x10, R16, 0xf8, !PT ;  /* 0x00000010d0007812 */ /* 0x000fe400078ef810 */
[-C--:B------:R-:W-:Y:S02]  /*12b0*/  LOP3.LUT R11, R2, R209.reuse, RZ, 0x3c, !PT ;  /* 0x000000d1020b7212 */ /* 0x080fe400078e3cff */
[-C--:B------:R-:W-:Y:S01]  /*12c0*/  IADD3 R25, R4, R210.reuse, R3 ;  /* 0x000000d204197210 */ /* 0x080fe20007ffe003 */
[C---:B------:R-:W-:Y:S01]  /*12d0*/  VIADD R4, R216.reuse, 0x78 ;  /* 0x00000078d8047836 */ /* 0x040fe20000000000 */
[----:B------:R-:W-:Y:S02]  /*12e0*/  IADD3 R12, R216, 0x68, RZ ;  /* 0x00000068d80c7810 */ /* 0x000fe40007ffe0ff */
[-C--:B------:R-:W-:Y:S01]  /*12f0*/  IADD3 R27, R6, R210.reuse, R23 ;  /* 0x000000d2061b7210 */ /* 0x080fe20007ffe017 */
[----:B------:R-:W-:Y:S01]  /*1300*/  IMAD.MOV.U32 R6, RZ, RZ, R14 ;  /* 0x000000ffff067224 */ /* 0x000fe200078e000e */
[----:B------:R-:W-:Y:S01]  /*1310*/  LOP3.LUT R9, R0, R209, RZ, 0x3c, !PT ;  /* 0x000000d100097212 */ /* 0x000fe200078e3cff */
[----:B------:R-:W-:Y:S01]  /*1320*/  VIADD R14, R216, 0x58 ;  /* 0x00000058d80e7836 */ /* 0x000fe20000000000 */
[----:B------:R-:W-:Y:S01]  /*1330*/  IADD3 R2, R18, R210, R11 ;  /* 0x000000d212027210 */ /* 0x000fe20007ffe00b */
[----:B------:R-:W-:Y:S01]  /*1340*/  IMAD.MOV.U32 R23, RZ, RZ, RZ ;  /* 0x000000ffff177224 */ /* 0x000fe200078e00ff */
[----:B------:R-:W-:Y:S01]  /*1350*/  LOP3.LUT P0, RZ, R10, 0x2, RZ, 0xc0, !PT ;  /* 0x000000020aff7812 */ /* 0x000fe2000780c0ff */
[----:B------:R-:W-:Y:S01]  /*1360*/  VIADD R10, R216, 0x70 ;  /* 0x00000070d80a7836 */ /* 0x000fe20000000000 */
[----:B------:R-:W-:Y:S01]  /*1370*/  MOV R3, 0x20 ;  /* 0x0000002000037802 */ /* 0x000fe20000000f00 */
[----:B------:R-:W-:Y:S01]  /*1380*/  IMAD.IADD R218, R210, 0x1, R9 ;  /* 0x00000001d2da7824 */ /* 0x000fe200078e0209 */
[----:B------:R-:W-:Y:S01]  /*1390*/  SHF.R.S32.HI R0, RZ, 0x1f, R15 ;  /* 0x0000001fff007819 */ /* 0x000fe2000001140f */
[----:B------:R0:W-:Y:S01]  /*13a0*/  STL [R1+0x48], R2 ;  /* 0x0000480201007387 */ /* 0x0001e20000100800 */
[----:B------:R-:W-:Y:S01]  /*13b0*/  SHF.R.S32.HI R0, RZ, 0x1f, R12 ;  /* 0x0000001fff007819 */ /* 0x000fe2000001140c */
[----:B------:R-:W-:Y:S01]  /*13c0*/  IMAD.IADD R0, R18, 0x1, R25 ;  /* 0x0000000112007824 */ /* 0x000fe200078e0219 */
[----:B------:R-:W-:-:S02]  /*13d0*/  SEL R3, R3, 0xffffffe0, !P0 ;  /* 0xffffffe003037807 */ /* 0x000fc40004000000 */
[----:B------:R-:W-:Y:S01]  /*13e0*/  LEA R212, R212, R19, 0x6 ;  /* 0x00000013d4d47211 */ /* 0x000fe200078e30ff */
[----:B------:R-:W-:Y:S01]  /*13f0*/  IMAD.MOV.U32 R19, RZ, RZ, RZ ;  /* 0x000000ffff137224 */ /* 0x000fe200078e00ff */
[----:B------:R1:W-:Y:S01]  /*1400*/  STL [R1+0x44], R0 ;  /* 0x0000440001007387 */ /* 0x0003e20000100800 */
[----:B------:R-:W-:Y:S01]  /*1410*/  IADD3 R223, R26, -R223, RZ ;  /* 0x800000df1adf7210 */ /* 0x000fe20007ffe0ff */
[----:B------:R-:W-:Y:S01]  /*1420*/  IMAD.IADD R221, R3, 0x1, R218 ;  /* 0x0000000103dd7824 */ /* 0x000fe200078e02da */
[----:B0-----:R-:W-:Y:S02]  /*1430*/  SHF.R.S32.HI R2, RZ, 0x1f, R14 ;  /* 0x0000001fff027819 */ /* 0x001fe4000001140e */
[----:B------:R-:W-:Y:S02]  /*1440*/  SHF.R.S32.HI R2, RZ, 0x1f, R10 ;  /* 0x0000001fff027819 */ /* 0x000fe4000001140a */
[----:B------:R-:W-:Y:S02]  /*1450*/  IADD3 R2, R18, R27, RZ ;  /* 0x0000001b12027210 */ /* 0x000fe40007ffe0ff */
[----:B------:R-:W-:-:S02]  /*1460*/  SHF.R.S32.HI R17, RZ, 0x1f, R16 ;  /* 0x0000001fff117819 */ /* 0x000fc40000011410 */
[----:B-1----:R-:W-:Y:S01]  /*1470*/  IADD3 R0, R3, UR39, R218 ;  /* 0x0000002703007c10 */ /* 0x002fe2000fffe0da */
[----:B------:R0:W-:Y:S01]  /*1480*/  STL [R1+0x40], R2 ;  /* 0x0000400201007387 */ /* 0x0001e20000100800 */
[----:B------:R-:W-:Y:S02]  /*1490*/  IADD3 R203, R188, 0x30, RZ ;  /* 0x00000030bccb7810 */ /* 0x000fe40007ffe0ff */
[----:B------:R-:W-:Y:S01]  /*14a0*/  SHF.R.S32.HI R197, RZ, 0x1f, R190 ;  /* 0x0000001fffc57819 */ /* 0x000fe200000114be */
[----:B------:R0:W-:Y:S01]  /*14b0*/  STL [R1+0x18], R0 ;  /* 0x0000180001007387 */ /* 0x0001e20000100800 */
[----:B------:R-:W-:Y:S02]  /*14c0*/  SHF.R.S32.HI R206, RZ, 0x1f, R195 ;  /* 0x0000001fffce7819 */ /* 0x000fe400000114c3 */
[----:B------:R-:W-:Y:S02]  /*14d0*/  SHF.R.S32.HI R205, RZ, 0x1f, R196 ;  /* 0x0000001fffcd7819 */ /* 0x000fe400000114c4 */
[----:B------:R-:W-:-:S02]  /*14e0*/  SHF.R.S32.HI R192, RZ, 0x4, R21 ;  /* 0x00000004ffc07819 */ /* 0x000fc40000011415 */
[----:B------:R-:W-:Y:S02]  /*14f0*/  SHF.R.S32.HI R193, RZ, 0x4, R193 ;  /* 0x00000004ffc17819 */ /* 0x000fe400000114c1 */
[----:B------:R-:W-:Y:S02]  /*1500*/  IADD3 R229, R216, 0x8, RZ ;  /* 0x00000008d8e57810 */ /* 0x000fe40007ffe0ff */
[----:B------:R-:W-:Y:S02]  /*1510*/  SHF.R.S32.HI R9, RZ, 0x1f, R13 ;  /* 0x0000001fff097819 */ /* 0x000fe4000001140d */
[----:B0-----:R-:W-:-:S07]  /*1520*/  SHF.R.S32.HI R4, RZ, 0x1f, R4 ;  /* 0x0000001fff047819 */ /* 0x001fce0000011404 */
.L_x_2905:
[----:B0-23--:R-:W0:Y:S02]  /*1530*/  LDC.64 R2, c[0x0][0xc88] ;  /* 0x00032200ff027b82 */ /* 0x00de240000000a00 */
        /* <DEDUP_REMOVED lines=8> */
[----:B------:R-:W-:-:S02]  /*15c0*/  ISETP.NE.U32.AND P0, PT, RZ, UR6, PT ;  /* 0x00000006ff007c0c */ /* 0x000fc4000bf05070 */
[----:B------:R-:W-:Y:S02]  /*15d0*/  ISETP.NE.AND.EX P1, PT, RZ, UR5, PT, P1 ;  /* 0x00000005ff007c0c */ /* 0x000fe4000bf25310 */
[----:B------:R-:W-:Y:S02]  /*15e0*/  ISETP.NE.AND.EX P0, PT, RZ, UR7, PT, P0 ;  /* 0x00000007ff007c0c */ /* 0x000fe4000bf05300 */
[----:B-----5:R-:W-:Y:S02]  /*15f0*/  MOV R26, RZ ;  /* 0x000000ff001a7202 */ /* 0x020fe40000000f00 */
[----:B--2---:R-:W-:Y:S01]  /*1600*/  SHF.R.S32.HI R227, RZ, 0x1f, R220 ;  /* 0x0000001fffe37819 */ /* 0x004fe200000114dc */
[----:B------:R-:W-:-:S06]  /*1610*/  IMAD.SHL.U32 R225, R220, 0x4, RZ ;  /* 0x00000004dce17824 */ /* 0x000fcc00078e00ff */
[C---:B------:R-:W-:Y:S02]  /*1620*/  @P1 LEA R8, P2, R220.reuse, UR4, 0x2 ;  /* 0x00000004dc081c11 */ /* 0x040fe4000f8410ff */
[C-C-:B------:R-:W-:Y:S02]  /*1630*/  SHF.L.U64.HI R226, R220.reuse, 0x2, R227.reuse ;  /* 0x00000002dce27819 */ /* 0x140fe400000102e3 */
[----:B------:R-:W-:Y:S02]  /*1640*/  @P1 LEA.HI.X R9, R220, UR5, R227, 0x2, P2 ;  /* 0x00000005dc091c11 */ /* 0x000fe400090f14e3 */
[----:B------:R-:W-:Y:S01]  /*1650*/  ISETP.NE.U32.AND P2, PT, RZ, UR8, PT ;  /* 0x00000008ff007c0c */ /* 0x000fe2000bf45070 */
[----:B------:R-:W-:Y:S01]  /*1660*/  ULDC UR4, c[0x0][0x288] ;  /* 0x0000a20000047ab9 */ /* 0x000fe20000000800 */
[----:B------:R-:W-:Y:S01]  /*1670*/  IADD3 R12, P3, R225, UR6, RZ ;  /* 0x00000006e10c7c10 */ /* 0x000fe2000ff7e0ff */
[----:B------:R0:W5:Y:S01]  /*1680*/  @P1 LDG.E R4, desc[UR52][R8.64] ;  /* 0x0000003408041981 */ /* 0x000162000c1e1900 */
[----:B------:R-:W-:Y:S01]  /*1690*/  ISETP.NE.AND.EX P2, PT, RZ, UR9, PT, P2 ;  /* 0x00000009ff007c0c */ /* 0x000fe2000bf45320 */
[----:B------:R-:W-:Y:S01]  /*16a0*/  IMAD.U32 R215, RZ, RZ, UR4 ;  /* 0x00000004ffd77e24 */ /* 0x000fe2000f8e00ff */
[----:B------:R-:W-:Y:S01]  /*16b0*/  IADD3.X R13, R226, UR7, RZ, P3, !PT ;  /* 0x00000007e20d7c10 */ /* 0x000fe20009ffe4ff */
[----:B------:R-:W-:-:S04]  /*16c0*/  ULDC.64 UR4, c[0x0][0x418] ;  /* 0x0001060000047ab9 */ /* 0x000fc80000000a00 */
[----:B------:R0:W5:Y:S06]  /*16d0*/  @P0 LDG.E R26, desc[UR52][R12.64] ;  /* 0x000000340c1a0981 */ /* 0x00016c000c1e1900 */
        /* <DEDUP_REMOVED lines=10> */
[----:B------:R-:W-:Y:S02]  /*1780*/  IMAD.U32 R2, RZ, RZ, UR5 ;  /* 0x00000005ff027e24 */ /* 0x000fe4000f8e00ff */
[----:B------:R-:W-:Y:S01]  /*1790*/  IMAD.U32 R25, RZ, RZ, UR4 ;  /* 0x00000004ff197e24 */ /* 0x000fe2000f8e00ff */
[----:B01--4-:R-:W-:Y:S06]  /*17a0*/  @P2 BRA `(.L_x_2681) ;  /* 0x0000000000242947 */ /* 0x013fec0003800000 */
        /* <DEDUP_REMOVED lines=9> */
.L_x_2681:
[----:B------:R-:W-:Y:S01]  /*1840*/  ULDC.64 UR4, c[0x0][0xa20] ;  /* 0x0002880000047ab9 */ /* 0x000fe20000000a00 */
[C---:B------:R-:W-:Y:S02]  /*1850*/  LOP3.LUT R3, R6.reuse, 0xff000000, RZ, 0xc0, !PT ;  /* 0xff00000006037812 */ /* 0x040fe400078ec0ff */
        /* <DEDUP_REMOVED lines=11> */
.L_x_2682:
[----:B------:R-:W-:Y:S05]  /*1910*/  @!P0 BRA `(.L_x_2683) ;  /* 0x00000000000c8947 */ /* 0x000fea0003800000 */
[----:B------:R-:W2:Y:S04]  /*1920*/  LDG.E R0, desc[UR52][R12.64] ;  /* 0x000000340c007981 */ /* 0x000ea8000c1e1900 */
[----:B------:R-:W2:Y:S02]  /*1930*/  LDG.E R25, desc[UR52][R12.64+0x4] ;  /* 0x000004340c197981 */ /* 0x000ea4000c1e1900 */
[----:B--2---:R-:W-:-:S07]  /*1940*/  IADD3 R25, -R0, R25, RZ ;  /* 0x0000001900197210 */ /* 0x004fce0007ffe1ff */
.L_x_2683:
[----:B------:R-:W-:Y:S01]  /*1950*/  ULDC.64 UR4, c[0x0][0xa10] ;  /* 0x0002840000047ab9 */ /* 0x000fe20000000a00 */
[----:B------:R-:W1:Y:S01]  /*1960*/  LDC R10, c[0x0][0x448] ;  /* 0x00011200ff0a7b82 */ /* 0x000e620000000800 */
[----:B------:R-:W-:-:S04]  /*1970*/  ISETP.NE.U32.AND P0, PT, RZ, UR4, PT ;  /* 0x00000004ff007c0c */ /* 0x000fc8000bf05070 */
[----:B------:R-:W-:Y:S01]  /*1980*/  ISETP.NE.AND.EX P0, PT, RZ, UR5, PT, P0 ;  /* 0x00000005ff007c0c */ /* 0x000fe2000bf05300 */
[----:B------:R-:W-:-:S12]  /*1990*/  ULDC.64 UR4, c[0x0][0xa30] ;  /* 0x00028c0000047ab9 */ /* 0x000fd80000000a00 */
[----:B0-----:R-:W0:Y:S02]  /*19a0*/  @P0 LDC.64 R6, c[0x0][0xa10] ;  /* 0x00028400ff060b82 */ /* 0x001e240000000a00 */
[----:B0-----:R-:W-:-:S05]  /*19b0*/  @P0 IMAD.WIDE R6, R220, 0x4, R6 ;  /* 0x00000004dc060825 */ /* 0x001fca00078e0206 */
[----:B------:R-:W2:Y:S04]  /*19c0*/  @P0 LDG.E R0, desc[UR52][R6.64] ;  /* 0x0000003406000981 */ /* 0x000ea8000c1e1900 */
[----:B------:R0:W2:Y:S01]  /*19d0*/  @P0 LDG.E R3, desc[UR52][R6.64+0x4] ;  /* 0x0000043406030981 */ /* 0x0000a2000c1e1900 */
[----:B------:R-:W-:Y:S01]  /*19e0*/  ISETP.NE.U32.AND P1, PT, RZ, UR4, PT ;  /* 0x00000004ff007c0c */ /* 0x000fe2000bf25070 */
[----:B-----5:R-:W-:-:S03]  /*19f0*/  IMAD.MOV.U32 R135, RZ, RZ, R25 ;  /* 0x000000ffff877224 */ /* 0x020fc600078e0019 */
[----:B------:R-:W-:-:S13]  /*1a00*/  ISETP.NE.AND.EX P1, PT, RZ, UR5, PT, P1 ;  /* 0x00000005ff007c0c */ /* 0x000fda000bf25310 */
[----:B------:R-:W-:-:S04]  /*1a10*/  @P1 IADD3 R8, P2, R225, UR4, RZ ;  /* 0x00000004e1081c10 */ /* 0x000fc8000ff5e0ff */
[----:B------:R-:W-:-:S05]  /*1a20*/  @P1 IADD3.X R9, R226, UR5, RZ, P2, !PT ;  /* 0x00000005e2091c10 */ /* 0x000fca00097fe4ff */
[----:B------:R3:W5:Y:S01]  /*1a30*/  @P1 LDG.E R135, desc[UR52][R8.64] ;  /* 0x0000003408871981 */ /* 0x000762000c1e1900 */
[----:B-1----:R-:W-:Y:S01]  /*1a40*/  ISETP.NE.AND P1, PT, R10, 0x1, PT ;  /* 0x000000010a00780c */ /* 0x002fe20003f25270 */
[----:B------:R-:W-:Y:S01]  /*1a50*/  IMAD.SHL.U32 R214, R5, 0x80, RZ ;  /* 0x0000008005d67824 */ /* 0x000fe200078e00ff */
[----:B------:R-:W-:Y:S01]  /*1a60*/  IADD3 R11, -R4, R25, RZ ;  /* 0x00000019040b7210 */ /* 0x000fe20007ffe1ff */
[----:B------:R-:W-:Y:S01]  /*1a70*/  BSSY B0, `(.L_x_2684) ;  /* 0x0000035000007945 */ /* 0x000fe20003800000 */
[----:B------:R-:W-:Y:S01]  /*1a80*/  LOP3.LUT R13, R224, 0xff, RZ, 0xc0, !PT ;  /* 0x000000ffe00d7812 */ /* 0x000fe200078ec0ff */
[----:B------:R-:W-:Y:S01]  /*1a90*/  VIADD R5, R214, 0x7f ;  /* 0x0000007fd6057836 */ /* 0x000fe20000000000 */
[----:B------:R-:W-:-:S03]  /*1aa0*/  SHF.R.U32.HI R224, RZ, 0x10, R224 ;  /* 0x00000010ffe07819 */ /* 0x000fc600000116e0 */
[----:B------:R1:W-:Y:S04]  /*1ab0*/  STL [R1], R13 ;  /* 0x0000000d01007387 */ /* 0x0003e80000100800 */
[----:B------:R-:W4:Y:S08]  /*1ac0*/  @P1 LDC R10, c[0x0][0x44c] ;  /* 0x00011300ff0a1b82 */ /* 0x000f300000000800 */
[----:B0-----:R-:W0:Y:S01]  /*1ad0*/  @P1 LDC R7, c[0x0][0x450] ;  /* 0x00011400ff071b82 */ /* 0x001e220000000800 */
[----:B--2---:R-:W-:-:S02]  /*1ae0*/  @P0 IMAD.IADD R2, R3, 0x1, -R0 ;  /* 0x0000000103020824 */ /* 0x004fc400078e0a00 */
[----:B----4-:R-:W-:-:S04]  /*1af0*/  @P1 IMAD.HI.U32 R0, R5, R10, RZ ;  /* 0x0000000a05001227 */ /* 0x010fc800078e00ff */
[----:B------:R-:W-:Y:S01]  /*1b00*/  IMAD.IADD R217, R11, 0x1, R2 ;  /* 0x000000010bd97824 */ /* 0x000fe200078e0202 */
[----:B0-----:R-:W-:-:S03]  /*1b10*/  @P1 SHF.R.U32.HI R5, RZ, R7, R0 ;  /* 0x00000007ff051219 */ /* 0x001fc60000011600 */
[C---:B------:R-:W-:Y:S01]  /*1b20*/  VIADD R0, R217.reuse, 0x9f ;  /* 0x0000009fd9007836 */ /* 0x040fe20000000000 */
[----:B------:R-:W-:-:S03]  /*1b30*/  IADD3 R4, R217, 0xa0, -R215 ;  /* 0x000000a0d9047810 */ /* 0x000fc60007ffe8d7 */
[----:B------:R-:W-:-:S04]  /*1b40*/  IMAD.HI R0, R0, 0x66666667, RZ ;  /* 0x6666666700007827 */ /* 0x000fc800078e02ff */
[----:B------:R-:W-:Y:S01]  /*1b50*/  IMAD.IADD R5, R4, 0x1, R5 ;  /* 0x0000000104057824 */ /* 0x000fe200078e0205 */
[----:B------:R-:W-:-:S03]  /*1b60*/  SHF.R.U32.HI R3, RZ, 0x1f, R0 ;  /* 0x0000001fff037819 */ /* 0x000fc60000011600 */
[----:B------:R-:W-:Y:S01]  /*1b70*/  IMAD.HI R5, R5, 0x66666667, RZ ;  /* 0x6666666705057827 */ /* 0x000fe200078e02ff */
[----:B------:R-:W-:-:S03]  /*1b80*/  LEA.HI.SX32 R156, R0, R3, 0x1a ;  /* 0x00000003009c7211 */ /* 0x000fc600078fd2ff */
[----:B------:R-:W-:Y:S01]  /*1b90*/  IMAD.MOV.U32 R0, RZ, RZ, RZ ;  /* 0x000000ffff007224 */ /* 0x000fe200078e00ff */
[----:B------:R-:W-:-:S04]  /*1ba0*/  SHF.R.U32.HI R4, RZ, 0x1f, R5 ;  /* 0x0000001fff047819 */ /* 0x000fc80000011605 */
[----:B------:R-:W-:-:S04]  /*1bb0*/  LEA.HI.SX32 R5, R5, R4, 0x1a ;  /* 0x0000000405057211 */ /* 0x000fc800078fd2ff */
[----:B---3--:R-:W-:-:S04]  /*1bc0*/  VIMNMX R9, R156, R5, PT ;  /* 0x000000059c097248 */ /* 0x008fc80003fe0100 */
[----:B------:R-:W-:-:S13]  /*1bd0*/  ISETP.GE.AND P0, PT, R9, 0x1, PT ;  /* 0x000000010900780c */ /* 0x000fda0003f06270 */
[----:B-1----:R-:W-:Y:S05]  /*1be0*/  @!P0 BRA `(.L_x_2685) ;  /* 0x0000000000748947 */ /* 0x002fea0003800000 */
[----:B------:R-:W-:Y:S01]  /*1bf0*/  ISETP.NE.AND P0, PT, R224, RZ, PT ;  /* 0x000000ffe000720c */ /* 0x000fe20003f05270 */
[----:B------:R-:W-:-:S03]  /*1c00*/  ULDC UR4, c[0x0][0x9f0] ;  /* 0x00027c0000047ab9 */ /* 0x000fc60000000800 */
[----:B------:R-:W-:-:S04]  /*1c10*/  SEL R10, R224, UR4, P0 ;  /* 0x00000004e00a7c07 */ /* 0x000fc80008000000 */
[-C--:B------:R-:W-:Y:S02]  /*1c20*/  IABS R6, R10.reuse ;  /* 0x0000000a00067213 */ /* 0x080fe40000000000 */
[----:B------:R-:W-:Y:S02]  /*1c30*/  IADD3 R0, R10, -0x1, R9 ;  /* 0xffffffff0a007810 */ /* 0x000fe40007ffe009 */
[----:B------:R-:W0:Y:S01]  /*1c40*/  I2F.RP R3, R6 ;  /* 0x0000000600037306 */ /* 0x000e220000209400 */
[----:B------:R-:W-:Y:S02]  /*1c50*/  IABS R12, R10 ;  /* 0x0000000a000c7213 */ /* 0x000fe40000000000 */
[----:B------:R-:W-:Y:S02]  /*1c60*/  IABS R8, R0 ;  /* 0x0000000000087213 */ /* 0x000fe40000000000 */
[----:B------:R-:W-:-:S04]  /*1c70*/  LOP3.LUT R0, R0, R10, RZ, 0x3c, !PT ;  /* 0x0000000a00007212 */ /* 0x000fc800078e3cff */
[----:B------:R-:W-:Y:S01]  /*1c80*/  ISETP.GE.AND P2, PT, R0, RZ, PT ;  /* 0x000000ff0000720c */ /* 0x000fe20003f46270 */
[----:B0-----:R-:W0:Y:S02]  /*1c90*/  MUFU.RCP R3, R3 ;  /* 0x0000000300037308 */ /* 0x001e240000001000 */
[----:B0-----:R-:W-:Y:S01]  /*1ca0*/  IADD3 R4, R3, 0xffffffe, RZ ;  /* 0x0ffffffe03047810 */ /* 0x001fe20007ffe0ff */
[----:B------:R-:W-:-:S05]  /*1cb0*/  IMAD.MOV R3, RZ, RZ, -R12 ;  /* 0x000000ffff037224 */ /* 0x000fca00078e0a0c */
[----:B------:R0:W1:Y:S02]  /*1cc0*/  F2I.FTZ.U32.TRUNC.NTZ R5, R4 ;  /* 0x0000000400057305 */ /* 0x000064000021f000 */
[----:B0-----:R-:W-:Y:S02]  /*1cd0*/  IMAD.MOV.U32 R4, RZ, RZ, RZ ;  /* 0x000000ffff047224 */ /* 0x001fe400078e00ff */
[----:B-1----:R-:W-:-:S04]  /*1ce0*/  IMAD.MOV R7, RZ, RZ, -R5 ;  /* 0x000000ffff077224 */ /* 0x002fc800078e0a05 */
        /* <DEDUP_REMOVED lines=13> */
.L_x_2685:
[----:B------:R-:W-:Y:S05]  /*1dc0*/  BSYNC B0 ;  /* 0x0000000000007941 */ /* 0x000fea0003800000 */
.L_x_2684:
        /* <DEDUP_REMOVED lines=8> */
[----:B------:R-:W-:-:S04]  /*1e50*/  SHF.R.U32.HI R119, RZ, 0x7, R5 ;  /* 0x00000007ff777819 */ /* 0x000fc80000011605 */
[----:B------:R-:W-:-:S07]  /*1e60*/  MOV R24, R119 ;  /* 0x0000007700187202 */ /* 0x000fce0000000f00 */
[----:B------:R-:W-:-:S04]  /*1e70*/  @P0 VIADD R0, R0, 0x9f ;  /* 0x0000009f00000836 */ /* 0x000fc80000000000 */
        /* <DEDUP_REMOVED lines=25> */
[----:B-1---5:R-:W-:Y:S05]  /*2010*/  CALL.ABS.NOINC R14 ;  /* 0x000000000e007343 */ /* 0x022fea0003c00000 */
.L_x_2688:
[----:B------:R-:W-:Y:S05]  /*2020*/  BSYNC B6 ;  /* 0x0000000000067941 */ /* 0x000fea0003800000 */
.L_x_2687:
        /* <DEDUP_REMOVED lines=20> */
.L_x_2690:
[----:B------:R-:W-:Y:S05]  /*2170*/  BSYNC B6 ;  /* 0x0000000000067941 */ /* 0x000fea0003800000 */
.L_x_2689:
[----:B------:R-:W-:Y:S01]  /*2180*/  ULDC.64 UR4, c[0x0][0x9f8] ;  /* 0x00027e0000047ab9 */ /* 0x000fe20000000a00 */
[----:B------:R-:W2:Y:S01]  /*2190*/  LDL R28, [R1+0x50] ;  /* 0x00005000011c7983 */ /* 0x000ea20000100800 */
[----:B------:R-:W-:Y:S01]  /*21a0*/  ISETP.NE.U32.AND P0, PT, RZ, UR4, PT ;  /* 0x00000004ff007c0c */ /* 0x000fe2000bf05070 */
[----:B------:R-:W-:Y:S01]  /*21b0*/  IMAD.MOV.U32 R0, RZ, RZ, R220 ;  /* 0x000000ffff007224 */ /* 0x000fe200078e00dc */
[----:B------:R-:W0:Y:S01]  /*21c0*/  LDC R15, c[0x0][0x3f4] ;  /* 0x0000fd00ff0f7b82 */ /* 0x000e220000000800 */
[----:B------:R-:W1:Y:S01]  /*21d0*/  S2R R27, SR_TID.X ;  /* 0x00000000001b7919 */ /* 0x000e620000002100 */
[----:B------:R-:W-:Y:S01]  /*21e0*/  ISETP.NE.AND.EX P0, PT, RZ, UR5, PT, P0 ;  /* 0x00000005ff007c0c */ /* 0x000fe2000bf05300 */
[C---:B------:R-:W-:Y:S02]  /*21f0*/  VIADD R3, R16.reuse, 0x20 ;  /* 0x0000002010037836 */ /* 0x040fe40000000000 */
[----:B------:R-:W-:-:S03]  /*2200*/  VIADD R4, R16, 0x40 ;  /* 0x0000004010047836 */ /* 0x000fc60000000000 */
[----:B------:R-:W3:Y:S07]  /*2210*/  LDC.64 R104, c[0x0][0x3f8] ;  /* 0x0000fe00ff687b82 */ /* 0x000eee0000000a00 */
[----:B------:R-:W-:Y:S01]  /*2220*/  @P0 IADD3 R6, P1, R225, UR4, RZ ;  /* 0x00000004e1060c10 */ /* 0x000fe2000ff3e0ff */
[----:B------:R-:W-:Y:S01]  /*2230*/  ULDC UR4, c[0x0][0x320] ;  /* 0x0000c80000047ab9 */ /* 0x000fe20000000800 */
[----:B------:R-:W4:Y:S02]  /*2240*/  LDC.64 R98, c[0x0][0x408] ;  /* 0x00010200ff627b82 */ /* 0x000f240000000a00 */
[----:B------:R-:W-:-:S05]  /*2250*/  @P0 IADD3.X R7, R226, UR5, RZ, P1, !PT ;  /* 0x00000005e2070c10 */ /* 0x000fca0008ffe4ff */
[----:B------:R4:W2:Y:S01]  /*2260*/  @P0 LDG.E R0, desc[UR52][R6.64] ;  /* 0x0000003406000981 */ /* 0x0008a2000c1e1900 */
[----:B------:R-:W-:Y:S01]  /*2270*/  ISETP.GE.AND P2, PT, R16, UR4, PT ;  /* 0x0000000410007c0c */ /* 0x000fe2000bf46270 */
[----:B------:R-:W-:Y:S01]  /*2280*/  IMAD.MOV.U32 R122, RZ, RZ, 0x20 ;  /* 0x00000020ff7a7424 */ /* 0x000fe200078e00ff */
[----:B------:R-:W-:Y:S01]  /*2290*/  ISETP.GE.AND P3, PT, R3, UR4, PT ;  /* 0x0000000403007c0c */ /* 0x000fe2000bf66270 */
[----:B------:R-:W-:Y:S01]  /*22a0*/  IMAD.MOV.U32 R123, RZ, RZ, 0x40 ;  /* 0x00000040ff7b7424 */ /* 0x000fe200078e00ff */
[----:B------:R-:W-:Y:S01]  /*22b0*/  ISETP.GE.AND P0, PT, R4, UR4, PT ;  /* 0x0000000404007c0c */ /* 0x000fe2000bf06270 */
[----:B0-----:R-:W-:Y:S01]  /*22c0*/  IMAD.SHL.U32 R118, R15, 0x2, RZ ;  /* 0x000000020f767824 */ /* 0x001fe200078e00ff */
[----:B------:R-:W-:Y:S01]  /*22d0*/  ISETP.GE.AND P1, PT, R190, UR4, PT ;  /* 0x00000004be007c0c */ /* 0x000fe2000bf26270 */
[-C--:B---3--:R-:W-:Y:S01]  /*22e0*/  IMAD.WIDE.U32 R106, R198, R104.reuse, R16 ;  /* 0x00000068c66a7225 */ /* 0x088fe200078e0010 */
[----:B-1----:R-:W-:Y:S02]  /*22f0*/  SHF.R.U32.HI R20, RZ, 0x7, R27 ;  /* 0x00000007ff147819 */ /* 0x002fe4000001161b */
[----:B------:R-:W-:Y:S01]  /*2300*/  SHF.R.S32.HI R11, RZ, 0x1f, R198 ;  /* 0x0000001fff0b7819 */ /* 0x000fe200000114c6 */
[----:B------:R-:W-:Y:S01]  /*2310*/  VIADD R27, R27, 0xffffff80 ;  /* 0xffffff801b1b7836 */ /* 0x000fe20000000000 */
[C---:B------:R-:W-:Y:S01]  /*2320*/  ISETP.NE.AND P6, PT, R20.reuse, 0x1, PT ;  /* 0x000000011400780c */ /* 0x040fe20003fc5270 */
[----:B------:R-:W-:Y:S01]  /*2330*/  VIADD R150, R20, 0x8 ;  /* 0x0000000814967836 */ /* 0x000fe20000000000 */
[----:B------:R-:W-:Y:S01]  /*2340*/  SHF.R.S32.HI R189, RZ, 0x1f, R188 ;  /* 0x0000001fffbd7819 */ /* 0x000fe200000114bc */
[----:B------:R-:W-:Y:S01]  /*2350*/  IMAD R9, R11, R104, RZ ;  /* 0x000000680b097224 */ /* 0x000fe200078e02ff */
[----:B------:R-:W-:Y:S01]  /*2360*/  LEA.HI R14, R27, R27, RZ, 0x1 ;  /* 0x0000001b1b0e7211 */ /* 0x000fe200078f08ff */
[-C--:B----4-:R-:W-:Y:S01]  /*2370*/  IMAD R11, R11, R98.reuse, RZ ;  /* 0x000000620b0b7224 */ /* 0x090fe200078e02ff */
[----:B------:R-:W-:Y:S01]  /*2380*/  LOP3.LUT R22, R22, 0xfffffffe, RZ, 0xc0, !PT ;  /* 0xfffffffe16167812 */ /* 0x000fe200078ec0ff */
[----:B------:R-:W-:Y:S01]  /*2390*/  IMAD R13, R198, R105, R9 ;  /* 0x00000069c60d7224 */ /* 0x000fe200078e0209 */
[----:B------:R-:W-:Y:S01]  /*23a0*/  LOP3.LUT R14, R14, 0xfffffffe, RZ, 0xc0, !PT ;  /* 0xfffffffe0e0e7812 */ /* 0x000fe200078ec0ff */
[----:B------:R-:W-:Y:S01]  /*23b0*/  IMAD R11, R198, R99, R11 ;  /* 0x00000063c60b7224 */ /* 0x000fe200078e020b */
[----:B------:R-:W-:Y:S01]  /*23c0*/  IADD3 R125, R26, R25, RZ ;  /* 0x000000191a7d7210 */ /* 0x000fe20007ffe0ff */
[C---:B------:R-:W-:Y:S01]  /*23d0*/  IMAD.WIDE.U32 R100, R198.reuse, R98, R16 ;  /* 0x00000062c6647225 */ /* 0x040fe200078e0010 */
[----:B------:R-:W-:Y:S01]  /*23e0*/  IADD3 R14, R27, -R14, RZ ;  /* 0x8000000e1b0e7210 */ /* 0x000fe20007ffe0ff */
[----:B------:R-:W-:Y:S05]  /*23f0*/  @!P6 WARPSYNC.ALL ;  /* 0x000000000000e948 */ /* 0x000fea0003800000 */
[----:B------:R-:W-:Y:S01]  /*2400*/  ULDC UR4, c[0x0][0x2f4] ;  /* 0x0000bd0000047ab9 */ /* 0x000fe20000000800 */
[----:B------:R-:W-:Y:S01]  /*2410*/  IMAD.WIDE.U32 R102, R198, R98, R188 ;  /* 0x00000062c6667225 */ /* 0x000fe200078e00bc */
[----:B------:R-:W-:-:S02]  /*2420*/  ISETP.GE.AND P5, PT, R3, UR4, PT ;  /* 0x0000000403007c0c */ /* 0x000fc4000bfa6270 */
[----:B------:R-:W-:Y:S01]  /*2430*/  ISETP.GE.AND P4, PT, R16, UR4, PT ;  /* 0x0000000410007c0c */ /* 0x000fe2000bf86270 */
[----:B------:R-:W-:Y:S01]  /*2440*/  IMAD.IADD R103, R103, 0x1, R11 ;  /* 0x0000000167677824 */ /* 0x000fe200078e020b */
[----:B------:R-:W-:Y:S01]  /*2450*/  SEL R6, RZ, 0xffffffff, P5 ;  /* 0xffffffffff067807 */ /* 0x000fe20002800000 */
[----:B------:R-:W-:Y:S01]  /*2460*/  IMAD.WIDE.U32 R108, R198, R104, R188 ;  /* 0x00000068c66c7225 */ /* 0x000fe200078e00bc */
[----:B------:R-:W-:Y:S02]  /*2470*/  SEL R5, RZ, 0x1, P4 ;  /* 0x00000001ff057807 */ /* 0x000fe40002000000 */
[----:B------:R-:W-:Y:S01]  /*2480*/  ISETP.GE.AND P4, PT, R190, UR4, PT ;  /* 0x00000004be007c0c */ /* 0x000fe2000bf86270 */
[----:B------:R-:W-:Y:S01]  /*2490*/  IMAD.SHL.U32 R6, R6, 0x2, RZ ;  /* 0x0000000206067824 */ /* 0x000fe200078e00ff */
[----:B------:R-:W-:Y:S01]  /*24a0*/  ISETP.GE.AND P5, PT, R4, R15, PT ;  /* 0x0000000f0400720c */ /* 0x000fe20003fa6270 */
[----:B------:R-:W-:Y:S01]  /*24b0*/  IMAD.IADD R109, R109, 0x1, R13 ;  /* 0x000000016d6d7824 */ /* 0x000fe200078e020d */
[----:B------:R-:W-:Y:S01]  /*24c0*/  SEL R8, RZ, 0x8, P4 ;  /* 0x00000008ff087807 */ /* 0x000fe20002000000 */
[----:B------:R-:W-:Y:S01]  /*24d0*/  IMAD.IADD R107, R13, 0x1, R107 ;  /* 0x000000010d6b7824 */ /* 0x000fe200078e026b */
[----:B------:R-:W-:Y:S01]  /*24e0*/  LOP3.LUT R7, R6, 0x2, R5, 0xe2, !PT ;  /* 0x0000000206077812 */ /* 0x000fe200078ee205 */
[----:B-----5:R-:W-:Y:S01]  /*24f0*/  IMAD.WIDE.U32 R102, R135, R98, R102 ;  /* 0x0000006287667225 */ /* 0x020fe200078e0066 */
[----:B------:R-:W-:-:S02]  /*2500*/  SEL R6, RZ, 0xffffffff, P3 ;  /* 0xffffffffff067807 */ /* 0x000fc40001800000 */
[----:B------:R-:W-:Y:S01]  /*2510*/  ISETP.GE.AND P3, PT, R4, UR4, PT ;  /* 0x0000000404007c0c */ /* 0x000fe2000bf66270 */
[-C--:B------:R-:W-:Y:S01]  /*2520*/  IMAD.WIDE.U32 R108, R135, R104.reuse, R108 ;  /* 0x00000068876c7225 */ /* 0x080fe200078e006c */
[----:B------:R-:W-:Y:S02]  /*2530*/  SEL R5, RZ, 0x1, P2 ;  /* 0x00000001ff057807 */ /* 0x000fe40001000000 */
[----:B------:R-:W-:Y:S01]  /*2540*/  ISETP.GE.AND P2, PT, R195, UR4, PT ;  /* 0x00000004c3007c0c */ /* 0x000fe2000bf46270 */
[----:B------:R-:W-:Y:S01]  /*2550*/  IMAD.SHL.U32 R10, R6, 0x2, RZ ;  /* 0x00000002060a7824 */ /* 0x000fe200078e00ff */
[----:B------:R-:W-:Y:S01]  /*2560*/  SEL R6, RZ, 0x4, P3 ;  /* 0x00000004ff067807 */ /* 0x000fe20001800000 */
[----:B------:R-:W-:Y:S01]  /*2570*/  IMAD.WIDE.U32 R106, R135, R104, R106 ;  /* 0x00000068876a7225 */ /* 0x000fe200078e006a */
[----:B------:R-:W-:Y:S02]  /*2580*/  ISETP.GE.AND P3, PT, R3, R15, PT ;  /* 0x0000000f0300720c */ /* 0x000fe40003f66270 */
[----:B------:R-:W-:Y:S01]  /*2590*/  LOP3.LUT R8, R8, R7, R6, 0xfe, !PT ;  /* 0x0000000708087212 */ /* 0x000fe200078efe06 */
[----:B------:R-:W-:Y:S01]  /*25a0*/  IMAD R127, R99, 0xa0, RZ ;  /* 0x000000a0637f7824 */ /* 0x000fe200078e02ff */
[----:B------:R-:W-:Y:S01]  /*25b0*/  LOP3.LUT R5, R10, 0x2, R5, 0xe2, !PT ;  /* 0x000000020a057812 */ /* 0x000fe200078ee205 */
[----:B------:R-:W-:Y:S01]  /*25c0*/  IMAD.SHL.U32 R97, R98, 0x80, RZ ;  /* 0x0000008062617824 */ /* 0x000fe200078e00ff */
[----:B------:R-:W-:Y:S01]  /*25d0*/  SEL R6, RZ, 0x4, P0 ;  /* 0x00000004ff067807 */ /* 0x000fe20000000000 */
[----:B------:R-:W-:Y:S01]  /*25e0*/  IMAD R113, R14, 0x80, R198 ;  /* 0x000000800e717824 */ /* 0x000fe200078e02c6 */
[----:B------:R-:W-:Y:S01]  /*25f0*/  SEL R7, RZ, 0x8, P1 ;  /* 0x00000008ff077807 */ /* 0x000fe20000800000 */
[----:B------:R-:W-:Y:S01]  /*2600*/  @!P6 BAR.SYNC.DEFER_BLOCKING 0x9, 0x100 ;  /* 0x024400000000eb1d */ /* 0x000fe20000010000 */
[----:B------:R-:W-:-:S02]  /*2610*/  ISETP.GE.AND P0, PT, R16, R15, PT ;  /* 0x0000000f1000720c */ /* 0x000fc40003f06270 */
[----:B------:R-:W-:Y:S02]  /*2620*/  LOP3.LUT R21, R7, R5, R6, 0xfe, !PT ;  /* 0x0000000507157212 */ /* 0x000fe400078efe06 */
[C---:B------:R-:W-:Y:S02]  /*2630*/  SEL R6, R15.reuse, RZ, P3 ;  /* 0x000000ff0f067207 */ /* 0x040fe40001800000 */
[----:B------:R-:W-:Y:S02]  /*2640*/  SEL R5, R15, RZ, P0 ;  /* 0x000000ff0f057207 */ /* 0x000fe40000000000 */
[----:B------:R-:W-:Y:S01]  /*2650*/  SEL R9, RZ, 0x10, P2 ;  /* 0x00000010ff097807 */ /* 0x000fe20001000000 */
[----:B------:R-:W-:Y:S01]  /*2660*/  IMAD.IADD R7, R3, 0x1, R6 ;  /* 0x0000000103077824 */ /* 0x000fe200078e0206 */
[----:B------:R-:W-:Y:S01]  /*2670*/  IADD3 R101, R11, R101, RZ ;  /* 0x000000650b657210 */ /* 0x000fe20007ffe0ff */
[----:B------:R-:W-:Y:S01]  /*2680*/  IMAD.IADD R5, R16, 0x1, R5 ;  /* 0x0000000110057824 */ /* 0x000fe200078e0205 */
[----:B------:R-:W-:-:S02]  /*2690*/  LOP3.LUT R32, R8, R9, RZ, 0xfc, !PT ;  /* 0x0000000908207212 */ /* 0x000fc400078efcff */
[----:B------:R-:W-:Y:S01]  /*26a0*/  SHF.R.S32.HI R8, RZ, 0x1f, R7 ;  /* 0x0000001fff087819 */ /* 0x000fe20000011407 */
[----:B------:R-:W-:Y:S01]  /*26b0*/  IMAD.WIDE.U32 R100, R135, R98, R100 ;  /* 0x0000006287647225 */ /* 0x000fe200078e0064 */
[----:B------:R-:W-:Y:S02]  /*26c0*/  SHF.R.S32.HI R6, RZ, 0x1f, R5 ;  /* 0x0000001fff067819 */ /* 0x000fe40000011405 */
[----:B------:R-:W-:Y:S02]  /*26d0*/  SEL R9, R15, RZ, P5 ;  /* 0x000000ff0f097207 */ /* 0x000fe40002800000 */
[----:B------:R-:W-:Y:S02]  /*26e0*/  LEA.HI R30, R8, R7, RZ, 0x4 ;  /* 0x00000007081e7211 */ /* 0x000fe400078f20ff */
[----:B------:R-:W-:Y:S01]  /*26f0*/  LEA.HI R29, R6, R5, RZ, 0x4 ;  /* 0x00000005061d7211 */ /* 0x000fe200078f20ff */
[----:B------:R-:W-:Y:S01]  /*2700*/  IMAD.IADD R12, R4, 0x1, R9 ;  /* 0x00000001040c7824 */ /* 0x000fe200078e0209 */
[----:B------:R-:W-:-:S02]  /*2710*/  LEA.HI R8, R8, R7, RZ, 0x6 ;  /* 0x0000000708087211 */ /* 0x000fc400078f30ff */
[----:B------:R-:W-:Y:S02]  /*2720*/  LEA.HI R6, R6, R5, RZ, 0x6 ;  /* 0x0000000506067211 */ /* 0x000fe400078f30ff */
[----:B------:R-:W-:Y:S02]  /*2730*/  SHF.R.S32.HI R9, RZ, 0x6, R8 ;  /* 0x00000006ff097819 */ /* 0x000fe40000011408 */
[----:B------:R-:W-:Y:S02]  /*2740*/  SHF.R.U32.HI R5, RZ, 0x3, R211 ;  /* 0x00000003ff057819 */ /* 0x000fe400000116d3 */
[----:B------:R-:W-:Y:S01]  /*2750*/  SHF.R.S32.HI R7, RZ, 0x6, R6 ;  /* 0x00000006ff077819 */ /* 0x000fe20000011406 */
[----:B------:R-:W-:Y:S01]  /*2760*/  IMAD R133, R9, 0x2800, R210 ;  /* 0x0000280009857824 */ /* 0x000fe200078e02d2 */
[----:B------:R-:W-:Y:S01]  /*2770*/  LOP3.LUT R10, R211, 0x30, R29, 0xf8, !PT ;  /* 0x00000030d30a7812 */ /* 0x000fe200078ef81d */
[----:B------:R-:W-:Y:S01]  /*2780*/  IMAD R130, R9, 0x2800, R212 ;  /* 0x0000280009827824 */ /* 0x000fe200078e02d4 */
[----:B------:R-:W-:Y:S01]  /*2790*/  LOP3.LUT R8, R208, 0x30, R30, 0xf8, !PT ;  /* 0x00000030d0087812 */ /* 0x000fe200078ef81e */
[C---:B------:R-:W-:Y:S01]  /*27a0*/  IMAD R132, R7.reuse, 0x2800, R212 ;  /* 0x0000280007847824 */ /* 0x040fe200078e02d4 */
[----:B------:R-:W-:Y:S01]  /*27b0*/  LOP3.LUT R11, R10, R5, RZ, 0x3c, !PT ;  /* 0x000000050a0b7212 */ /* 0x000fe200078e3cff */
[----:B------:R-:W-:Y:S01]  /*27c0*/  IMAD R134, R7, 0x2800, R210 ;  /* 0x0000280007867824 */ /* 0x000fe200078e02d2 */
[----:B------:R-:W-:-:S02]  /*27d0*/  LOP3.LUT R8, R8, R209, RZ, 0x3c, !PT ;  /* 0x000000d108087212 */ /* 0x000fc400078e3cff */
[----:B------:R-:W-:Y:S01]  /*27e0*/  LOP3.LUT R6, R208, 0x30, R29, 0xf8, !PT ;  /* 0x00000030d0067812 */ /* 0x000fe200078ef81d */
[----:B------:R-:W-:Y:S01]  /*27f0*/  IMAD.IADD R132, R132, 0x1, R11 ;  /* 0x0000000184847824 */ /* 0x000fe200078e020b */
[----:B------:R-:W-:Y:S02]  /*2800*/  IADD3 R133, R133, R8, RZ ;  /* 0x0000000885857210 */ /* 0x000fe40007ffe0ff */
[----:B------:R-:W-:Y:S02]  /*2810*/  SHF.R.S32.HI R11, RZ, 0x1f, R135 ;  /* 0x0000001fff0b7819 */ /* 0x000fe40000011487 */
[----:B------:R-:W-:Y:S02]  /*2820*/  LOP3.LUT R8, R211, 0x30, R30, 0xf8, !PT ;  /* 0x00000030d3087812 */ /* 0x000fe400078ef81e */
[----:B------:R-:W-:Y:S02]  /*2830*/  SHF.R.S32.HI R13, RZ, 0x1f, R12 ;  /* 0x0000001fff0d7819 */ /* 0x000fe4000001140c */
[----:B------:R-:W-:-:S02]  /*2840*/  LOP3.LUT R7, R6, R209, RZ, 0x3c, !PT ;  /* 0x000000d106077212 */ /* 0x000fc400078e3cff */
[----:B------:R-:W-:Y:S01]  /*2850*/  LOP3.LUT R9, R8, R5, RZ, 0x3c, !PT ;  /* 0x0000000508097212 */ /* 0x000fe200078e3cff */
[----:B------:R-:W-:Y:S01]  /*2860*/  IMAD R8, R11, R104, RZ ;  /* 0x000000680b087224 */ /* 0x000fe200078e02ff */
[CC--:B------:R-:W-:Y:S01]  /*2870*/  LEA.HI R31, R13.reuse, R12.reuse, RZ, 0x4 ;  /* 0x0000000c0d1f7211 */ /* 0x0c0fe200078f20ff */
[----:B------:R-:W-:Y:S01]  /*2880*/  IMAD.IADD R134, R134, 0x1, R7 ;  /* 0x0000000186867824 */ /* 0x000fe200078e0207 */
[----:B------:R-:W-:Y:S01]  /*2890*/  LEA.HI R12, R13, R12, RZ, 0x6 ;  /* 0x0000000c0d0c7211 */ /* 0x000fe200078f30ff */
[----:B------:R-:W-:Y:S01]  /*28a0*/  IMAD R13, R135, R105, R8 ;  /* 0x00000069870d7224 */ /* 0x000fe200078e0208 */
[----:B------:R-:W-:Y:S01]  /*28b0*/  LOP3.LUT R6, R208, 0x30, R31, 0xf8, !PT ;  /* 0x00000030d0067812 */ /* 0x000fe200078ef81f */
[----:B------:R-:W-:Y:S01]  /*28c0*/  IMAD R8, R11, R98, RZ ;  /* 0x000000620b087224 */ /* 0x000fe200078e02ff */
[----:B------:R-:W-:Y:S01]  /*28d0*/  SHF.R.S32.HI R7, RZ, 0x6, R12 ;  /* 0x00000006ff077819 */ /* 0x000fe2000001140c */
[----:B------:R-:W-:Y:S01]  /*28e0*/  IMAD.IADD R130, R130, 0x1, R9 ;  /* 0x0000000182827824 */ /* 0x000fe200078e0209 */
[----:B------:R-:W-:Y:S01]  /*28f0*/  LOP3.LUT R6, R6, R209, RZ, 0x3c, !PT ;  /* 0x000000d106067212 */ /* 0x000fe200078e3cff */
[----:B------:R-:W-:Y:S01]  /*2900*/  IMAD R11, R135, R99, R8 ;  /* 0x00000063870b7224 */ /* 0x000fe200078e0208 */
[----:B------:R-:W-:Y:S01]  /*2910*/  LOP3.LUT R10, R211, 0x30, R31, 0xf8, !PT ;  /* 0x00000030d30a7812 */ /* 0x000fe200078ef81f */
[C---:B------:R-:W-:Y:S01]  /*2920*/  IMAD R131, R7.reuse, 0x2800, R210 ;  /* 0x0000280007837824 */ /* 0x040fe200078e02d2 */
[----:B------:R-:W-:Y:S01]  /*2930*/  SHF.L.U64.HI R8, R98, 0x7, R99 ;  /* 0x0000000762087819 */ /* 0x000fe20000010263 */
[----:B------:R-:W-:Y:S01]  /*2940*/  IMAD R129, R7, 0x2800, R212 ;  /* 0x0000280007817824 */ /* 0x000fe200078e02d4 */
[C---:B------:R-:W-:Y:S01]  /*2950*/  SHF.L.U32 R7, R104.reuse, 0x7, RZ ;  /* 0x0000000768077819 */ /* 0x040fe200000006ff */
[----:B------:R-:W-:Y:S01]  /*2960*/  IMAD.IADD R131, R131, 0x1, R6 ;  /* 0x0000000183837824 */ /* 0x000fe200078e0206 */
[----:B------:R-:W-:Y:S01]  /*2970*/  SHF.L.U64.HI R6, R104, 0x7, R105 ;  /* 0x0000000768067819 */ /* 0x000fe20000010269 */
[----:B------:R-:W-:Y:S01]  /*2980*/  IMAD.IADD R27, R103, 0x1, R11 ;  /* 0x00000001671b7824 */ /* 0x000fe200078e020b */
[----:B------:R-:W-:Y:S01]  /*2990*/  LOP3.LUT R10, R10, R5, RZ, 0x3c, !PT ;  /* 0x000000050a0a7212 */ /* 0x000fe200078e3cff */
[----:B------:R-:W-:Y:S01]  /*29a0*/  IMAD R9, R105, 0xa0, RZ ;  /* 0x000000a069097824 */ /* 0x000fe200078e02ff */
[----:B------:R-:W-:Y:S01]  /*29b0*/  SHF.R.S32.HI R116, RZ, 0x4, R29 ;  /* 0x00000004ff747819 */ /* 0x000fe2000001141d */
[----:B------:R-:W-:Y:S01]  /*29c0*/  IMAD.WIDE.U32 R104, R104, 0xa0, RZ ;  /* 0x000000a068687825 */ /* 0x000fe200078e00ff */
[----:B------:R-:W-:-:S02]  /*29d0*/  SHF.R.S32.HI R115, RZ, 0x4, R30 ;  /* 0x00000004ff737819 */ /* 0x000fc4000001141e */
[----:B------:R-:W-:Y:S01]  /*29e0*/  SHF.R.S32.HI R114, RZ, 0x4, R31 ;  /* 0x00000004ff727819 */ /* 0x000fe2000001141f */
[----:B------:R-:W-:Y:S01]  /*29f0*/  IMAD.WIDE.U32 R98, R98, 0xa0, RZ ;  /* 0x000000a062627825 */ /* 0x000fe200078e00ff */
[----:B------:R-:W-:Y:S02]  /*2a00*/  LOP3.LUT R29, R29, 0xfffffff0, RZ, 0xc0, !PT ;  /* 0xfffffff01d1d7812 */ /* 0x000fe400078ec0ff */
[----:B------:R-:W-:Y:S01]  /*2a10*/  LOP3.LUT R30, R30, 0xfffffff0, RZ, 0xc0, !PT ;  /* 0xfffffff01e1e7812 */ /* 0x000fe200078ec0ff */
[----:B------:R-:W-:Y:S01]  /*2a20*/  IMAD.IADD R129, R129, 0x1, R10 ;  /* 0x0000000181817824 */ /* 0x000fe200078e020a */
[----:B------:R-:W-:Y:S01]  /*2a30*/  LOP3.LUT R31, R31, 0xfffffff0, RZ, 0xc0, !PT ;  /* 0xfffffff01f1f7812 */ /* 0x000fe200078ec0ff */
[----:B------:R-:W-:Y:S01]  /*2a40*/  IMAD.IADD R127, R99, 0x1, R127 ;  /* 0x00000001637f7824 */ /* 0x000fe200078e027f */
[----:B------:R-:W-:Y:S01]  /*2a50*/  IADD3 R126, R105, R9, RZ ;  /* 0x00000009697e7210 */ /* 0x000fe20007ffe0ff */
[----:B------:R-:W-:Y:S01]  /*2a60*/  IMAD.IADD R25, R109, 0x1, R13 ;  /* 0x000000016d197824 */ /* 0x000fe200078e020d */
[----:B------:R-:W-:Y:S01]  /*2a70*/  LOP3.LUT R9, R21, 0x1, RZ, 0xc0, !PT ;  /* 0x0000000115097812 */ /* 0x000fe200078ec0ff */
[----:B------:R-:W-:Y:S01]  /*2a80*/  IMAD.IADD R26, R13, 0x1, R107 ;  /* 0x000000010d1a7824 */ /* 0x000fe200078e026b */
[----:B------:R-:W-:-:S02]  /*2a90*/  LOP3.LUT R10, R21, 0x2, RZ, 0xc0, !PT ;  /* 0x00000002150a7812 */ /* 0x000fc400078ec0ff */
[C---:B------:R-:W-:Y:S02]  /*2aa0*/  LOP3.LUT R20, R21.reuse, 0x4, RZ, 0xc0, !PT ;  /* 0x0000000415147812 */ /* 0x040fe400078ec0ff */
[----:B------:R-:W-:Y:S02]  /*2ab0*/  @P5 LOP3.LUT R22, R22, 0x1, RZ, 0xfc, !PT ;  /* 0x0000000116165812 */ /* 0x000fe400078efcff */
[----:B------:R-:W-:Y:S02]  /*2ac0*/  LOP3.LUT R21, R21, 0x8, RZ, 0xc0, !PT ;  /* 0x0000000815157812 */ /* 0x000fe400078ec0ff */
[----:B------:R-:W-:Y:S02]  /*2ad0*/  SHF.R.S32.HI R112, RZ, 0x1f, R29 ;  /* 0x0000001fff707819 */ /* 0x000fe4000001141d */
[----:B------:R-:W-:Y:S02]  /*2ae0*/  SHF.R.S32.HI R111, RZ, 0x1f, R30 ;  /* 0x0000001fff6f7819 */ /* 0x000fe4000001141e */
[----:B------:R-:W-:-:S02]  /*2af0*/  SHF.R.S32.HI R110, RZ, 0x1f, R31 ;  /* 0x0000001fff6e7819 */ /* 0x000fc4000001141f */
[----:B--2---:R-:W-:Y:S02]  /*2b00*/  R2P PR, R28, 0x6 ;  /* 0x000000061c007804 */ /* 0x004fe40000000000 */
[----:B------:R-:W-:-:S03]  /*2b10*/  IADD3 R28, R11, R101, RZ ;  /* 0x000000650b1c7210 */ /* 0x000fc60007ffe0ff */
[----:B------:R-:W-:Y:S02]  /*2b20*/  SEL R122, R122, 0xffffffe0, !P1 ;  /* 0xffffffe07a7a7807 */ /* 0x000fe40004800000 */
[----:B------:R-:W-:Y:S02]  /*2b30*/  ISETP.GE.AND P1, PT, R196, UR4, PT ;  /* 0x00000004c4007c0c */ /* 0x000fe4000bf26270 */
[----:B------:R-:W-:Y:S02]  /*2b40*/  SEL R123, R123, 0xffffffc0, !P2 ;  /* 0xffffffc07b7b7807 */ /* 0x000fe40005000000 */
[----:B------:R-:W-:-:S03]  /*2b50*/  SEL R11, RZ, 0x20, P1 ;  /* 0x00000020ff0b7807 */ /* 0x000fc60000800000 */
[----:B------:R-:W-:Y:S01]  /*2b60*/  IMAD.IADD R128, R123, 0x1, R122 ;  /* 0x000000017b807824 */ /* 0x000fe200078e027a */
[C---:B------:R-:W-:Y:S02]  /*2b70*/  LOP3.LUT R11, R32.reuse, R11, RZ, 0xfc, !PT ;  /* 0x0000000b200b7212 */ /* 0x040fe400078efcff */
[----:B------:R-:W-:Y:S02]  /*2b80*/  LOP3.LUT R32, R32, 0x1, RZ, 0xc0, !PT ;  /* 0x0000000120207812 */ /* 0x000fe400078ec0ff */
[C---:B------:R-:W-:Y:S02]  /*2b90*/  LOP3.LUT R33, R11.reuse, 0x2, RZ, 0xc0, !PT ;  /* 0x000000020b217812 */ /* 0x040fe400078ec0ff */
[C---:B------:R-:W-:Y:S02]  /*2ba0*/  LOP3.LUT R34, R11.reuse, 0x4, RZ, 0xc0, !PT ;  /* 0x000000040b227812 */ /* 0x040fe400078ec0ff */
[C---:B------:R-:W-:Y:S02]  /*2bb0*/  LOP3.LUT R35, R11.reuse, 0x8, RZ, 0xc0, !PT ;  /* 0x000000080b237812 */ /* 0x040fe400078ec0ff */
[----:B------:R-:W-:-:S02]  /*2bc0*/  LOP3.LUT R36, R11, 0x10, RZ, 0xc0, !PT ;  /* 0x000000100b247812 */ /* 0x000fc400078ec0ff */
[----:B------:R-:W-:Y:S02]  /*2bd0*/  SHF.R.S32.HI R124, RZ, 0x1f, R0 ;  /* 0x0000001fff7c7819 */ /* 0x000fe40000011400 */
[----:B------:R-:W-:-:S07]  /*2be0*/  LOP3.LUT R37, R11, 0x20, RZ, 0xc0, !PT ;  /* 0x000000200b257812 */ /* 0x000fce00078ec0ff */
.L_x_2796:
[----:B0-----:R-:W0:Y:S01]  /*2bf0*/  LDC R40, c[0x0][0x430] ;  /* 0x00010c00ff287b82 */ /* 0x001e220000000800 */
[----:B------:R-:W-:-:S04]  /*2c00*/  VIADD R24, R24, 0xffffffff ;  /* 0xffffffff18187836 */ /* 0x000fc80000000000 */
[----:B----4-:R-:W-:-:S03]  /*2c10*/  IMAD R11, R24, 0xa0, R113 ;  /* 0x000000a0180b7824 */ /* 0x010fc600078e0271 */
[----:B-1----:R-:W1:Y:S01]  /*2c20*/  LDC R117, c[0x0][0x3f4] ;  /* 0x0000fd00ff757b82 */ /* 0x002e620000000800 */
        /* <DEDUP_REMOVED lines=12> */
[--C-:B------:R-:W-:Y:S01]  /*2cf0*/  @!P1 SHF.R.S32.HI R39, RZ, 0x1f, R11.reuse ;  /* 0x0000001fff279819 */ /* 0x100fe2000001140b */
[----:B------:R-:W-:Y:S02]  /*2d00*/  @!P1 IMAD R41, R0, R15, R38 ;  /* 0x0000000f00299224 */ /* 0x000fe400078e0226 */
[----:B------:R-:W-:-:S04]  /*2d10*/  @!P1 IMAD.MOV.U32 R38, RZ, RZ, R11 ;  /* 0x000000ffff269224 */ /* 0x000fc800078e000b */
[----:B------:R-:W-:-:S04]  /*2d20*/  @!P1 IMAD.WIDE.U32 R14, R0, R14, R38 ;  /* 0x0000000e000e9225 */ /* 0x000fc800078e0026 */
[----:B------:R-:W-:Y:S01]  /*2d30*/  IMAD.MOV.U32 R38, RZ, RZ, RZ ;  /* 0x000000ffff267224 */ /* 0x000fe200078e00ff */
[----:B------:R-:W-:Y:S02]  /*2d40*/  @!P1 IADD3 R15, R15, R41, RZ ;  /* 0x000000290f0f9210 */ /* 0x000fe40007ffe0ff */
[----:B--2---:R-:W-:-:S04]  /*2d50*/  @!P1 LEA R12, P2, R14, R12, 0x2 ;  /* 0x0000000c0e0c9211 */ /* 0x004fc800078410ff */
[----:B------:R-:W-:Y:S02]  /*2d60*/  @!P1 LEA.HI.X R13, R14, R13, R15, 0x2, P2 ;  /* 0x0000000d0e0d9211 */ /* 0x000fe400010f140f */
[----:B------:R-:W-:-:S03]  /*2d70*/  ISETP.GT.AND P2, PT, R24, R119, PT ;  /* 0x000000771800720c */ /* 0x000fc60003f44270 */
[----:B------:R0:W5:Y:S01]  /*2d80*/  @!P1 LDG.E R38, desc[UR52][R12.64] ;  /* 0x000000340c269981 */ /* 0x000162000c1e1900 */
[----:B-1----:R-:W-:Y:S01]  /*2d90*/  ISETP.GE.AND P1, PT, R117, 0x1, PT ;  /* 0x000000017500780c */ /* 0x002fe20003f26270 */
[----:B------:R-:W-:Y:S01]  /*2da0*/  IMAD.MOV R39, RZ, RZ, -R11 ;  /* 0x000000ffff277224 */ /* 0x000fe200078e0a0b */
[----:B------:R-:W-:Y:S01]  /*2db0*/  LOP3.LUT R22, R22, 0xfffffffd, RZ, 0xc0, !PT ;  /* 0xfffffffd16167812 */ /* 0x000fe200078ec0ff */
[C---:B------:R-:W-:Y:S01]  /*2dc0*/  IMAD R41, R19.reuse, 0x7800, R218 ;  /* 0x0000780013297824 */ /* 0x040fe200078e02da */
[----:B------:R-:W-:Y:S05]  /*2dd0*/  YIELD ;  /* 0x0000000000007946 */ /* 0x000fea0003800000 */
[----:B------:R-:W-:Y:S01]  /*2de0*/  IMAD R11, R19, 0x7800, R221 ;  /* 0x00007800130b7824 */ /* 0x000fe200078e02dd */
[----:B------:R-:W-:Y:S01]  /*2df0*/  BSSY B0, `(.L_x_2691) ;  /* 0x0000cee000007945 */ /* 0x000fe20003800000 */
[----:B------:R-:W-:Y:S01]  /*2e00*/  IMAD R39, R40, R39, R43 ;  /* 0x0000002728277224 */ /* 0x000fe200078e022b */
[----:B------:R-:W-:Y:S01]  /*2e10*/  @P2 LOP3.LUT R22, R22, 0x2, RZ, 0xfc, !PT ;  /* 0x0000000216162812 */ /* 0x000fe200078efcff */
[----:B------:R-:W-:-:S02]  /*2e20*/  IMAD.IADD R41, R18, 0x1, R41 ;  /* 0x0000000112297824 */ /* 0x000fc400078e0229 */
[----:B------:R-:W-:Y:S01]  /*2e30*/  IMAD.IADD R40, R18, 0x1, R11 ;  /* 0x0000000112287824 */ /* 0x000fe200078e020b */
[----:B0-----:R-:W-:Y:S06]  /*2e40*/  @!P1 BRA `(.L_x_2692) ;  /* 0x000000c400e49947 */ /* 0x001fec0003800000 */
[----:B------:R-:W-:Y:S01]  /*2e50*/  SHF.R.S32.HI R92, RZ, 0x1f, R39 ;  /* 0x0000001fff5c7819 */ /* 0x000fe20000011427 */
[----:B------:R-:W-:Y:S01]  /*2e60*/  ULDC.64 UR4, c[0x0][0x300] ;  /* 0x0000c00000047ab9 */ /* 0x000fe20000000a00 */
[----:B-----5:R-:W-:Y:S01]  /*2e70*/  SHF.R.S32.HI R93, RZ, 0x1f, R38 ;  /* 0x0000001fff5d7819 */ /* 0x020fe20000011426 */
[----:B------:R-:W-:Y:S01]  /*2e80*/  IMAD.WIDE.U32 R12, R39, UR4, RZ ;  /* 0x00000004270c7c25 */ /* 0x000fe2000f8e00ff */
[----:B------:R-:W-:-:S03]  /*2e90*/  ULDC.64 UR6, c[0x0][0x2e8] ;  /* 0x0000ba0000067ab9 */ /* 0x000fc60000000a00 */
[----:B------:R-:W-:Y:S02]  /*2ea0*/  IMAD R14, R92, UR4, RZ ;  /* 0x000000045c0e7c24 */ /* 0x000fe4000f8e02ff */
[----:B------:R-:W-:Y:S02]  /*2eb0*/  IMAD R94, R24, -0xa0, R2 ;  /* 0xffffff60185e7824 */ /* 0x000fe400078e0202 */
[----:B------:R-:W-:Y:S01]  /*2ec0*/  IMAD R11, R39, UR5, R14 ;  /* 0x00000005270b7c24 */ /* 0x000fe2000f8e020e */
[----:B------:R-:W-:Y:S01]  /*2ed0*/  ULDC.64 UR4, c[0x0][0x310] ;  /* 0x0000c40000047ab9 */ /* 0x000fe20000000a00 */
[----:B------:R-:W-:Y:S01]  /*2ee0*/  IMAD R14, R126, R24, RZ ;  /* 0x000000187e0e7224 */ /* 0x000fe200078e02ff */
[----:B------:R-:W-:Y:S01]  /*2ef0*/  VIMNMX R94, R94, 0xa0, PT ;  /* 0x000000a05e5e7848 */ /* 0x000fe20003fe0100 */
[----:B------:R-:W-:Y:S01]  /*2f00*/  IMAD R15, R93, UR4, RZ ;  /* 0x000000045d0f7c24 */ /* 0x000fe2000f8e02ff */
[----:B------:R-:W-:Y:S02]  /*2f10*/  IADD3 R13, R13, R11, RZ ;  /* 0x0000000b0d0d7210 */ /* 0x000fe40007ffe0ff */
[----:B------:R-:W-:Y:S01]  /*2f20*/  SHF.R.S32.HI R11, RZ, 0x1f, R24 ;  /* 0x0000001fff0b7819 */ /* 0x000fe20000011418 */
[----:B------:R-:W-:-:S02]  /*2f30*/  IMAD R15, R38, UR5, R15 ;  /* 0x00000005260f7c24 */ /* 0x000fc4000f8e020f */
[----:B------:R-:W-:Y:S01]  /*2f40*/  IMAD.WIDE.U32 R12, R38, UR4, R12 ;  /* 0x00000004260c7c25 */ /* 0x000fe2000f8e000c */
[----:B------:R-:W-:-:S03]  /*2f50*/  ULDC.64 UR4, c[0x0][0x308] ;  /* 0x0000c20000047ab9 */ /* 0x000fc60000000a00 */
[----:B------:R-:W-:Y:S02]  /*2f60*/  IMAD.IADD R13, R13, 0x1, R15 ;  /* 0x000000010d0d7824 */ /* 0x000fe400078e020f */
[----:B------:R-:W-:Y:S02]  /*2f70*/  IMAD R15, R127, R24, RZ ;  /* 0x000000187f0f7224 */ /* 0x000fe400078e02ff */
[C---:B------:R-:W-:Y:S01]  /*2f80*/  IMAD.WIDE.U32 R12, R191.reuse, UR4, R12 ;  /* 0x00000004bf0c7c25 */ /* 0x040fe2000f8e000c */
[----:B------:R-:W-:Y:S02]  /*2f90*/  ULDC.U8 UR4, c[0x0][0x410] ;  /* 0x0001040000047ab9 */ /* 0x000fe40000000000 */
[----:B------:R-:W-:Y:S01]  /*2fa0*/  ISETP.NE.AND P1, PT, RZ, UR4, PT ;  /* 0x00000004ff007c0c */ /* 0x000fe2000bf25270 */
[----:B------:R-:W-:Y:S01]  /*2fb0*/  IMAD R120, R191, UR5, R13 ;  /* 0x00000005bf787c24 */ /* 0x000fe2000f8e020d */
[----:B------:R-:W-:Y:S01]  /*2fc0*/  IADD3 R121, P2, R12, UR6, RZ ;  /* 0x000000060c797c10 */ /* 0x000fe2000ff5e0ff */
[----:B------:R-:W-:-:S02]  /*2fd0*/  IMAD R43, R11, R104, R14 ;  /* 0x000000680b2b7224 */ /* 0x000fc400078e020e */
[----:B------:R-:W-:Y:S01]  /*2fe0*/  IMAD R45, R11, R98, R15 ;  /* 0x000000620b2d7224 */ /* 0x000fe200078e020f */
[----:B------:R-:W-:Y:S01]  /*2ff0*/  IADD3.X R120, R120, UR7, RZ, P2, !PT ;  /* 0x0000000778787c10 */ /* 0x000fe200097fe4ff */
[----:B------:R-:W-:-:S04]  /*3000*/  IMAD.WIDE.U32 R14, R104, R24, RZ ;  /* 0x00000018680e7225 */ /* 0x000fc800078e00ff */
        /* <DEDUP_REMOVED lines=56> */
.L_x_2695:
[----:B------:R-:W-:Y:S05]  /*3390*/  BSYNC B1 ;  /* 0x0000000000017941 */ /* 0x000fea0003800000 */
.L_x_2694:
[----:B0-----:R-:W-:Y:S01]  /*33a0*/  VIADD R44, R198, 0x80 ;  /* 0x00000080c62c7836 */ /* 0x001fe20000000000 */
        /* <DEDUP_REMOVED lines=12> */
[----:B-----5:R-:W-:Y:S01]  /*3470*/  MOV R144, R66 ;  /* 0x0000004200907202 */ /* 0x020fe20000000f00 */
[----:B------:R-:W-:Y:S01]  /*3480*/  IMAD.MOV.U32 R147, RZ, RZ, R70 ;  /* 0x000000ffff937224 */ /* 0x000fe200078e0046 */
[----:B------:R-:W-:Y:S01]  /*3490*/  CS2R R64, SRZ ;  /* 0x0000000000407805 */ /* 0x000fe2000001ff00 */
[----:B------:R-:W-:Y:S06]  /*34a0*/  @P4 BRA `(.L_x_2697) ;  /* 0x0000000000a04947 */ /* 0x000fec0003800000 */
        /* <DEDUP_REMOVED lines=40> */
.L_x_2697:
[----:B------:R-:W-:Y:S05]  /*3730*/  BSYNC B1 ;  /* 0x0000000000017941 */ /* 0x000fea0003800000 */
.L_x_2696:
        /* <DEDUP_REMOVED lines=21> */
[----:B------:R-:W-:Y:S02]  /*3890*/  IMAD.MOV.U32 R141, RZ, RZ, R56 ;  /* 0x000000ffff8d7224 */ /* 0x000fe400078e0038 */
[----:B------:R-:W-:Y:S02]  /*38a0*/  IMAD.MOV.U32 R143, RZ, RZ, R60 ;  /* 0x000000ffff8f7224 */ /* 0x000fe400078e003c */
[----:B------:R-:W-:Y:S01]  /*38b0*/  IMAD.MOV.U32 R146, RZ, RZ, R64 ;  /* 0x000000ffff927224 */ /* 0x000fe200078e0040 */
[----:B------:R-:W-:Y:S06]  /*38c0*/  @!P1 BRA `(.L_x_2698) ;  /* 0x0000000000049947 */ /* 0x000fec0003800000 */
[----:B------:R-:W-:Y:S01]  /*38d0*/  BPT.TRAP 0x1 ;  /* 0x000000040000795c */ /* 0x000fe20000300000 */
.L_x_2698:
[----:B------:R-:W-:Y:S01]  /*38e0*/  IMAD R95, R19, 0x8, R18 ;  /* 0x00000008135f7824 */ /* 0x000fe200078e0212 */
[----:B------:R-:W-:Y:S01]  /*38f0*/  SHF.L.U32 R96, R199, 0x1f, RZ ;  /* 0x0000001fc7607819 */ /* 0x000fe200000006ff */
[----:B------:R-:W-:Y:S03]  /*3900*/  BSSY B1, `(.L_x_2699) ;  /* 0x0000003000017945 */ /* 0x000fe60003800000 */
[----:B------:R-:W1:Y:S02]  /*3910*/  SYNCS.PHASECHK.TRANS64.TRYWAIT P5, [R95+URZ+0x29890], R96 ;  /* 0x029890605f0075a7 */ /* 0x000e6400080a017f */
[----:B-1----:R-:W-:Y:S05]  /*3920*/  @!P5 BRA `(.L_x_2700) ;  /* 0x000002e400e8d947 */ /* 0x002fea0003800000 */
.L_x_3050:
[----:B------:R-:W-:Y:S05]  /*3930*/  BSYNC B1 ;  /* 0x0000000000017941 */ /* 0x000fea0003800000 */
.L_x_2699:
[----:B------:R-:W-:-:S03]  /*3940*/  UMOV UR4, 0xffffffff ;  /* 0xffffffff00047882 */ /* 0x000fc60000000000 */
[----:B------:R-:W-:Y:S05]  /*3950*/  BRA.DIV UR4, `(.L_x_2701) ;  /* 0x000002e604f07947 */ /* 0x000fea000b800000 */
[----:B------:R2:W3:Y:S04]  /*3960*/  SHFL.IDX PT, R149, R120, RZ, 0x1e1f ;  /* 0x001e1fff78957589 */ /* 0x0004e800000e0000 */
[----:B------:R2:W4:Y:S02]  /*3970*/  SHFL.IDX PT, R11, R121, RZ, 0x1e1f ;  /* 0x001e1fff790b7589 */ /* 0x00052400000e0000 */
.L_x_3054:
        /* <DEDUP_REMOVED lines=19> */
[-C--:B------:R-:W-:Y:S02]  /*3ab0*/  F2FP.F16.E4M3.UNPACK_B R88, R160.reuse.H1 ;  /* 0x000000a0ff58723e */ /* 0x080fe400030006ff */
        /* <DEDUP_REMOVED lines=8> */
[-C--:B------:R-:W-:Y:S01]  /*3b40*/  FMUL.FTZ R166, R89, R165.reuse ;  /* 0x000000a559a67220 */ /* 0x080fe20000410000 */
[--C-:B------:R-:W-:Y:S02]  /*3b50*/  HADD2.F32 R164, -RZ, R162.reuse.H0_H0 ;  /* 0x200000a2ffa47230 */ /* 0x100fe40000004100 */
[----:B------:R-:W-:Y:S01]  /*3b60*/  FMUL.FTZ R165, R161, R165 ;  /* 0x000000a5a1a57220 */ /* 0x000fe20000410000 */
[----:B------:R-:W-:Y:S01]  /*3b70*/  HADD2.F32 R162, -RZ, R162.H1_H1 ;  /* 0x300000a2ffa27230 */ /* 0x000fe20000004100 */
[----:B------:R-:W-:Y:S02]  /*3b80*/  F2FP.F16.E4M3.UNPACK_B R159, R159 ;  /* 0x0000009fff9f723e */ /* 0x000fe400020006ff */
[-C--:B------:R-:W-:Y:S01]  /*3b90*/  FFMA.FTZ R89, R89, R164.reuse, R165 ;  /* 0x000000a459597223 */ /* 0x080fe200000100a5 */
        /* <DEDUP_REMOVED lines=9> */
[----:B------:R-:W-:Y:S02]  /*3c30*/  IMAD.U32 R13, R86, 0x10000, RZ ;  /* 0x00010000560d7824 */ /* 0x000fe400078e00ff */
[----:B------:R-:W-:Y:S01]  /*3c40*/  IMAD.MOV.U32 R86, RZ, RZ, R15 ;  /* 0x000000ffff567224 */ /* 0x000fe200078e000f */
        /* <DEDUP_REMOVED lines=15> */
[-C--:B------:R-:W-:Y:S02]  /*3d40*/  F2FP.F16.E4M3.UNPACK_B R88, R14.reuse ;  /* 0x0000000eff58723e */ /* 0x080fe400020006ff */
        /* <DEDUP_REMOVED lines=10> */
[C---:B------:R-:W-:Y:S01]  /*3df0*/  FFMA.FTZ R165, R86.reuse, R15, -R165 ;  /* 0x0000000f56a57223 */ /* 0x040fe200000108a5 */
        /* <DEDUP_REMOVED lines=25> */
[----:B------:R-:W-:Y:S01]  /*3f90*/  FMUL.FTZ R161, R15, R164 ;  /* 0x000000a40fa17220 */ /* 0x000fe20000410000 */
[----:B------:R-:W-:Y:S01]  /*3fa0*/  F2FP.SATFINITE.E4M3.F32.PACK_AB_MERGE_C R14, R163, R162, R13 ;  /* 0x000000a2a30e723e */ /* 0x000fe2000480700d */
[C---:B------:R-:W-:Y:S01]  /*3fb0*/  FMUL.FTZ R164, R88.reuse, R164 ;  /* 0x000000a458a47220 */ /* 0x040fe20000410000 */
[----:B------:R-:W-:Y:S01]  /*3fc0*/  MOV R13, R89 ;  /* 0x00000059000d7202 */ /* 0x000fe20000000f00 */
[-C--:B------:R-:W-:Y:S02]  /*3fd0*/  FFMA.FTZ R161, R88, R87.reuse, -R161 ;  /* 0x0000005758a17223 */ /* 0x080fe400000108a1 */
[----:B------:R-:W-:Y:S01]  /*3fe0*/  FFMA.FTZ R164, R15, R87, R164 ;  /* 0x000000570fa47223 */ /* 0x000fe200000100a4 */
[----:B------:R-:W-:-:S04]  /*3ff0*/  F2FP.F16.E4M3.UNPACK_B R15, R12 ;  /* 0x0000000cff0f723e */ /* 0x000fc800020006ff */
[----:B------:R-:W-:Y:S01]  /*4000*/  F2FP.SATFINITE.E4M3.F32.PACK_AB_MERGE_C R161, R164, R161, RZ ;  /* 0x000000a1a4a1723e */ /* 0x000fe200048070ff */
[--C-:B------:R-:W-:Y:S02]  /*4010*/  HADD2.F32 R12, -RZ, R15.reuse.H1_H1 ;  /* 0x3000000fff0c7230 */ /* 0x100fe40000004100 */
[----:B------:R-:W-:-:S03]  /*4020*/  HADD2.F32 R15, -RZ, R15.H0_H0 ;  /* 0x2000000fff0f7230 */ /* 0x000fc60000004100 */
[-C--:B------:R-:W-:Y:S02]  /*4030*/  FMUL.FTZ R87, R12, R160.reuse ;  /* 0x000000a00c577220 */ /* 0x080fe40000410000 */
[C---:B------:R-:W-:Y:S02]  /*4040*/  FMUL.FTZ R160, R15.reuse, R160 ;  /* 0x000000a00fa07220 */ /* 0x040fe40000410000 */
[-C--:B------:R-:W-:Y:S01]  /*4050*/  FFMA.FTZ R87, R15, R159.reuse, -R87 ;  /* 0x0000009f0f577223 */ /* 0x080fe20000010857 */
[----:B------:R-:W-:Y:S01]  /*4060*/  F2FP.SATFINITE.E4M3.F32.PACK_AB_MERGE_C R15, R166, R168, R165 ;  /* 0x000000a8a60f723e */ /* 0x000fe200048070a5 */
[----:B------:R-:W-:-:S05]  /*4070*/  FFMA.FTZ R160, R12, R159, R160 ;  /* 0x0000009f0ca07223 */ /* 0x000fca00000100a0 */
[----:B------:R-:W-:-:S07]  /*4080*/  F2FP.SATFINITE.E4M3.F32.PACK_AB_MERGE_C R12, R160, R87, R161 ;  /* 0x00000057a00c723e */ /* 0x000fce00048070a1 */
.L_x_2707:
[----:B------:R-:W-:Y:S05]  /*4090*/  BSYNC B3 ;  /* 0x0000000000037941 */ /* 0x000fea0003800000 */
.L_x_2706:
[----:B----4-:R-:W-:-:S05]  /*40a0*/  IADD3 R86, P2, R16, R11, RZ ;  /* 0x0000000b10567210 */ /* 0x010fca0007f5e0ff */
[----:B---3--:R-:W-:-:S05]  /*40b0*/  IMAD.X R87, R149, 0x1, R17, P2 ;  /* 0x0000000195577824 */ /* 0x008fca00010e0611 */
[----:B0-----:R0:W-:Y:S03]  /*40c0*/  ST.E.128 desc[UR52][R86.64], R12 ;  /* 0x0000000c56007985 */ /* 0x0011e6000c101d34 */
.L_x_2705:
[----:B------:R-:W-:Y:S05]  /*40d0*/  BSYNC B2 ;  /* 0x0000000000027941 */ /* 0x000fea0003800000 */
.L_x_2704:
        /* <DEDUP_REMOVED lines=12> */
[----:B------:R-:W-:Y:S02]  /*41a0*/  LOP3.LUT R88, R85, 0xff0000ff, RZ, 0xc0, !PT ;  /* 0xff0000ff55587812 */ /* 0x000fe400078ec0ff */
[----:B------:R-:W-:Y:S01]  /*41b0*/  LOP3.LUT R83, R84, 0xff00, R83, 0xf8, !PT ;  /* 0x0000ff0054537812 */ /* 0x000fe200078ef853 */
[----:B------:R-:W-:Y:S01]  /*41c0*/  IMAD.U32 R84, R87, 0x10000, RZ ;  /* 0x0001000057547824 */ /* 0x000fe200078e00ff */
[----:B------:R-:W-:Y:S01]  /*41d0*/  SHF.R.U32.HI R82, RZ, 0x10, R85 ;  /* 0x00000010ff527819 */ /* 0x000fe20000011655 */
[----:B------:R-:W-:Y:S01]  /*41e0*/  IMAD.SHL.U32 R85, R86, 0x100, RZ ;  /* 0x0000010056557824 */ /* 0x000fe200078e00ff */
[----:B0-----:R-:W-:-:S02]  /*41f0*/  F2FP.F16.E4M3.UNPACK_B R89, R13 ;  /* 0x0000000dff59723e */ /* 0x001fc400020006ff */
        /* <DEDUP_REMOVED lines=17> */
[----:B------:R-:W-:-:S02]  /*4310*/  HADD2.F32 R13, -RZ, R89.H1_H1 ;  /* 0x30000059ff0d7230 */ /* 0x000fc40000004100 */
[----:B------:R-:W-:-:S03]  /*4320*/  HADD2.F32 R89, -RZ, R89.H0_H0 ;  /* 0x20000059ff597230 */ /* 0x000fc60000004100 */
[-C--:B------:R-:W-:Y:S02]  /*4330*/  FMUL.FTZ R162, R13, R84.reuse ;  /* 0x000000540da27220 */ /* 0x080fe40000410000 */
        /* <DEDUP_REMOVED lines=9> */
[----:B------:R-:W-:Y:S01]  /*43d0*/  F2FP.F16.E4M3.UNPACK_B R88, R13.H1 ;  /* 0x0000000dff58723e */ /* 0x000fe200030006ff */
[----:B------:R-:W-:Y:S01]  /*43e0*/  HADD2.F32 R15, -RZ, R15.H1_H1 ;  /* 0x3000000fff0f7230 */ /* 0x000fe20000004100 */
[----:B------:R-:W-:Y:S01]  /*43f0*/  F2FP.F16.E4M3.UNPACK_B R82, R82.H1 ;  /* 0x00000052ff52723e */ /* 0x000fe200030006ff */
[----:B------:R-:W-:Y:S01]  /*4400*/  HADD2.F32 R89, -RZ, R160.H1_H1 ;  /* 0x300000a0ff597230 */ /* 0x000fe20000004100 */
[----:B------:R-:W-:Y:S01]  /*4410*/  F2FP.SATFINITE.E4M3.F32.PACK_AB_MERGE_C R84, R87, R84, RZ ;  /* 0x000000545754723e */ /* 0x000fe200048070ff */
[----:B------:R-:W-:Y:S01]  /*4420*/  HADD2.F32 R161, -RZ, R88.H0_H0 ;  /* 0x20000058ffa17230 */ /* 0x000fe20000004100 */
[----:B------:R-:W-:Y:S01]  /*4430*/  F2FP.F16.E4M3.UNPACK_B R87, R14 ;  /* 0x0000000eff57723e */ /* 0x000fe200020006ff */
[----:B------:R-:W-:Y:S01]  /*4440*/  HADD2.F32 R160, -RZ, R160.H0_H0 ;  /* 0x200000a0ffa07230 */ /* 0x000fe20000004100 */
[----:B------:R-:W-:Y:S01]  /*4450*/  F2FP.F16.E4M3.UNPACK_B R83, R83 ;  /* 0x00000053ff53723e */ /* 0x000fe200020006ff */
[----:B------:R-:W-:-:S02]  /*4460*/  HADD2.F32 R88, -RZ, R88.H1_H1 ;  /* 0x30000058ff587230 */ /* 0x000fc40000004100 */
[----:B------:R-:W-:Y:S01]  /*4470*/  FMUL.FTZ R162, R89, R161 ;  /* 0x000000a159a27220 */ /* 0x000fe20000410000 */
[----:B------:R-:W-:Y:S01]  /*4480*/  F2FP.SATFINITE.E4M3.F32.PACK_AB_MERGE_C R85, R85, R86, R84 ;  /* 0x000000565555723e */ /* 0x000fe20004807054 */
[--C-:B------:R-:W-:Y:S02]  /*4490*/  HADD2.F32 R86, -RZ, R83.reuse.H0_H0 ;  /* 0x20000053ff567230 */ /* 0x100fe40000004100 */
[C---:B------:R-:W-:Y:S01]  /*44a0*/  FFMA.FTZ R162, R160.reuse, R159, -R162 ;  /* 0x0000009fa0a27223 */ /* 0x040fe200000108a2 */
[----:B------:R-:W-:Y:S01]  /*44b0*/  FMUL.FTZ R160, R160, R161 ;  /* 0x000000a1a0a07220 */ /* 0x000fe20000410000 */
[----:B------:R-:W-:Y:S01]  /*44c0*/  F2FP.F16.E4M3.UNPACK_B R14, R14.H1 ;  /* 0x0000000eff0e723e */ /* 0x000fe200030006ff */
[----:B------:R-:W-:Y:S02]  /*44d0*/  HADD2.F32 R83, -RZ, R83.H1_H1 ;  /* 0x30000053ff537230 */ /* 0x000fe40000004100 */
[----:B------:R-:W-:Y:S01]  /*44e0*/  FFMA.FTZ R160, R89, R159, R160 ;  /* 0x0000009f59a07223 */ /* 0x000fe200000100a0 */
[----:B------:R-:W-:-:S02]  /*44f0*/  HADD2.F32 R89, -RZ, R82.H1_H1 ;  /* 0x30000052ff597230 */ /* 0x000fc40000004100 */
[----:B------:R-:W-:-:S03]  /*4500*/  HADD2.F32 R82, -RZ, R82.H0_H0 ;  /* 0x20000052ff527230 */ /* 0x000fc60000004100 */
[----:B------:R-:W-:-:S04]  /*4510*/  FMUL.FTZ R159, R89, R88 ;  /* 0x00000058599f7220 */ /* 0x000fc80000410000 */
[C---:B------:R-:W-:Y:S01]  /*4520*/  FFMA.FTZ R159, R82.reuse, R15, -R159 ;  /* 0x0000000f529f7223 */ /* 0x040fe2000001089f */
[----:B------:R-:W-:-:S04]  /*4530*/  FMUL.FTZ R82, R82, R88 ;  /* 0x0000005852527220 */ /* 0x000fc80000410000 */
[----:B------:R-:W-:Y:S01]  /*4540*/  FFMA.FTZ R82, R89, R15, R82 ;  /* 0x0000000f59527223 */ /* 0x000fe20000010052 */
[----:B------:R-:W-:Y:S01]  /*4550*/  F2FP.F16.E4M3.UNPACK_B R15, R13 ;  /* 0x0000000dff0f723e */ /* 0x000fe200020006ff */
[--C-:B------:R-:W-:Y:S02]  /*4560*/  HADD2.F32 R13, -RZ, R87.reuse.H1_H1 ;  /* 0x30000057ff0d7230 */ /* 0x100fe40000004100 */
[----:B------:R-:W-:Y:S01]  /*4570*/  HADD2.F32 R87, -RZ, R87.H0_H0 ;  /* 0x20000057ff577230 */ /* 0x000fe20000004100 */
[----:B------:R-:W-:Y:S01]  /*4580*/  F2FP.SATFINITE.E4M3.F32.PACK_AB_MERGE_C R159, R82, R159, RZ ;  /* 0x0000009f529f723e */ /* 0x000fe200048070ff */
[----:B------:R-:W-:-:S05]  /*4590*/  HADD2.F32 R88, -RZ, R15.H0_H0 ;  /* 0x2000000fff587230 */ /* 0x000fca0000004100 */
[-C--:B------:R-:W-:Y:S01]  /*45a0*/  FMUL.FTZ R84, R13, R88.reuse ;  /* 0x000000580d547220 */ /* 0x080fe20000410000 */
[----:B------:R-:W-:-:S03]  /*45b0*/  FMUL.FTZ R88, R87, R88 ;  /* 0x0000005857587220 */ /* 0x000fc60000410000 */
[-C--:B------:R-:W-:Y:S01]  /*45c0*/  FFMA.FTZ R84, R87, R86.reuse, -R84 ;  /* 0x0000005657547223 */ /* 0x080fe20000010854 */
[----:B------:R-:W-:Y:S01]  /*45d0*/  FFMA.FTZ R13, R13, R86, R88 ;  /* 0x000000560d0d7223 */ /* 0x000fe20000010058 */
[----:B------:R-:W-:Y:S02]  /*45e0*/  HADD2.F32 R86, -RZ, R15.H1_H1 ;  /* 0x3000000fff567230 */ /* 0x000fe40000004100 */
[--C-:B------:R-:W-:Y:S02]  /*45f0*/  HADD2.F32 R15, -RZ, R14.reuse.H1_H1 ;  /* 0x3000000eff0f7230 */ /* 0x100fe40000004100 */
[----:B------:R-:W-:Y:S02]  /*4600*/  HADD2.F32 R14, -RZ, R14.H0_H0 ;  /* 0x2000000eff0e7230 */ /* 0x000fe40000004100 */
[--C-:B------:R-:W-:Y:S02]  /*4610*/  HADD2.F32 R88, -RZ, R157.reuse.H1_H1 ;  /* 0x3000009dff587230 */ /* 0x100fe40000004100 */
[----:B------:R-:W-:Y:S01]  /*4620*/  FMUL.FTZ R87, R15, R86 ;  /* 0x000000560f577220 */ /* 0x000fe20000410000 */
[----:B------:R-:W-:-:S02]  /*4630*/  HADD2.F32 R157, -RZ, R157.H0_H0 ;  /* 0x2000009dff9d7230 */ /* 0x000fc40000004100 */
[C---:B------:R-:W-:Y:S01]  /*4640*/  FMUL.FTZ R86, R14.reuse, R86 ;  /* 0x000000560e567220 */ /* 0x040fe20000410000 */
[-C--:B------:R-:W-:Y:S01]  /*4650*/  FFMA.FTZ R14, R14, R83.reuse, -R87 ;  /* 0x000000530e0e7223 */ /* 0x080fe20000010857 */
[----:B------:R-:W-:Y:S02]  /*4660*/  F2FP.F16.E4M3.UNPACK_B R87, R12.H1 ;  /* 0x0000000cff57723e */ /* 0x000fe400030006ff */
[----:B------:R-:W-:Y:S01]  /*4670*/  FFMA.FTZ R15, R15, R83, R86 ;  /* 0x000000530f0f7223 */ /* 0x000fe20000010056 */
[----:B------:R-:W-:Y:S02]  /*4680*/  HADD2.F32 R86, -RZ, R158.H1_H1 ;  /* 0x3000009eff567230 */ /* 0x000fe40000004100 */
[--C-:B------:R-:W-:Y:S02]  /*4690*/  HADD2.F32 R83, -RZ, R87.reuse.H1_H1 ;  /* 0x30000057ff537230 */ /* 0x100fe40000004100 */
[----:B------:R-:W-:Y:S01]  /*46a0*/  F2FP.SATFINITE.E4M3.F32.PACK_AB_MERGE_C R14, R15, R14, RZ ;  /* 0x0000000e0f0e723e */ /* 0x000fe200048070ff */
[----:B------:R-:W-:Y:S01]  /*46b0*/  HADD2.F32 R87, -RZ, R87.H0_H0 ;  /* 0x20000057ff577230 */ /* 0x000fe20000004100 */
[----:B------:R-:W-:Y:S01]  /*46c0*/  F2FP.SATFINITE.E4M3.F32.PACK_AB_MERGE_C R15, R160, R162, R159 ;  /* 0x000000a2a00f723e */ /* 0x000fe2000480709f */
[----:B------:R-:W-:Y:S01]  /*46d0*/  FMUL.FTZ R164, R83, R88 ;  /* 0x0000005853a47220 */ /* 0x000fe20000410000 */
[----:B------:R-:W-:-:S02]  /*46e0*/  F2FP.SATFINITE.E4M3.F32.PACK_AB_MERGE_C R14, R13, R84, R14 ;  /* 0x000000540d0e723e */ /* 0x000fc4000480700e */
[C---:B------:R-:W-:Y:S01]  /*46f0*/  FMUL.FTZ R88, R87.reuse, R88 ;  /* 0x0000005857587220 */ /* 0x040fe20000410000 */
[----:B------:R-:W-:Y:S02]  /*4700*/  IMAD.MOV.U32 R13, RZ, RZ, R85 ;  /* 0x000000ffff0d7224 */ /* 0x000fe400078e0055 */
[-C--:B------:R-:W-:Y:S01]  /*4710*/  FFMA.FTZ R87, R87, R86.reuse, -R164 ;  /* 0x0000005657577223 */ /* 0x080fe200000108a4 */
[----:B------:R-:W-:Y:S01]  /*4720*/  FFMA.FTZ R88, R83, R86, R88 ;  /* 0x0000005653587223 */ /* 0x000fe20000010058 */
[----:B------:R-:W-:Y:S01]  /*4730*/  F2FP.F16.E4M3.UNPACK_B R86, R12 ;  /* 0x0000000cff56723e */ /* 0x000fe200020006ff */
[----:B------:R-:W-:-:S03]  /*4740*/  HADD2.F32 R83, -RZ, R158.H0_H0 ;  /* 0x2000009eff537230 */ /* 0x000fc60000004100 */
        /* <DEDUP_REMOVED lines=8> */
.L_x_2711:
[----:B------:R-:W-:Y:S05]  /*47d0*/  BSYNC B3 ;  /* 0x0000000000037941 */ /* 0x000fea0003800000 */
.L_x_2710:
[----:B------:R-:W-:-:S05]  /*47e0*/  IMAD.SHL.U32 R84, R192, 0x10, RZ ;  /* 0x00000010c0547824 */ /* 0x000fca00078e00ff */
[----:B----4-:R-:W-:-:S04]  /*47f0*/  IADD3 R82, P2, R11, R84, RZ ;  /* 0x000000540b527210 */ /* 0x010fc80007f5e0ff */
[----:B---3--:R-:W-:-:S05]  /*4800*/  LEA.HI.X.SX32 R83, R84, R149, 0x1, P2 ;  /* 0x0000009554537211 */ /* 0x008fca00010f0eff */
[----:B0-----:R0:W-:Y:S04]  /*4810*/  ST.E.128 desc[UR52][R82.64], R12 ;  /* 0x0000000c52007985 */ /* 0x0011e8000c101d34 */
.L_x_2709:
[----:B------:R-:W-:Y:S05]  /*4820*/  BSYNC B2 ;  /* 0x0000000000027941 */ /* 0x000fea0003800000 */
.L_x_2708:
        /* <DEDUP_REMOVED lines=10> */
[----:B---3--:R-:W-:Y:S02]  /*48d0*/  MOV R80, R13 ;  /* 0x0000000d00507202 */ /* 0x008fe40000000f00 */
[-C--:B------:R-:W-:Y:S02]  /*48e0*/  F2FP.F16.E4M3.UNPACK_B R84, R155.reuse.H1 ;  /* 0x0000009bff54723e */ /* 0x080fe400030006ff */
[----:B------:R-:W-:Y:S02]  /*48f0*/  F2FP.F16.E4M3.UNPACK_B R78, R80 ;  /* 0x00000050ff4e723e */ /* 0x000fe400020006ff */
[----:B------:R-:W-:Y:S01]  /*4900*/  F2FP.F16.E4M3.UNPACK_B R13, R154.H1 ;  /* 0x0000009aff0d723e */ /* 0x000fe200030006ff */
[----:B------:R-:W-:Y:S01]  /*4910*/  HADD2.F32 R85, -RZ, R84.H0_H0 ;  /* 0x20000054ff557230 */ /* 0x000fe20000004100 */
[----:B------:R-:W-:Y:S01]  /*4920*/  F2FP.F16.E4M3.UNPACK_B R88, R155 ;  /* 0x0000009bff58723e */ /* 0x000fe200020006ff */
[--C-:B------:R-:W-:Y:S02]  /*4930*/  HADD2.F32 R86, -RZ, R78.reuse.H1_H1 ;  /* 0x3000004eff567230 */ /* 0x100fe40000004100 */
[----:B------:R-:W-:-:S02]  /*4940*/  HADD2.F32 R78, -RZ, R78.H0_H0 ;  /* 0x2000004eff4e7230 */ /* 0x000fc40000004100 */
[--C-:B------:R-:W-:Y:S02]  /*4950*/  HADD2.F32 R87, -RZ, R13.reuse.H0_H0 ;  /* 0x2000000dff577230 */ /* 0x100fe40000004100 */
[-C--:B------:R-:W-:Y:S01]  /*4960*/  FMUL.FTZ R89, R86, R85.reuse ;  /* 0x0000005556597220 */ /* 0x080fe20000410000 */
[----:B------:R-:W-:Y:S02]  /*4970*/  HADD2.F32 R84, -RZ, R84.H1_H1 ;  /* 0x30000054ff547230 */ /* 0x000fe40000004100 */
[C---:B------:R-:W-:Y:S01]  /*4980*/  FMUL.FTZ R157, R78.reuse, R85 ;  /* 0x000000554e9d7220 */ /* 0x040fe20000410000 */
[----:B------:R-:W-:Y:S02]  /*4990*/  HADD2.F32 R13, -RZ, R13.H1_H1 ;  /* 0x3000000dff0d7230 */ /* 0x000fe40000004100 */
[-C--:B------:R-:W-:Y:S01]  /*49a0*/  FFMA.FTZ R85, R78, R87.reuse, -R89 ;  /* 0x000000574e557223 */ /* 0x080fe20000010859 */
[----:B------:R-:W-:Y:S01]  /*49b0*/  FFMA.FTZ R78, R86, R87, R157 ;  /* 0x00000057564e7223 */ /* 0x000fe2000001009d */
[----:B------:R-:W-:Y:S01]  /*49c0*/  F2FP.F16.E4M3.UNPACK_B R86, R80.H1 ;  /* 0x00000050ff56723e */ /* 0x000fe200030006ff */
[----:B------:R-:W-:-:S04]  /*49d0*/  IMAD.MOV.U32 R80, RZ, RZ, R12 ;  /* 0x000000ffff507224 */ /* 0x000fc800078e000c */
[--C-:B------:R-:W-:Y:S01]  /*49e0*/  HADD2.F32 R87, -RZ, R86.reuse.H1_H1 ;  /* 0x30000056ff577230 */ /* 0x100fe20000004100 */
[-C--:B------:R-:W-:Y:S01]  /*49f0*/  F2FP.F16.E4M3.UNPACK_B R12, R80.reuse.H1 ;  /* 0x00000050ff0c723e */ /* 0x080fe200030006ff */
[----:B------:R-:W-:Y:S01]  /*4a00*/  HADD2.F32 R86, -RZ, R86.H0_H0 ;  /* 0x20000056ff567230 */ /* 0x000fe20000004100 */
[----:B------:R-:W-:Y:S02]  /*4a10*/  F2FP.F16.E4M3.UNPACK_B R80, R80 ;  /* 0x00000050ff50723e */ /* 0x000fe400020006ff */
[CC--:B------:R-:W-:Y:S02]  /*4a20*/  FMUL.FTZ R89, R87.reuse, R84.reuse ;  /* 0x0000005457597220 */ /* 0x0c0fe40000410000 */
[C---:B------:R-:W-:Y:S02]  /*4a30*/  FMUL.FTZ R84, R86.reuse, R84 ;  /* 0x0000005456547220 */ /* 0x040fe40000410000 */
[-C--:B------:R-:W-:Y:S02]  /*4a40*/  FFMA.FTZ R86, R86, R13.reuse, -R89 ;  /* 0x0000000d56567223 */ /* 0x080fe40000010859 */
[----:B------:R-:W-:Y:S01]  /*4a50*/  FFMA.FTZ R87, R87, R13, R84 ;  /* 0x0000000d57577223 */ /* 0x000fe20000010054 */
[----:B------:R-:W-:Y:S01]  /*4a60*/  F2FP.F16.E4M3.UNPACK_B R84, R154 ;  /* 0x0000009aff54723e */ /* 0x000fe200020006ff */
[----:B------:R-:W-:-:S02]  /*4a70*/  HADD2.F32 R154, -RZ, R88.H1_H1 ;  /* 0x30000058ff9a7230 */ /* 0x000fc40000004100 */
[--C-:B------:R-:W-:Y:S01]  /*4a80*/  HADD2.F32 R13, -RZ, R12.reuse.H1_H1 ;  /* 0x3000000cff0d7230 */ /* 0x100fe20000004100 */
[----:B------:R-:W-:Y:S01]  /*4a90*/  F2FP.SATFINITE.E4M3.F32.PACK_AB_MERGE_C R86, R87, R86, RZ ;  /* 0x000000565756723e */ /* 0x000fe200048070ff */
[----:B------:R-:W-:Y:S02]  /*4aa0*/  HADD2.F32 R12, -RZ, R12.H0_H0 ;  /* 0x2000000cff0c7230 */ /* 0x000fe40000004100 */
[----:B------:R-:W-:Y:S02]  /*4ab0*/  HADD2.F32 R89, -RZ, R84.H1_H1 ;  /* 0x30000054ff597230 */ /* 0x000fe40000004100 */
[-C--:B------:R-:W-:Y:S01]  /*4ac0*/  FMUL.FTZ R155, R13, R154.reuse ;  /* 0x0000009a0d9b7220 */ /* 0x080fe20000410000 */
[----:B------:R-:W-:Y:S02]  /*4ad0*/  HADD2.F32 R87, -RZ, R88.H0_H0 ;  /* 0x20000058ff577230 */ /* 0x000fe40000004100 */
[----:B------:R-:W-:Y:S01]  /*4ae0*/  FMUL.FTZ R154, R12, R154 ;  /* 0x0000009a0c9a7220 */ /* 0x000fe20000410000 */
[----:B------:R-:W-:-:S02]  /*4af0*/  HADD2.F32 R88, -RZ, R80.H1_H1 ;  /* 0x30000050ff587230 */ /* 0x000fc40000004100 */
[-C--:B------:R-:W-:Y:S01]  /*4b00*/  FFMA.FTZ R12, R12, R89.reuse, -R155 ;  /* 0x000000590c0c7223 */ /* 0x080fe2000001089b */
[----:B------:R-:W-:Y:S02]  /*4b10*/  HADD2.F32 R80, -RZ, R80.H0_H0 ;  /* 0x20000050ff507230 */ /* 0x000fe40000004100 */
[----:B------:R-:W-:Y:S01]  /*4b20*/  FFMA.FTZ R13, R13, R89, R154 ;  /* 0x000000590d0d7223 */ /* 0x000fe2000001009a */
[----:B------:R-:W-:Y:S02]  /*4b30*/  HADD2.F32 R89, -RZ, R84.H0_H0 ;  /* 0x20000054ff597230 */ /* 0x000fe40000004100 */
[----:B------:R-:W-:Y:S01]  /*4b40*/  FMUL.FTZ R155, R88, R87 ;  /* 0x00000057589b7220 */ /* 0x000fe20000410000 */
[----:B------:R-:W-:Y:S01]  /*4b50*/  F2FP.SATFINITE.E4M3.F32.PACK_AB_MERGE_C R78, R78, R85, R86 ;  /* 0x000000554e4e723e */ /* 0x000fe20004807056 */
[C---:B------:R-:W-:Y:S01]  /*4b60*/  FMUL.FTZ R157, R80.reuse, R87 ;  /* 0x00000057509d7220 */ /* 0x040fe20000410000 */
[----:B------:R-:W-:Y:S01]  /*4b70*/  SHF.R.U32.HI R85, RZ, 0x8, R81 ;  /* 0x00000008ff557819 */ /* 0x000fe20000011651 */
[-C--:B------:R-:W-:Y:S01]  /*4b80*/  FFMA.FTZ R87, R80, R89.reuse, -R155 ;  /* 0x0000005950577223 */ /* 0x080fe2000001089b */
[----:B------:R-:W-:Y:S01]  /*4b90*/  LOP3.LUT R86, R81, 0xff0000ff, RZ, 0xc0, !PT ;  /* 0xff0000ff51567812 */ /* 0x000fe200078ec0ff */
[----:B------:R-:W-:Y:S01]  /*4ba0*/  FFMA.FTZ R80, R88, R89, R157 ;  /* 0x0000005958507223 */ /* 0x000fe2000001009d */
[----:B------:R-:W-:Y:S01]  /*4bb0*/  SHF.R.U32.HI R88, RZ, 0x10, R81 ;  /* 0x00000010ff587819 */ /* 0x000fe20000011651 */
[----:B------:R-:W-:Y:S01]  /*4bc0*/  IMAD.SHL.U32 R81, R85, 0x100, RZ ;  /* 0x0000010055517824 */ /* 0x000fe200078e00ff */
[----:B------:R-:W-:-:S02]  /*4bd0*/  SHF.R.U32.HI R89, RZ, 0x8, R79 ;  /* 0x00000008ff597819 */ /* 0x000fc4000001164f */
[----:B------:R-:W-:Y:S02]  /*4be0*/  SHF.R.U32.HI R154, RZ, 0x10, R79 ;  /* 0x00000010ff9a7819 */ /* 0x000fe4000001164f */
[----:B------:R-:W-:Y:S02]  /*4bf0*/  LOP3.LUT R81, R86, 0xff00, R81, 0xf8, !PT ;  /* 0x0000ff0056517812 */ /* 0x000fe400078ef851 */
[----:B------:R-:W-:Y:S01]  /*4c00*/  LOP3.LUT R84, R79, 0xff0000ff, RZ, 0xc0, !PT ;  /* 0xff0000ff4f547812 */ /* 0x000fe200078ec0ff */
[----:B------:R-:W-:Y:S01]  /*4c10*/  IMAD.SHL.U32 R79, R89, 0x100, RZ ;  /* 0x00000100594f7824 */ /* 0x000fe200078e00ff */
[----:B------:R-:W-:Y:S01]  /*4c20*/  SHF.L.U32 R86, R88, 0x10, RZ ;  /* 0x0000001058567819 */ /* 0x000fe200000006ff */
[----:B------:R-:W-:Y:S01]  /*4c30*/  IMAD.U32 R85, R154, 0x10000, RZ ;  /* 0x000100009a557824 */ /* 0x000fe200078e00ff */
[----:B------:R-:W-:Y:S01]  /*4c40*/  F2FP.SATFINITE.E4M3.F32.PACK_AB_MERGE_C R12, R13, R12, RZ ;  /* 0x0000000c0d0c723e */ /* 0x000fe200048070ff */
[----:B------:R-:W-:Y:S01]  /*4c50*/  IMAD.MOV.U32 R13, RZ, RZ, R78 ;  /* 0x000000ffff0d7224 */ /* 0x000fe200078e004e */
[----:B------:R-:W-:Y:S01]  /*4c60*/  LOP3.LUT R86, R81, 0xff0000, R86, 0xf8, !PT ;  /* 0x00ff000051567812 */ /* 0x000fe200078ef856 */
[----:B------:R-:W-:Y:S01]  /*4c70*/  IMAD.MOV.U32 R81, RZ, RZ, R15 ;  /* 0x000000ffff517224 */ /* 0x000fe200078e000f */
[----:B------:R-:W-:-:S02]  /*4c80*/  LOP3.LUT R84, R84, 0xff00, R79, 0xf8, !PT ;  /* 0x0000ff0054547812 */ /* 0x000fc400078ef84f */
[----:B------:R-:W-:Y:S02]  /*4c90*/  F2FP.F16.E4M3.UNPACK_B R88, R86.H1 ;  /* 0x00000056ff58723e */ /* 0x000fe400030006ff */
[----:B------:R-:W-:Y:S02]  /*4ca0*/  LOP3.LUT R85, R84, 0xff0000, R85, 0xf8, !PT ;  /* 0x00ff000054557812 */ /* 0x000fe400078ef855 */
[----:B------:R-:W-:Y:S01]  /*4cb0*/  F2FP.F16.E4M3.UNPACK_B R15, R81 ;  /* 0x00000051ff0f723e */ /* 0x000fe200020006ff */
[----:B------:R-:W-:Y:S01]  /*4cc0*/  HADD2.F32 R84, -RZ, R88.H0_H0 ;  /* 0x20000058ff547230 */ /* 0x000fe20000004100 */
[-C--:B------:R-:W-:Y:S02]  /*4cd0*/  F2FP.F16.E4M3.UNPACK_B R79, R85.reuse.H1 ;  /* 0x00000055ff4f723e */ /* 0x080fe400030006ff */
[----:B------:R-:W-:Y:S01]  /*4ce0*/  F2FP.F16.E4M3.UNPACK_B R85, R85 ;  /* 0x00000055ff55723e */ /* 0x000fe200020006ff */
[--C-:B------:R-:W-:Y:S01]  /*4cf0*/  HADD2.F32 R89, -RZ, R15.reuse.H1_H1 ;  /* 0x3000000fff597230 */ /* 0x100fe20000004100 */
[----:B------:R-:W-:Y:S01]  /*4d00*/  F2FP.SATFINITE.E4M3.F32.PACK_AB_MERGE_C R12, R80, R87, R12 ;  /* 0x00000057500c723e */ /* 0x000fe2000480700c */
[----:B------:R-:W-:-:S02]  /*4d10*/  HADD2.F32 R15, -RZ, R15.H0_H0 ;  /* 0x2000000fff0f7230 */ /* 0x000fc40000004100 */
[--C-:B------:R-:W-:Y:S02]  /*4d20*/  HADD2.F32 R154, -RZ, R79.reuse.H0_H0 ;  /* 0x2000004fff9a7230 */ /* 0x100fe40000004100 */
[-C--:B------:R-:W-:Y:S01]  /*4d30*/  FMUL.FTZ R158, R89, R84.reuse ;  /* 0x00000054599e7220 */ /* 0x080fe20000410000 */
[----:B------:R-:W-:Y:S02]  /*4d40*/  HADD2.F32 R79, -RZ, R79.H1_H1 ;  /* 0x3000004fff4f7230 */ /* 0x000fe40000004100 */
        /* <DEDUP_REMOVED lines=10> */
[-C--:B------:R-:W-:Y:S01]  /*4df0*/  FFMA.FTZ R14, R89, R79.reuse, -R154 ;  /* 0x0000004f590e7223 */ /* 0x080fe2000001089a */
[--C-:B------:R-:W-:Y:S02]  /*4e00*/  HADD2.F32 R154, -RZ, R85.reuse.H1_H1 ;  /* 0x30000055ff9a7230 */ /* 0x100fe40000004100 */
[----:B------:R-:W-:Y:S01]  /*4e10*/  FFMA.FTZ R79, R88, R79, R155 ;  /* 0x0000004f584f7223 */ /* 0x000fe2000001009b */
[----:B------:R-:W-:Y:S01]  /*4e20*/  F2FP.F16.E4M3.UNPACK_B R88, R86 ;  /* 0x00000056ff58723e */ /* 0x000fe200020006ff */
[----:B------:R-:W-:Y:S01]  /*4e30*/  HADD2.F32 R85, -RZ, R85.H0_H0 ;  /* 0x20000055ff557230 */ /* 0x000fe20000004100 */
[----:B------:R-:W-:-:S02]  /*4e40*/  F2FP.F16.E4M3.UNPACK_B R86, R81.H1 ;  /* 0x00000051ff56723e */ /* 0x000fc400030006ff */
[----:B------:R-:W-:Y:S01]  /*4e50*/  F2FP.F16.E4M3.UNPACK_B R81, R81 ;  /* 0x00000051ff51723e */ /* 0x000fe200020006ff */
[----:B------:R-:W-:Y:S01]  /*4e60*/  HADD2.F32 R155, -RZ, R88.H1_H1 ;  /* 0x30000058ff9b7230 */ /* 0x000fe20000004100 */
[----:B------:R-:W-:Y:S01]  /*4e70*/  F2FP.SATFINITE.E4M3.F32.PACK_AB_MERGE_C R79, R79, R14, RZ ;  /* 0x0000000e4f4f723e */ /* 0x000fe200048070ff */
[--C-:B------:R-:W-:Y:S02]  /*4e80*/  HADD2.F32 R89, -RZ, R86.reuse.H1_H1 ;  /* 0x30000056ff597230 */ /* 0x100fe40000004100 */
[----:B------:R-:W-:Y:S01]  /*4e90*/  HADD2.F32 R86, -RZ, R86.H0_H0 ;  /* 0x20000056ff567230 */ /* 0x000fe20000004100 */
[----:B------:R-:W-:Y:S02]  /*4ea0*/  F2FP.SATFINITE.E4M3.F32.PACK_AB_MERGE_C R15, R15, R84, R79 ;  /* 0x000000540f0f723e */ /* 0x000fe4000480704f */
[-C--:B------:R-:W-:Y:S02]  /*4eb0*/  FMUL.FTZ R157, R89, R155.reuse ;  /* 0x0000009b599d7220 */ /* 0x080fe40000410000 */
[----:B------:R-:W-:-:S02]  /*4ec0*/  FMUL.FTZ R158, R86, R155 ;  /* 0x0000009b569e7220 */ /* 0x000fc40000410000 */
[-C--:B------:R-:W-:Y:S02]  /*4ed0*/  FFMA.FTZ R86, R86, R154.reuse, -R157 ;  /* 0x0000009a56567223 */ /* 0x080fe4000001089d */
[----:B------:R-:W-:Y:S01]  /*4ee0*/  FFMA.FTZ R89, R89, R154, R158 ;  /* 0x0000009a59597223 */ /* 0x000fe2000001009e */
[----:B------:R-:W-:Y:S02]  /*4ef0*/  HADD2.F32 R154, -RZ, R88.H0_H0 ;  /* 0x20000058ff9a7230 */ /* 0x000fe40000004100 */
[--C-:B------:R-:W-:Y:S02]  /*4f00*/  HADD2.F32 R88, -RZ, R81.reuse.H1_H1 ;  /* 0x30000051ff587230 */ /* 0x100fe40000004100 */
[----:B------:R-:W-:Y:S01]  /*4f10*/  HADD2.F32 R81, -RZ, R81.H0_H0 ;  /* 0x20000051ff517230 */ /* 0x000fe20000004100 */
[----:B------:R-:W-:Y:S02]  /*4f20*/  F2FP.SATFINITE.E4M3.F32.PACK_AB_MERGE_C R86, R89, R86, RZ ;  /* 0x000000565956723e */ /* 0x000fe400048070ff */
[----:B------:R-:W-:-:S02]  /*4f30*/  FMUL.FTZ R158, R88, R154 ;  /* 0x0000009a589e7220 */ /* 0x000fc40000410000 */
[C---:B------:R-:W-:Y:S02]  /*4f40*/  FMUL.FTZ R155, R81.reuse, R154 ;  /* 0x0000009a519b7220 */ /* 0x040fe40000410000 */
[-C--:B------:R-:W-:Y:S02]  /*4f50*/  FFMA.FTZ R158, R81, R85.reuse, -R158 ;  /* 0x00000055519e7223 */ /* 0x080fe4000001089e */
[----:B------:R-:W-:-:S05]  /*4f60*/  FFMA.FTZ R155, R88, R85, R155 ;  /* 0x00000055589b7223 */ /* 0x000fca000001009b */
[----:B------:R-:W-:-:S07]  /*4f70*/  F2FP.SATFINITE.E4M3.F32.PACK_AB_MERGE_C R14, R155, R158, R86 ;  /* 0x0000009e9b0e723e */ /* 0x000fce0004807056 */
.L_x_2715:
[----:B------:R-:W-:Y:S05]  /*4f80*/  BSYNC B3 ;  /* 0x0000000000037941 */ /* 0x000fea0003800000 */
.L_x_2714:
[----:B---3--:R0:W-:Y:S02]  /*4f90*/  ST.E.128 desc[UR52][R82.64], R12 ;  /* 0x0000000c52007985 */ /* 0x0081e4000c101d34 */
.L_x_2713:
[----:B------:R-:W-:Y:S05]  /*4fa0*/  BSYNC B2 ;  /* 0x0000000000027941 */ /* 0x000fea0003800000 */
.L_x_2712:
        /* <DEDUP_REMOVED lines=11> */
[----:B------:R-:W-:Y:S02]  /*5060*/  F2FP.F16.E4M3.UNPACK_B R13, R76 ;  /* 0x0000004cff0d723e */ /* 0x000fe400020006ff */
[----:B------:R-:W-:Y:S01]  /*5070*/  F2FP.F16.E4M3.UNPACK_B R81, R152.H1 ;  /* 0x00000098ff51723e */ /* 0x000fe200030006ff */
[----:B------:R-:W-:Y:S02]  /*5080*/  HADD2.F32 R83, -RZ, R82.H0_H0 ;  /* 0x20000052ff537230 */ /* 0x000fe40000004100 */
[--C-:B------:R-:W-:Y:S02]  /*5090*/  HADD2.F32 R74, -RZ, R13.reuse.H1_H1 ;  /* 0x3000000dff4a7230 */ /* 0x100fe40000004100 */
[----:B------:R-:W-:-:S02]  /*50a0*/  HADD2.F32 R13, -RZ, R13.H0_H0 ;  /* 0x2000000dff0d7230 */ /* 0x000fc40000004100 */
[--C-:B------:R-:W-:Y:S02]  /*50b0*/  HADD2.F32 R80, -RZ, R81.reuse.H0_H0 ;  /* 0x20000051ff507230 */ /* 0x100fe40000004100 */
[CC--:B------:R-:W-:Y:S01]  /*50c0*/  FMUL.FTZ R84, R74.reuse, R83.reuse ;  /* 0x000000534a547220 */ /* 0x0c0fe20000410000 */
[----:B------:R-:W-:Y:S02]  /*50d0*/  HADD2.F32 R81, -RZ, R81.H1_H1 ;  /* 0x30000051ff517230 */ /* 0x000fe40000004100 */
[C---:B------:R-:W-:Y:S01]  /*50e0*/  FMUL.FTZ R83, R13.reuse, R83 ;  /* 0x000000530d537220 */ /* 0x040fe20000410000 */
[-C--:B------:R-:W-:Y:S01]  /*50f0*/  FFMA.FTZ R13, R13, R80.reuse, -R84 ;  /* 0x000000500d0d7223 */ /* 0x080fe20000010854 */
[----:B------:R-:W-:Y:S02]  /*5100*/  F2FP.F16.E4M3.UNPACK_B R84, R153 ;  /* 0x00000099ff54723e */ /* 0x000fe400020006ff */
[----:B------:R-:W-:Y:S01]  /*5110*/  FFMA.FTZ R74, R74, R80, R83 ;  /* 0x000000504a4a7223 */ /* 0x000fe20000010053 */
[----:B------:R-:W-:Y:S01]  /*5120*/  F2FP.F16.E4M3.UNPACK_B R80, R76.H1 ;  /* 0x0000004cff50723e */ /* 0x000fe200030006ff */
[----:B------:R-:W-:-:S02]  /*5130*/  IMAD.MOV.U32 R76, RZ, RZ, R12 ;  /* 0x000000ffff4c7224 */ /* 0x000fc400078e000c */
[----:B------:R-:W-:Y:S01]  /*5140*/  HADD2.F32 R83, -RZ, R82.H1_H1 ;  /* 0x30000052ff537230 */ /* 0x000fe20000004100 */
[----:B------:R-:W-:Y:S01]  /*5150*/  F2FP.F16.E4M3.UNPACK_B R82, R152 ;  /* 0x00000098ff52723e */ /* 0x000fe200020006ff */
[--C-:B------:R-:W-:Y:S02]  /*5160*/  HADD2.F32 R12, -RZ, R80.reuse.H1_H1 ;  /* 0x30000050ff0c7230 */ /* 0x100fe40000004100 */
[----:B------:R-:W-:-:S03]  /*5170*/  HADD2.F32 R80, -RZ, R80.H0_H0 ;  /* 0x20000050ff507230 */ /* 0x000fc60000004100 */
[-C--:B------:R-:W-:Y:S02]  /*5180*/  FMUL.FTZ R85, R12, R83.reuse ;  /* 0x000000530c557220 */ /* 0x080fe40000410000 */
[C---:B------:R-:W-:Y:S02]  /*5190*/  FMUL.FTZ R83, R80.reuse, R83 ;  /* 0x0000005350537220 */ /* 0x040fe40000410000 */
[-C--:B------:R-:W-:Y:S01]  /*51a0*/  FFMA.FTZ R80, R80, R81.reuse, -R85 ;  /* 0x0000005150507223 */ /* 0x080fe20000010855 */
[----:B------:R-:W-:Y:S02]  /*51b0*/  HADD2.F32 R85, -RZ, R84.H1_H1 ;  /* 0x30000054ff557230 */ /* 0x000fe40000004100 */
[----:B------:R-:W-:Y:S01]  /*51c0*/  FFMA.FTZ R89, R12, R81, R83 ;  /* 0x000000510c597223 */ /* 0x000fe20000010053 */
[-C--:B------:R-:W-:Y:S01]  /*51d0*/  F2FP.F16.E4M3.UNPACK_B R12, R76.reuse.H1 ;  /* 0x0000004cff0c723e */ /* 0x080fe200030006ff */
[----:B------:R-:W-:Y:S01]  /*51e0*/  HADD2.F32 R83, -RZ, R82.H1_H1 ;  /* 0x30000052ff537230 */ /* 0x000fe20000004100 */
[----:B------:R-:W-:Y:S01]  /*51f0*/  F2FP.F16.E4M3.UNPACK_B R76, R76 ;  /* 0x0000004cff4c723e */ /* 0x000fe200020006ff */
[----:B------:R-:W-:Y:S01]  /*5200*/  HADD2.F32 R84, -RZ, R84.H0_H0 ;  /* 0x20000054ff547230 */ /* 0x000fe20000004100 */
[----:B------:R-:W-:Y:S01]  /*5210*/  F2FP.SATFINITE.E4M3.F32.PACK_AB_MERGE_C R80, R89, R80, RZ ;  /* 0x000000505950723e */ /* 0x000fe200048070ff */
[----:B------:R-:W-:-:S02]  /*5220*/  HADD2.F32 R81, -RZ, R12.H1_H1 ;  /* 0x3000000cff517230 */ /* 0x000fc40000004100 */
[----:B------:R-:W-:Y:S01]  /*5230*/  HADD2.F32 R12, -RZ, R12.H0_H0 ;  /* 0x2000000cff0c7230 */ /* 0x000fe20000004100 */
[----:B------:R-:W-:Y:S01]  /*5240*/  F2FP.SATFINITE.E4M3.F32.PACK_AB_MERGE_C R13, R74, R13, R80 ;  /* 0x0000000d4a0d723e */ /* 0x000fe20004807050 */
[----:B------:R-:W-:Y:S02]  /*5250*/  HADD2.F32 R82, -RZ, R82.H0_H0 ;  /* 0x20000052ff527230 */ /* 0x000fe40000004100 */
[-C--:B------:R-:W-:Y:S01]  /*5260*/  FMUL.FTZ R87, R81, R85.reuse ;  /* 0x0000005551577220 */ /* 0x080fe20000410000 */
[----:B------:R-:W-:Y:S01]  /*5270*/  SHF.R.U32.HI R74, RZ, 0x8, R77 ;  /* 0x00000008ff4a7819 */ /* 0x000fe2000001164d */
[C---:B------:R-:W-:Y:S01]  /*5280*/  FMUL.FTZ R86, R12.reuse, R85 ;  /* 0x000000550c567220 */ /* 0x040fe20000410000 */
[----:B------:R-:W-:Y:S01]  /*5290*/  LOP3.LUT R80, R77, 0xff0000ff, RZ, 0xc0, !PT ;  /* 0xff0000ff4d507812 */ /* 0x000fe200078ec0ff */
[-C--:B------:R-:W-:Y:S02]  /*52a0*/  FFMA.FTZ R12, R12, R83.reuse, -R87 ;  /* 0x000000530c0c7223 */ /* 0x080fe40000010857 */
[----:B------:R-:W-:Y:S01]  /*52b0*/  FFMA.FTZ R81, R81, R83, R86 ;  /* 0x0000005351517223 */ /* 0x000fe20000010056 */
[----:B------:R-:W-:-:S02]  /*52c0*/  HADD2.F32 R83, -RZ, R76.H1_H1 ;  /* 0x3000004cff537230 */ /* 0x000fc40000004100 */
[----:B------:R-:W-:Y:S02]  /*52d0*/  HADD2.F32 R76, -RZ, R76.H0_H0 ;  /* 0x2000004cff4c7230 */ /* 0x000fe40000004100 */
[----:B------:R-:W-:Y:S01]  /*52e0*/  F2FP.SATFINITE.E4M3.F32.PACK_AB_MERGE_C R12, R81, R12, RZ ;  /* 0x0000000c510c723e */ /* 0x000fe200048070ff */
[CC--:B------:R-:W-:Y:S02]  /*52f0*/  FMUL.FTZ R85, R83.reuse, R84.reuse ;  /* 0x0000005453557220 */ /* 0x0c0fe40000410000 */
[C---:B------:R-:W-:Y:S02]  /*5300*/  FMUL.FTZ R84, R76.reuse, R84 ;  /* 0x000000544c547220 */ /* 0x040fe40000410000 */
[-C--:B------:R-:W-:Y:S01]  /*5310*/  FFMA.FTZ R76, R76, R82.reuse, -R85 ;  /* 0x000000524c4c7223 */ /* 0x080fe20000010855 */
[----:B------:R-:W-:Y:S01]  /*5320*/  SHF.R.U32.HI R85, RZ, 0x8, R75 ;  /* 0x00000008ff557819 */ /* 0x000fe2000001164b */
[----:B------:R-:W-:Y:S01]  /*5330*/  FFMA.FTZ R83, R83, R82, R84 ;  /* 0x0000005253537223 */ /* 0x000fe20000010054 */
[----:B------:R-:W-:Y:S01]  /*5340*/  SHF.R.U32.HI R82, RZ, 0x10, R77 ;  /* 0x00000010ff527819 */ /* 0x000fe2000001164d */
[----:B------:R-:W-:Y:S01]  /*5350*/  IMAD.SHL.U32 R77, R74, 0x100, RZ ;  /* 0x000001004a4d7824 */ /* 0x000fe200078e00ff */
[----:B------:R-:W-:-:S02]  /*5360*/  LOP3.LUT R74, R75, 0xff0000ff, RZ, 0xc0, !PT ;  /* 0xff0000ff4b4a7812 */ /* 0x000fc400078ec0ff */
[----:B------:R-:W-:Y:S01]  /*5370*/  SHF.R.U32.HI R84, RZ, 0x10, R75 ;  /* 0x00000010ff547819 */ /* 0x000fe2000001164b */
[----:B------:R-:W-:Y:S01]  /*5380*/  IMAD.SHL.U32 R75, R85, 0x100, RZ ;  /* 0x00000100554b7824 */ /* 0x000fe200078e00ff */
[----:B------:R-:W-:Y:S01]  /*5390*/  LOP3.LUT R77, R80, 0xff00, R77, 0xf8, !PT ;  /* 0x0000ff00504d7812 */ /* 0x000fe200078ef84d */
[----:B------:R-:W-:Y:S01]  /*53a0*/  IMAD.U32 R80, R82, 0x10000, RZ ;  /* 0x0001000052507824 */ /* 0x000fe200078e00ff */
[----:B------:R-:W-:Y:S02]  /*53b0*/  F2FP.SATFINITE.E4M3.F32.PACK_AB_MERGE_C R12, R83, R76, R12 ;  /* 0x0000004c530c723e */ /* 0x000fe4000480700c */
[----:B------:R-:W-:Y:S02]  /*53c0*/  LOP3.LUT R75, R74, 0xff00, R75, 0xf8, !PT ;  /* 0x0000ff004a4b7812 */ /* 0x000fe400078ef84b */
[----:B------:R-:W-:Y:S01]  /*53d0*/  LOP3.LUT R77, R77, 0xff0000, R80, 0xf8, !PT ;  /* 0x00ff00004d4d7812 */ /* 0x000fe200078ef850 */
[----:B------:R-:W-:Y:S01]  /*53e0*/  IMAD.MOV.U32 R80, RZ, RZ, R15 ;  /* 0x000000ffff507224 */ /* 0x000fe200078e000f */
[----:B------:R-:W-:-:S02]  /*53f0*/  SHF.L.U32 R74, R84, 0x10, RZ ;  /* 0x00000010544a7819 */ /* 0x000fc400000006ff */
[----:B------:R-:W-:Y:S02]  /*5400*/  F2FP.F16.E4M3.UNPACK_B R85, R77.H1 ;  /* 0x0000004dff55723e */ /* 0x000fe400030006ff */
[----:B------:R-:W-:Y:S02]  /*5410*/  F2FP.F16.E4M3.UNPACK_B R15, R80 ;  /* 0x00000050ff0f723e */ /* 0x000fe400020006ff */
[----:B------:R-:W-:Y:S01]  /*5420*/  LOP3.LUT R75, R75, 0xff0000, R74, 0xf8, !PT ;  /* 0x00ff00004b4b7812 */ /* 0x000fe200078ef84a */
[----:B------:R-:W-:Y:S02]  /*5430*/  HADD2.F32 R86, -RZ, R85.H0_H0 ;  /* 0x20000055ff567230 */ /* 0x000fe40000004100 */
[--C-:B------:R-:W-:Y:S01]  /*5440*/  HADD2.F32 R74, -RZ, R15.reuse.H1_H1 ;  /* 0x3000000fff4a7230 */ /* 0x100fe20000004100 */
[----:B------:R-:W-:Y:S01]  /*5450*/  F2FP.F16.E4M3.UNPACK_B R84, R75.H1 ;  /* 0x0000004bff54723e */ /* 0x000fe200030006ff */
[----:B------:R-:W-:-:S03]  /*5460*/  HADD2.F32 R15, -RZ, R15.H0_H0 ;  /* 0x2000000fff0f7230 */ /* 0x000fc60000004100 */
[CC--:B------:R-:W-:Y:S01]  /*5470*/  FMUL.FTZ R88, R74.reuse, R86.reuse ;  /* 0x000000564a587220 */ /* 0x0c0fe20000410000 */
[--C-:B------:R-:W-:Y:S02]  /*5480*/  HADD2.F32 R82, -RZ, R84.reuse.H0_H0 ;  /* 0x20000054ff527230 */ /* 0x100fe40000004100 */
[C---:B------:R-:W-:Y:S01]  /*5490*/  FMUL.FTZ R87, R15.reuse, R86 ;  /* 0x000000560f577220 */ /* 0x040fe20000410000 */
[----:B------:R-:W-:Y:S02]  /*54a0*/  HADD2.F32 R84, -RZ, R84.H1_H1 ;  /* 0x30000054ff547230 */ /* 0x000fe40000004100 */
[-C--:B------:R-:W-:Y:S01]  /*54b0*/  FFMA.FTZ R15, R15, R82.reuse, -R88 ;  /* 0x000000520f0f7223 */ /* 0x080fe20000010858 */
[----:B------:R-:W-:Y:S01]  /*54c0*/  FFMA.FTZ R74, R74, R82, R87 ;  /* 0x000000524a4a7223 */ /* 0x000fe20000010057 */
[----:B------:R-:W-:Y:S01]  /*54d0*/  F2FP.F16.E4M3.UNPACK_B R82, R80.H1 ;  /* 0x00000050ff52723e */ /* 0x000fe200030006ff */
[----:B------:R-:W-:Y:S02]  /*54e0*/  IMAD.MOV.U32 R80, RZ, RZ, R14 ;  /* 0x000000ffff507224 */ /* 0x000fe400078e000e */
[----:B------:R-:W-:-:S02]  /*54f0*/  HADD2.F32 R14, -RZ, R85.H1_H1 ;  /* 0x30000055ff0e7230 */ /* 0x000fc40000004100 */
[--C-:B------:R-:W-:Y:S02]  /*5500*/  HADD2.F32 R85, -RZ, R82.reuse.H1_H1 ;  /* 0x30000052ff557230 */ /* 0x100fe40000004100 */
[----:B------:R-:W-:-:S03]  /*5510*/  HADD2.F32 R82, -RZ, R82.H0_H0 ;  /* 0x20000052ff527230 */ /* 0x000fc60000004100 */
[CC--:B------:R-:W-:Y:S02]  /*5520*/  FMUL.FTZ R87, R85.reuse, R14.reuse ;  /* 0x0000000e55577220 */ /* 0x0c0fe40000410000 */
[C---:B------:R-:W-:Y:S02]  /*5530*/  FMUL.FTZ R86, R82.reuse, R14 ;  /* 0x0000000e52567220 */ /* 0x040fe40000410000 */
[-C--:B------:R-:W-:Y:S01]  /*5540*/  FFMA.FTZ R14, R82, R84.reuse, -R87 ;  /* 0x00000054520e7223 */ /* 0x080fe20000010857 */
[----:B------:R-:W-:Y:S01]  /*5550*/  F2FP.F16.E4M3.UNPACK_B R82, R75 ;  /* 0x0000004bff52723e */ /* 0x000fe200020006ff */
[----:B------:R-:W-:Y:S01]  /*5560*/  FFMA.FTZ R85, R85, R84, R86 ;  /* 0x0000005455557223 */ /* 0x000fe20000010056 */
[----:B------:R-:W-:Y:S02]  /*5570*/  F2FP.F16.E4M3.UNPACK_B R86, R77 ;  /* 0x0000004dff56723e */ /* 0x000fe400020006ff */
[-C--:B------:R-:W-:Y:S01]  /*5580*/  F2FP.F16.E4M3.UNPACK_B R77, R80.reuse.H1 ;  /* 0x00000050ff4d723e */ /* 0x080fe200030006ff */
[----:B------:R-:W-:Y:S01]  /*5590*/  HADD2.F32 R84, -RZ, R82.H1_H1 ;  /* 0x30000052ff547230 */ /* 0x000fe20000004100 */
[----:B------:R-:W-:Y:S01]  /*55a0*/  F2FP.F16.E4M3.UNPACK_B R80, R80 ;  /* 0x00000050ff50723e */ /* 0x000fe200020006ff */
[----:B------:R-:W-:Y:S01]  /*55b0*/  HADD2.F32 R88, -RZ, R86.H1_H1 ;  /* 0x30000056ff587230 */ /* 0x000fe20000004100 */
[----:B------:R-:W-:Y:S01]  /*55c0*/  F2FP.SATFINITE.E4M3.F32.PACK_AB_MERGE_C R85, R85, R14, RZ ;  /* 0x0000000e5555723e */ /* 0x000fe200048070ff */
[----:B------:R-:W-:-:S02]  /*55d0*/  HADD2.F32 R75, -RZ, R77.H1_H1 ;  /* 0x3000004dff4b7230 */ /* 0x000fc40000004100 */
[----:B------:R-:W-:Y:S01]  /*55e0*/  HADD2.F32 R77, -RZ, R77.H0_H0 ;  /* 0x2000004dff4d7230 */ /* 0x000fe20000004100 */
[----:B------:R-:W-:Y:S01]  /*55f0*/  F2FP.SATFINITE.E4M3.F32.PACK_AB_MERGE_C R15, R74, R15, R85 ;  /* 0x0000000f4a0f723e */ /* 0x000fe20004807055 */
[----:B------:R-:W-:Y:S02]  /*5600*/  HADD2.F32 R86, -RZ, R86.H0_H0 ;  /* 0x20000056ff567230 */ /* 0x000fe40000004100 */
[-C--:B------:R-:W-:Y:S01]  /*5610*/  FMUL.FTZ R152, R75, R88.reuse ;  /* 0x000000584b987220 */ /* 0x080fe20000410000 */
[----:B------:R-:W-:Y:S02]  /*5620*/  HADD2.F32 R82, -RZ, R82.H0_H0 ;  /* 0x20000052ff527230 */ /* 0x000fe40000004100 */
[C---:B------:R-:W-:Y:S01]  /*5630*/  FMUL.FTZ R88, R77.reuse, R88 ;  /* 0x000000584d587220 */ /* 0x040fe20000410000 */
[----:B------:R-:W-:-:S03]  /*5640*/  FFMA.FTZ R152, R77, R84, -R152 ;  /* 0x000000544d987223 */ /* 0x000fc60000010898 */
[----:B------:R-:W-:Y:S01]  /*5650*/  FFMA.FTZ R87, R75, R84, R88 ;  /* 0x000000544b577223 */ /* 0x000fe20000010058 */
[--C-:B------:R-:W-:Y:S02]  /*5660*/  HADD2.F32 R75, -RZ, R80.reuse.H1_H1 ;  /* 0x30000050ff4b7230 */ /* 0x100fe40000004100 */
[----:B------:R-:W-:Y:S02]  /*5670*/  HADD2.F32 R80, -RZ, R80.H0_H0 ;  /* 0x20000050ff507230 */ /* 0x000fe40000004100 */
[----:B------:R-:W-:Y:S01]  /*5680*/  F2FP.SATFINITE.E4M3.F32.PACK_AB_MERGE_C R87, R87, R152, RZ ;  /* 0x000000985757723e */ /* 0x000fe200048070ff */
[-C--:B------:R-:W-:Y:S02]  /*5690*/  FMUL.FTZ R77, R75, R86.reuse ;  /* 0x000000564b4d7220 */ /* 0x080fe40000410000 */
[C---:B------:R-:W-:Y:S02]  /*56a0*/  FMUL.FTZ R86, R80.reuse, R86 ;  /* 0x0000005650567220 */ /* 0x040fe40000410000 */
[----:B------:R-:W-:-:S02]  /*56b0*/  FFMA.FTZ R77, R80, R82, -R77 ;  /* 0x00000052504d7223 */ /* 0x000fc4000001084d */
[----:B------:R-:W-:-:S05]  /*56c0*/  FFMA.FTZ R86, R75, R82, R86 ;  /* 0x000000524b567223 */ /* 0x000fca0000010056 */
[----:B------:R-:W-:-:S07]  /*56d0*/  F2FP.SATFINITE.E4M3.F32.PACK_AB_MERGE_C R14, R86, R77, R87 ;  /* 0x0000004d560e723e */ /* 0x000fce0004807057 */
.L_x_2719:
[----:B------:R-:W-:Y:S05]  /*56e0*/  BSYNC B3 ;  /* 0x0000000000037941 */ /* 0x000fea0003800000 */
.L_x_2718:
[----:B0-----:R0:W-:Y:S02]  /*56f0*/  ST.E.128 desc[UR52][R78.64], R12 ;  /* 0x0000000c4e007985 */ /* 0x0011e4000c101d34 */
.L_x_2717:
[----:B------:R-:W-:Y:S05]  /*5700*/  BSYNC B2 ;  /* 0x0000000000027941 */ /* 0x000fea0003800000 */
.L_x_2716:
        /* <DEDUP_REMOVED lines=13> */
[--C-:B------:R-:W-:Y:S01]  /*57e0*/  HADD2.F32 R77, -RZ, R79.reuse.H0_H0 ;  /* 0x2000004fff4d7230 */ /* 0x100fe20000004100 */
[--C-:B------:R-:W-:Y:S01]  /*57f0*/  SHF.R.U32.HI R72, RZ, 0x10, R71.reuse ;  /* 0x00000010ff487819 */ /* 0x100fe20000011647 */
[----:B------:R-:W-:Y:S01]  /*5800*/  HADD2.F32 R82, -RZ, R79.H1_H1 ;  /* 0x3000004fff527230 */ /* 0x000fe20000004100 */
[----:B------:R-:W-:Y:S01]  /*5810*/  SHF.R.U32.HI R85, RZ, 0x8, R71 ;  /* 0x00000008ff557819 */ /* 0x000fe20000011647 */
[--C-:B------:R-:W-:Y:S01]  /*5820*/  HADD2.F32 R70, -RZ, R13.reuse.H0_H0 ;  /* 0x2000000dff467230 */ /* 0x100fe20000004100 */
[----:B------:R-:W-:Y:S01]  /*5830*/  LOP3.LUT R81, R71, 0xff0000ff, RZ, 0xc0, !PT ;  /* 0xff0000ff47517812 */ /* 0x000fe200078ec0ff */
[----:B------:R-:W-:Y:S01]  /*5840*/  HADD2.F32 R13, -RZ, R13.H1_H1 ;  /* 0x3000000dff0d7230 */ /* 0x000fe20000004100 */
[----:B------:R-:W-:Y:S01]  /*5850*/  SHF.R.U32.HI R84, RZ, 0x8, R73 ;  /* 0x00000008ff547819 */ /* 0x000fe20000011649 */
[----:B------:R-:W-:-:S02]  /*5860*/  HADD2.F32 R71, -RZ, R78.H0_H0 ;  /* 0x2000004eff477230 */ /* 0x000fc40000004100 */
[C---:B------:R-:W-:Y:S01]  /*5870*/  FMUL.FTZ R80, R70.reuse, R77 ;  /* 0x0000004d46507220 */ /* 0x040fe20000410000 */
[----:B------:R-:W-:Y:S01]  /*5880*/  F2FP.F16.E4M3.UNPACK_B R151, R151 ;  /* 0x00000097ff97723e */ /* 0x000fe200020006ff */
[C---:B------:R-:W-:Y:S01]  /*5890*/  FMUL.FTZ R83, R13.reuse, R77 ;  /* 0x0000004d0d537220 */ /* 0x040fe20000410000 */
[----:B------:R-:W-:Y:S01]  /*58a0*/  SHF.R.U32.HI R77, RZ, 0x10, R73 ;  /* 0x00000010ff4d7819 */ /* 0x000fe20000011649 */
[-C--:B------:R-:W-:Y:S01]  /*58b0*/  FFMA.FTZ R13, R13, R71.reuse, R80 ;  /* 0x000000470d0d7223 */ /* 0x080fe20000010050 */
[----:B------:R-:W-:Y:S02]  /*58c0*/  HADD2.F32 R80, -RZ, R78.H1_H1 ;  /* 0x3000004eff507230 */ /* 0x000fe40000004100 */
[----:B------:R-:W-:Y:S01]  /*58d0*/  FFMA.FTZ R70, R70, R71, -R83 ;  /* 0x0000004746467223 */ /* 0x000fe20000010853 */
[----:B------:R-:W-:Y:S01]  /*58e0*/  F2FP.F16.E4M3.UNPACK_B R71, R76.H1 ;  /* 0x0000004cff47723e */ /* 0x000fe200030006ff */
[----:B------:R-:W-:Y:S01]  /*58f0*/  IMAD.U32 R72, R72, 0x10000, RZ ;  /* 0x0001000048487824 */ /* 0x000fe200078e00ff */
[----:B------:R-:W-:Y:S01]  /*5900*/  LOP3.LUT R76, R73, 0xff0000ff, RZ, 0xc0, !PT ;  /* 0xff0000ff494c7812 */ /* 0x000fe200078ec0ff */
[----:B------:R-:W-:Y:S01]  /*5910*/  IMAD.U32 R77, R77, 0x10000, RZ ;  /* 0x000100004d4d7824 */ /* 0x000fe200078e00ff */
[----:B------:R-:W-:Y:S01]  /*5920*/  MOV R73, R12 ;  /* 0x0000000c00497202 */ /* 0x000fe20000000f00 */
[----:B------:R-:W-:Y:S01]  /*5930*/  HADD2.F32 R79, -RZ, R71.H1_H1 ;  /* 0x30000047ff4f7230 */ /* 0x000fe20000004100 */
[----:B------:R-:W-:Y:S01]  /*5940*/  F2FP.F16.E4M3.UNPACK_B R147, R147 ;  /* 0x00000093ff93723e */ /* 0x000fe200020006ff */
[----:B------:R-:W-:-:S02]  /*5950*/  IMAD.SHL.U32 R12, R85, 0x100, RZ ;  /* 0x00000100550c7824 */ /* 0x000fc400078e00ff */
[----:B------:R-:W-:Y:S02]  /*5960*/  HADD2.F32 R71, -RZ, R71.H0_H0 ;  /* 0x20000047ff477230 */ /* 0x000fe40000004100 */
[----:B------:R-:W-:Y:S01]  /*5970*/  FMUL.FTZ R78, R79, R82 ;  /* 0x000000524f4e7220 */ /* 0x000fe20000410000 */
[----:B------:R-:W-:Y:S01]  /*5980*/  LOP3.LUT R83, R81, 0xff00, R12, 0xf8, !PT ;  /* 0x0000ff0051537812 */ /* 0x000fe200078ef80c */
[----:B------:R-:W-:Y:S02]  /*5990*/  IMAD.SHL.U32 R81, R84, 0x100, RZ ;  /* 0x0000010054517824 */ /* 0x000fe400078e00ff */
[C---:B------:R-:W-:Y:S01]  /*59a0*/  FFMA.FTZ R12, R71.reuse, R80, -R78 ;  /* 0x00000050470c7223 */ /* 0x040fe2000001084e */
[----:B------:R-:W-:Y:S01]  /*59b0*/  FMUL.FTZ R82, R71, R82 ;  /* 0x0000005247527220 */ /* 0x000fe20000410000 */
[----:B------:R-:W-:Y:S02]  /*59c0*/  F2FP.F16.E4M3.UNPACK_B R78, R73.H1 ;  /* 0x00000049ff4e723e */ /* 0x000fe400030006ff */
[----:B------:R-:W-:Y:S01]  /*59d0*/  LOP3.LUT R84, R76, 0xff00, R81, 0xf8, !PT ;  /* 0x0000ff004c547812 */ /* 0x000fe200078ef851 */
[----:B------:R-:W-:Y:S01]  /*59e0*/  FFMA.FTZ R71, R79, R80, R82 ;  /* 0x000000504f477223 */ /* 0x000fe20000010052 */
[----:B------:R-:W-:Y:S01]  /*59f0*/  HADD2.F32 R82, -RZ, R151.H1_H1 ;  /* 0x30000097ff527230 */ /* 0x000fe20000004100 */
[----:B------:R-:W-:Y:S01]  /*5a00*/  LOP3.LUT R76, R83, 0xff0000, R72, 0xf8, !PT ;  /* 0x00ff0000534c7812 */ /* 0x000fe200078ef848 */
[----:B------:R-:W-:-:S02]  /*5a10*/  HADD2.F32 R79, -RZ, R78.H0_H0 ;  /* 0x2000004eff4f7230 */ /* 0x000fc40000004100 */
[----:B------:R-:W-:Y:S01]  /*5a20*/  HADD2.F32 R80, -RZ, R78.H1_H1 ;  /* 0x3000004eff507230 */ /* 0x000fe20000004100 */
[----:B------:R-:W-:Y:S01]  /*5a30*/  F2FP.F16.E4M3.UNPACK_B R78, R73 ;  /* 0x00000049ff4e723e */ /* 0x000fe200020006ff */
[----:B------:R-:W-:Y:S02]  /*5a40*/  HADD2.F32 R81, -RZ, R147.H1_H1 ;  /* 0x30000093ff517230 */ /* 0x000fe40000004100 */
[-C--:B------:R-:W-:Y:S01]  /*5a50*/  FMUL.FTZ R85, R79, R82.reuse ;  /* 0x000000524f557220 */ /* 0x080fe20000410000 */
[----:B------:R-:W-:Y:S02]  /*5a60*/  HADD2.F32 R151, -RZ, R151.H0_H0 ;  /* 0x20000097ff977230 */ /* 0x000fe40000004100 */
[C---:B------:R-:W-:Y:S01]  /*5a70*/  FMUL.FTZ R86, R80.reuse, R82 ;  /* 0x0000005250567220 */ /* 0x040fe20000410000 */
[----:B------:R-:W-:Y:S02]  /*5a80*/  HADD2.F32 R147, -RZ, R147.H0_H0 ;  /* 0x20000093ff937230 */ /* 0x000fe40000004100 */
[----:B------:R-:W-:Y:S01]  /*5a90*/  FFMA.FTZ R73, R80, R81, R85 ;  /* 0x0000005150497223 */ /* 0x000fe20000010055 */
[----:B------:R-:W-:-:S02]  /*5aa0*/  HADD2.F32 R80, -RZ, R78.H1_H1 ;  /* 0x3000004eff507230 */ /* 0x000fc40000004100 */
[----:B------:R-:W-:Y:S01]  /*5ab0*/  FFMA.FTZ R72, R79, R81, -R86 ;  /* 0x000000514f487223 */ /* 0x000fe20000010856 */
[----:B------:R-:W-:Y:S01]  /*5ac0*/  HADD2.F32 R78, -RZ, R78.H0_H0 ;  /* 0x2000004eff4e7230 */ /* 0x000fe20000004100 */
[----:B------:R-:W-:Y:S02]  /*5ad0*/  MOV R81, R15 ;  /* 0x0000000f00517202 */ /* 0x000fe40000000f00 */
[----:B------:R-:W-:Y:S01]  /*5ae0*/  LOP3.LUT R79, R84, 0xff0000, R77, 0xf8, !PT ;  /* 0x00ff0000544f7812 */ /* 0x000fe200078ef84d */
[----:B------:R-:W-:Y:S01]  /*5af0*/  FMUL.FTZ R15, R80, R151 ;  /* 0x00000097500f7220 */ /* 0x000fe20000410000 */
[----:B------:R-:W-:Y:S01]  /*5b00*/  F2FP.F16.E4M3.UNPACK_B R77, R81 ;  /* 0x00000051ff4d723e */ /* 0x000fe200020006ff */
[C---:B------:R-:W-:Y:S01]  /*5b10*/  FMUL.FTZ R151, R78.reuse, R151 ;  /* 0x000000974e977220 */ /* 0x040fe20000410000 */
[----:B------:R-:W-:Y:S01]  /*5b20*/  F2FP.F16.E4M3.UNPACK_B R85, R79.H1 ;  /* 0x0000004fff55723e */ /* 0x000fe200030006ff */
[-C--:B------:R-:W-:Y:S01]  /*5b30*/  FFMA.FTZ R15, R78, R147.reuse, -R15 ;  /* 0x000000934e0f7223 */ /* 0x080fe2000001080f */
[----:B------:R-:W-:Y:S01]  /*5b40*/  F2FP.F16.E4M3.UNPACK_B R84, R76.H1 ;  /* 0x0000004cff54723e */ /* 0x000fe200030006ff */
[----:B------:R-:W-:Y:S01]  /*5b50*/  FFMA.FTZ R78, R80, R147, R151 ;  /* 0x00000093504e7223 */ /* 0x000fe20000010097 */
[----:B------:R-:W-:Y:S01]  /*5b60*/  HADD2.F32 R80, -RZ, R77.H1_H1 ;  /* 0x3000004dff507230 */ /* 0x000fe20000004100 */
[----:B------:R-:W-:Y:S01]  /*5b70*/  F2FP.SATFINITE.E4M3.F32.PACK_AB_MERGE_C R71, R71, R12, RZ ;  /* 0x0000000c4747723e */ /* 0x000fe200048070ff */
[----:B------:R-:W-:Y:S01]  /*5b80*/  HADD2.F32 R82, -RZ, R85.H0_H0 ;  /* 0x20000055ff527230 */ /* 0x000fe20000004100 */
[----:B------:R-:W-:Y:S01]  /*5b90*/  F2FP.SATFINITE.E4M3.F32.PACK_AB_MERGE_C R72, R73, R72, RZ ;  /* 0x000000484948723e */ /* 0x000fe200048070ff */
[----:B------:R-:W-:Y:S01]  /*5ba0*/  HADD2.F32 R77, -RZ, R77.H0_H0 ;  /* 0x2000004dff4d7230 */ /* 0x000fe20000004100 */
[----:B------:R-:W-:Y:S01]  /*5bb0*/  F2FP.SATFINITE.E4M3.F32.PACK_AB_MERGE_C R13, R13, R70, R71 ;  /* 0x000000460d0d723e */ /* 0x000fe20004807047 */
[----:B------:R-:W-:-:S02]  /*5bc0*/  HADD2.F32 R83, -RZ, R84.H0_H0 ;  /* 0x20000054ff537230 */ /* 0x000fc40000004100 */
[CC--:B------:R-:W-:Y:S01]  /*5bd0*/  FMUL.FTZ R86, R80.reuse, R82.reuse ;  /* 0x0000005250567220 */ /* 0x0c0fe20000410000 */
[----:B------:R-:W-:Y:S02]  /*5be0*/  HADD2.F32 R85, -RZ, R85.H1_H1 ;  /* 0x30000055ff557230 */ /* 0x000fe40000004100 */
[C---:B------:R-:W-:Y:S01]  /*5bf0*/  FMUL.FTZ R87, R77.reuse, R82 ;  /* 0x000000524d577220 */ /* 0x040fe20000410000 */
[----:B------:R-:W-:Y:S01]  /*5c00*/  F2FP.F16.E4M3.UNPACK_B R82, R81.H1 ;  /* 0x00000051ff52723e */ /* 0x000fe200030006ff */
[-C--:B------:R-:W-:Y:S01]  /*5c10*/  FFMA.FTZ R77, R77, R83.reuse, -R86 ;  /* 0x000000534d4d7223 */ /* 0x080fe20000010856 */
[----:B------:R-:W-:Y:S02]  /*5c20*/  HADD2.F32 R84, -RZ, R84.H1_H1 ;  /* 0x30000054ff547230 */ /* 0x000fe40000004100 */
[----:B------:R-:W-:Y:S01]  /*5c30*/  FFMA.FTZ R80, R80, R83, R87 ;  /* 0x0000005350507223 */ /* 0x000fe20000010057 */
[----:B------:R-:W-:Y:S01]  /*5c40*/  IMAD.MOV.U32 R81, RZ, RZ, R14 ;  /* 0x000000ffff517224 */ /* 0x000fe200078e000e */
[----:B------:R-:W-:Y:S01]  /*5c50*/  F2FP.SATFINITE.E4M3.F32.PACK_AB_MERGE_C R15, R78, R15, R72 ;  /* 0x0000000f4e0f723e */ /* 0x000fe20004807048 */
[----:B------:R-:W-:-:S02]  /*5c60*/  HADD2.F32 R83, -RZ, R82.H1_H1 ;  /* 0x30000052ff537230 */ /* 0x000fc40000004100 */
[----:B------:R-:W-:-:S03]  /*5c70*/  HADD2.F32 R82, -RZ, R82.H0_H0 ;  /* 0x20000052ff527230 */ /* 0x000fc60000004100 */
[CC--:B------:R-:W-:Y:S02]  /*5c80*/  FMUL.FTZ R87, R83.reuse, R85.reuse ;  /* 0x0000005553577220 */ /* 0x0c0fe40000410000 */
[C---:B------:R-:W-:Y:S01]  /*5c90*/  FMUL.FTZ R86, R82.reuse, R85 ;  /* 0x0000005552567220 */ /* 0x040fe20000410000 */
[----:B------:R-:W-:Y:S01]  /*5ca0*/  F2FP.F16.E4M3.UNPACK_B R85, R79 ;  /* 0x0000004fff55723e */ /* 0x000fe200020006ff */
[-C--:B------:R-:W-:Y:S01]  /*5cb0*/  FFMA.FTZ R14, R82, R84.reuse, -R87 ;  /* 0x00000054520e7223 */ /* 0x080fe20000010857 */
[-C--:B------:R-:W-:Y:S01]  /*5cc0*/  F2FP.F16.E4M3.UNPACK_B R82, R81.reuse.H1 ;  /* 0x00000051ff52723e */ /* 0x080fe200030006ff */
[----:B------:R-:W-:Y:S01]  /*5cd0*/  FFMA.FTZ R79, R83, R84, R86 ;  /* 0x00000054534f7223 */ /* 0x000fe20000010056 */
[----:B------:R-:W-:Y:S01]  /*5ce0*/  F2FP.F16.E4M3.UNPACK_B R84, R76 ;  /* 0x0000004cff54723e */ /* 0x000fe200020006ff */
[----:B------:R-:W-:Y:S01]  /*5cf0*/  HADD2.F32 R86, -RZ, R85.H1_H1 ;  /* 0x30000055ff567230 */ /* 0x000fe20000004100 */
[----:B------:R-:W-:Y:S01]  /*5d00*/  F2FP.F16.E4M3.UNPACK_B R81, R81 ;  /* 0x00000051ff51723e */ /* 0x000fe200020006ff */
[--C-:B------:R-:W-:Y:S01]  /*5d10*/  HADD2.F32 R83, -RZ, R82.reuse.H1_H1 ;  /* 0x30000052ff537230 */ /* 0x100fe20000004100 */
[----:B------:R-:W-:Y:S01]  /*5d20*/  F2FP.SATFINITE.E4M3.F32.PACK_AB_MERGE_C R79, R79, R14, RZ ;  /* 0x0000000e4f4f723e */ /* 0x000fe200048070ff */
[----:B------:R-:W-:-:S02]  /*5d30*/  HADD2.F32 R82, -RZ, R82.H0_H0 ;  /* 0x20000052ff527230 */ /* 0x000fc40000004100 */
[--C-:B------:R-:W-:Y:S02]  /*5d40*/  HADD2.F32 R76, -RZ, R84.reuse.H1_H1 ;  /* 0x30000054ff4c7230 */ /* 0x100fe40000004100 */
[CC--:B------:R-:W-:Y:S01]  /*5d50*/  FMUL.FTZ R87, R83.reuse, R86.reuse ;  /* 0x0000005653577220 */ /* 0x0c0fe20000410000 */
[----:B------:R-:W-:Y:S02]  /*5d60*/  HADD2.F32 R85, -RZ, R85.H0_H0 ;  /* 0x20000055ff557230 */ /* 0x000fe40000004100 */
[C---:B------:R-:W-:Y:S01]  /*5d70*/  FMUL.FTZ R86, R82.reuse, R86 ;  /* 0x0000005652567220 */ /* 0x040fe20000410000 */
[----:B------:R-:W-:Y:S02]  /*5d80*/  HADD2.F32 R84, -RZ, R84.H0_H0 ;  /* 0x20000054ff547230 */ /* 0x000fe40000004100 */
[-C--:B------:R-:W-:Y:S01]  /*5d90*/  FFMA.FTZ R87, R82, R76.reuse, -R87 ;  /* 0x0000004c52577223 */ /* 0x080fe20000010857 */
[----:B------:R-:W-:Y:S01]  /*5da0*/  F2FP.SATFINITE.E4M3.F32.PACK_AB_MERGE_C R77, R80, R77, R79 ;  /* 0x0000004d504d723e */ /* 0x000fe2000480704f */
[----:B------:R-:W-:Y:S01]  /*5db0*/  FFMA.FTZ R86, R83, R76, R86 ;  /* 0x0000004c53567223 */ /* 0x000fe20000010056 */
[----:B------:R-:W-:-:S02]  /*5dc0*/  HADD2.F32 R76, -RZ, R81.H1_H1 ;  /* 0x30000051ff4c7230 */ /* 0x000fc40000004100 */
[----:B------:R-:W-:Y:S02]  /*5dd0*/  HADD2.F32 R81, -RZ, R81.H0_H0 ;  /* 0x20000051ff517230 */ /* 0x000fe40000004100 */
[----:B------:R-:W-:Y:S01]  /*5de0*/  F2FP.SATFINITE.E4M3.F32.PACK_AB_MERGE_C R86, R86, R87, RZ ;  /* 0x000000575656723e */ /* 0x000fe200048070ff */
[CC--:B------:R-:W-:Y:S02]  /*5df0*/  FMUL.FTZ R12, R76.reuse, R85.reuse ;  /* 0x000000554c0c7220 */ /* 0x0c0fe40000410000 */
[C---:B------:R-:W-:Y:S02]  /*5e00*/  FMUL.FTZ R85, R81.reuse, R85 ;  /* 0x0000005551557220 */ /* 0x040fe40000410000 */
[-C--:B------:R-:W-:Y:S02]  /*5e10*/  FFMA.FTZ R12, R81, R84.reuse, -R12 ;  /* 0x00000054510c7223 */ /* 0x080fe4000001080c */
[----:B------:R-:W-:-:S05]  /*5e20*/  FFMA.FTZ R85, R76, R84, R85 ;  /* 0x000000544c557223 */ /* 0x000fca0000010055 */
[----:B------:R-:W-:Y:S01]  /*5e30*/  F2FP.SATFINITE.E4M3.F32.PACK_AB_MERGE_C R14, R85, R12, R86 ;  /* 0x0000000c550e723e */ /* 0x000fe20004807056 */
[----:B------:R-:W-:Y:S02]  /*5e40*/  IMAD.MOV.U32 R12, RZ, RZ, R15 ;  /* 0x000000ffff0c7224 */ /* 0x000fe400078e000f */
[----:B------:R-:W-:-:S07]  /*5e50*/  IMAD.MOV.U32 R15, RZ, RZ, R77 ;  /* 0x000000ffff0f7224 */ /* 0x000fce00078e004d */
.L_x_2723:
[----:B------:R-:W-:Y:S05]  /*5e60*/  BSYNC B3 ;  /* 0x0000000000037941 */ /* 0x000fea0003800000 */
.L_x_2722:
[----:B0-----:R0:W-:Y:S02]  /*5e70*/  ST.E.128 desc[UR52][R74.64], R12 ;  /* 0x0000000c4a007985 */ /* 0x0011e4000c101d34 */
.L_x_2721:
[----:B------:R-:W-:Y:S05]  /*5e80*/  BSYNC B2 ;  /* 0x0000000000027941 */ /* 0x000fea0003800000 */
.L_x_2720:
[----:B------:R-:W-:-:S13]  /*5e90*/  ISETP.NE.AND P2, PT, R37, RZ, PT ;  /* 0x000000ff2500720c */ /* 0x000fda0003f45270 */
        /* <DEDUP_REMOVED lines=8> */
[--C-:B------:R-:W-:Y:S02]  /*5f20*/  SHF.R.U32.HI R73, RZ, 0x8, R69.reuse ;  /* 0x00000008ff497819 */ /* 0x100fe40000011645 */
[----:B------:R-:W-:Y:S02]  /*5f30*/  LOP3.LUT R68, R69, 0xff0000ff, RZ, 0xc0, !PT ;  /* 0xff0000ff45447812 */ /* 0x000fe400078ec0ff */
[----:B------:R-:W-:Y:S01]  /*5f40*/  SHF.R.U32.HI R72, RZ, 0x10, R69 ;  /* 0x00000010ff487819 */ /* 0x000fe20000011645 */
[----:B------:R-:W-:Y:S01]  /*5f50*/  IMAD.SHL.U32 R73, R73, 0x100, RZ ;  /* 0x0000010049497824 */ /* 0x000fe200078e00ff */
[----:B------:R-:W-:Y:S02]  /*5f60*/  LOP3.LUT R66, R67, 0xff0000ff, RZ, 0xc0, !PT ;  /* 0xff0000ff43427812 */ /* 0x000fe400078ec0ff */
[----:B------:R-:W-:Y:S01]  /*5f70*/  SHF.R.U32.HI R74, RZ, 0x10, R67 ;  /* 0x00000010ff4a7819 */ /* 0x000fe20000011643 */
[----:B0-----:R-:W-:Y:S01]  /*5f80*/  IMAD.MOV.U32 R67, RZ, RZ, R12 ;  /* 0x000000ffff437224 */ /* 0x001fe200078e000c */
[----:B------:R-:W-:Y:S01]  /*5f90*/  SHF.L.U32 R69, R11, 0x8, RZ ;  /* 0x000000080b457819 */ /* 0x000fe200000006ff */
        /* <DEDUP_REMOVED lines=39> */
[----:B------:R-:W-:Y:S02]  /*6210*/  HADD2.F32 R148, -RZ, R148.H0_H0 ;  /* 0x20000094ff947230 */ /* 0x000fe40000004100 */
[--C-:B------:R-:W-:Y:S02]  /*6220*/  HADD2.F32 R67, -RZ, R144.reuse.H1_H1 ;  /* 0x30000090ff437230 */ /* 0x100fe40000004100 */
[----:B------:R-:W-:Y:S02]  /*6230*/  HADD2.F32 R144, -RZ, R144.H0_H0 ;  /* 0x20000090ff907230 */ /* 0x000fe40000004100 */
[-C--:B------:R-:W-:Y:S01]  /*6240*/  FMUL.FTZ R75, R69, R148.reuse ;  /* 0x00000094454b7220 */ /* 0x080fe20000410000 */
[----:B------:R-:W-:Y:S01]  /*6250*/  FMUL.FTZ R148, R68, R148 ;  /* 0x0000009444947220 */ /* 0x000fe20000410000 */
[-C--:B------:R-:W-:Y:S01]  /*6260*/  FFMA.FTZ R73, R73, R67.reuse, R74 ;  /* 0x0000004349497223 */ /* 0x080fe2000001004a */
[----:B------:R-:W-:Y:S01]  /*6270*/  FFMA.FTZ R72, R72, R67, -R77 ;  /* 0x0000004348487223 */ /* 0x000fe2000001084d */
[----:B------:R-:W-:Y:S01]  /*6280*/  F2FP.F16.E4M3.UNPACK_B R74, R15.H1 ;  /* 0x0000000fff4a723e */ /* 0x000fe200030006ff */
[-C--:B------:R-:W-:Y:S01]  /*6290*/  FFMA.FTZ R67, R68, R144.reuse, -R75 ;  /* 0x0000009044437223 */ /* 0x080fe2000001084b */
[----:B------:R-:W-:Y:S01]  /*62a0*/  FFMA.FTZ R68, R69, R144, R148 ;  /* 0x0000009045447223 */ /* 0x000fe20000010094 */
[----:B------:R-:W-:Y:S01]  /*62b0*/  F2FP.SATFINITE.E4M3.F32.PACK_AB_MERGE_C R69, R79, R76, RZ ;  /* 0x0000004c4f45723e */ /* 0x000fe200048070ff */
[----:B------:R-:W-:Y:S01]  /*62c0*/  HADD2.F32 R82, -RZ, R80.H1_H1 ;  /* 0x30000050ff527230 */ /* 0x000fe20000004100 */
[----:B------:R-:W-:Y:S01]  /*62d0*/  F2FP.SATFINITE.E4M3.F32.PACK_AB_MERGE_C R72, R73, R72, RZ ;  /* 0x000000484948723e */ /* 0x000fe200048070ff */
[--C-:B------:R-:W-:Y:S01]  /*62e0*/  HADD2.F32 R75, -RZ, R74.reuse.H0_H0 ;  /* 0x2000004aff4b7230 */ /* 0x100fe20000004100 */
        /* <DEDUP_REMOVED lines=42> */
.L_x_2725:
[----:B------:R-:W-:Y:S05]  /*6590*/  BSYNC B2 ;  /* 0x0000000000027941 */ /* 0x000fea0003800000 */
.L_x_2724:
[----:B0-----:R0:W-:Y:S02]  /*65a0*/  ST.E.128 desc[UR52][R70.64], R12 ;  /* 0x0000000c46007985 */ /* 0x0011e4000c101d34 */
.L_x_2703:
[----:B------:R-:W-:Y:S05]  /*65b0*/  BSYNC B1 ;  /* 0x0000000000017941 */ /* 0x000fea0003800000 */
.L_x_2702:
[----:B------:R-:W-:-:S03]  /*65c0*/  UMOV UR4, 0xffffffff ;  /* 0xffffffff00047882 */ /* 0x000fc60000000000 */
[----:B------:R-:W-:Y:S05]  /*65d0*/  BRA.DIV UR4, `(.L_x_2726) ;  /* 0x000002be041c7947 */ /* 0x000fea000b800000 */
[----:B--2---:R-:W2:Y:S04]  /*65e0*/  SHFL.IDX PT, R120, R120, 0x1, 0x1e1f ;  /* 0x003e1f0078787f89 */ /* 0x004ea800000e0000 */
[----:B------:R-:W0:Y:S02]  /*65f0*/  SHFL.IDX PT, R121, R121, 0x1, 0x1e1f ;  /* 0x003e1f0079797f89 */ /* 0x000e2400000e0000 */
.L_x_3058:
[----:B------:R-:W-:Y:S05]  /*6600*/  @P4 BRA `(.L_x_2727) ;  /* 0x0000009400b04947 */ /* 0x000fea0003800000 */
[----:B------:R-:W-:Y:S01]  /*6610*/  ISETP.NE.AND P2, PT, R32, RZ, PT ;  /* 0x000000ff2000720c */ /* 0x000fe20003f45270 */
[----:B------:R-:W-:-:S12]  /*6620*/  BSSY B1, `(.L_x_2728) ;  /* 0x0000072000017945 */ /* 0x000fd80003800000 */
[----:B------:R-:W-:Y:S05]  /*6630*/  @!P2 BRA `(.L_x_2729) ;  /* 0x0000000400c0a947 */ /* 0x000fea0003800000 */
[----:B0-----:R0:W0:Y:S01]  /*6640*/  LDS.128 R12, [R41+0x1c400] ;  /* 0x01c40000290c7984 */ /* 0x0010220000000c00 */
[----:B------:R-:W-:Y:S01]  /*6650*/  IADD3 R66, P2, R16, R121, RZ ;  /* 0x0000007910427210 */ /* 0x000fe20007f5e0ff */
[----:B------:R-:W-:Y:S04]  /*6660*/  BSSY B2, `(.L_x_2730) ;  /* 0x000006c000027945 */ /* 0x000fe80003800000 */
[----:B--2---:R-:W-:Y:S01]  /*6670*/  IMAD.X R67, R120, 0x1, R17, P2 ;  /* 0x0000000178437824 */ /* 0x004fe200010e0611 */
[----:B------:R-:W-:-:S13]  /*6680*/  ISETP.GE.AND P2, PT, R188, R117, PT ;  /* 0x00000075bc00720c */ /* 0x000fda0003f46270 */
[----:B------:R-:W-:Y:S05]  /*6690*/  @P2 BRA `(.L_x_2731) ;  /* 0x0000000400a02947 */ /* 0x000fea0003800000 */
[----:B------:R-:W-:Y:S02]  /*66a0*/  SHF.R.U32.HI R69, RZ, 0x8, R65 ;  /* 0x00000008ff457819 */ /* 0x000fe40000011641 */
[--C-:B----4-:R-:W-:Y:S02]  /*66b0*/  SHF.R.U32.HI R11, RZ, 0x8, R63.reuse ;  /* 0x00000008ff0b7819 */ /* 0x110fe4000001163f */
[----:B------:R-:W-:Y:S01]  /*66c0*/  SHF.R.U32.HI R70, RZ, 0x10, R63 ;  /* 0x00000010ff467819 */ /* 0x000fe2000001163f */
[----:B------:R-:W-:Y:S01]  /*66d0*/  IMAD.SHL.U32 R69, R69, 0x100, RZ ;  /* 0x0000010045457824 */ /* 0x000fe200078e00ff */
[----:B------:R-:W-:Y:S02]  /*66e0*/  LOP3.LUT R64, R65, 0xff0000ff, RZ, 0xc0, !PT ;  /* 0xff0000ff41407812 */ /* 0x000fe400078ec0ff */
[----:B------:R-:W-:Y:S01]  /*66f0*/  SHF.R.U32.HI R68, RZ, 0x10, R65 ;  /* 0x00000010ff447819 */ /* 0x000fe20000011641 */
[----:B------:R-:W-:Y:S01]  /*6700*/  IMAD.SHL.U32 R65, R11, 0x100, RZ ;  /* 0x000001000b417824 */ /* 0x000fe200078e00ff */
[----:B------:R-:W-:Y:S01]  /*6710*/  LOP3.LUT R62, R63, 0xff0000ff, RZ, 0xc0, !PT ;  /* 0xff0000ff3f3e7812 */ /* 0x000fe200078ec0ff */
[----:B0-----:R-:W-:Y:S01]  /*6720*/  IMAD.MOV.U32 R11, RZ, RZ, R13 ;  /* 0x000000ffff0b7224 */ /* 0x001fe200078e000d */
[----:B------:R-:W-:Y:S01]  /*6730*/  MOV R63, R12 ;  /* 0x0000000c003f7202 */ /* 0x000fe20000000f00 */
[----:B------:R-:W-:Y:S01]  /*6740*/  IMAD.U32 R13, R70, 0x10000, RZ ;  /* 0x00010000460d7824 */ /* 0x000fe200078e00ff */
[----:B------:R-:W-:Y:S01]  /*6750*/  LOP3.LUT R64, R64, 0xff00, R69, 0xf8, !PT ;  /* 0x0000ff0040407812 */ /* 0x000fe200078ef845 */
[----:B------:R-:W-:Y:S01]  /*6760*/  IMAD.U32 R69, R68, 0x10000, RZ ;  /* 0x0001000044457824 */ /* 0x000fe200078e00ff */
[----:B------:R-:W-:-:S02]  /*6770*/  LOP3.LUT R12, R62, 0xff00, R65, 0xf8, !PT ;  /* 0x0000ff003e0c7812 */ /* 0x000fc400078ef841 */
        /* <DEDUP_REMOVED lines=48> */
[----:B------:R-:W-:Y:S01]  /*6a80*/  F2FP.F16.E4M3.UNPACK_B R73, R12.H1 ;  /* 0x0000000cff49723e */ /* 0x000fe200030006ff */
[----:B------:R-:W-:Y:S01]  /*6a90*/  HADD2.F32 R70, -RZ, R70.H1_H1 ;  /* 0x30000046ff467230 */ /* 0x000fe20000004100 */
[----:B------:R-:W-:Y:S01]  /*6aa0*/  F2FP.F16.E4M3.UNPACK_B R69, R14.H1 ;  /* 0x0000000eff45723e */ /* 0x000fe200030006ff */
[----:B------:R-:W-:Y:S01]  /*6ab0*/  HADD2.F32 R76, -RZ, R76.H0_H0 ;  /* 0x2000004cff4c7230 */ /* 0x000fe20000004100 */
[----:B------:R-:W-:Y:S01]  /*6ac0*/  F2FP.F16.E4M3.UNPACK_B R75, R13 ;  /* 0x0000000dff4b723e */ /* 0x000fe200020006ff */
[----:B------:R-:W-:Y:S01]  /*6ad0*/  HADD2.F32 R74, -RZ, R73.H1_H1 ;  /* 0x30000049ff4a7230 */ /* 0x000fe20000004100 */
[----:B------:R-:W-:Y:S01]  /*6ae0*/  F2FP.F16.E4M3.UNPACK_B R72, R12 ;  /* 0x0000000cff48723e */ /* 0x000fe200020006ff */
[----:B------:R-:W-:-:S02]  /*6af0*/  HADD2.F32 R13, -RZ, R69.H1_H1 ;  /* 0x30000045ff0d7230 */ /* 0x000fc40000004100 */
[CC--:B------:R-:W-:Y:S01]  /*6b00*/  FMUL.FTZ R12, R70.reuse, R77.reuse ;  /* 0x0000004d460c7220 */ /* 0x0c0fe20000410000 */
        /* <DEDUP_REMOVED lines=19> */
[----:B------:R-:W-:Y:S02]  /*6c40*/  HADD2.F32 R69, -RZ, R72.H0_H0 ;  /* 0x20000048ff457230 */ /* 0x000fe40000004100 */
[----:B------:R-:W-:Y:S01]  /*6c50*/  FMUL.FTZ R72, R15, R76 ;  /* 0x0000004c0f487220 */ /* 0x000fe20000410000 */
[----:B------:R-:W-:-:S02]  /*6c60*/  HADD2.F32 R70, -RZ, R73.H0_H0 ;  /* 0x20000049ff467230 */ /* 0x000fc40000004100 */
[-C--:B------:R-:W-:Y:S01]  /*6c70*/  FMUL.FTZ R71, R14, R75.reuse ;  /* 0x0000004b0e477220 */ /* 0x080fe20000410000 */
[C---:B------:R-:W-:Y:S01]  /*6c80*/  FMUL.FTZ R76, R13.reuse, R76 ;  /* 0x0000004c0d4c7220 */ /* 0x040fe20000410000 */
[C---:B------:R-:W-:Y:S01]  /*6c90*/  FMUL.FTZ R75, R12.reuse, R75 ;  /* 0x0000004b0c4b7220 */ /* 0x040fe20000410000 */
[-C--:B------:R-:W-:Y:S02]  /*6ca0*/  FFMA.FTZ R72, R13, R70.reuse, -R72 ;  /* 0x000000460d487223 */ /* 0x080fe40000010848 */
[----:B------:R-:W-:Y:S01]  /*6cb0*/  FFMA.FTZ R15, R15, R70, R76 ;  /* 0x000000460f0f7223 */ /* 0x000fe2000001004c */
[-C--:B------:R-:W-:Y:S01]  /*6cc0*/  FFMA.FTZ R71, R12, R69.reuse, -R71 ;  /* 0x000000450c477223 */ /* 0x080fe20000010847 */
[----:B------:R-:W-:Y:S01]  /*6cd0*/  FFMA.FTZ R14, R14, R69, R75 ;  /* 0x000000450e0e7223 */ /* 0x000fe2000001004b */
[----:B------:R-:W-:Y:S02]  /*6ce0*/  F2FP.SATFINITE.E4M3.F32.PACK_AB_MERGE_C R13, R62, R11, R65 ;  /* 0x0000000b3e0d723e */ /* 0x000fe40004807041 */
[----:B------:R-:W-:-:S02]  /*6cf0*/  F2FP.SATFINITE.E4M3.F32.PACK_AB_MERGE_C R12, R64, R63, R68 ;  /* 0x0000003f400c723e */ /* 0x000fc40004807044 */
[----:B------:R-:W-:Y:S02]  /*6d00*/  F2FP.SATFINITE.E4M3.F32.PACK_AB_MERGE_C R14, R14, R71, R77 ;  /* 0x000000470e0e723e */ /* 0x000fe4000480704d */
[----:B------:R-:W-:-:S07]  /*6d10*/  F2FP.SATFINITE.E4M3.F32.PACK_AB_MERGE_C R15, R15, R72, R74 ;  /* 0x000000480f0f723e */ /* 0x000fce000480704a */
.L_x_2731:
[----:B------:R-:W-:Y:S05]  /*6d20*/  BSYNC B2 ;  /* 0x0000000000027941 */ /* 0x000fea0003800000 */
.L_x_2730:
[----:B0-----:R0:W-:Y:S02]  /*6d30*/  ST.E.128 desc[UR52][R66.64], R12 ;  /* 0x0000000c42007985 */ /* 0x0011e4000c101d34 */
.L_x_2729:
[----:B------:R-:W-:Y:S05]  /*6d40*/  BSYNC B1 ;  /* 0x0000000000017941 */ /* 0x000fea0003800000 */
.L_x_2728:
[----:B------:R-:W-:Y:S01]  /*6d50*/  ISETP.NE.AND P2, PT, R33, RZ, PT ;  /* 0x000000ff2100720c */ /* 0x000fe20003f45270 */
[----:B------:R-:W-:-:S12]  /*6d60*/  BSSY B1, `(.L_x_2732) ;  /* 0x0000073000017945 */ /* 0x000fd80003800000 */
[----:B------:R-:W-:Y:S05]  /*6d70*/  @!P2 BRA `(.L_x_2733) ;  /* 0x0000000400c4a947 */ /* 0x000fea0003800000 */
[----:B0-----:R0:W0:Y:S01]  /*6d80*/  LDS.128 R12, [R40+0x1c400] ;  /* 0x01c40000280c7984 */ /* 0x0010220000000c00 */
[----:B----4-:R-:W-:Y:S01]  /*6d90*/  IMAD.SHL.U32 R11, R192, 0x10, RZ ;  /* 0x00000010c00b7824 */ /* 0x010fe200078e00ff */
[----:B------:R-:W-:Y:S04]  /*6da0*/  BSSY B2, `(.L_x_2734) ;  /* 0x000006d000027945 */ /* 0x000fe80003800000 */
[----:B------:R-:W-:-:S04]  /*6db0*/  IADD3 R62, P2, R11, R121, RZ ;  /* 0x000000790b3e7210 */ /* 0x000fc80007f5e0ff */
[----:B--2---:R-:W-:Y:S02]  /*6dc0*/  LEA.HI.X.SX32 R63, R11, R120, 0x1, P2 ;  /* 0x000000780b3f7211 */ /* 0x004fe400010f0eff */
[----:B------:R-:W-:-:S13]  /*6dd0*/  ISETP.GE.AND P2, PT, R200, R117, PT ;  /* 0x00000075c800720c */ /* 0x000fda0003f46270 */
[----:B------:R-:W-:Y:S05]  /*6de0*/  @P2 BRA `(.L_x_2735) ;  /* 0x0000000400a02947 */ /* 0x000fea0003800000 */
[----:B------:R-:W-:Y:S01]  /*6df0*/  SHF.R.U32.HI R58, RZ, 0x8, R59 ;  /* 0x00000008ff3a7819 */ /* 0x000fe2000001163b */
[----:B0-----:R-:W-:Y:S01]  /*6e00*/  IMAD.MOV.U32 R11, RZ, RZ, R13 ;  /* 0x000000ffff0b7224 */ /* 0x001fe200078e000d */
        /* <DEDUP_REMOVED lines=10> */
[----:B------:R-:W-:Y:S01]  /*6eb0*/  LOP3.LUT R65, R61, 0xff00, R60, 0xf8, !PT ;  /* 0x0000ff003d417812 */ /* 0x000fe200078ef83c */
[----:B------:R-:W-:Y:S01]  /*6ec0*/  IMAD.U32 R60, R64, 0x10000, RZ ;  /* 0x00010000403c7824 */ /* 0x000fe200078e00ff */
        /* <DEDUP_REMOVED lines=44> */
[----:B------:R-:W-:Y:S01]  /*7190*/  F2FP.F16.E4M3.UNPACK_B R71, R58.H1 ;  /* 0x0000003aff47723e */ /* 0x000fe200030006ff */
[--C-:B------:R-:W-:Y:S01]  /*71a0*/  HADD2.F32 R66, -RZ, R65.reuse.H0_H0 ;  /* 0x20000041ff427230 */ /* 0x100fe20000004100 */
[----:B------:R-:W-:Y:S01]  /*71b0*/  F2FP.SATFINITE.E4M3.F32.PACK_AB_MERGE_C R76, R68, R69, RZ ;  /* 0x00000045444c723e */ /* 0x000fe200048070ff */
[----:B------:R-:W-:Y:S01]  /*71c0*/  HADD2.F32 R65, -RZ, R65.H1_H1 ;  /* 0x30000041ff417230 */ /* 0x000fe20000004100 */
[-C--:B------:R-:W-:Y:S01]  /*71d0*/  F2FP.F16.E4M3.UNPACK_B R68, R13.reuse.H1 ;  /* 0x0000000dff44723e */ /* 0x080fe200030006ff */
[--C-:B------:R-:W-:Y:S01]  /*71e0*/  HADD2.F32 R72, -RZ, R71.reuse.H1_H1 ;  /* 0x30000047ff487230 */ /* 0x100fe20000004100 */
[----:B------:R-:W-:Y:S01]  /*71f0*/  F2FP.F16.E4M3.UNPACK_B R64, R14.H1 ;  /* 0x0000000eff40723e */ /* 0x000fe200030006ff */
[----:B------:R-:W-:Y:S01]  /*7200*/  HADD2.F32 R71, -RZ, R71.H0_H0 ;  /* 0x20000047ff477230 */ /* 0x000fe20000004100 */
[----:B------:R-:W-:Y:S01]  /*7210*/  F2FP.F16.E4M3.UNPACK_B R70, R58 ;  /* 0x0000003aff46723e */ /* 0x000fe200020006ff */
[----:B------:R-:W-:Y:S01]  /*7220*/  HADD2.F32 R69, -RZ, R68.H1_H1 ;  /* 0x30000044ff457230 */ /* 0x000fe20000004100 */
        /* <DEDUP_REMOVED lines=24> */
[----:B------:R-:W-:Y:S02]  /*73b0*/  HADD2.F32 R67, -RZ, R67.H0_H0 ;  /* 0x20000043ff437230 */ /* 0x000fe40000004100 */
[----:B------:R-:W-:Y:S01]  /*73c0*/  FMUL.FTZ R64, R14, R70 ;  /* 0x000000460e407220 */ /* 0x000fe20000410000 */
[----:B------:R-:W-:Y:S01]  /*73d0*/  F2FP.SATFINITE.E4M3.F32.PACK_AB_MERGE_C R66, R66, R75, RZ ;  /* 0x0000004b4242723e */ /* 0x000fe200048070ff */
        /* <DEDUP_REMOVED lines=9> */
.L_x_2735:
[----:B------:R-:W-:Y:S05]  /*7470*/  BSYNC B2 ;  /* 0x0000000000027941 */ /* 0x000fea0003800000 */
.L_x_2734:
[----:B0-----:R0:W-:Y:S02]  /*7480*/  ST.E.128 desc[UR52][R62.64], R12 ;  /* 0x0000000c3e007985 */ /* 0x0011e4000c101d34 */
.L_x_2733:
[----:B------:R-:W-:Y:S05]  /*7490*/  BSYNC B1 ;  /* 0x0000000000017941 */ /* 0x000fea0003800000 */
.L_x_2732:
[----:B------:R-:W-:Y:S01]  /*74a0*/  ISETP.NE.AND P2, PT, R34, RZ, PT ;  /* 0x000000ff2200720c */ /* 0x000fe20003f45270 */
[----:B------:R-:W-:-:S12]  /*74b0*/  BSSY B1, `(.L_x_2736) ;  /* 0x0000073000017945 */ /* 0x000fd80003800000 */
[----:B------:R-:W-:Y:S05]  /*74c0*/  @!P2 BRA `(.L_x_2737) ;  /* 0x0000000400c4a947 */ /* 0x000fea0003800000 */
[----:B0-----:R0:W0:Y:S01]  /*74d0*/  LDS.128 R12, [R41+0x1ec00] ;  /* 0x01ec0000290c7984 */ /* 0x0010220000000c00 */
[----:B----4-:R-:W-:Y:S01]  /*74e0*/  SHF.L.U32 R11, R193, 0x4, RZ ;  /* 0x00000004c10b7819 */ /* 0x010fe200000006ff */
[----:B------:R-:W-:Y:S03]  /*74f0*/  BSSY B2, `(.L_x_2738) ;  /* 0x000006d000027945 */ /* 0x000fe60003800000 */
[----:B------:R-:W-:-:S04]  /*7500*/  IADD3 R58, P2, R11, R121, RZ ;  /* 0x000000790b3a7210 */ /* 0x000fc80007f5e0ff */
[----:B--2---:R-:W-:Y:S02]  /*7510*/  LEA.HI.X.SX32 R59, R11, R120, 0x1, P2 ;  /* 0x000000780b3b7211 */ /* 0x004fe400010f0eff */
[----:B------:R-:W-:-:S13]  /*7520*/  ISETP.GE.AND P2, PT, R202, R117, PT ;  /* 0x00000075ca00720c */ /* 0x000fda0003f46270 */
[----:B------:R-:W-:Y:S05]  /*7530*/  @P2 BRA `(.L_x_2739) ;  /* 0x0000000400a02947 */ /* 0x000fea0003800000 */
[----:B------:R-:W-:Y:S02]  /*7540*/  SHF.R.U32.HI R54, RZ, 0x8, R55 ;  /* 0x00000008ff367819 */ /* 0x000fe40000011637 */
[----:B------:R-:W-:Y:S02]  /*7550*/  SHF.R.U32.HI R11, RZ, 0x8, R57 ;  /* 0x00000008ff0b7819 */ /* 0x000fe40000011639 */
[----:B------:R-:W-:Y:S02]  /*7560*/  LOP3.LUT R56, R55, 0xff0000ff, RZ, 0xc0, !PT ;  /* 0xff0000ff37387812 */ /* 0x000fe400078ec0ff */
[----:B------:R-:W-:Y:S01]  /*7570*/  SHF.R.U32.HI R62, RZ, 0x10, R55 ;  /* 0x00000010ff3e7819 */ /* 0x000fe20000011637 */
[----:B------:R-:W-:Y:S01]  /*7580*/  IMAD.SHL.U32 R55, R54, 0x100, RZ ;  /* 0x0000010036377824 */ /* 0x000fe200078e00ff */
[----:B------:R-:W-:Y:S01]  /*7590*/  LOP3.LUT R60, R57, 0xff0000ff, RZ, 0xc0, !PT ;  /* 0xff0000ff393c7812 */ /* 0x000fe200078ec0ff */
[----:B0-----:R-:W-:Y:S01]  /*75a0*/  IMAD.MOV.U32 R54, RZ, RZ, R12 ;  /* 0x000000ffff367224 */ /* 0x001fe200078e000c */
[----:B------:R-:W-:Y:S01]  /*75b0*/  SHF.R.U32.HI R61, RZ, 0x10, R57 ;  /* 0x00000010ff3d7819 */ /* 0x000fe20000011639 */
[----:B------:R-:W-:-:S02]  /*75c0*/  IMAD.SHL.U32 R57, R11, 0x100, RZ ;  /* 0x000001000b397824 */ /* 0x000fc400078e00ff */
[----:B------:R-:W-:Y:S01]  /*75d0*/  IMAD.MOV.U32 R11, RZ, RZ, R13 ;  /* 0x000000ffff0b7224 */ /* 0x000fe200078e000d */
[----:B------:R-:W-:Y:S01]  /*75e0*/  LOP3.LUT R13, R56, 0xff00, R55, 0xf8, !PT ;  /* 0x0000ff00380d7812 */ /* 0x000fe200078ef837 */
[----:B------:R-:W-:Y:S01]  /*75f0*/  IMAD.U32 R55, R61, 0x10000, RZ ;  /* 0x000100003d377824 */ /* 0x000fe200078e00ff */
[----:B------:R-:W-:Y:S02]  /*7600*/  LOP3.LUT R60, R60, 0xff00, R57, 0xf8, !PT ;  /* 0x0000ff003c3c7812 */ /* 0x000fe400078ef839 */
[----:B------:R-:W-:Y:S02]  /*7610*/  F2FP.F16.E4M3.UNPACK_B R57, R141.H1 ;  /* 0x0000008dff39723e */ /* 0x000fe400030006ff */
[-C--:B------:R-:W-:Y:S02]  /*7620*/  F2FP.F16.E4M3.UNPACK_B R12, R11.reuse ;  /* 0x0000000bff0c723e */ /* 0x080fe400020006ff */
[----:B------:R-:W-:Y:S01]  /*7630*/  LOP3.LUT R64, R60, 0xff0000, R55, 0xf8, !PT ;  /* 0x00ff00003c407812 */ /* 0x000fe200078ef837 */
[--C-:B------:R-:W-:Y:S01]  /*7640*/  HADD2.F32 R63, -RZ, R57.reuse.H1_H1 ;  /* 0x30000039ff3f7230 */ /* 0x100fe20000004100 */
[----:B------:R-:W-:Y:S01]  /*7650*/  SHF.L.U32 R56, R62, 0x10, RZ ;  /* 0x000000103e387819 */ /* 0x000fe200000006ff */
[----:B------:R-:W-:Y:S01]  /*7660*/  HADD2.F32 R62, -RZ, R57.H0_H0 ;  /* 0x20000039ff3e7230 */ /* 0x000fe20000004100 */
[----:B------:R-:W-:Y:S01]  /*7670*/  F2FP.F16.E4M3.UNPACK_B R60, R140.H1 ;  /* 0x0000008cff3c723e */ /* 0x000fe200030006ff */
[--C-:B------:R-:W-:Y:S01]  /*7680*/  HADD2.F32 R55, -RZ, R12.reuse.H1_H1 ;  /* 0x3000000cff377230 */ /* 0x100fe20000004100 */
[----:B------:R-:W-:Y:S01]  /*7690*/  F2FP.F16.E4M3.UNPACK_B R11, R11.H1 ;  /* 0x0000000bff0b723e */ /* 0x000fe200030006ff */
[----:B------:R-:W-:Y:S01]  /*76a0*/  HADD2.F32 R12, -RZ, R12.H0_H0 ;  /* 0x2000000cff0c7230 */ /* 0x000fe20000004100 */
[----:B------:R-:W-:Y:S01]  /*76b0*/  LOP3.LUT R13, R13, 0xff0000, R56, 0xf8, !PT ;  /* 0x00ff00000d0d7812 */ /* 0x000fe200078ef838 */
[----:B------:R-:W-:-:S02]  /*76c0*/  HADD2.F32 R61, -RZ, R60.H0_H0 ;  /* 0x2000003cff3d7230 */ /* 0x000fc40000004100 */
[CC--:B------:R-:W-:Y:S01]  /*76d0*/  FMUL.FTZ R65, R55.reuse, R62.reuse ;  /* 0x0000003e37417220 */ /* 0x0c0fe20000410000 */
[--C-:B------:R-:W-:Y:S02]  /*76e0*/  HADD2.F32 R57, -RZ, R11.reuse.H1_H1 ;  /* 0x3000000bff397230 */ /* 0x100fe40000004100 */
[C---:B------:R-:W-:Y:S01]  /*76f0*/  FMUL.FTZ R62, R12.reuse, R62 ;  /* 0x0000003e0c3e7220 */ /* 0x040fe20000410000 */
[----:B------:R-:W-:Y:S02]  /*7700*/  HADD2.F32 R56, -RZ, R11.H0_H0 ;  /* 0x2000000bff387230 */ /* 0x000fe40000004100 */
[-C--:B------:R-:W-:Y:S01]  /*7710*/  FFMA.FTZ R11, R12, R61.reuse, -R65 ;  /* 0x0000003d0c0b7223 */ /* 0x080fe20000010841 */
[----:B------:R-:W-:Y:S02]  /*7720*/  HADD2.F32 R60, -RZ, R60.H1_H1 ;  /* 0x3000003cff3c7230 */ /* 0x000fe40000004100 */
[----:B------:R-:W-:Y:S01]  /*7730*/  FFMA.FTZ R12, R55, R61, R62 ;  /* 0x0000003d370c7223 */ /* 0x000fe2000001003e */
[----:B------:R-:W-:Y:S01]  /*7740*/  F2FP.F16.E4M3.UNPACK_B R141, R141 ;  /* 0x0000008dff8d723e */ /* 0x000fe200020006ff */
[-C--:B------:R-:W-:Y:S01]  /*7750*/  FMUL.FTZ R65, R57, R63.reuse ;  /* 0x0000003f39417220 */ /* 0x080fe20000410000 */
[-C--:B------:R-:W-:Y:S01]  /*7760*/  F2FP.F16.E4M3.UNPACK_B R55, R54.reuse.H1 ;  /* 0x00000036ff37723e */ /* 0x080fe200030006ff */
[C---:B------:R-:W-:Y:S01]  /*7770*/  FMUL.FTZ R66, R56.reuse, R63 ;  /* 0x0000003f38427220 */ /* 0x040fe20000410000 */
[----:B------:R-:W-:Y:S01]  /*7780*/  F2FP.F16.E4M3.UNPACK_B R54, R54 ;  /* 0x00000036ff36723e */ /* 0x000fe200020006ff */
[----:B------:R-:W-:Y:S01]  /*7790*/  FFMA.FTZ R65, R56, R60, -R65 ;  /* 0x0000003c38417223 */ /* 0x000fe20000010841 */
[----:B------:R-:W-:-:S02]  /*77a0*/  HADD2.F32 R61, -RZ, R141.H1_H1 ;  /* 0x3000008dff3d7230 */ /* 0x000fc40000004100 */
[----:B------:R-:W-:Y:S01]  /*77b0*/  FFMA.FTZ R68, R57, R60, R66 ;  /* 0x0000003c39447223 */ /* 0x000fe20000010042 */
[----:B------:R-:W-:Y:S01]  /*77c0*/  F2FP.F16.E4M3.UNPACK_B R140, R140 ;  /* 0x0000008cff8c723e */ /* 0x000fe200020006ff */
[----:B------:R-:W-:Y:S02]  /*77d0*/  HADD2.F32 R141, -RZ, R141.H0_H0 ;  /* 0x2000008dff8d7230 */ /* 0x000fe40000004100 */
[--C-:B------:R-:W-:Y:S01]  /*77e0*/  HADD2.F32 R57, -RZ, R55.reuse.H0_H0 ;  /* 0x20000037ff397230 */ /* 0x100fe20000004100 */
[----:B------:R-:W-:Y:S01]  /*77f0*/  F2FP.SATFINITE.E4M3.F32.PACK_AB_MERGE_C R72, R68, R65, RZ ;  /* 0x000000414448723e */ /* 0x000fe200048070ff */
[----:B------:R-:W-:Y:S01]  /*7800*/  HADD2.F32 R60, -RZ, R55.H1_H1 ;  /* 0x30000037ff3c7230 */ /* 0x000fe20000004100 */
[-C--:B------:R-:W-:Y:S01]  /*7810*/  F2FP.F16.E4M3.UNPACK_B R65, R64.reuse.H1 ;  /* 0x00000040ff41723e */ /* 0x080fe200030006ff */
[--C-:B------:R-:W-:Y:S01]  /*7820*/  HADD2.F32 R56, -RZ, R54.reuse.H1_H1 ;  /* 0x30000036ff387230 */ /* 0x100fe20000004100 */
[----:B------:R-:W-:Y:S01]  /*7830*/  F2FP.F16.E4M3.UNPACK_B R64, R64 ;  /* 0x00000040ff40723e */ /* 0x000fe200020006ff */
[----:B------:R-:W-:-:S02]  /*7840*/  HADD2.F32 R55, -RZ, R54.H0_H0 ;  /* 0x20000036ff377230 */ /* 0x000fc40000004100 */
[----:B------:R-:W-:Y:S01]  /*7850*/  FMUL.FTZ R66, R60, R61 ;  /* 0x0000003d3c427220 */ /* 0x000fe20000410000 */
[--C-:B------:R-:W-:Y:S02]  /*7860*/  HADD2.F32 R54, -RZ, R140.reuse.H1_H1 ;  /* 0x3000008cff367230 */ /* 0x100fe40000004100 */
[CC--:B------:R-:W-:Y:S01]  /*7870*/  FMUL.FTZ R62, R56.reuse, R141.reuse ;  /* 0x0000008d383e7220 */ /* 0x0c0fe20000410000 */
[----:B------:R-:W-:Y:S02]  /*7880*/  HADD2.F32 R140, -RZ, R140.H0_H0 ;  /* 0x2000008cff8c7230 */ /* 0x000fe40000004100 */
[----:B------:R-:W-:Y:S01]  /*7890*/  FMUL.FTZ R141, R55, R141 ;  /* 0x0000008d378d7220 */ /* 0x000fe20000410000 */
[C---:B------:R-:W-:Y:S01]  /*78a0*/  FMUL.FTZ R61, R57.reuse, R61 ;  /* 0x0000003d393d7220 */ /* 0x040fe20000410000 */
[----:B------:R-:W-:Y:S01]  /*78b0*/  FFMA.FTZ R66, R57, R54, -R66 ;  /* 0x0000003639427223 */ /* 0x000fe20000010842 */
[----:B------:R-:W-:Y:S02]  /*78c0*/  HADD2.F32 R67, -RZ, R65.H1_H1 ;  /* 0x30000041ff437230 */ /* 0x000fe40000004100 */
[----:B------:R-:W-:Y:S01]  /*78d0*/  FFMA.FTZ R141, R56, R140, R141 ;  /* 0x0000008c388d7223 */ /* 0x000fe2000001008d */
[----:B------:R-:W-:Y:S01]  /*78e0*/  F2FP.F16.E4M3.UNPACK_B R56, R15.H1 ;  /* 0x0000000fff38723e */ /* 0x000fe200030006ff */
[----:B------:R-:W-:Y:S01]  /*78f0*/  FFMA.FTZ R61, R60, R54, R61 ;  /* 0x000000363c3d7223 */ /* 0x000fe2000001003d */
[----:B------:R-:W-:Y:S01]  /*7900*/  FFMA.FTZ R54, R55, R140, -R62 ;  /* 0x0000008c37367223 */ /* 0x000fe2000001083e */
[----:B------:R-:W-:-:S02]  /*7910*/  F2FP.F16.E4M3.UNPACK_B R62, R13.H1 ;  /* 0x0000000dff3e723e */ /* 0x000fc400030006ff */
[----:B------:R-:W-:Y:S01]  /*7920*/  F2FP.F16.E4M3.UNPACK_B R55, R14.H1 ;  /* 0x0000000eff37723e */ /* 0x000fe200030006ff */
[--C-:B------:R-:W-:Y:S01]  /*7930*/  HADD2.F32 R60, -RZ, R56.reuse.H1_H1 ;  /* 0x30000038ff3c7230 */ /* 0x100fe20000004100 */
[----:B------:R-:W-:Y:S01]  /*7940*/  F2FP.SATFINITE.E4M3.F32.PACK_AB_MERGE_C R71, R61, R66, RZ ;  /* 0x000000423d47723e */ /* 0x000fe200048070ff */
[----:B------:R-:W-:Y:S01]  /*7950*/  HADD2.F32 R57, -RZ, R56.H0_H0 ;  /* 0x20000038ff397230 */ /* 0x000fe20000004100 */
[----:B------:R-:W-:Y:S01]  /*7960*/  F2FP.F16.E4M3.UNPACK_B R61, R13 ;  /* 0x0000000dff3d723e */ /* 0x000fe200020006ff */
[----:B------:R-:W-:Y:S02]  /*7970*/  HADD2.F32 R63, -RZ, R62.H1_H1 ;  /* 0x3000003eff3f7230 */ /* 0x000fe40000004100 */
[-C--:B------:R-:W-:Y:S01]  /*7980*/  FMUL.FTZ R68, R60, R67.reuse ;  /* 0x000000433c447220 */ /* 0x080fe20000410000 */
[----:B------:R-:W-:Y:S02]  /*7990*/  HADD2.F32 R56, -RZ, R55.H1_H1 ;  /* 0x30000037ff387230 */ /* 0x000fe40000004100 */
[----:B------:R-:W-:Y:S01]  /*79a0*/  FMUL.FTZ R69, R57, R67 ;  /* 0x0000004339457220 */ /* 0x000fe20000410000 */
[----:B------:R-:W-:-:S02]  /*79b0*/  HADD2.F32 R66, -RZ, R64.H1_H1 ;  /* 0x30000040ff427230 */ /* 0x000fc40000004100 */
[----:B------:R-:W-:Y:S01]  /*79c0*/  FFMA.FTZ R67, R57, R63, -R68 ;  /* 0x0000003f39437223 */ /* 0x000fe20000010844 */
[----:B------:R-:W-:Y:S01]  /*79d0*/  HADD2.F32 R55, -RZ, R55.H0_H0 ;  /* 0x20000037ff377230 */ /* 0x000fe20000004100 */
[----:B------:R-:W-:Y:S01]  /*79e0*/  F2FP.F16.E4M3.UNPACK_B R15, R15 ;  /* 0x0000000fff0f723e */ /* 0x000fe200020006ff */
[----:B------:R-:W-:Y:S02]  /*79f0*/  HADD2.F32 R13, -RZ, R61.H1_H1 ;  /* 0x3000003dff0d7230 */ /* 0x000fe40000004100 */
[----:B------:R-:W-:Y:S01]  /*7a00*/  FMUL.FTZ R68, R56, R66 ;  /* 0x0000004238447220 */ /* 0x000fe20000410000 */
[----:B------:R-:W-:Y:S01]  /*7a10*/  F2FP.F16.E4M3.UNPACK_B R14, R14 ;  /* 0x0000000eff0e723e */ /* 0x000fe200020006ff */
[C---:B------:R-:W-:Y:S01]  /*7a20*/  FMUL.FTZ R57, R55.reuse, R66 ;  /* 0x0000004237397220 */ /* 0x040fe20000410000 */
[----:B------:R-:W-:Y:S01]  /*7a30*/  FFMA.FTZ R70, R60, R63, R69 ;  /* 0x0000003f3c467223 */ /* 0x000fe20000010045 */
[----:B------:R-:W-:Y:S01]  /*7a40*/  FFMA.FTZ R68, R55, R13, -R68 ;  /* 0x0000000d37447223 */ /* 0x000fe20000010844 */
[----:B------:R-:W-:-:S02]  /*7a50*/  HADD2.F32 R55, -RZ, R15.H0_H0 ;  /* 0x2000000fff377230 */ /* 0x000fc40000004100 */
[----:B------:R-:W-:Y:S01]  /*7a60*/  FFMA.FTZ R63, R56, R13, R57 ;  /* 0x0000000d383f7223 */ /* 0x000fe20000010039 */
[----:B------:R-:W-:Y:S01]  /*7a70*/  HADD2.F32 R15, -RZ, R15.H1_H1 ;  /* 0x3000000fff0f7230 */ /* 0x000fe20000004100 */
[----:B------:R-:W-:Y:S01]  /*7a80*/  F2FP.SATFINITE.E4M3.F32.PACK_AB_MERGE_C R67, R70, R67, RZ ;  /* 0x000000434643723e */ /* 0x000fe200048070ff */
[----:B------:R-:W-:Y:S02]  /*7a90*/  HADD2.F32 R56, -RZ, R65.H0_H0 ;  /* 0x20000041ff387230 */ /* 0x000fe40000004100 */
[--C-:B------:R-:W-:Y:S01]  /*7aa0*/  HADD2.F32 R13, -RZ, R14.reuse.H0_H0 ;  /* 0x2000000eff0d7230 */ /* 0x100fe20000004100 */
[----:B------:R-:W-:Y:S01]  /*7ab0*/  F2FP.SATFINITE.E4M3.F32.PACK_AB_MERGE_C R63, R63, R68, RZ ;  /* 0x000000443f3f723e */ /* 0x000fe200048070ff */
[----:B------:R-:W-:Y:S02]  /*7ac0*/  HADD2.F32 R14, -RZ, R14.H1_H1 ;  /* 0x3000000eff0e7230 */ /* 0x000fe40000004100 */
[----:B------:R-:W-:Y:S01]  /*7ad0*/  FMUL.FTZ R60, R15, R56 ;  /* 0x000000380f3c7220 */ /* 0x000fe20000410000 */
[----:B------:R-:W-:-:S02]  /*7ae0*/  HADD2.F32 R64, -RZ, R64.H0_H0 ;  /* 0x20000040ff407230 */ /* 0x000fc40000004100 */
[----:B------:R-:W-:Y:S01]  /*7af0*/  FMUL.FTZ R66, R55, R56 ;  /* 0x0000003837427220 */ /* 0x000fe20000410000 */
[----:B------:R-:W-:Y:S02]  /*7b00*/  HADD2.F32 R62, -RZ, R62.H0_H0 ;  /* 0x2000003eff3e7230 */ /* 0x000fe40000004100 */
        /* <DEDUP_REMOVED lines=11> */
.L_x_2739:
[----:B------:R-:W-:Y:S05]  /*7bc0*/  BSYNC B2 ;  /* 0x0000000000027941 */ /* 0x000fea0003800000 */
.L_x_2738:
[----:B0-----:R0:W-:Y:S02]  /*7bd0*/  ST.E.128 desc[UR52][R58.64], R12 ;  /* 0x0000000c3a007985 */ /* 0x0011e4000c101d34 */
.L_x_2737:
[----:B------:R-:W-:Y:S05]  /*7be0*/  BSYNC B1 ;  /* 0x0000000000017941 */ /* 0x000fea0003800000 */
.L_x_2736:
        /* <DEDUP_REMOVED lines=9> */
[----:B----4-:R-:W-:Y:S02]  /*7c80*/  SHF.R.U32.HI R11, RZ, 0x8, R51 ;  /* 0x00000008ff0b7819 */ /* 0x010fe40000011633 */
[--C-:B------:R-:W-:Y:S02]  /*7c90*/  SHF.R.U32.HI R50, RZ, 0x8, R53.reuse ;  /* 0x00000008ff327819 */ /* 0x100fe40000011635 */
[----:B------:R-:W-:Y:S01]  /*7ca0*/  LOP3.LUT R52, R51, 0xff0000ff, RZ, 0xc0, !PT ;  /* 0xff0000ff33347812 */ /* 0x000fe200078ec0ff */
[----:B------:R-:W-:Y:S01]  /*7cb0*/  IMAD.SHL.U32 R11, R11, 0x100, RZ ;  /* 0x000001000b0b7824 */ /* 0x000fe200078e00ff */
[----:B------:R-:W-:Y:S02]  /*7cc0*/  SHF.R.U32.HI R58, RZ, 0x10, R53 ;  /* 0x00000010ff3a7819 */ /* 0x000fe40000011635 */
[----:B------:R-:W-:Y:S01]  /*7cd0*/  LOP3.LUT R56, R53, 0xff0000ff, RZ, 0xc0, !PT ;  /* 0xff0000ff35387812 */ /* 0x000fe200078ec0ff */
[----:B------:R-:W-:Y:S01]  /*7ce0*/  IMAD.SHL.U32 R53, R50, 0x100, RZ ;  /* 0x0000010032357824 */ /* 0x000fe200078e00ff */
[----:B------:R-:W-:-:S02]  /*7cf0*/  SHF.R.U32.HI R59, RZ, 0x10, R51 ;  /* 0x00000010ff3b7819 */ /* 0x000fc40000011633 */
[----:B------:R-:W-:Y:S01]  /*7d00*/  LOP3.LUT R51, R52, 0xff00, R11, 0xf8, !PT ;  /* 0x0000ff0034337812 */ /* 0x000fe200078ef80b */
[----:B------:R-:W-:Y:S01]  /*7d10*/  IMAD.U32 R52, R58, 0x10000, RZ ;  /* 0x000100003a347824 */ /* 0x000fe200078e00ff */
[----:B0-----:R-:W-:Y:S01]  /*7d20*/  MOV R50, R12 ;  /* 0x0000000c00327202 */ /* 0x001fe20000000f00 */
[----:B------:R-:W-:Y:S01]  /*7d30*/  IMAD.U32 R12, R59, 0x10000, RZ ;  /* 0x000100003b0c7824 */ /* 0x000fe200078e00ff */
[----:B------:R-:W-:Y:S02]  /*7d40*/  LOP3.LUT R57, R56, 0xff00, R53, 0xf8, !PT ;  /* 0x0000ff0038397812 */ /* 0x000fe400078ef835 */
        /* <DEDUP_REMOVED lines=90> */
.L_x_2743:
[----:B------:R-:W-:Y:S05]  /*82f0*/  BSYNC B2 ;  /* 0x0000000000027941 */ /* 0x000fea0003800000 */
.L_x_2742:
[----:B0-----:R0:W-:Y:S02]  /*8300*/  ST.E.128 desc[UR52][R54.64], R12 ;  /* 0x0000000c36007985 */ /* 0x0011e4000c101d34 */
.L_x_2741:
[----:B------:R-:W-:Y:S05]  /*8310*/  BSYNC B1 ;  /* 0x0000000000017941 */ /* 0x000fea0003800000 */
.L_x_2740:
        /* <DEDUP_REMOVED lines=9> */
[----:B------:R-:W-:Y:S01]  /*83b0*/  SHF.R.U32.HI R46, RZ, 0x8, R47 ;  /* 0x00000008ff2e7819 */ /* 0x000fe2000001162f */
[----:B0-----:R-:W-:Y:S01]  /*83c0*/  IMAD.MOV.U32 R41, RZ, RZ, R12 ;  /* 0x000000ffff297224 */ /* 0x001fe200078e000c */
[----:B------:R-:W-:Y:S02]  /*83d0*/  SHF.R.U32.HI R48, RZ, 0x8, R49 ;  /* 0x00000008ff307819 */ /* 0x000fe40000011631 */
[----:B----4-:R-:W-:Y:S01]  /*83e0*/  LOP3.LUT R11, R47, 0xff0000ff, RZ, 0xc0, !PT ;  /* 0xff0000ff2f0b7812 */ /* 0x010fe200078ec0ff */
[----:B------:R-:W-:Y:S01]  /*83f0*/  IMAD.SHL.U32 R46, R46, 0x100, RZ ;  /* 0x000001002e2e7824 */ /* 0x000fe200078e00ff */
[----:B------:R-:W-:Y:S02]  /*8400*/  SHF.R.U32.HI R52, RZ, 0x10, R47 ;  /* 0x00000010ff347819 */ /* 0x000fe4000001162f */
[----:B------:R-:W-:Y:S02]  /*8410*/  LOP3.LUT R47, R49, 0xff0000ff, RZ, 0xc0, !PT ;  /* 0xff0000ff312f7812 */ /* 0x000fe400078ec0ff */
[----:B------:R-:W-:-:S02]  /*8420*/  SHF.R.U32.HI R53, RZ, 0x10, R49 ;  /* 0x00000010ff357819 */ /* 0x000fc40000011631 */
[----:B------:R-:W-:Y:S02]  /*8430*/  SHF.L.U32 R48, R48, 0x8, RZ ;  /* 0x0000000830307819 */ /* 0x000fe400000006ff */
[----:B------:R-:W-:Y:S01]  /*8440*/  LOP3.LUT R46, R11, 0xff00, R46, 0xf8, !PT ;  /* 0x0000ff000b2e7812 */ /* 0x000fe200078ef82e */
[----:B------:R-:W-:Y:S01]  /*8450*/  IMAD.U32 R53, R53, 0x10000, RZ ;  /* 0x0001000035357824 */ /* 0x000fe200078e00ff */
[----:B------:R-:W-:Y:S01]  /*8460*/  LOP3.LUT R12, R47, 0xff00, R48, 0xf8, !PT ;  /* 0x0000ff002f0c7812 */ /* 0x000fe200078ef830 */
[----:B------:R-:W-:Y:S01]  /*8470*/  IMAD.U32 R47, R52, 0x10000, RZ ;  /* 0x00010000342f7824 */ /* 0x000fe200078e00ff */
[----:B------:R-:W-:Y:S02]  /*8480*/  F2FP.F16.E4M3.UNPACK_B R11, R13 ;  /* 0x0000000dff0b723e */ /* 0x000fe400020006ff */
[----:B------:R-:W-:Y:S02]  /*8490*/  F2FP.F16.E4M3.UNPACK_B R48, R137.H1 ;  /* 0x00000089ff30723e */ /* 0x000fe400030006ff */
[----:B------:R-:W-:-:S02]  /*84a0*/  F2FP.F16.E4M3.UNPACK_B R13, R13.H1 ;  /* 0x0000000dff0d723e */ /* 0x000fc400030006ff */
        /* <DEDUP_REMOVED lines=87> */
.L_x_2747:
[----:B------:R-:W-:Y:S05]  /*8a20*/  BSYNC B2 ;  /* 0x0000000000027941 */ /* 0x000fea0003800000 */
.L_x_2746:
[----:B0-----:R0:W-:Y:S02]  /*8a30*/  ST.E.128 desc[UR52][R50.64], R12 ;  /* 0x0000000c32007985 */ /* 0x0011e4000c101d34 */
.L_x_2745:
[----:B------:R-:W-:Y:S05]  /*8a40*/  BSYNC B1 ;  /* 0x0000000000017941 */ /* 0x000fea0003800000 */
.L_x_2744:
[----:B------:R-:W-:-:S13]  /*8a50*/  ISETP.NE.AND P2, PT, R37, RZ, PT ;  /* 0x000000ff2500720c */ /* 0x000fda0003f45270 */
        /* <DEDUP_REMOVED lines=11> */
[----:B0-----:R-:W-:Y:S02]  /*8b10*/  LOP3.LUT R40, R43, 0xff0000ff, RZ, 0xc0, !PT ;  /* 0xff0000ff2b287812 */ /* 0x001fe400078ec0ff */
[----:B------:R-:W-:Y:S02]  /*8b20*/  SHF.R.U32.HI R44, RZ, 0x10, R45 ;  /* 0x00000010ff2c7819 */ /* 0x000fe4000001162d */
[----:B------:R-:W-:-:S02]  /*8b30*/  LOP3.LUT R43, R45, 0xff0000ff, RZ, 0xc0, !PT ;  /* 0xff0000ff2d2b7812 */ /* 0x000fc400078ec0ff */
[----:B------:R-:W-:Y:S02]  /*8b40*/  SHF.L.U32 R11, R11, 0x8, RZ ;  /* 0x000000080b0b7819 */ /* 0x000fe400000006ff */
[----:B------:R-:W-:Y:S01]  /*8b50*/  LOP3.LUT R45, R43, 0xff00, R42, 0xf8, !PT ;  /* 0x0000ff002b2d7812 */ /* 0x000fe200078ef82a */
[----:B------:R-:W-:Y:S01]  /*8b60*/  IMAD.U32 R42, R44, 0x10000, RZ ;  /* 0x000100002c2a7824 */ /* 0x000fe200078e00ff */
[----:B------:R-:W-:Y:S01]  /*8b70*/  LOP3.LUT R41, R40, 0xff00, R11, 0xf8, !PT ;  /* 0x0000ff0028297812 */ /* 0x000fe200078ef80b */
[----:B------:R-:W-:Y:S01]  /*8b80*/  IMAD.U32 R40, R48, 0x10000, RZ ;  /* 0x0001000030287824 */ /* 0x000fe200078e00ff */
        /* <DEDUP_REMOVED lines=20> */
[C---:B------:R-:W-:Y:S01]  /*8cd0*/  FMUL.FTZ R48, R13.reuse, R48 ;  /* 0x000000300d307220 */ /* 0x040fe20000410000 */
[----:B------:R-:W-:Y:S01]  /*8ce0*/  F2FP.F16.E4M3.UNPACK_B R90, R90 ;  /* 0x0000005aff5a723e */ /* 0x000fe200020006ff */
[----:B------:R-:W-:Y:S01]  /*8cf0*/  FFMA.FTZ R53, R13, R42, -R50 ;  /* 0x0000002a0d357223 */ /* 0x000fe20000010832 */
[----:B------:R-:W-:Y:S01]  /*8d00*/  F2FP.F16.E4M3.UNPACK_B R13, R12.H1 ;  /* 0x0000000cff0d723e */ /* 0x000fe200030006ff */
        /* <DEDUP_REMOVED lines=10> */
[----:B------:R-:W-:-:S02]  /*8db0*/  HADD2.F32 R91, -RZ, R91.H0_H0 ;  /* 0x2000005bff5b7230 */ /* 0x000fc40000004100 */
[----:B------:R-:W-:Y:S02]  /*8dc0*/  HADD2.F32 R12, -RZ, R12.H1_H1 ;  /* 0x3000000cff0c7230 */ /* 0x000fe40000004100 */
[-C--:B------:R-:W-:Y:S01]  /*8dd0*/  FFMA.FTZ R45, R40, R42.reuse, -R45 ;  /* 0x0000002a282d7223 */ /* 0x080fe2000001082d */
[----:B------:R-:W-:Y:S02]  /*8de0*/  HADD2.F32 R90, -RZ, R90.H0_H0 ;  /* 0x2000005aff5a7230 */ /* 0x000fe40000004100 */
[----:B------:R-:W-:Y:S01]  /*8df0*/  FFMA.FTZ R50, R41, R42, R50 ;  /* 0x0000002a29327223 */ /* 0x000fe20000010032 */
[-C--:B------:R-:W-:Y:S01]  /*8e00*/  F2FP.F16.E4M3.UNPACK_B R42, R44.reuse.H1 ;  /* 0x0000002cff2a723e */ /* 0x080fe200030006ff */
[-C--:B------:R-:W-:Y:S01]  /*8e10*/  FMUL.FTZ R48, R12, R91.reuse ;  /* 0x0000005b0c307220 */ /* 0x080fe20000410000 */
[C---:B------:R-:W-:Y:S01]  /*8e20*/  FMUL.FTZ R91, R13.reuse, R91 ;  /* 0x0000005b0d5b7220 */ /* 0x040fe20000410000 */
[----:B------:R-:W-:Y:S02]  /*8e30*/  F2FP.F16.E4M3.UNPACK_B R44, R44 ;  /* 0x0000002cff2c723e */ /* 0x000fe400020006ff */
[-C--:B------:R-:W-:Y:S01]  /*8e40*/  FFMA.FTZ R51, R13, R90.reuse, -R48 ;  /* 0x0000005a0d337223 */ /* 0x080fe20000010830 */
[----:B------:R-:W-:Y:S01]  /*8e50*/  F2FP.SATFINITE.E4M3.F32.PACK_AB_MERGE_C R56, R50, R45, RZ ;  /* 0x0000002d3238723e */ /* 0x000fe200048070ff */
[----:B------:R-:W-:Y:S01]  /*8e60*/  FFMA.FTZ R90, R12, R90, R91 ;  /* 0x0000005a0c5a7223 */ /* 0x000fe2000001005b */
[----:B------:R-:W-:Y:S01]  /*8e70*/  F2FP.F16.E4M3.UNPACK_B R13, R15.H1 ;  /* 0x0000000fff0d723e */ /* 0x000fe200030006ff */
[--C-:B------:R-:W-:Y:S01]  /*8e80*/  HADD2.F32 R43, -RZ, R42.reuse.H1_H1 ;  /* 0x3000002aff2b7230 */ /* 0x100fe20000004100 */
[-C--:B------:R-:W-:Y:S01]  /*8e90*/  F2FP.F16.E4M3.UNPACK_B R45, R49.reuse.H1 ;  /* 0x00000031ff2d723e */ /* 0x080fe200030006ff */
[----:B------:R-:W-:Y:S01]  /*8ea0*/  HADD2.F32 R42, -RZ, R42.H0_H0 ;  /* 0x2000002aff2a7230 */ /* 0x000fe20000004100 */
[-C--:B------:R-:W-:Y:S01]  /*8eb0*/  F2FP.F16.E4M3.UNPACK_B R12, R14.reuse.H1 ;  /* 0x0000000eff0c723e */ /* 0x080fe200030006ff */
        /* <DEDUP_REMOVED lines=23> */
[----:B------:R-:W-:Y:S01]  /*9030*/  HADD2.F32 R40, -RZ, R45.H0_H0 ;  /* 0x2000002dff287230 */ /* 0x000fe20000004100 */
[----:B------:R-:W-:Y:S01]  /*9040*/  F2FP.SATFINITE.E4M3.F32.PACK_AB_MERGE_C R48, R48, R53, RZ ;  /* 0x000000353030723e */ /* 0x000fe200048070ff */
[----:B------:R-:W-:-:S02]  /*9050*/  HADD2.F32 R14, -RZ, R14.H1_H1 ;  /* 0x3000000eff0e7230 */ /* 0x000fc40000004100 */
[----:B------:R-:W-:Y:S02]  /*9060*/  HADD2.F32 R41, -RZ, R44.H0_H0 ;  /* 0x2000002cff297230 */ /* 0x000fe40000004100 */
[-C--:B------:R-:W-:Y:S01]  /*9070*/  FMUL.FTZ R44, R15, R40.reuse ;  /* 0x000000280f2c7220 */ /* 0x080fe20000410000 */
[C---:B------:R-:W-:Y:S01]  /*9080*/  FMUL.FTZ R40, R13.reuse, R40 ;  /* 0x000000280d287220 */ /* 0x040fe20000410000 */
[-C--:B------:R-:W-:Y:S01]  /*9090*/  FMUL.FTZ R43, R14, R49.reuse ;  /* 0x000000310e2b7220 */ /* 0x080fe20000410000 */
[C---:B------:R-:W-:Y:S01]  /*90a0*/  FMUL.FTZ R49, R12.reuse, R49 ;  /* 0x000000310c317220 */ /* 0x040fe20000410000 */
        /* <DEDUP_REMOVED lines=8> */
.L_x_2749:
[----:B------:R-:W-:Y:S05]  /*9130*/  BSYNC B1 ;  /* 0x0000000000017941 */ /* 0x000fea0003800000 */
.L_x_2748:
[----:B0-----:R0:W-:Y:S01]  /*9140*/  ST.E.128 desc[UR52][R46.64], R12 ;  /* 0x0000000c2e007985 */ /* 0x0011e2000c101d34 */
[----:B------:R-:W-:Y:S05]  /*9150*/  BRA `(.L_x_2727) ;  /* 0x0000006800dc7947 */ /* 0x000fea0003800000 */
.L_x_2693:
        /* <DEDUP_REMOVED lines=43> */
.L_x_2751:
[----:B------:R-:W-:Y:S05]  /*9410*/  BSYNC B1 ;  /* 0x0000000000017941 */ /* 0x000fea0003800000 */
.L_x_2750:
        /* <DEDUP_REMOVED lines=48> */
.L_x_2753:
[----:B------:R-:W-:Y:S05]  /*9720*/  BSYNC B1 ;  /* 0x0000000000017941 */ /* 0x000fea0003800000 */
.L_x_2752:
        /* <DEDUP_REMOVED lines=26> */
.L_x_2754:
[----:B------:R-:W-:Y:S01]  /*98d0*/  IMAD R95, R19, 0x8, R18 ;  /* 0x00000008135f7824 */ /* 0x000fe200078e0212 */
[----:B------:R-:W-:Y:S01]  /*98e0*/  SHF.L.U32 R96, R199, 0x1f, RZ ;  /* 0x0000001fc7607819 */ /* 0x000fe200000006ff */
[----:B------:R-:W1:Y:S01]  /*98f0*/  LDC R136, c[0x0][0x2f4] ;  /* 0x0000bd00ff887b82 */ /* 0x000e620000000800 */
[----:B------:R-:W-:Y:S02]  /*9900*/  BSSY B1, `(.L_x_2755) ;  /* 0x0000003000017945 */ /* 0x000fe40003800000 */
[----:B------:R-:W2:Y:S02]  /*9910*/  SYNCS.PHASECHK.TRANS64.TRYWAIT P5, [R95+URZ+0x29890], R96 ;  /* 0x029890605f0075a7 */ /* 0x000ea400080a017f */
[----:B--2---:R-:W-:Y:S05]  /*9920*/  @!P5 BRA `(.L_x_2756) ;  /* 0x000002880094d947 */ /* 0x004fea0003800000 */
.L_x_3059:
[----:B------:R-:W-:Y:S05]  /*9930*/  BSYNC B1 ;  /* 0x0000000000017941 */ /* 0x000fea0003800000 */
.L_x_2755:
[----:B------:R-:W-:Y:S01]  /*9940*/  UMOV UR4, 0xffffffff ;  /* 0xffffffff00047882 */ /* 0x000fe20000000000 */
[----:B-1----:R-:W-:Y:S02]  /*9950*/  IADD3 R145, -R118, R136, RZ ;  /* 0x0000008876917210 */ /* 0x002fe40007ffe1ff */
[----:B------:R-:W-:Y:S05]  /*9960*/  BRA.DIV UR4, `(.L_x_2757) ;  /* 0x0000028a04987947 */ /* 0x000fea000b800000 */
[----:B------:R1:W3:Y:S04]  /*9970*/  SHFL.IDX PT, R151, R120, RZ, 0x1e1f ;  /* 0x001e1fff78977589 */ /* 0x0002e800000e0000 */
[----:B------:R1:W4:Y:S02]  /*9980*/  SHFL.IDX PT, R11, R121, RZ, 0x1e1f ;  /* 0x001e1fff790b7589 */ /* 0x00032400000e0000 */
.L_x_3063:
        /* <DEDUP_REMOVED lines=24> */
[----:B------:R-:W0:Y:S01]  /*9b10*/  LDS.128 R88, [R88+0x1a400] ;  /* 0x01a4000058587984 */ /* 0x000e220000000c00 */
[----:B------:R-:W-:Y:S05]  /*9b20*/  @P2 BRA `(.L_x_2763) ;  /* 0x0000000c00542947 */ /* 0x000fea0003800000 */
[----:B------:R-:W-:Y:S02]  /*9b30*/  SHF.R.U32.HI R42, RZ, 0x8, R53 ;  /* 0x00000008ff2a7819 */ /* 0x000fe40000011635 */
[--C-:B------:R-:W-:Y:S02]  /*9b40*/  SHF.R.U32.HI R40, RZ, 0x10, R55.reuse ;  /* 0x00000010ff287819 */ /* 0x100fe40000011637 */
[----:B------:R-:W-:Y:S02]  /*9b50*/  SHF.R.U32.HI R166, RZ, 0x8, R55 ;  /* 0x00000008ffa67819 */ /* 0x000fe40000011637 */
[----:B------:R-:W-:Y:S01]  /*9b60*/  LOP3.LUT R168, R55, 0xff0000ff, RZ, 0xc0, !PT ;  /* 0xff0000ff37a87812 */ /* 0x000fe200078ec0ff */
[----:B------:R-:W-:Y:S01]  /*9b70*/  IMAD.U32 R40, R40, 0x10000, RZ ;  /* 0x0001000028287824 */ /* 0x000fe200078e00ff */
[----:B------:R-:W-:Y:S01]  /*9b80*/  SHF.R.U32.HI R55, RZ, 0x8, R41 ;  /* 0x00000008ff377819 */ /* 0x000fe20000011629 */
[----:B------:R-:W-:Y:S01]  /*9b90*/  IMAD.SHL.U32 R166, R166, 0x100, RZ ;  /* 0x00000100a6a67824 */ /* 0x000fe200078e00ff */
[----:B------:R-:W-:-:S02]  /*9ba0*/  SHF.R.U32.HI R52, RZ, 0x10, R53 ;  /* 0x00000010ff347819 */ /* 0x000fc40000011635 */
[----:B------:R-:W-:Y:S02]  /*9bb0*/  LOP3.LUT R54, R53, 0xff0000ff, RZ, 0xc0, !PT ;  /* 0xff0000ff35367812 */ /* 0x000fe400078ec0ff */
[----:B------:R-:W-:Y:S01]  /*9bc0*/  SHF.R.U32.HI R167, RZ, 0x10, R41 ;  /* 0x00000010ffa77819 */ /* 0x000fe20000011629 */
[----:B------:R-:W-:Y:S01]  /*9bd0*/  IMAD.U32 R52, R52, 0x10000, RZ ;  /* 0x0001000034347824 */ /* 0x000fe200078e00ff */
[----:B------:R-:W-:Y:S02]  /*9be0*/  LOP3.LUT R169, R41, 0xff0000ff, RZ, 0xc0, !PT ;  /* 0xff0000ff29a97812 */ /* 0x000fe400078ec0ff */
[----:B------:R-:W-:Y:S01]  /*9bf0*/  SHF.L.U32 R170, R42, 0x8, RZ ;  /* 0x000000082aaa7819 */ /* 0x000fe200000006ff */
[----:B------:R-:W-:Y:S01]  /*9c00*/  IMAD.U32 R167, R167, 0x10000, RZ ;  /* 0x00010000a7a77824 */ /* 0x000fe200078e00ff */
[--C-:B------:R-:W-:Y:S02]  /*9c10*/  SHF.R.U32.HI R41, RZ, 0x10, R43.reuse ;  /* 0x00000010ff297819 */ /* 0x100fe4000001162b */
[----:B------:R-:W-:-:S02]  /*9c20*/  SHF.R.U32.HI R42, RZ, 0x8, R43 ;  /* 0x00000008ff2a7819 */ /* 0x000fc4000001162b */
[----:B------:R-:W-:Y:S01]  /*9c30*/  LOP3.LUT R53, R43, 0xff0000ff, RZ, 0xc0, !PT ;  /* 0xff0000ff2b357812 */ /* 0x000fe200078ec0ff */
[----:B------:R-:W-:Y:S01]  /*9c40*/  IMAD.SHL.U32 R43, R55, 0x100, RZ ;  /* 0x00000100372b7824 */ /* 0x000fe200078e00ff */
[----:B------:R-:W-:Y:S01]  /*9c50*/  LOP3.LUT R54, R54, 0xff00, R170, 0xf8, !PT ;  /* 0x0000ff0036367812 */ /* 0x000fe200078ef8aa */
[----:B------:R-:W-:Y:S01]  /*9c60*/  IMAD.U32 R41, R41, 0x10000, RZ ;  /* 0x0001000029297824 */ /* 0x000fe200078e00ff */
[----:B------:R-:W-:Y:S02]  /*9c70*/  LOP3.LUT R55, R168, 0xff00, R166, 0xf8, !PT ;  /* 0x0000ff00a8377812 */ /* 0x000fe400078ef8a6 */
[----:B------:R-:W-:Y:S02]  /*9c80*/  LOP3.LUT R43, R169, 0xff00, R43, 0xf8, !PT ;  /* 0x0000ff00a92b7812 */ /* 0x000fe400078ef82b */
[----:B------:R-:W-:Y:S02]  /*9c90*/  LOP3.LUT R168, R54, 0xff0000, R52, 0xf8, !PT ;  /* 0x00ff000036a87812 */ /* 0x000fe400078ef834 */
[----:B------:R-:W-:-:S02]  /*9ca0*/  LOP3.LUT R54, R43, 0xff0000, R167, 0xf8, !PT ;  /* 0x00ff00002b367812 */ /* 0x000fc400078ef8a7 */
[----:B0-----:R-:W-:Y:S02]  /*9cb0*/  F2FP.F16.E4M3.UNPACK_B R166, R89 ;  /* 0x00000059ffa6723e */ /* 0x001fe400020006ff */
[----:B------:R-:W-:Y:S02]  /*9cc0*/  F2FP.F16.E4M3.UNPACK_B R169, R54 ;  /* 0x00000036ffa9723e */ /* 0x000fe400020006ff */
[----:B------:R-:W-:Y:S01]  /*9cd0*/  F2FP.F16.E4M3.UNPACK_B R43, R13 ;  /* 0x0000000dff2b723e */ /* 0x000fe200020006ff */
[----:B------:R-:W-:Y:S01]  /*9ce0*/  HADD2.F32 R52, -RZ, R166.H0_H0 ;  /* 0x200000a6ff347230 */ /* 0x000fe20000004100 */
[-C--:B------:R-:W-:Y:S01]  /*9cf0*/  F2FP.F16.E4M3.UNPACK_B R170, R168.reuse ;  /* 0x000000a8ffaa723e */ /* 0x080fe200020006ff */
        /* <DEDUP_REMOVED lines=12> */
[----:B------:R-:W-:Y:S01]  /*9dc0*/  HADD2.F32 R171, -RZ, R166.H1_H1 ;  /* 0x300000a6ffab7230 */ /* 0x000fe20000004100 */
[----:B------:R-:W-:-:S02]  /*9dd0*/  SHF.L.U32 R42, R42, 0x8, RZ ;  /* 0x000000082a2a7819 */ /* 0x000fc400000006ff */
[----:B------:R-:W-:Y:S02]  /*9de0*/  LOP3.LUT R55, R55, 0xff0000, R40, 0xf8, !PT ;  /* 0x00ff000037377812 */ /* 0x000fe400078ef828 */
[-C--:B------:R-:W-:Y:S01]  /*9df0*/  FMUL.FTZ R166, R171, R169.reuse ;  /* 0x000000a9aba67220 */ /* 0x080fe20000410000 */
        /* <DEDUP_REMOVED lines=22> */
[----:B------:R-:W-:Y:S01]  /*9f60*/  FMUL.FTZ R168, R89, R169 ;  /* 0x000000a959a87220 */ /* 0x000fe20000410000 */
        /* <DEDUP_REMOVED lines=63> */
[----:B------:R-:W-:Y:S01]  /*a360*/  FMUL.FTZ R172, R167, R172 ;  /* 0x000000aca7ac7220 */ /* 0x000fe20000410000 */
[----:B------:R-:W-:Y:S01]  /*a370*/  F2FP.SATFINITE.E4M3.F32.PACK_AB_MERGE_C R170, R41, R170, RZ ;  /* 0x000000aa29aa723e */ /* 0x000fe200048070ff */
[-C--:B------:R-:W-:Y:S02]  /*a380*/  FFMA.FTZ R169, R167, R168.reuse, -R169 ;  /* 0x000000a8a7a97223 */ /* 0x080fe400000108a9 */
        /* <DEDUP_REMOVED lines=18> */
[----:B------:R-:W-:Y:S01]  /*a4b0*/  FMUL.FTZ R54, R88, R162 ;  /* 0x000000a258367220 */ /* 0x000fe20000410000 */
[----:B------:R-:W-:Y:S01]  /*a4c0*/  F2FP.F16.E4M3.UNPACK_B R55, R90.H1 ;  /* 0x0000005aff37723e */ /* 0x000fe200030006ff */
[C---:B------:R-:W-:Y:S01]  /*a4d0*/  FMUL.FTZ R162, R12.reuse, R162 ;  /* 0x000000a20ca27220 */ /* 0x040fe20000410000 */
[----:B------:R-:W-:Y:S01]  /*a4e0*/  F2FP.F16.E4M3.UNPACK_B R89, R164.H1 ;  /* 0x000000a4ff59723e */ /* 0x000fe200030006ff */
[-C--:B------:R-:W-:Y:S01]  /*a4f0*/  FFMA.FTZ R54, R12, R163.reuse, -R54 ;  /* 0x000000a30c367223 */ /* 0x080fe20000010836 */
        /* <DEDUP_REMOVED lines=9> */
[----:B------:R-:W-:-:S02]  /*a590*/  F2FP.F16.E4M3.UNPACK_B R14, R161.H1 ;  /* 0x000000a1ff0e723e */ /* 0x000fc400030006ff */
[----:B------:R-:W-:Y:S02]  /*a5a0*/  F2FP.F16.E4M3.UNPACK_B R54, R53.H1 ;  /* 0x00000035ff36723e */ /* 0x000fe400030006ff */
[----:B------:R-:W-:Y:S01]  /*a5b0*/  F2FP.F16.E4M3.UNPACK_B R161, R161 ;  /* 0x000000a1ffa1723e */ /* 0x000fe200020006ff */
[----:B------:R-:W-:Y:S01]  /*a5c0*/  HADD2.F32 R173, -RZ, R14.H0_H0 ;  /* 0x2000000effad7230 */ /* 0x000fe20000004100 */
[----:B------:R-:W-:Y:S01]  /*a5d0*/  F2FP.F16.E4M3.UNPACK_B R53, R53 ;  /* 0x00000035ff35723e */ /* 0x000fe200020006ff */
[----:B------:R-:W-:Y:S01]  /*a5e0*/  HADD2.F32 R162, -RZ, R54.H0_H0 ;  /* 0x20000036ffa27230 */ /* 0x000fe20000004100 */
[----:B------:R-:W-:Y:S01]  /*a5f0*/  F2FP.SATFINITE.E4M3.F32.PACK_AB_MERGE_C R40, R40, R172, RZ ;  /* 0x000000ac2828723e */ /* 0x000fe200048070ff */
[----:B------:R-:W-:Y:S02]  /*a600*/  HADD2.F32 R14, -RZ, R14.H1_H1 ;  /* 0x3000000eff0e7230 */ /* 0x000fe40000004100 */
[----:B------:R-:W-:Y:S01]  /*a610*/  FMUL.FTZ R169, R88, R173 ;  /* 0x000000ad58a97220 */ /* 0x000fe20000410000 */
[----:B------:R-:W-:-:S02]  /*a620*/  HADD2.F32 R54, -RZ, R54.H1_H1 ;  /* 0x30000036ff367230 */ /* 0x000fc40000004100 */
[----:B------:R-:W-:Y:S01]  /*a630*/  FMUL.FTZ R173, R162, R173 ;  /* 0x000000ada2ad7220 */ /* 0x000fe20000410000 */
[----:B------:R-:W-:Y:S01]  /*a640*/  F2FP.SATFINITE.E4M3.F32.PACK_AB_MERGE_C R40, R12, R168, R40 ;  /* 0x000000a80c28723e */ /* 0x000fe20004807028 */
[-C--:B------:R-:W-:Y:S01]  /*a650*/  FFMA.FTZ R169, R162, R163.reuse, -R169 ;  /* 0x000000a3a2a97223 */ /* 0x080fe200000108a9 */
[----:B------:R-:W-:Y:S02]  /*a660*/  IMAD.MOV.U32 R12, RZ, RZ, R167 ;  /* 0x000000ffff0c7224 */ /* 0x000fe400078e00a7 */
[----:B------:R-:W-:Y:S01]  /*a670*/  FFMA.FTZ R173, R88, R163, R173 ;  /* 0x000000a358ad7223 */ /* 0x000fe200000100ad */
[CC--:B------:R-:W-:Y:S01]  /*a680*/  FMUL.FTZ R88, R55.reuse, R14.reuse ;  /* 0x0000000e37587220 */ /* 0x0c0fe20000410000 */
[C---:B------:R-:W-:Y:S01]  /*a690*/  FMUL.FTZ R14, R54.reuse, R14 ;  /* 0x0000000e360e7220 */ /* 0x040fe20000410000 */
[----:B------:R-:W-:Y:S02]  /*a6a0*/  HADD2.F32 R163, -RZ, R161.H0_H0 ;  /* 0x200000a1ffa37230 */ /* 0x000fe40000004100 */
        /* <DEDUP_REMOVED lines=14> */
[----:B------:R-:W-:Y:S01]  /*a790*/  FMUL.FTZ R55, R90, R161 ;  /* 0x000000a15a377220 */ /* 0x000fe20000410000 */
[----:B------:R-:W-:Y:S01]  /*a7a0*/  F2FP.SATFINITE.E4M3.F32.PACK_AB_MERGE_C R14, R14, R173, RZ ;  /* 0x000000ad0e0e723e */ /* 0x000fe200048070ff */
[----:B------:R-:W-:Y:S01]  /*a7b0*/  FMUL.FTZ R161, R53, R161 ;  /* 0x000000a135a17220 */ /* 0x000fe20000410000 */
[----:B------:R-:W-:Y:S01]  /*a7c0*/  F2FP.SATFINITE.E4M3.F32.PACK_AB_MERGE_C R89, R43, R52, R13 ;  /* 0x000000342b59723e */ /* 0x000fe2000480700d */
[-C--:B------:R-:W-:Y:S01]  /*a7d0*/  FFMA.FTZ R55, R53, R164.reuse, -R55 ;  /* 0x000000a435377223 */ /* 0x080fe20000010837 */
[----:B------:R-:W-:Y:S02]  /*a7e0*/  IMAD.MOV.U32 R13, RZ, RZ, R166 ;  /* 0x000000ffff0d7224 */ /* 0x000fe400078e00a6 */
[----:B------:R-:W-:Y:S01]  /*a7f0*/  FFMA.FTZ R161, R90, R164, R161 ;  /* 0x000000a45aa17223 */ /* 0x000fe200000100a1 */
[----:B------:R-:W-:Y:S01]  /*a800*/  IMAD.MOV.U32 R88, RZ, RZ, R40 ;  /* 0x000000ffff587224 */ /* 0x000fe200078e0028 */
[----:B------:R-:W-:-:S03]  /*a810*/  F2FP.SATFINITE.E4M3.F32.PACK_AB_MERGE_C R54, R55, R162, R54 ;  /* 0x000000a23736723e */ /* 0x000fc60004807036 */
[----:B------:R-:W-:Y:S02]  /*a820*/  F2FP.SATFINITE.E4M3.F32.PACK_AB_MERGE_C R161, R161, R163, R14 ;  /* 0x000000a3a1a1723e */ /* 0x000fe4000480700e */
[----:B------:R-:W-:Y:S01]  /*a830*/  F2FP.SATFINITE.E4M3.F32.PACK_AB_MERGE_C R55, R42, R174, R91 ;  /* 0x000000ae2a37723e */ /* 0x000fe2000480705b */
[----:B------:R-:W-:Y:S01]  /*a840*/  IMAD.MOV.U32 R14, RZ, RZ, R54 ;  /* 0x000000ffff0e7224 */ /* 0x000fe200078e0036 */
[----:B------:R-:W-:Y:S01]  /*a850*/  F2FP.SATFINITE.E4M3.F32.PACK_AB_MERGE_C R91, R15, R171, R170 ;  /* 0x000000ab0f5b723e */ /* 0x000fe200048070aa */
[----:B------:R-:W-:Y:S01]  /*a860*/  IMAD.MOV.U32 R90, RZ, RZ, R161 ;  /* 0x000000ffff5a7224 */ /* 0x000fe200078e00a1 */
[----:B------:R-:W-:-:S07]  /*a870*/  MOV R15, R55 ;  /* 0x00000037000f7202 */ /* 0x000fce0000000f00 */
.L_x_2763:
[----:B------:R-:W-:Y:S05]  /*a880*/  BSYNC B3 ;  /* 0x0000000000037941 */ /* 0x000fea0003800000 */
.L_x_2762:
[----:B----4-:R-:W-:-:S05]  /*a890*/  IADD3 R40, P2, R29, R11, RZ ;  /* 0x0000000b1d287210 */ /* 0x010fca0007f5e0ff */
[----:B---3--:R-:W-:Y:S01]  /*a8a0*/  IMAD.X R41, R151, 0x1, R112, P2 ;  /* 0x0000000197297824 */ /* 0x008fe200010e0670 */
[----:B------:R-:W-:-:S04]  /*a8b0*/  ISETP.GE.AND P2, PT, R165, R136, PT ;  /* 0x00000088a500720c */ /* 0x000fc80003f46270 */
[----:B0-----:R0:W-:Y:S09]  /*a8c0*/  ST.E.128 desc[UR52][R40.64], R12 ;  /* 0x0000000c28007985 */ /* 0x0011f2000c101d34 */
[----:B------:R-:W-:-:S04]  /*a8d0*/  @!P2 IADD3 R42, P5, R11, R165, RZ ;  /* 0x000000a50b2aa210 */ /* 0x000fc80007fbe0ff */
[----:B------:R-:W-:-:S05]  /*a8e0*/  @!P2 LEA.HI.X.SX32 R43, R165, R151, 0x1, P5 ;  /* 0x00000097a52ba211 */ /* 0x000fca00028f0eff */
[----:B------:R0:W-:Y:S04]  /*a8f0*/  @!P2 ST.E.128 desc[UR52][R42.64], R88 ;  /* 0x000000582a00a985 */ /* 0x0001e8000c101d34 */
.L_x_2761:
[----:B------:R-:W-:Y:S05]  /*a900*/  BSYNC B2 ;  /* 0x0000000000027941 */ /* 0x000fea0003800000 */
.L_x_2760:
        /* <DEDUP_REMOVED lines=25> */
[--C-:B------:R-:W-:Y:S02]  /*aaa0*/  SHF.R.U32.HI R54, RZ, 0x8, R57.reuse ;  /* 0x00000008ff367819 */ /* 0x100fe40000011639 */
[----:B------:R-:W-:Y:S01]  /*aab0*/  LOP3.LUT R46, R57, 0xff0000ff, RZ, 0xc0, !PT ;  /* 0xff0000ff392e7812 */ /* 0x000fe200078ec0ff */
[----:B------:R-:W-:Y:S01]  /*aac0*/  IMAD.SHL.U32 R58, R58, 0x100, RZ ;  /* 0x000001003a3a7824 */ /* 0x000fe200078e00ff */
[----:B------:R-:W-:Y:S02]  /*aad0*/  SHF.R.U32.HI R53, RZ, 0x10, R57 ;  /* 0x00000010ff357819 */ /* 0x000fe40000011639 */
[----:B------:R-:W-:Y:S02]  /*aae0*/  SHF.R.U32.HI R55, RZ, 0x8, R59 ;  /* 0x00000008ff377819 */ /* 0x000fe4000001163b */
[----:B------:R-:W-:-:S02]  /*aaf0*/  LOP3.LUT R88, R59, 0xff0000ff, RZ, 0xc0, !PT ;  /* 0xff0000ff3b587812 */ /* 0x000fc400078ec0ff */
[----:B------:R-:W-:Y:S01]  /*ab00*/  SHF.R.U32.HI R44, RZ, 0x10, R59 ;  /* 0x00000010ff2c7819 */ /* 0x000fe2000001163b */
[----:B------:R-:W-:Y:S01]  /*ab10*/  IMAD.SHL.U32 R59, R54, 0x100, RZ ;  /* 0x00000100363b7824 */ /* 0x000fe200078e00ff */
[----:B------:R-:W-:Y:S01]  /*ab20*/  LOP3.LUT R57, R45, 0xff0000ff, RZ, 0xc0, !PT ;  /* 0xff0000ff2d397812 */ /* 0x000fe200078ec0ff */
[----:B------:R-:W-:Y:S01]  /*ab30*/  IMAD.SHL.U32 R55, R55, 0x100, RZ ;  /* 0x0000010037377824 */ /* 0x000fe200078e00ff */
[----:B------:R-:W-:Y:S02]  /*ab40*/  SHF.R.U32.HI R45, RZ, 0x10, R45 ;  /* 0x00000010ff2d7819 */ /* 0x000fe4000001162d */
[----:B------:R-:W-:Y:S02]  /*ab50*/  LOP3.LUT R57, R57, 0xff00, R58, 0xf8, !PT ;  /* 0x0000ff0039397812 */ /* 0x000fe400078ef83a */
[----:B------:R-:W-:Y:S01]  /*ab60*/  LOP3.LUT R46, R46, 0xff00, R59, 0xf8, !PT ;  /* 0x0000ff002e2e7812 */ /* 0x000fe200078ef83b */
[----:B------:R-:W-:Y:S01]  /*ab70*/  IMAD.U32 R58, R45, 0x10000, RZ ;  /* 0x000100002d3a7824 */ /* 0x000fe200078e00ff */
[----:B------:R-:W-:-:S02]  /*ab80*/  SHF.L.U32 R53, R53, 0x10, RZ ;  /* 0x0000001035357819 */ /* 0x000fc400000006ff */
[----:B------:R-:W-:Y:S02]  /*ab90*/  LOP3.LUT R88, R88, 0xff00, R55, 0xf8, !PT ;  /* 0x0000ff0058587812 */ /* 0x000fe400078ef837 */
[----:B------:R-:W-:Y:S02]  /*aba0*/  LOP3.LUT R55, R46, 0xff0000, R53, 0xf8, !PT ;  /* 0x00ff00002e377812 */ /* 0x000fe400078ef835 */
[----:B------:R-:W-:Y:S02]  /*abb0*/  LOP3.LUT R53, R57, 0xff0000, R58, 0xf8, !PT ;  /* 0x00ff000039357812 */ /* 0x000fe400078ef83a */
        /* <DEDUP_REMOVED lines=28> */
[----:B------:R-:W-:-:S02]  /*ad80*/  HADD2.F32 R13, -RZ, R41.H0_H0 ;  /* 0x20000029ff0d7230 */ /* 0x000fc40000004100 */
[----:B------:R-:W-:Y:S02]  /*ad90*/  HADD2.F32 R91, -RZ, R59.H0_H0 ;  /* 0x2000003bff5b7230 */ /* 0x000fe40000004100 */
[----:B------:R-:W-:Y:S02]  /*ada0*/  HADD2.F32 R53, -RZ, R89.H0_H0 ;  /* 0x20000059ff357230 */ /* 0x000fe40000004100 */
[----:B------:R-:W-:Y:S02]  /*adb0*/  HADD2.F32 R41, -RZ, R41.H1_H1 ;  /* 0x30000029ff297230 */ /* 0x000fe40000004100 */
[-C--:B------:R-:W-:Y:S01]  /*adc0*/  FMUL.FTZ R161, R13, R91.reuse ;  /* 0x0000005b0da17220 */ /* 0x080fe20000410000 */
[----:B------:R-:W-:Y:S02]  /*add0*/  HADD2.F32 R59, -RZ, R59.H1_H1 ;  /* 0x3000003bff3b7230 */ /* 0x000fe40000004100 */
[----:B------:R-:W-:Y:S01]  /*ade0*/  FMUL.FTZ R91, R53, R91 ;  /* 0x0000005b355b7220 */ /* 0x000fe20000410000 */
[----:B------:R-:W-:-:S02]  /*adf0*/  HADD2.F32 R89, -RZ, R89.H1_H1 ;  /* 0x30000059ff597230 */ /* 0x000fc40000004100 */
[-C--:B------:R-:W-:Y:S01]  /*ae00*/  FFMA.FTZ R53, R53, R90.reuse, -R161 ;  /* 0x0000005a35357223 */ /* 0x080fe200000108a1 */
[----:B------:R-:W-:Y:S02]  /*ae10*/  HADD2.F32 R55, -RZ, R55.H1_H1 ;  /* 0x30000037ff377230 */ /* 0x000fe40000004100 */
[----:B------:R-:W-:Y:S01]  /*ae20*/  FFMA.FTZ R13, R13, R90, R91 ;  /* 0x0000005a0d0d7223 */ /* 0x000fe2000001005b */
[-C--:B------:R-:W-:Y:S01]  /*ae30*/  FMUL.FTZ R90, R41, R59.reuse ;  /* 0x0000003b295a7220 */ /* 0x080fe20000410000 */
[----:B------:R-:W-:Y:S01]  /*ae40*/  FMUL.FTZ R91, R89, R59 ;  /* 0x0000003b595b7220 */ /* 0x000fe20000410000 */
[----:B------:R-:W-:Y:S02]  /*ae50*/  IMAD.U32 R47, R47, 0x10000, RZ ;  /* 0x000100002f2f7824 */ /* 0x000fe400078e00ff */
[-C--:B------:R-:W-:Y:S01]  /*ae60*/  FFMA.FTZ R59, R89, R55.reuse, -R90 ;  /* 0x00000037593b7223 */ /* 0x080fe2000001085a */
[----:B------:R-:W-:Y:S01]  /*ae70*/  FFMA.FTZ R55, R41, R55, R91 ;  /* 0x0000003729377223 */ /* 0x000fe2000001005b */
[----:B------:R-:W-:-:S03]  /*ae80*/  IMAD.SHL.U32 R41, R54, 0x100, RZ ;  /* 0x0000010036297824 */ /* 0x000fc600078e00ff */
[----:B------:R-:W-:Y:S02]  /*ae90*/  F2FP.SATFINITE.E4M3.F32.PACK_AB_MERGE_C R53, R59, R53, RZ ;  /* 0x000000353b35723e */ /* 0x000fe400048070ff */
[----:B------:R-:W-:Y:S01]  /*aea0*/  LOP3.LUT R56, R56, 0xff00, R41, 0xf8, !PT ;  /* 0x0000ff0038387812 */ /* 0x000fe200078ef829 */
[----:B------:R-:W-:Y:S01]  /*aeb0*/  IMAD.U32 R41, R44, 0x10000, RZ ;  /* 0x000100002c297824 */ /* 0x000fe200078e00ff */
[-C--:B------:R-:W-:Y:S02]  /*aec0*/  F2FP.F16.E4M3.UNPACK_B R44, R43.reuse ;  /* 0x0000002bff2c723e */ /* 0x080fe400020006ff */
[----:B------:R-:W-:Y:S02]  /*aed0*/  F2FP.F16.E4M3.UNPACK_B R43, R43.H1 ;  /* 0x0000002bff2b723e */ /* 0x000fe400030006ff */
[----:B------:R-:W-:Y:S01]  /*aee0*/  LOP3.LUT R54, R88, 0xff0000, R41, 0xf8, !PT ;  /* 0x00ff000058367812 */ /* 0x000fe200078ef829 */
[----:B------:R-:W-:Y:S01]  /*aef0*/  HADD2.F32 R90, -RZ, R44.H0_H0 ;  /* 0x2000002cff5a7230 */ /* 0x000fe20000004100 */
[----:B------:R-:W-:-:S02]  /*af00*/  LOP3.LUT R41, R56, 0xff0000, R47, 0xf8, !PT ;  /* 0x00ff000038297812 */ /* 0x000fc400078ef82f */
[----:B------:R-:W-:Y:S02]  /*af10*/  MOV R56, R15 ;  /* 0x0000000f00387202 */ /* 0x000fe40000000f00 */
[-C--:B------:R-:W-:Y:S02]  /*af20*/  F2FP.F16.E4M3.UNPACK_B R88, R41.reuse ;  /* 0x00000029ff58723e */ /* 0x080fe400020006ff */
[----:B------:R-:W-:Y:S02]  /*af30*/  F2FP.F16.E4M3.UNPACK_B R15, R56 ;  /* 0x00000038ff0f723e */ /* 0x000fe400020006ff */
        /* <DEDUP_REMOVED lines=14> */
[----:B------:R-:W-:Y:S01]  /*b020*/  F2FP.SATFINITE.E4M3.F32.PACK_AB_MERGE_C R57, R57, R58, R53 ;  /* 0x0000003a3939723e */ /* 0x000fe20004807035 */
[--C-:B------:R-:W-:Y:S01]  /*b030*/  HADD2.F32 R91, -RZ, R41.reuse.H0_H0 ;  /* 0x20000029ff5b7230 */ /* 0x100fe20000004100 */
[----:B------:R-:W-:Y:S01]  /*b040*/  F2FP.F16.E4M3.UNPACK_B R53, R40.H1 ;  /* 0x00000028ff35723e */ /* 0x000fe200030006ff */
[----:B------:R-:W-:-:S02]  /*b050*/  HADD2.F32 R41, -RZ, R41.H1_H1 ;  /* 0x30000029ff297230 */ /* 0x000fc40000004100 */
[-C--:B------:R-:W-:Y:S01]  /*b060*/  FMUL.FTZ R44, R47, R88.reuse ;  /* 0x000000582f2c7220 */ /* 0x080fe20000410000 */
[----:B------:R-:W-:Y:S02]  /*b070*/  F2FP.SATFINITE.E4M3.F32.PACK_AB_MERGE_C R13, R55, R13, RZ ;  /* 0x0000000d370d723e */ /* 0x000fe400048070ff */
[----:B------:R-:W-:Y:S01]  /*b080*/  F2FP.F16.E4M3.UNPACK_B R55, R159.H1 ;  /* 0x0000009fff37723e */ /* 0x000fe200030006ff */
        /* <DEDUP_REMOVED lines=8> */
[----:B------:R-:W-:Y:S01]  /*b110*/  F2FP.F16.E4M3.UNPACK_B R159, R159 ;  /* 0x0000009fff9f723e */ /* 0x000fe200020006ff */
[----:B------:R-:W-:-:S02]  /*b120*/  HADD2.F32 R43, -RZ, R43.H1_H1 ;  /* 0x3000002bff2b7230 */ /* 0x000fc40000004100 */
        /* <DEDUP_REMOVED lines=26> */
[-C--:B------:R-:W-:Y:S01]  /*b2d0*/  FFMA.FTZ R88, R58, R59.reuse, -R88 ;  /* 0x0000003b3a587223 */ /* 0x080fe20000010858 */
        /* <DEDUP_REMOVED lines=24> */
[----:B------:R-:W-:Y:S01]  /*b460*/  FFMA.FTZ R53, R12, R159, -R53 ;  /* 0x0000009f0c357223 */ /* 0x000fe20000010835 */
[----:B------:R-:W-:Y:S01]  /*b470*/  F2FP.SATFINITE.E4M3.F32.PACK_AB_MERGE_C R41, R41, R91, RZ ;  /* 0x0000005b2929723e */ /* 0x000fe200048070ff */
[----:B------:R-:W-:Y:S01]  /*b480*/  FFMA.FTZ R12, R40, R159, R157 ;  /* 0x0000009f280c7223 */ /* 0x000fe2000001009d */
[----:B------:R-:W-:Y:S01]  /*b490*/  IMAD.MOV.U32 R40, RZ, RZ, R14 ;  /* 0x000000ffff287224 */ /* 0x000fe200078e000e */
[----:B------:R-:W-:Y:S01]  /*b4a0*/  F2FP.F16.E4M3.UNPACK_B R14, R158.H1 ;  /* 0x0000009eff0e723e */ /* 0x000fe200030006ff */
[----:B------:R-:W-:Y:S01]  /*b4b0*/  HADD2.F32 R157, -RZ, R55.H0_H0 ;  /* 0x20000037ff9d7230 */ /* 0x000fe20000004100 */
[----:B------:R-:W-:Y:S01]  /*b4c0*/  F2FP.SATFINITE.E4M3.F32.PACK_AB_MERGE_C R58, R53, R58, R47 ;  /* 0x0000003a353a723e */ /* 0x000fe2000480702f */
[----:B------:R-:W-:Y:S01]  /*b4d0*/  IMAD.MOV.U32 R15, RZ, RZ, R43 ;  /* 0x000000ffff0f7224 */ /* 0x000fe200078e002b */
        /* <DEDUP_REMOVED lines=13> */
[----:B------:R-:W-:Y:S01]  /*b5b0*/  MOV R43, R89 ;  /* 0x00000059002b7202 */ /* 0x000fe20000000f00 */
[-C--:B------:R-:W-:Y:S01]  /*b5c0*/  FFMA.FTZ R159, R88, R157.reuse, -R159 ;  /* 0x0000009d589f7223 */ /* 0x080fe2000001089f */
[-C--:B------:R-:W-:Y:S01]  /*b5d0*/  FMUL.FTZ R88, R53, R14.reuse ;  /* 0x0000000e35587220 */ /* 0x080fe20000410000 */
[----:B------:R-:W-:Y:S01]  /*b5e0*/  FFMA.FTZ R161, R54, R157, R161 ;  /* 0x0000009d36a17223 */ /* 0x000fe200000100a1 */
[----:B------:R-:W-:Y:S02]  /*b5f0*/  HADD2.F32 R54, -RZ, R55.H1_H1 ;  /* 0x30000037ff367230 */ /* 0x000fe40000004100 */
[----:B------:R-:W-:Y:S01]  /*b600*/  FMUL.FTZ R14, R47, R14 ;  /* 0x0000000e2f0e7220 */ /* 0x000fe20000410000 */
[----:B------:R-:W-:-:S02]  /*b610*/  HADD2.F32 R157, -RZ, R158.H0_H0 ;  /* 0x2000009eff9d7230 */ /* 0x000fc40000004100 */
[----:B------:R-:W-:Y:S02]  /*b620*/  HADD2.F32 R55, -RZ, R40.H0_H0 ;  /* 0x20000028ff377230 */ /* 0x000fe40000004100 */
[-C--:B------:R-:W-:Y:S01]  /*b630*/  FFMA.FTZ R14, R53, R54.reuse, R14 ;  /* 0x00000036350e7223 */ /* 0x080fe2000001000e */
[----:B------:R-:W-:Y:S02]  /*b640*/  HADD2.F32 R53, -RZ, R42.H0_H0 ;  /* 0x2000002aff357230 */ /* 0x000fe40000004100 */
[----:B------:R-:W-:Y:S01]  /*b650*/  FFMA.FTZ R47, R47, R54, -R88 ;  /* 0x000000362f2f7223 */ /* 0x000fe20000010858 */
[----:B------:R-:W-:Y:S02]  /*b660*/  HADD2.F32 R54, -RZ, R160.H0_H0 ;  /* 0x200000a0ff367230 */ /* 0x000fe40000004100 */
[----:B------:R-:W-:Y:S02]  /*b670*/  HADD2.F32 R158, -RZ, R158.H1_H1 ;  /* 0x3000009eff9e7230 */ /* 0x000fe40000004100 */
[-C--:B------:R-:W-:Y:S01]  /*b680*/  FMUL.FTZ R88, R53, R157.reuse ;  /* 0x0000009d35587220 */ /* 0x080fe20000410000 */
[----:B------:R-:W-:Y:S01]  /*b690*/  FMUL.FTZ R157, R55, R157 ;  /* 0x0000009d379d7220 */ /* 0x000fe20000410000 */
[----:B------:R-:W-:Y:S01]  /*b6a0*/  HADD2.F32 R160, -RZ, R160.H1_H1 ;  /* 0x300000a0ffa07230 */ /* 0x000fe20000004100 */
[----:B------:R-:W-:Y:S01]  /*b6b0*/  F2FP.SATFINITE.E4M3.F32.PACK_AB_MERGE_C R47, R47, R159, RZ ;  /* 0x0000009f2f2f723e */ /* 0x000fe200048070ff */
[-C--:B------:R-:W-:Y:S01]  /*b6c0*/  FFMA.FTZ R88, R55, R54.reuse, -R88 ;  /* 0x0000003637587223 */ /* 0x080fe20000010858 */
[----:B------:R-:W-:Y:S01]  /*b6d0*/  FFMA.FTZ R157, R53, R54, R157 ;  /* 0x00000036359d7223 */ /* 0x000fe2000001009d */
[----:B------:R-:W-:Y:S01]  /*b6e0*/  HADD2.F32 R53, -RZ, R42.H1_H1 ;  /* 0x3000002aff357230 */ /* 0x000fe20000004100 */
[----:B------:R-:W-:Y:S01]  /*b6f0*/  F2FP.SATFINITE.E4M3.F32.PACK_AB_MERGE_C R161, R14, R161, RZ ;  /* 0x000000a10ea1723e */ /* 0x000fe200048070ff */
[----:B------:R-:W-:-:S03]  /*b700*/  HADD2.F32 R55, -RZ, R40.H1_H1 ;  /* 0x30000028ff377230 */ /* 0x000fc60000004100 */
[-C--:B------:R-:W-:Y:S02]  /*b710*/  FMUL.FTZ R40, R53, R158.reuse ;  /* 0x0000009e35287220 */ /* 0x080fe40000410000 */
[C---:B------:R-:W-:Y:S02]  /*b720*/  FMUL.FTZ R158, R55.reuse, R158 ;  /* 0x0000009e379e7220 */ /* 0x040fe40000410000 */
[-C--:B------:R-:W-:Y:S01]  /*b730*/  FFMA.FTZ R55, R55, R160.reuse, -R40 ;  /* 0x000000a037377223 */ /* 0x080fe20000010828 */
[----:B------:R-:W-:Y:S01]  /*b740*/  F2FP.SATFINITE.E4M3.F32.PACK_AB_MERGE_C R40, R12, R59, R41 ;  /* 0x0000003b0c28723e */ /* 0x000fe20004807029 */
[----:B------:R-:W-:Y:S01]  /*b750*/  FFMA.FTZ R160, R53, R160, R158 ;  /* 0x000000a035a07223 */ /* 0x000fe2000001009e */
[----:B------:R-:W-:Y:S01]  /*b760*/  F2FP.SATFINITE.E4M3.F32.PACK_AB_MERGE_C R41, R45, R46, R13 ;  /* 0x0000002e2d29723e */ /* 0x000fe2000480700d */
[----:B------:R-:W-:Y:S01]  /*b770*/  IMAD.MOV.U32 R12, RZ, RZ, R58 ;  /* 0x000000ffff0c7224 */ /* 0x000fe200078e003a */
[----:B------:R-:W-:Y:S01]  /*b780*/  F2FP.SATFINITE.E4M3.F32.PACK_AB_MERGE_C R14, R55, R88, R47 ;  /* 0x00000058370e723e */ /* 0x000fe2000480702f */
[----:B------:R-:W-:Y:S01]  /*b790*/  IMAD.MOV.U32 R13, RZ, RZ, R57 ;  /* 0x000000ffff0d7224 */ /* 0x000fe200078e0039 */
[----:B------:R-:W-:-:S07]  /*b7a0*/  F2FP.SATFINITE.E4M3.F32.PACK_AB_MERGE_C R42, R160, R157, R161 ;  /* 0x0000009da02a723e */ /* 0x000fce00048070a1 */
.L_x_2767:
[----:B------:R-:W-:Y:S05]  /*b7b0*/  BSYNC B3 ;  /* 0x0000000000037941 */ /* 0x000fea0003800000 */
.L_x_2766:
[----:B----4-:R-:W-:-:S05]  /*b7c0*/  IADD3 R44, P2, R30, R11, RZ ;  /* 0x0000000b1e2c7210 */ /* 0x010fca0007f5e0ff */
[----:B---3--:R-:W-:Y:S01]  /*b7d0*/  IMAD.X R45, R151, 0x1, R111, P2 ;  /* 0x00000001972d7824 */ /* 0x008fe200010e066f */
[----:B------:R-:W-:-:S04]  /*b7e0*/  ISETP.GE.AND P2, PT, R52, R136, PT ;  /* 0x000000883400720c */ /* 0x000fc80003f46270 */
[----:B0-----:R0:W-:Y:S09]  /*b7f0*/  ST.E.128 desc[UR52][R44.64], R12 ;  /* 0x0000000c2c007985 */ /* 0x0011f2000c101d34 */
[----:B------:R-:W-:-:S04]  /*b800*/  @!P2 IADD3 R46, P5, R11, R52, RZ ;  /* 0x000000340b2ea210 */ /* 0x000fc80007fbe0ff */
[----:B------:R-:W-:-:S05]  /*b810*/  @!P2 LEA.HI.X.SX32 R47, R52, R151, 0x1, P5 ;  /* 0x00000097342fa211 */ /* 0x000fca00028f0eff */
[----:B------:R0:W-:Y:S04]  /*b820*/  @!P2 ST.E.128 desc[UR52][R46.64], R40 ;  /* 0x000000282e00a985 */ /* 0x0001e8000c101d34 */
.L_x_2765:
[----:B------:R-:W-:Y:S05]  /*b830*/  BSYNC B2 ;  /* 0x0000000000027941 */ /* 0x000fea0003800000 */
.L_x_2764:
[----:B------:R-:W-:-:S13]  /*b840*/  ISETP.NE.AND P2, PT, R34, RZ, PT ;  /* 0x000000ff2200720c */ /* 0x000fda0003f45270 */
[----:B------:R-:W-:Y:S05]  /*b850*/  @!P2 BRA `(.L_x_2759) ;  /* 0x0000000c00d0a947 */ /* 0x000fea0003800000 */
[----:B------:R-:W-:Y:S01]  /*b860*/  LOP3.LUT P5, RZ, R22, 0x1, RZ, 0xc0, !PT ;  /* 0x0000000116ff7812 */ /* 0x000fe200078ac0ff */
[----:B------:R-:W-:Y:S01]  /*b870*/  BSSY B2, `(.L_x_2768) ;  /* 0x00000ed000027945 */ /* 0x000fe20003800000 */
[----:B0---4-:R-:W-:Y:S02]  /*b880*/  IADD3 R44, P2, R31, R11, RZ ;  /* 0x0000000b1f2c7210 */ /* 0x011fe40007f5e0ff */
[----:B------:R-:W-:-:S03]  /*b890*/  SEL R12, R118, R145, !P5 ;  /* 0x00000091760c7207 */ /* 0x000fc60006800000 */
[----:B---3--:R-:W-:Y:S01]  /*b8a0*/  IMAD.X R45, R151, 0x1, R110, P2 ;  /* 0x00000001972d7824 */ /* 0x008fe200010e066e */
[----:B------:R-:W-:Y:S02]  /*b8b0*/  SHF.R.S32.HI R13, RZ, 0x1f, R12 ;  /* 0x0000001fff0d7819 */ /* 0x000fe4000001140c */
[----:B------:R-:W-:Y:S02]  /*b8c0*/  ISETP.GE.AND P2, PT, R4, R117, PT ;  /* 0x000000750400720c */ /* 0x000fe40003f46270 */
        /* <DEDUP_REMOVED lines=15> */
[----:B------:R-:W3:Y:S01]  /*b9c0*/  LDS.128 R40, [R40+0x1a400] ;  /* 0x01a4000028287984 */ /* 0x000ee20000000c00 */
[----:B------:R-:W-:Y:S05]  /*b9d0*/  @P2 BRA `(.L_x_2769) ;  /* 0x0000000c00582947 */ /* 0x000fea0003800000 */
[--C-:B------:R-:W-:Y:S01]  /*b9e0*/  SHF.R.U32.HI R48, RZ, 0x10, R61.reuse ;  /* 0x00000010ff307819 */ /* 0x100fe2000001163d */
[----:B---3--:R-:W-:Y:S01]  /*b9f0*/  IMAD.MOV.U32 R62, RZ, RZ, R40 ;  /* 0x000000ffff3e7224 */ /* 0x008fe200078e0028 */
[----:B------:R-:W-:Y:S02]  /*ba00*/  SHF.R.U32.HI R46, RZ, 0x8, R61 ;  /* 0x00000008ff2e7819 */ /* 0x000fe4000001163d */
[----:B------:R-:W-:Y:S01]  /*ba10*/  LOP3.LUT R53, R61, 0xff0000ff, RZ, 0xc0, !PT ;  /* 0xff0000ff3d357812 */ /* 0x000fe200078ec0ff */
[----:B0-----:R-:W-:Y:S01]  /*ba20*/  IMAD.MOV.U32 R61, RZ, RZ, R12 ;  /* 0x000000ffff3d7224 */ /* 0x001fe200078e000c */
[--C-:B------:R-:W-:Y:S01]  /*ba30*/  SHF.R.U32.HI R50, RZ, 0x10, R63.reuse ;  /* 0x00000010ff327819 */ /* 0x100fe2000001163f */
[----:B------:R-:W-:Y:S01]  /*ba40*/  IMAD.SHL.U32 R46, R46, 0x100, RZ ;  /* 0x000001002e2e7824 */ /* 0x000fe200078e00ff */
[----:B------:R-:W-:Y:S02]  /*ba50*/  SHF.R.U32.HI R52, RZ, 0x8, R63 ;  /* 0x00000008ff347819 */ /* 0x000fe4000001163f */
[----:B------:R-:W-:-:S02]  /*ba60*/  LOP3.LUT R55, R63, 0xff0000ff, RZ, 0xc0, !PT ;  /* 0xff0000ff3f377812 */ /* 0x000fc400078ec0ff */
[----:B------:R-:W-:Y:S01]  /*ba70*/  F2FP.F16.E4M3.UNPACK_B R63, R62.H1 ;  /* 0x0000003eff3f723e */ /* 0x000fe200030006ff */
[----:B------:R-:W-:Y:S01]  /*ba80*/  IMAD.SHL.U32 R52, R52, 0x100, RZ ;  /* 0x0000010034347824 */ /* 0x000fe200078e00ff */
[----:B------:R-:W-:Y:S02]  /*ba90*/  F2FP.F16.E4M3.UNPACK_B R88, R152.H1 ;  /* 0x00000098ff58723e */ /* 0x000fe400030006ff */
[----:B------:R-:W-:Y:S01]  /*baa0*/  F2FP.F16.E4M3.UNPACK_B R59, R61.H1 ;  /* 0x0000003dff3b723e */ /* 0x000fe200030006ff */
[----:B------:R-:W-:Y:S01]  /*bab0*/  HADD2.F32 R40, -RZ, R63.H0_H0 ;  /* 0x2000003fff287230 */ /* 0x000fe20000004100 */
[--C-:B------:R-:W-:Y:S01]  /*bac0*/  SHF.R.U32.HI R54, RZ, 0x10, R49.reuse ;  /* 0x00000010ff367819 */ /* 0x100fe20000011631 */
[--C-:B------:R-:W-:Y:S01]  /*bad0*/  HADD2.F32 R90, -RZ, R88.reuse.H1_H1 ;  /* 0x30000058ff5a7230 */ /* 0x100fe20000004100 */
[----:B------:R-:W-:Y:S01]  /*bae0*/  SHF.R.U32.HI R56, RZ, 0x8, R49 ;  /* 0x00000008ff387819 */ /* 0x000fe20000011631 */
[----:B------:R-:W-:Y:S01]  /*baf0*/  HADD2.F32 R12, -RZ, R59.H0_H0 ;  /* 0x2000003bff0c7230 */ /* 0x000fe20000004100 */
[----:B------:R-:W-:Y:S01]  /*bb00*/  LOP3.LUT R58, R49, 0xff0000ff, RZ, 0xc0, !PT ;  /* 0xff0000ff313a7812 */ /* 0x000fe200078ec0ff */
[----:B------:R-:W-:Y:S01]  /*bb10*/  HADD2.F32 R63, -RZ, R63.H1_H1 ;  /* 0x3000003fff3f7230 */ /* 0x000fe20000004100 */
[--C-:B------:R-:W-:Y:S01]  /*bb20*/  SHF.R.U32.HI R49, RZ, 0x10, R51.reuse ;  /* 0x00000010ff317819 */ /* 0x100fe20000011633 */
[----:B------:R-:W-:Y:S01]  /*bb30*/  HADD2.F32 R59, -RZ, R59.H1_H1 ;  /* 0x3000003bff3b7230 */ /* 0x000fe20000004100 */
[----:B------:R-:W-:Y:S01]  /*bb40*/  SHF.R.U32.HI R57, RZ, 0x8, R51 ;  /* 0x00000008ff397819 */ /* 0x000fe20000011633 */
[----:B------:R-:W-:Y:S01]  /*bb50*/  HADD2.F32 R91, -RZ, R88.H0_H0 ;  /* 0x20000058ff5b7230 */ /* 0x000fe20000004100 */
[----:B------:R-:W-:Y:S01]  /*bb60*/  LOP3.LUT R60, R51, 0xff0000ff, RZ, 0xc0, !PT ;  /* 0xff0000ff333c7812 */ /* 0x000fe200078ec0ff */
[----:B------:R-:W-:Y:S01]  /*bb70*/  FMUL.FTZ R158, R63, R90 ;  /* 0x0000005a3f9e7220 */ /* 0x000fe20000410000 */
[----:B------:R-:W-:Y:S01]  /*bb80*/  F2FP.F16.E4M3.UNPACK_B R51, R154.H1 ;  /* 0x0000009aff33723e */ /* 0x000fe200030006ff */
[----:B------:R-:W-:Y:S01]  /*bb90*/  FMUL.FTZ R90, R59, R90 ;  /* 0x0000005a3b5a7220 */ /* 0x000fe20000410000 */
[-C--:B------:R-:W-:Y:S01]  /*bba0*/  FMUL.FTZ R157, R40, R91.reuse ;  /* 0x0000005b289d7220 */ /* 0x080fe20000410000 */
[----:B------:R-:W-:Y:S01]  /*bbb0*/  FMUL.FTZ R91, R12, R91 ;  /* 0x0000005b0c5b7220 */ /* 0x000fe20000410000 */
[----:B------:R-:W-:Y:S01]  /*bbc0*/  F2FP.F16.E4M3.UNPACK_B R152, R152 ;  /* 0x00000098ff98723e */ /* 0x000fe200020006ff */
[--C-:B------:R-:W-:Y:S01]  /*bbd0*/  HADD2.F32 R88, -RZ, R51.reuse.H1_H1 ;  /* 0x30000033ff587230 */ /* 0x100fe20000004100 */
[----:B------:R-:W-:Y:S01]  /*bbe0*/  F2FP.F16.E4M3.UNPACK_B R61, R61 ;  /* 0x0000003dff3d723e */ /* 0x000fe200020006ff */
[----:B------:R-:W-:Y:S01]  /*bbf0*/  HADD2.F32 R89, -RZ, R51.H0_H0 ;  /* 0x20000033ff597230 */ /* 0x000fe20000004100 */
[----:B------:R-:W-:Y:S01]  /*bc00*/  F2FP.F16.E4M3.UNPACK_B R154, R154 ;  /* 0x0000009aff9a723e */ /* 0x000fe200020006ff */
[----:B------:R-:W-:-:S02]  /*bc10*/  IMAD.SHL.U32 R57, R57, 0x100, RZ ;  /* 0x0000010039397824 */ /* 0x000fc400078e00ff */
[----:B------:R-:W-:Y:S01]  /*bc20*/  FFMA.FTZ R51, R63, R88, R90 ;  /* 0x000000583f337223 */ /* 0x000fe2000001005a */
[----:B------:R-:W-:Y:S01]  /*bc30*/  F2FP.F16.E4M3.UNPACK_B R63, R62 ;  /* 0x0000003eff3f723e */ /* 0x000fe200020006ff */
[-C--:B------:R-:W-:Y:S01]  /*bc40*/  FFMA.FTZ R40, R40, R89.reuse, R91 ;  /* 0x0000005928287223 */ /* 0x080fe2000001005b */
[----:B------:R-:W-:Y:S01]  /*bc50*/  FFMA.FTZ R59, R59, R88, -R158 ;  /* 0x000000583b3b7223 */ /* 0x000fe2000001089e */
[----:B------:R-:W-:Y:S02]  /*bc60*/  HADD2.F32 R91, -RZ, R152.H0_H0 ;  /* 0x20000098ff5b7230 */ /* 0x000fe40000004100 */
[----:B------:R-:W-:Y:S01]  /*bc70*/  FFMA.FTZ R12, R12, R89, -R157 ;  /* 0x000000590c0c7223 */ /* 0x000fe2000001089d */
[----:B------:R-:W-:Y:S01]  /*bc80*/  HADD2.F32 R62, -RZ, R63.H0_H0 ;  /* 0x2000003fff3e7230 */ /* 0x000fe20000004100 */
[----:B------:R-:W-:Y:S01]  /*bc90*/  LOP3.LUT R55, R55, 0xff00, R52, 0xf8, !PT ;  /* 0x0000ff0037377812 */ /* 0x000fe200078ef834 */
[----:B------:R-:W-:Y:S01]  /*bca0*/  HADD2.F32 R88, -RZ, R61.H0_H0 ;  /* 0x2000003dff587230 */ /* 0x000fe20000004100 */
[----:B------:R-:W-:Y:S01]  /*bcb0*/  LOP3.LUT R53, R53, 0xff00, R46, 0xf8, !PT ;  /* 0x0000ff0035357812 */ /* 0x000fe200078ef82e */
        /* <DEDUP_REMOVED lines=9> */
[----:B------:R-:W-:Y:S01]  /*bd50*/  SHF.L.U32 R48, R48, 0x10, RZ ;  /* 0x0000001030307819 */ /* 0x000fe200000006ff */
[----:B------:R-:W-:Y:S01]  /*bd60*/  IMAD.U32 R52, R54, 0x10000, RZ ;  /* 0x0001000036347824 */ /* 0x000fe200078e00ff */
[----:B------:R-:W-:Y:S01]  /*bd70*/  F2FP.SATFINITE.E4M3.F32.PACK_AB_MERGE_C R40, R51, R40, RZ ;  /* 0x000000283328723e */ /* 0x000fe200048070ff */
[----:B------:R-:W-:-:S02]  /*bd80*/  IMAD.U32 R46, R50, 0x10000, RZ ;  /* 0x00010000322e7824 */ /* 0x000fc400078e00ff */
[-C--:B------:R-:W-:Y:S01]  /*bd90*/  FMUL.FTZ R90, R89, R152.reuse ;  /* 0x00000098595a7220 */ /* 0x080fe20000410000 */
[----:B------:R-:W-:Y:S01]  /*bda0*/  FMUL.FTZ R152, R61, R152 ;  /* 0x000000983d987220 */ /* 0x000fe20000410000 */
[----:B------:R-:W-:Y:S01]  /*bdb0*/  LOP3.LUT R48, R53, 0xff0000, R48, 0xf8, !PT ;  /* 0x00ff000035307812 */ /* 0x000fe200078ef830 */
[----:B------:R-:W-:Y:S02]  /*bdc0*/  IMAD.U32 R49, R49, 0x10000, RZ ;  /* 0x0001000031317824 */ /* 0x000fe400078e00ff */
[-C--:B------:R-:W-:Y:S01]  /*bdd0*/  FFMA.FTZ R63, R61, R154.reuse, -R90 ;  /* 0x0000009a3d3f7223 */ /* 0x080fe2000001085a */
[----:B------:R-:W-:Y:S01]  /*bde0*/  FFMA.FTZ R61, R89, R154, R152 ;  /* 0x0000009a593d7223 */ /* 0x000fe20000010098 */
[----:B------:R-:W-:Y:S01]  /*bdf0*/  IMAD.MOV.U32 R89, RZ, RZ, R42 ;  /* 0x000000ffff597224 */ /* 0x000fe200078e002a */
[----:B------:R-:W-:Y:S02]  /*be00*/  MOV R42, R14 ;  /* 0x0000000e002a7202 */ /* 0x000fe40000000f00 */
[----:B------:R-:W-:-:S02]  /*be10*/  F2FP.F16.E4M3.UNPACK_B R14, R153.H1 ;  /* 0x00000099ff0e723e */ /* 0x000fc400030006ff */
[----:B------:R-:W-:Y:S02]  /*be20*/  F2FP.F16.E4M3.UNPACK_B R91, R89.H1 ;  /* 0x00000059ff5b723e */ /* 0x000fe400030006ff */
[----:B------:R-:W-:Y:S01]  /*be30*/  F2FP.F16.E4M3.UNPACK_B R90, R42.H1 ;  /* 0x0000002aff5a723e */ /* 0x000fe200030006ff */
[----:B------:R-:W-:Y:S01]  /*be40*/  HADD2.F32 R160, -RZ, R14.H0_H0 ;  /* 0x2000000effa07230 */ /* 0x000fe20000004100 */
[----:B------:R-:W-:Y:S01]  /*be50*/  F2FP.F16.E4M3.UNPACK_B R154, R155.H1 ;  /* 0x0000009bff9a723e */ /* 0x000fe200030006ff */
[----:B------:R-:W-:Y:S01]  /*be60*/  HADD2.F32 R152, -RZ, R91.H0_H0 ;  /* 0x2000005bff987230 */ /* 0x000fe20000004100 */
[----:B------:R-:W-:Y:S01]  /*be70*/  F2FP.F16.E4M3.UNPACK_B R153, R153 ;  /* 0x00000099ff99723e */ /* 0x000fe200020006ff */
[----:B------:R-:W-:Y:S01]  /*be80*/  HADD2.F32 R157, -RZ, R90.H0_H0 ;  /* 0x2000005aff9d7230 */ /* 0x000fe20000004100 */
[----:B------:R-:W-:Y:S01]  /*be90*/  F2FP.F16.E4M3.UNPACK_B R89, R89 ;  /* 0x00000059ff59723e */ /* 0x000fe200020006ff */
[----:B------:R-:W-:Y:S02]  /*bea0*/  HADD2.F32 R158, -RZ, R154.H0_H0 ;  /* 0x2000009aff9e7230 */ /* 0x000fe40000004100 */
[----:B------:R-:W-:Y:S01]  /*beb0*/  FMUL.FTZ R159, R152, R160 ;  /* 0x000000a0989f7220 */ /* 0x000fe20000410000 */
[----:B------:R-:W-:-:S02]  /*bec0*/  HADD2.F32 R14, -RZ, R14.H1_H1 ;  /* 0x3000000eff0e7230 */ /* 0x000fc40000004100 */
        /* <DEDUP_REMOVED lines=13> */
[----:B------:R-:W-:Y:S01]  /*bfa0*/  HADD2.F32 R91, -RZ, R89.H0_H0 ;  /* 0x20000059ff5b7230 */ /* 0x000fe20000004100 */
[----:B------:R-:W-:Y:S01]  /*bfb0*/  F2FP.F16.E4M3.UNPACK_B R51, R41 ;  /* 0x00000029ff33723e */ /* 0x000fe200020006ff */
[----:B------:R-:W-:Y:S01]  /*bfc0*/  HADD2.F32 R154, -RZ, R42.H0_H0 ;  /* 0x2000002aff9a7230 */ /* 0x000fe20000004100 */
[----:B------:R-:W-:Y:S01]  /*bfd0*/  F2FP.F16.E4M3.UNPACK_B R54, R13 ;  /* 0x0000000dff36723e */ /* 0x000fe200020006ff */
[----:B------:R-:W-:Y:S02]  /*bfe0*/  HADD2.F32 R152, -RZ, R155.H0_H0 ;  /* 0x2000009bff987230 */ /* 0x000fe40000004100 */
[-C--:B------:R-:W-:Y:S01]  /*bff0*/  FMUL.FTZ R157, R91, R158.reuse ;  /* 0x0000009e5b9d7220 */ /* 0x080fe20000410000 */
[----:B------:R-:W-:Y:S01]  /*c000*/  LOP3.LUT R60, R60, 0xff00, R57, 0xf8, !PT ;  /* 0x0000ff003c3c7812 */ /* 0x000fe200078ef839 */
[C---:B------:R-:W-:Y:S01]  /*c010*/  FMUL.FTZ R158, R154.reuse, R158 ;  /* 0x0000009e9a9e7220 */ /* 0x040fe20000410000 */
[----:B------:R-:W-:Y:S01]  /*c020*/  F2FP.F16.E4M3.UNPACK_B R57, R48 ;  /* 0x00000030ff39723e */ /* 0x000fe200020006ff */
[-C--:B------:R-:W-:Y:S01]  /*c030*/  FFMA.FTZ R157, R154, R152.reuse, -R157 ;  /* 0x000000989a9d7223 */ /* 0x080fe2000001089d */
[----:B------:R-:W-:Y:S01]  /*c040*/  LOP3.LUT R46, R55, 0xff0000, R46, 0xf8, !PT ;  /* 0x00ff0000372e7812 */ /* 0x000fe200078ef82e */
[----:B------:R-:W-:Y:S01]  /*c050*/  FFMA.FTZ R158, R91, R152, R158 ;  /* 0x000000985b9e7223 */ /* 0x000fe2000001009e */
[----:B------:R-:W-:Y:S01]  /*c060*/  IMAD.SHL.U32 R91, R56, 0x100, RZ ;  /* 0x00000100385b7824 */ /* 0x000fe200078e00ff */
[----:B------:R-:W-:Y:S01]  /*c070*/  F2FP.SATFINITE.E4M3.F32.PACK_AB_MERGE_C R160, R14, R160, RZ ;  /* 0x000000a00ea0723e */ /* 0x000fe200048070ff */
[----:B------:R-:W-:Y:S01]  /*c080*/  HADD2.F32 R56, -RZ, R51.H0_H0 ;  /* 0x20000033ff387230 */ /* 0x000fe20000004100 */
[----:B------:R-:W-:Y:S01]  /*c090*/  F2FP.SATFINITE.E4M3.F32.PACK_AB_MERGE_C R12, R59, R12, RZ ;  /* 0x0000000c3b0c723e */ /* 0x000fe200048070ff */
[--C-:B------:R-:W-:Y:S01]  /*c0a0*/  HADD2.F32 R55, -RZ, R54.reuse.H0_H0 ;  /* 0x20000036ff377230 */ /* 0x100fe20000004100 */
[----:B------:R-:W-:Y:S01]  /*c0b0*/  LOP3.LUT R91, R58, 0xff00, R91, 0xf8, !PT ;  /* 0x0000ff003a5b7812 */ /* 0x000fe200078ef85b */
[--C-:B------:R-:W-:Y:S01]  /*c0c0*/  HADD2.F32 R14, -RZ, R57.reuse.H0_H0 ;  /* 0x20000039ff0e7230 */ /* 0x100fe20000004100 */
[----:B------:R-:W-:Y:S01]  /*c0d0*/  F2FP.SATFINITE.E4M3.F32.PACK_AB_MERGE_C R40, R61, R62, R40 ;  /* 0x0000003e3d28723e */ /* 0x000fe20004807028 */
[----:B------:R-:W-:Y:S01]  /*c0e0*/  HADD2.F32 R54, -RZ, R54.H1_H1 ;  /* 0x30000036ff367230 */ /* 0x000fe20000004100 */
[----:B------:R-:W-:Y:S01]  /*c0f0*/  LOP3.LUT R52, R91, 0xff0000, R52, 0xf8, !PT ;  /* 0x00ff00005b347812 */ /* 0x000fe200078ef834 */
[----:B------:R-:W-:Y:S01]  /*c100*/  HADD2.F32 R57, -RZ, R57.H1_H1 ;  /* 0x30000039ff397230 */ /* 0x000fe20000004100 */
[----:B------:R-:W-:Y:S01]  /*c110*/  F2FP.SATFINITE.E4M3.F32.PACK_AB_MERGE_C R12, R63, R88, R12 ;  /* 0x000000583f0c723e */ /* 0x000fe2000480700c */
[----:B------:R-:W-:Y:S01]  /*c120*/  HADD2.F32 R153, -RZ, R153.H1_H1 ;  /* 0x30000099ff997230 */ /* 0x000fe20000004100 */
[----:B------:R-:W-:Y:S01]  /*c130*/  F2FP.F16.E4M3.UNPACK_B R53, R52 ;  /* 0x00000034ff35723e */ /* 0x000fe200020006ff */
[----:B------:R-:W-:Y:S01]  /*c140*/  HADD2.F32 R152, -RZ, R89.H1_H1 ;  /* 0x30000059ff987230 */ /* 0x000fe20000004100 */
[----:B------:R-:W-:Y:S01]  /*c150*/  F2FP.SATFINITE.E4M3.F32.PACK_AB_MERGE_C R90, R90, R159, RZ ;  /* 0x0000009f5a5a723e */ /* 0x000fe200048070ff */
[----:B------:R-:W-:-:S02]  /*c160*/  HADD2.F32 R42, -RZ, R42.H1_H1 ;  /* 0x3000002aff2a7230 */ /* 0x000fc40000004100 */
[----:B------:R-:W-:Y:S02]  /*c170*/  HADD2.F32 R50, -RZ, R53.H0_H0 ;  /* 0x20000035ff327230 */ /* 0x000fe40000004100 */
[-C--:B------:R-:W-:Y:S01]  /*c180*/  FMUL.FTZ R89, R152, R153.reuse ;  /* 0x0000009998597220 */ /* 0x080fe20000410000 */
[----:B------:R-:W-:Y:S02]  /*c190*/  HADD2.F32 R155, -RZ, R155.H1_H1 ;  /* 0x3000009bff9b7230 */ /* 0x000fe40000004100 */
[----:B------:R-:W-:Y:S01]  /*c1a0*/  FMUL.FTZ R153, R42, R153 ;  /* 0x000000992a997220 */ /* 0x000fe20000410000 */
[-C--:B------:R-:W-:Y:S01]  /*c1b0*/  FMUL.FTZ R58, R56, R50.reuse ;  /* 0x00000032383a7220 */ /* 0x080fe20000410000 */
[C---:B------:R-:W-:Y:S01]  /*c1c0*/  FMUL.FTZ R59, R55.reuse, R50 ;  /* 0x00000032373b7220 */ /* 0x040fe20000410000 */
[----:B------:R-:W-:Y:S01]  /*c1d0*/  LOP3.LUT R50, R60, 0xff0000, R49, 0xf8, !PT ;  /* 0x00ff00003c327812 */ /* 0x000fe200078ef831 */
[----:B------:R-:W-:Y:S01]  /*c1e0*/  FFMA.FTZ R42, R42, R155, -R89 ;  /* 0x0000009b2a2a7223 */ /* 0x000fe20000010859 */
[-C--:B------:R-:W-:Y:S01]  /*c1f0*/  FFMA.FTZ R49, R55, R14.reuse, -R58 ;  /* 0x0000000e37317223 */ /* 0x080fe2000001083a */
[----:B------:R-:W-:Y:S01]  /*c200*/  HADD2.F32 R55, -RZ, R51.H1_H1 ;  /* 0x30000033ff377230 */ /* 0x000fe20000004100 */
[----:B------:R-:W-:Y:S01]  /*c210*/  F2FP.F16.E4M3.UNPACK_B R51, R41.H1 ;  /* 0x00000029ff33723e */ /* 0x000fe200030006ff */
[----:B------:R-:W-:Y:S01]  /*c220*/  FFMA.FTZ R14, R56, R14, R59 ;  /* 0x0000000e380e7223 */ /* 0x000fe2000001003b */
[----:B------:R-:W-:Y:S01]  /*c230*/  HADD2.F32 R41, -RZ, R53.H1_H1 ;  /* 0x30000035ff297230 */ /* 0x000fe20000004100 */
[----:B------:R-:W-:Y:S01]  /*c240*/  F2FP.F16.E4M3.UNPACK_B R53, R13.H1 ;  /* 0x0000000dff35723e */ /* 0x000fe200030006ff */
[----:B------:R-:W-:Y:S01]  /*c250*/  FFMA.FTZ R89, R152, R155, R153 ;  /* 0x0000009b98597223 */ /* 0x000fe20000010099 */
[----:B------:R-:W-:Y:S01]  /*c260*/  F2FP.F16.E4M3.UNPACK_B R59, R52.H1 ;  /* 0x00000034ff3b723e */ /* 0x000fe200030006ff */
[----:B------:R-:W-:Y:S01]  /*c270*/  HADD2.F32 R52, -RZ, R51.H0_H0 ;  /* 0x20000033ff347230 */ /* 0x000fe20000004100 */
[----:B------:R-:W-:Y:S01]  /*c280*/  F2FP.F16.E4M3.UNPACK_B R56, R48.H1 ;  /* 0x00000030ff38723e */ /* 0x000fe200030006ff */
[-C--:B------:R-:W-:Y:S01]  /*c290*/  FMUL.FTZ R13, R55, R41.reuse ;  /* 0x00000029370d7220 */ /* 0x080fe20000410000 */
[----:B------:R-:W-:Y:S01]  /*c2a0*/  FMUL.FTZ R60, R54, R41 ;  /* 0x00000029363c7220 */ /* 0x000fe20000410000 */
[----:B------:R-:W-:Y:S01]  /*c2b0*/  HADD2.F32 R58, -RZ, R59.H0_H0 ;  /* 0x2000003bff3a7230 */ /* 0x000fe20000004100 */
[----:B------:R-:W-:Y:S01]  /*c2c0*/  F2FP.SATFINITE.E4M3.F32.PACK_AB_MERGE_C R42, R42, R157, R90 ;  /* 0x0000009d2a2a723e */ /* 0x000fe2000480705a */
[----:B------:R-:W-:-:S02]  /*c2d0*/  HADD2.F32 R41, -RZ, R53.H0_H0 ;  /* 0x20000035ff297230 */ /* 0x000fc40000004100 */
[-C--:B------:R-:W-:Y:S01]  /*c2e0*/  FFMA.FTZ R48, R54, R57.reuse, -R13 ;  /* 0x0000003936307223 */ /* 0x080fe2000001080d */
[----:B------:R-:W-:Y:S01]  /*c2f0*/  FFMA.FTZ R13, R55, R57, R60 ;  /* 0x00000039370d7223 */ /* 0x000fe2000001003c */
[--C-:B------:R-:W-:Y:S02]  /*c300*/  HADD2.F32 R54, -RZ, R56.reuse.H0_H0 ;  /* 0x20000038ff367230 */ /* 0x100fe40000004100 */
[CC--:B------:R-:W-:Y:S01]  /*c310*/  FMUL.FTZ R60, R52.reuse, R58.reuse ;  /* 0x0000003a343c7220 */ /* 0x0c0fe20000410000 */
[----:B------:R-:W-:Y:S01]  /*c320*/  FMUL.FTZ R55, R41, R58 ;  /* 0x0000003a29377220 */ /* 0x000fe20000410000 */
[----:B------:R-:W-:Y:S01]  /*c330*/  HADD2.F32 R58, -RZ, R51.H1_H1 ;  /* 0x30000033ff3a7230 */ /* 0x000fe20000004100 */
[----:B------:R-:W-:Y:S01]  /*c340*/  F2FP.SATFINITE.E4M3.F32.PACK_AB_MERGE_C R89, R89, R158, R160 ;  /* 0x0000009e5959723e */ /* 0x000fe200048070a0 */
[----:B------:R-:W-:Y:S02]  /*c350*/  HADD2.F32 R59, -RZ, R59.H1_H1 ;  /* 0x3000003bff3b7230 */ /* 0x000fe40000004100 */
[----:B------:R-:W-:Y:S01]  /*c360*/  FFMA.FTZ R51, R52, R54, R55 ;  /* 0x0000003634337223 */ /* 0x000fe20000010037 */
[----:B------:R-:W-:Y:S01]  /*c370*/  HADD2.F32 R52, -RZ, R53.H1_H1 ;  /* 0x30000035ff347230 */ /* 0x000fe20000004100 */
[----:B------:R-:W-:Y:S01]  /*c380*/  F2FP.F16.E4M3.UNPACK_B R53, R50 ;  /* 0x00000032ff35723e */ /* 0x000fe200020006ff */
[----:B------:R-:W-:-:S02]  /*c390*/  HADD2.F32 R57, -RZ, R56.H1_H1 ;  /* 0x30000038ff397230 */ /* 0x000fc40000004100 */
[----:B------:R-:W-:Y:S01]  /*c3a0*/  FMUL.FTZ R55, R58, R59 ;  /* 0x0000003b3a377220 */ /* 0x000fe20000410000 */
[----:B------:R-:W-:Y:S01]  /*c3b0*/  F2FP.F16.E4M3.UNPACK_B R56, R43 ;  /* 0x0000002bff38723e */ /* 0x000fe200020006ff */
[C---:B------:R-:W-:Y:S01]  /*c3c0*/  FMUL.FTZ R61, R52.reuse, R59 ;  /* 0x0000003b343d7220 */ /* 0x040fe20000410000 */
[----:B------:R-:W-:Y:S01]  /*c3d0*/  FFMA.FTZ R41, R41, R54, -R60 ;  /* 0x0000003629297223 */ /* 0x000fe2000001083c */
[----:B------:R-:W-:Y:S01]  /*c3e0*/  FFMA.FTZ R52, R52, R57, -R55 ;  /* 0x0000003934347223 */ /* 0x000fe20000010837 */
[----:B------:R-:W-:Y:S01]  /*c3f0*/  F2FP.F16.E4M3.UNPACK_B R55, R15 ;  /* 0x0000000fff37723e */ /* 0x000fe200020006ff */
[----:B------:R-:W-:Y:S01]  /*c400*/  HADD2.F32 R60, -RZ, R56.H0_H0 ;  /* 0x20000038ff3c7230 */ /* 0x000fe20000004100 */
[----:B------:R-:W-:Y:S01]  /*c410*/  F2FP.F16.E4M3.UNPACK_B R54, R46 ;  /* 0x0000002eff36723e */ /* 0x000fe200020006ff */
[----:B------:R-:W-:Y:S02]  /*c420*/  HADD2.F32 R59, -RZ, R53.H0_H0 ;  /* 0x20000035ff3b7230 */ /* 0x000fe40000004100 */
[----:B------:R-:W-:Y:S01]  /*c430*/  FFMA.FTZ R58, R58, R57, R61 ;  /* 0x000000393a3a7223 */ /* 0x000fe2000001003d */
[----:B------:R-:W-:Y:S01]  /*c440*/  HADD2.F32 R57, -RZ, R55.H0_H0 ;  /* 0x20000037ff397230 */ /* 0x000fe20000004100 */
[----:B------:R-:W-:Y:S01]  /*c450*/  F2FP.SATFINITE.E4M3.F32.PACK_AB_MERGE_C R41, R52, R41, RZ ;  /* 0x000000293429723e */ /* 0x000fe200048070ff */
[----:B------:R-:W-:-:S02]  /*c460*/  HADD2.F32 R61, -RZ, R54.H0_H0 ;  /* 0x20000036ff3d7230 */ /* 0x000fc40000004100 */
[CC--:B------:R-:W-:Y:S01]  /*c470*/  FMUL.FTZ R62, R60.reuse, R59.reuse ;  /* 0x0000003b3c3e7220 */ /* 0x0c0fe20000410000 */
[----:B------:R-:W-:Y:S02]  /*c480*/  HADD2.F32 R56, -RZ, R56.H1_H1 ;  /* 0x30000038ff387230 */ /* 0x000fe40000004100 */
[C---:B------:R-:W-:Y:S01]  /*c490*/  FMUL.FTZ R63, R57.reuse, R59 ;  /* 0x0000003b393f7220 */ /* 0x040fe20000410000 */
[----:B------:R-:W-:Y:S01]  /*c4a0*/  F2FP.F16.E4M3.UNPACK_B R59, R43.H1 ;  /* 0x0000002bff3b723e */ /* 0x000fe200030006ff */
[----:B------:R-:W-:Y:S01]  /*c4b0*/  FFMA.FTZ R57, R57, R61, -R62 ;  /* 0x0000003d39397223 */ /* 0x000fe2000001083e */
[----:B------:R-:W-:Y:S01]  /*c4c0*/  F2FP.F16.E4M3.UNPACK_B R62, R50.H1 ;  /* 0x00000032ff3e723e */ /* 0x000fe200030006ff */
[----:B------:R-:W-:Y:S01]  /*c4d0*/  HADD2.F32 R53, -RZ, R53.H1_H1 ;  /* 0x30000035ff357230 */ /* 0x000fe20000004100 */
[----:B------:R-:W-:Y:S01]  /*c4e0*/  F2FP.F16.E4M3.UNPACK_B R50, R15.H1 ;  /* 0x0000000fff32723e */ /* 0x000fe200030006ff */
[----:B------:R-:W-:Y:S01]  /*c4f0*/  FFMA.FTZ R15, R60, R61, R63 ;  /* 0x0000003d3c0f7223 */ /* 0x000fe2000001003f */
[----:B------:R-:W-:Y:S01]  /*c500*/  F2FP.F16.E4M3.UNPACK_B R61, R46.H1 ;  /* 0x0000002eff3d723e */ /* 0x000fe200030006ff */
[----:B------:R-:W-:Y:S01]  /*c510*/  HADD2.F32 R60, -RZ, R59.H0_H0 ;  /* 0x2000003bff3c7230 */ /* 0x000fe20000004100 */
[----:B------:R-:W-:Y:S01]  /*c520*/  F2FP.SATFINITE.E4M3.F32.PACK_AB_MERGE_C R51, R58, R51, RZ ;  /* 0x000000333a33723e */ /* 0x000fe200048070ff */
[----:B------:R-:W-:Y:S01]  /*c530*/  HADD2.F32 R63, -RZ, R62.H0_H0 ;  /* 0x2000003eff3f7230 */ /* 0x000fe20000004100 */
[----:B------:R-:W-:Y:S01]  /*c540*/  F2FP.SATFINITE.E4M3.F32.PACK_AB_MERGE_C R41, R48, R49, R41 ;  /* 0x000000313029723e */ /* 0x000fe20004807029 */
[----:B------:R-:W-:Y:S01]  /*c550*/  HADD2.F32 R43, -RZ, R50.H0_H0 ;  /* 0x20000032ff2b7230 */ /* 0x000fe20000004100 */
[----:B------:R-:W-:Y:S01]  /*c560*/  F2FP.SATFINITE.E4M3.F32.PACK_AB_MERGE_C R51, R13, R14, R51 ;  /* 0x0000000e0d33723e */ /* 0x000fe20004807033 */
        /* <DEDUP_REMOVED lines=9> */
[CC--:B------:R-:W-:Y:S01]  /*c600*/  FMUL.FTZ R63, R59.reuse, R62.reuse ;  /* 0x0000003e3b3f7220 */ /* 0x0c0fe20000410000 */
[----:B------:R-:W-:Y:S02]  /*c610*/  HADD2.F32 R55, -RZ, R55.H1_H1 ;  /* 0x30000037ff377230 */ /* 0x000fe40000004100 */
[C---:B------:R-:W-:Y:S01]  /*c620*/  FMUL.FTZ R62, R50.reuse, R62 ;  /* 0x0000003e323e7220 */ /* 0x040fe20000410000 */
[----:B------:R-:W-:Y:S02]  /*c630*/  HADD2.F32 R54, -RZ, R54.H1_H1 ;  /* 0x30000036ff367230 */ /* 0x000fe40000004100 */
[----:B------:R-:W-:Y:S01]  /*c640*/  FFMA.FTZ R60, R50, R61, -R63 ;  /* 0x0000003d323c7223 */ /* 0x000fe2000001083f */
[----:B------:R-:W-:Y:S01]  /*c650*/  FMUL.FTZ R50, R56, R53 ;  /* 0x0000003538327220 */ /* 0x000fe20000410000 */
[----:B------:R-:W-:Y:S01]  /*c660*/  FFMA.FTZ R59, R59, R61, R62 ;  /* 0x0000003d3b3b7223 */ /* 0x000fe2000001003e */
[----:B------:R-:W-:Y:S01]  /*c670*/  FMUL.FTZ R53, R55, R53 ;  /* 0x0000003537357220 */ /* 0x000fe20000410000 */
[----:B------:R-:W-:-:S02]  /*c680*/  IMAD.MOV.U32 R13, RZ, RZ, R41 ;  /* 0x000000ffff0d7224 */ /* 0x000fc400078e0029 */
[-C--:B------:R-:W-:Y:S01]  /*c690*/  FFMA.FTZ R50, R55, R54.reuse, -R50 ;  /* 0x0000003637327223 */ /* 0x080fe20000010832 */
[----:B------:R-:W-:Y:S01]  /*c6a0*/  F2FP.SATFINITE.E4M3.F32.PACK_AB_MERGE_C R43, R60, R43, RZ ;  /* 0x0000002b3c2b723e */ /* 0x000fe200048070ff */
[----:B------:R-:W-:Y:S01]  /*c6b0*/  FFMA.FTZ R54, R56, R54, R53 ;  /* 0x0000003638367223 */ /* 0x000fe20000010035 */
[----:B------:R-:W-:Y:S01]  /*c6c0*/  F2FP.SATFINITE.E4M3.F32.PACK_AB_MERGE_C R46, R59, R46, RZ ;  /* 0x0000002e3b2e723e */ /* 0x000fe200048070ff */
[----:B------:R-:W-:Y:S01]  /*c6d0*/  IMAD.MOV.U32 R14, RZ, RZ, R42 ;  /* 0x000000ffff0e7224 */ /* 0x000fe200078e002a */
[----:B------:R-:W-:Y:S01]  /*c6e0*/  F2FP.SATFINITE.E4M3.F32.PACK_AB_MERGE_C R43, R50, R57, R43 ;  /* 0x00000039322b723e */ /* 0x000fe2000480702b */
[----:B------:R-:W-:Y:S01]  /*c6f0*/  IMAD.MOV.U32 R42, RZ, RZ, R89 ;  /* 0x000000ffff2a7224 */ /* 0x000fe200078e0059 */
[----:B------:R-:W-:Y:S02]  /*c700*/  F2FP.SATFINITE.E4M3.F32.PACK_AB_MERGE_C R46, R54, R15, R46 ;  /* 0x0000000f362e723e */ /* 0x000fe4000480702e */
[----:B------:R-:W-:Y:S01]  /*c710*/  MOV R41, R51 ;  /* 0x0000003300297202 */ /* 0x000fe20000000f00 */
[----:B------:R-:W-:-:S02]  /*c720*/  IMAD.MOV.U32 R15, RZ, RZ, R43 ;  /* 0x000000ffff0f7224 */ /* 0x000fc400078e002b */
[----:B------:R-:W-:-:S07]  /*c730*/  IMAD.MOV.U32 R43, RZ, RZ, R46 ;  /* 0x000000ffff2b7224 */ /* 0x000fce00078e002e */
.L_x_2769:
[----:B------:R-:W-:Y:S05]  /*c740*/  BSYNC B2 ;  /* 0x0000000000027941 */ /* 0x000fea0003800000 */
.L_x_2768:
[----:B------:R-:W-:Y:S01]  /*c750*/  ISETP.GE.AND P2, PT, R47, R136, PT ;  /* 0x000000882f00720c */ /* 0x000fe20003f46270 */
[----:B0-----:R0:W-:-:S12]  /*c760*/  ST.E.128 desc[UR52][R44.64], R12 ;  /* 0x0000000c2c007985 */ /* 0x0011d8000c101d34 */
[----:B------:R-:W-:-:S04]  /*c770*/  @!P2 IADD3 R46, P5, R11, R47, RZ ;  /* 0x0000002f0b2ea210 */ /* 0x000fc80007fbe0ff */
[----:B------:R-:W-:-:S05]  /*c780*/  @!P2 LEA.HI.X.SX32 R47, R47, R151, 0x1, P5 ;  /* 0x000000972f2fa211 */ /* 0x000fca00028f0eff */
[----:B---3--:R0:W-:Y:S04]  /*c790*/  @!P2 ST.E.128 desc[UR52][R46.64], R40 ;  /* 0x000000282e00a985 */ /* 0x0081e8000c101d34 */
.L_x_2759:
[----:B------:R-:W-:Y:S05]  /*c7a0*/  BSYNC B1 ;  /* 0x0000000000017941 */ /* 0x000fea0003800000 */
.L_x_2758:
[----:B------:R-:W-:-:S03]  /*c7b0*/  UMOV UR4, 0xffffffff ;  /* 0xffffffff00047882 */ /* 0x000fc60000000000 */
[----:B------:R-:W-:Y:S05]  /*c7c0*/  BRA.DIV UR4, `(.L_x_2770) ;  /* 0x0000025e044c7947 */ /* 0x000fea000b800000 */
[----:B------:R0:W0:Y:S04]  /*c7d0*/  SHFL.IDX PT, R49, R120, 0x1, 0x1e1f ;  /* 0x003e1f0078317f89 */ /* 0x00002800000e0000 */
[----:B------:R0:W0:Y:S02]  /*c7e0*/  SHFL.IDX PT, R48, R121, 0x1, 0x1e1f ;  /* 0x003e1f0079307f89 */ /* 0x00002400000e0000 */
.L_x_3067:
        /* <DEDUP_REMOVED lines=8> */
[----:B------:R-:W-:Y:S01]  /*c870*/  IMAD.X R45, R49, 0x1, R112, P2 ;  /* 0x00000001312d7824 */ /* 0x000fe200010e0670 */
[----:B------:R-:W-:-:S04]  /*c880*/  LEA.HI R11, R12, R11, RZ, 0x5 ;  /* 0x0000000b0c0b7211 */ /* 0x000fc800078f28ff */
[----:B------:R-:W-:-:S04]  /*c890*/  LEA.HI.SX32 R11, R11, R116, 0x1b ;  /* 0x000000740b0b7211 */ /* 0x000fc800078fdaff */
[----:B------:R-:W-:Y:S02]  /*c8a0*/  SHF.L.U32 R12, R11, 0x4, RZ ;  /* 0x000000040b0c7819 */ /* 0x000fe400000006ff */
[----:B------:R-:W-:Y:S02]  /*c8b0*/  SHF.R.S32.HI R14, RZ, 0x1f, R11 ;  /* 0x0000001fff0e7819 */ /* 0x000fe4000001140b */
[----:B------:R-:W-:Y:S02]  /*c8c0*/  ISETP.GE.AND P2, PT, R12, R136, PT ;  /* 0x000000880c00720c */ /* 0x000fe40003f46270 */
[----:B------:R-:W-:-:S04]  /*c8d0*/  LEA.HI R14, R14, R11, RZ, 0x2 ;  /* 0x0000000b0e0e7211 */ /* 0x000fc800078f10ff */
[----:B------:R-:W-:-:S05]  /*c8e0*/  SHF.R.S32.HI R11, RZ, 0x2, R14 ;  /* 0x00000002ff0b7819 */ /* 0x000fca000001140e */
[----:B------:R-:W-:Y:S02]  /*c8f0*/  IMAD R11, R11, 0x2800, R212 ;  /* 0x000028000b0b7824 */ /* 0x000fe400078e02d4 */
[----:B------:R-:W-:-:S04]  /*c900*/  @!P2 IADD3 R46, P4, R12, R48, RZ ;  /* 0x000000300c2ea210 */ /* 0x000fc80007f9e0ff */
[----:B------:R-:W-:Y:S02]  /*c910*/  @!P2 LEA.HI.X.SX32 R47, R12, R49, 0x1, P4 ;  /* 0x000000310c2fa211 */ /* 0x000fe400020f0eff */
[----:B------:R-:W-:Y:S02]  /*c920*/  LOP3.LUT R12, R211, 0x30, R12, 0xf8, !PT ;  /* 0x00000030d30c7812 */ /* 0x000fe400078ef80c */
[----:B------:R-:W-:Y:S02]  /*c930*/  ISETP.GE.AND P4, PT, R16, R117, PT ;  /* 0x000000751000720c */ /* 0x000fe40003f86270 */
[----:B------:R-:W-:-:S05]  /*c940*/  LOP3.LUT R12, R12, R5, RZ, 0x3c, !PT ;  /* 0x000000050c0c7212 */ /* 0x000fca00078e3cff */
[----:B------:R-:W-:Y:S02]  /*c950*/  IMAD.IADD R12, R11, 0x1, R12 ;  /* 0x000000010b0c7824 */ /* 0x000fe400078e020c */
[C---:B------:R-:W-:Y:S02]  /*c960*/  IMAD R11, R19.reuse, 0x7800, R132 ;  /* 0x00007800130b7824 */ /* 0x040fe400078e0284 */
[----:B------:R-:W-:Y:S02]  /*c970*/  IMAD R13, R19, 0x7800, R12 ;  /* 0x00007800130d7824 */ /* 0x000fe400078e020c */
[C---:B------:R-:W-:Y:S02]  /*c980*/  IMAD.IADD R11, R18.reuse, 0x1, R11 ;  /* 0x00000001120b7824 */ /* 0x040fe400078e020b */
[----:B------:R-:W-:-:S03]  /*c990*/  IMAD.IADD R40, R18, 0x1, R13 ;  /* 0x0000000112287824 */ /* 0x000fc600078e020d */
[----:B------:R0:W4:Y:S04]  /*c9a0*/  LDS.128 R12, [R11+0x1a400] ;  /* 0x01a400000b0c7984 */ /* 0x0001280000000c00 */
[----:B------:R-:W0:Y:S01]  /*c9b0*/  LDS.128 R40, [R40+0x1a400] ;  /* 0x01a4000028287984 */ /* 0x000e220000000c00 */
[----:B------:R-:W-:Y:S05]  /*c9c0*/  @P4 BRA `(.L_x_2774) ;  /* 0x0000000c00504947 */ /* 0x000fea0003800000 */
[----:B------:R-:W-:Y:S01]  /*c9d0*/  SHF.R.U32.HI R51, RZ, 0x8, R77 ;  /* 0x00000008ff337819 */ /* 0x000fe2000001164d */
[----:B0-----:R-:W-:Y:S01]  /*c9e0*/  IMAD.MOV.U32 R54, RZ, RZ, R40 ;  /* 0x000000ffff367224 */ /* 0x001fe200078e0028 */
[----:B------:R-:W-:Y:S01]  /*c9f0*/  SHF.R.U32.HI R61, RZ, 0x8, R67 ;  /* 0x00000008ff3d7819 */ /* 0x000fe20000011643 */
[----:B------:R-:W-:Y:S01]  /*ca00*/  IMAD.MOV.U32 R52, RZ, RZ, R42 ;  /* 0x000000ffff347224 */ /* 0x000fe200078e002a */
[----:B------:R-:W-:Y:S02]  /*ca10*/  SHF.R.U32.HI R57, RZ, 0x8, R79 ;  /* 0x00000008ff397819 */ /* 0x000fe4000001164f */
[----:B----4-:R-:W-:Y:S01]  /*ca20*/  MOV R53, R12 ;  /* 0x0000000c00357202 */ /* 0x010fe20000000f00 */
[----:B------:R-:W-:Y:S01]  /*ca30*/  IMAD.SHL.U32 R12, R51, 0x100, RZ ;  /* 0x00000100330c7824 */ /* 0x000fe200078e00ff */
[----:B------:R-:W-:Y:S01]  /*ca40*/  LOP3.LUT R11, R77, 0xff0000ff, RZ, 0xc0, !PT ;  /* 0xff0000ff4d0b7812 */ /* 0x000fe200078ec0ff */
[----:B------:R-:W-:Y:S01]  /*ca50*/  IMAD.SHL.U32 R61, R61, 0x100, RZ ;  /* 0x000001003d3d7824 */ /* 0x000fe200078e00ff */
[----:B------:R-:W-:Y:S01]  /*ca60*/  SHF.R.U32.HI R59, RZ, 0x8, R65 ;  /* 0x00000008ff3b7819 */ /* 0x000fe20000011641 */
[----:B------:R-:W-:Y:S01]  /*ca70*/  IMAD.MOV.U32 R51, RZ, RZ, R14 ;  /* 0x000000ffff337224 */ /* 0x000fe200078e000e */
[----:B------:R-:W-:-:S02]  /*ca80*/  LOP3.LUT R56, R79, 0xff0000ff, RZ, 0xc0, !PT ;  /* 0xff0000ff4f387812 */ /* 0x000fc400078ec0ff */
[----:B------:R-:W-:Y:S01]  /*ca90*/  LOP3.LUT R60, R67, 0xff0000ff, RZ, 0xc0, !PT ;  /* 0xff0000ff433c7812 */ /* 0x000fe200078ec0ff */
[----:B------:R-:W-:Y:S01]  /*caa0*/  IMAD.SHL.U32 R59, R59, 0x100, RZ ;  /* 0x000001003b3b7824 */ /* 0x000fe200078e00ff */
[----:B------:R-:W-:Y:S02]  /*cab0*/  SHF.L.U32 R57, R57, 0x8, RZ ;  /* 0x0000000839397819 */ /* 0x000fe400000006ff */
[----:B------:R-:W-:Y:S02]  /*cac0*/  SHF.R.U32.HI R63, RZ, 0x10, R77 ;  /* 0x00000010ff3f7819 */ /* 0x000fe4000001164d */
[----:B------:R-:W-:Y:S02]  /*cad0*/  LOP3.LUT R11, R11, 0xff00, R12, 0xf8, !PT ;  /* 0x0000ff000b0b7812 */ /* 0x000fe400078ef80c */
[----:B------:R-:W-:Y:S01]  /*cae0*/  LOP3.LUT R12, R56, 0xff00, R57, 0xf8, !PT ;  /* 0x0000ff00380c7812 */ /* 0x000fe200078ef839 */
[----:B------:R-:W-:Y:S01]  /*caf0*/  IMAD.U32 R14, R63, 0x10000, RZ ;  /* 0x000100003f0e7824 */ /* 0x000fe200078e00ff */
[----:B------:R-:W-:-:S02]  /*cb00*/  LOP3.LUT R60, R60, 0xff00, R61, 0xf8, !PT ;  /* 0x0000ff003c3c7812 */ /* 0x000fc400078ef83d */
[----:B------:R-:W-:Y:S02]  /*cb10*/  LOP3.LUT R58, R65, 0xff0000ff, RZ, 0xc0, !PT ;  /* 0xff0000ff413a7812 */ /* 0x000fe400078ec0ff */
[----:B------:R-:W-:Y:S02]  /*cb20*/  F2FP.F16.E4M3.UNPACK_B R61, R146.H1 ;  /* 0x00000092ff3d723e */ /* 0x000fe400030006ff */
[----:B------:R-:W-:Y:S02]  /*cb30*/  F2FP.F16.E4M3.UNPACK_B R57, R54.H1 ;  /* 0x00000036ff39723e */ /* 0x000fe400030006ff */
[----:B------:R-:W-:Y:S01]  /*cb40*/  F2FP.F16.E4M3.UNPACK_B R56, R53.H1 ;  /* 0x00000035ff38723e */ /* 0x000fe200030006ff */
[----:B------:R-:W-:Y:S01]  /*cb50*/  HADD2.F32 R63, -RZ, R61.H0_H0 ;  /* 0x2000003dff3f7230 */ /* 0x000fe20000004100 */
[----:B------:R-:W-:Y:S02]  /*cb60*/  SHF.R.U32.HI R62, RZ, 0x10, R79 ;  /* 0x00000010ff3e7819 */ /* 0x000fe4000001164f */
[----:B------:R-:W-:Y:S01]  /*cb70*/  SHF.R.U32.HI R55, RZ, 0x10, R67 ;  /* 0x00000010ff377819 */ /* 0x000fe20000011643 */
[----:B------:R-:W-:Y:S01]  /*cb80*/  HADD2.F32 R42, -RZ, R56.H0_H0 ;  /* 0x20000038ff2a7230 */ /* 0x000fe20000004100 */
[----:B------:R-:W-:Y:S01]  /*cb90*/  LOP3.LUT R40, R58, 0xff00, R59, 0xf8, !PT ;  /* 0x0000ff003a287812 */ /* 0x000fe200078ef83b */
[----:B------:R-:W-:Y:S01]  /*cba0*/  HADD2.F32 R58, -RZ, R57.H0_H0 ;  /* 0x20000039ff3a7230 */ /* 0x000fe20000004100 */
[----:B------:R-:W-:Y:S01]  /*cbb0*/  F2FP.F16.E4M3.UNPACK_B R59, R148.H1 ;  /* 0x00000094ff3b723e */ /* 0x000fe200030006ff */
[----:B------:R-:W-:Y:S01]  /*cbc0*/  IMAD.U32 R67, R55, 0x10000, RZ ;  /* 0x0001000037437824 */ /* 0x000fe200078e00ff */
[----:B------:R-:W-:Y:S01]  /*cbd0*/  LOP3.LUT R14, R11, 0xff0000, R14, 0xf8, !PT ;  /* 0x00ff00000b0e7812 */ /* 0x000fe200078ef80e */
[----:B------:R-:W-:Y:S01]  /*cbe0*/  IMAD.U32 R11, R62, 0x10000, RZ ;  /* 0x000100003e0b7824 */ /* 0x000fe200078e00ff */
[----:B------:R-:W-:Y:S01]  /*cbf0*/  SHF.R.U32.HI R50, RZ, 0x10, R65 ;  /* 0x00000010ff327819 */ /* 0x000fe20000011641 */
[----:B------:R-:W-:-:S02]  /*cc00*/  HADD2.F32 R55, -RZ, R59.H0_H0 ;  /* 0x2000003bff377230 */ /* 0x000fc40000004100 */
[-C--:B------:R-:W-:Y:S01]  /*cc10*/  FMUL.FTZ R77, R58, R63.reuse ;  /* 0x0000003f3a4d7220 */ /* 0x080fe20000410000 */
[----:B------:R-:W-:Y:S01]  /*cc20*/  FMUL.FTZ R63, R42, R63 ;  /* 0x0000003f2a3f7220 */ /* 0x000fe20000410000 */
[----:B------:R-:W-:Y:S02]  /*cc30*/  LOP3.LUT R11, R12, 0xff0000, R11, 0xf8, !PT ;  /* 0x00ff00000c0b7812 */ /* 0x000fe400078ef80b */
[----:B------:R-:W-:Y:S01]  /*cc40*/  SHF.L.U32 R65, R50, 0x10, RZ ;  /* 0x0000001032417819 */ /* 0x000fe200000006ff */
[-C--:B------:R-:W-:Y:S01]  /*cc50*/  FFMA.FTZ R42, R42, R55.reuse, -R77 ;  /* 0x000000372a2a7223 */ /* 0x080fe2000001084d */
[----:B------:R-:W-:Y:S01]  /*cc60*/  LOP3.LUT R12, R60, 0xff0000, R67, 0xf8, !PT ;  /* 0x00ff00003c0c7812 */ /* 0x000fe200078ef843 */
[----:B------:R-:W-:Y:S01]  /*cc70*/  FFMA.FTZ R50, R58, R55, R63 ;  /* 0x000000373a327223 */ /* 0x000fe2000001003f */
[----:B------:R-:W-:Y:S01]  /*cc80*/  HADD2.F32 R60, -RZ, R59.H1_H1 ;  /* 0x3000003bff3c7230 */ /* 0x000fe20000004100 */
[----:B------:R-:W-:Y:S01]  /*cc90*/  F2FP.F16.E4M3.UNPACK_B R146, R146 ;  /* 0x00000092ff92723e */ /* 0x000fe200020006ff */
[----:B------:R-:W-:Y:S01]  /*cca0*/  HADD2.F32 R58, -RZ, R61.H1_H1 ;  /* 0x3000003dff3a7230 */ /* 0x000fe20000004100 */
[----:B------:R-:W-:Y:S01]  /*ccb0*/  F2FP.F16.E4M3.UNPACK_B R54, R54 ;  /* 0x00000036ff36723e */ /* 0x000fe200020006ff */
[----:B------:R-:W-:Y:S01]  /*ccc0*/  HADD2.F32 R55, -RZ, R56.H1_H1 ;  /* 0x30000038ff377230 */ /* 0x000fe20000004100 */
[----:B------:R-:W-:Y:S01]  /*ccd0*/  F2FP.F16.E4M3.UNPACK_B R148, R148 ;  /* 0x00000094ff94723e */ /* 0x000fe200020006ff */
[----:B------:R-:W-:Y:S01]  /*cce0*/  HADD2.F32 R59, -RZ, R57.H1_H1 ;  /* 0x30000039ff3b7230 */ /* 0x000fe20000004100 */
[----:B------:R-:W-:Y:S01]  /*ccf0*/  F2FP.F16.E4M3.UNPACK_B R57, R53 ;  /* 0x00000035ff39723e */ /* 0x000fe200020006ff */
[----:B------:R-:W-:-:S02]  /*cd00*/  HADD2.F32 R63, -RZ, R146.H0_H0 ;  /* 0x20000092ff3f7230 */ /* 0x000fc40000004100 */
[-C--:B------:R-:W-:Y:S01]  /*cd10*/  FMUL.FTZ R64, R55, R58.reuse ;  /* 0x0000003a37407220 */ /* 0x080fe20000410000 */
[----:B------:R-:W-:Y:S01]  /*cd20*/  LOP3.LUT R40, R40, 0xff0000, R65, 0xf8, !PT ;  /* 0x00ff000028287812 */ /* 0x000fe200078ef841 */
[----:B------:R-:W-:Y:S01]  /*cd30*/  FMUL.FTZ R62, R59, R58 ;  /* 0x0000003a3b3e7220 */ /* 0x000fe20000410000 */
[----:B------:R-:W-:Y:S02]  /*cd40*/  HADD2.F32 R58, -RZ, R54.H0_H0 ;  /* 0x20000036ff3a7230 */ /* 0x000fe40000004100 */
[----:B------:R-:W-:Y:S02]  /*cd50*/  HADD2.F32 R56, -RZ, R57.H0_H0 ;  /* 0x20000039ff387230 */ /* 0x000fe40000004100 */
[-C--:B------:R-:W-:Y:S01]  /*cd60*/  FFMA.FTZ R53, R55, R60.reuse, -R62 ;  /* 0x0000003c37357223 */ /* 0x080fe2000001083e */
[----:B------:R-:W-:Y:S01]  /*cd70*/  FFMA.FTZ R55, R59, R60, R64 ;  /* 0x0000003c3b377223 */ /* 0x000fe20000010040 */
[----:B------:R-:W-:Y:S02]  /*cd80*/  HADD2.F32 R61, -RZ, R148.H0_H0 ;  /* 0x20000094ff3d7230 */ /* 0x000fe40000004100 */
[-C--:B------:R-:W-:Y:S01]  /*cd90*/  FMUL.FTZ R65, R58, R63.reuse ;  /* 0x0000003f3a417220 */ /* 0x080fe20000410000 */
[----:B------:R-:W-:Y:S01]  /*cda0*/  FMUL.FTZ R63, R56, R63 ;  /* 0x0000003f383f7220 */ /* 0x000fe20000410000 */
[----:B------:R-:W-:Y:S01]  /*cdb0*/  HADD2.F32 R146, -RZ, R146.H1_H1 ;  /* 0x30000092ff927230 */ /* 0x000fe20000004100 */
[----:B------:R-:W-:Y:S01]  /*cdc0*/  F2FP.F16.E4M3.UNPACK_B R60, R147.H1 ;  /* 0x00000093ff3c723e */ /* 0x000fe200030006ff */
[----:B------:R-:W-:-:S02]  /*cdd0*/  HADD2.F32 R59, -RZ, R54.H1_H1 ;  /* 0x30000036ff3b7230 */ /* 0x000fc40000004100 */
[-C--:B------:R-:W-:Y:S01]  /*cde0*/  FFMA.FTZ R54, R58, R61.reuse, R63 ;  /* 0x0000003d3a367223 */ /* 0x080fe2000001003f */
[----:B------:R-:W-:Y:S02]  /*cdf0*/  HADD2.F32 R57, -RZ, R57.H1_H1 ;  /* 0x30000039ff397230 */ /* 0x000fe40000004100 */
[----:B------:R-:W-:Y:S01]  /*ce00*/  FFMA.FTZ R56, R56, R61, -R65 ;  /* 0x0000003d38387223 */ /* 0x000fe20000010841 */
[----:B------:R-:W-:Y:S02]  /*ce10*/  HADD2.F32 R148, -RZ, R148.H1_H1 ;  /* 0x30000094ff947230 */ /* 0x000fe40000004100 */
[----:B------:R-:W-:Y:S01]  /*ce20*/  FMUL.FTZ R58, R59, R146 ;  /* 0x000000923b3a7220 */ /* 0x000fe20000410000 */
[----:B------:R-:W-:Y:S01]  /*ce30*/  F2FP.F16.E4M3.UNPACK_B R61, R52.H1 ;  /* 0x00000034ff3d723e */ /* 0x000fe200030006ff */
[C---:B------:R-:W-:Y:S01]  /*ce40*/  FMUL.FTZ R146, R57.reuse, R146 ;  /* 0x0000009239927220 */ /* 0x040fe20000410000 */
[----:B------:R-:W-:Y:S01]  /*ce50*/  F2FP.F16.E4M3.UNPACK_B R64, R149.H1 ;  /* 0x00000095ff40723e */ /* 0x000fe200030006ff */
[----:B------:R-:W-:Y:S01]  /*ce60*/  FFMA.FTZ R57, R57, R148, -R58 ;  /* 0x0000009439397223 */ /* 0x000fe2000001083a */
[----:B------:R-:W-:Y:S01]  /*ce70*/  F2FP.F16.E4M3.UNPACK_B R58, R51.H1 ;  /* 0x00000033ff3a723e */ /* 0x000fe200030006ff */
[--C-:B------:R-:W-:Y:S01]  /*ce80*/  HADD2.F32 R67, -RZ, R60.reuse.H0_H0 ;  /* 0x2000003cff437230 */ /* 0x100fe20000004100 */
[----:B------:R-:W-:Y:S01]  /*ce90*/  F2FP.F16.E4M3.UNPACK_B R147, R147 ;  /* 0x00000093ff93723e */ /* 0x000fe200020006ff */
[--C-:B------:R-:W-:Y:S01]  /*cea0*/  HADD2.F32 R62, -RZ, R61.reuse.H0_H0 ;  /* 0x2000003dff3e7230 */ /* 0x100fe20000004100 */
[----:B------:R-:W-:Y:S01]  /*ceb0*/  F2FP.F16.E4M3.UNPACK_B R51, R51 ;  /* 0x00000033ff33723e */ /* 0x000fe200020006ff */
[----:B------:R-:W-:Y:S01]  /*cec0*/  HADD2.F32 R66, -RZ, R60.H1_H1 ;  /* 0x3000003cff427230 */ /* 0x000fe20000004100 */
[----:B------:R-:W-:Y:S01]  /*ced0*/  F2FP.F16.E4M3.UNPACK_B R149, R149 ;  /* 0x00000095ff95723e */ /* 0x000fe200020006ff */
[----:B------:R-:W-:-:S02]  /*cee0*/  HADD2.F32 R63, -RZ, R61.H1_H1 ;  /* 0x3000003dff3f7230 */ /* 0x000fc40000004100 */
[-C--:B------:R-:W-:Y:S01]  /*cef0*/  FMUL.FTZ R77, R62, R67.reuse ;  /* 0x000000433e4d7220 */ /* 0x080fe20000410000 */
[----:B------:R-:W-:Y:S02]  /*cf00*/  HADD2.F32 R60, -RZ, R58.H0_H0 ;  /* 0x2000003aff3c7230 */ /* 0x000fe40000004100 */
[----:B------:R-:W-:Y:S01]  /*cf10*/  FFMA.FTZ R59, R59, R148, R146 ;  /* 0x000000943b3b7223 */ /* 0x000fe20000010092 */
[----:B------:R-:W-:Y:S02]  /*cf20*/  HADD2.F32 R65, -RZ, R64.H0_H0 ;  /* 0x20000040ff417230 */ /* 0x000fe40000004100 */
[----:B------:R-:W-:Y:S01]  /*cf30*/  FMUL.FTZ R76, R63, R66 ;  /* 0x000000423f4c7220 */ /* 0x000fe20000410000 */
[----:B------:R-:W-:Y:S02]  /*cf40*/  HADD2.F32 R61, -RZ, R58.H1_H1 ;  /* 0x3000003aff3d7230 */ /* 0x000fe40000004100 */
[----:B------:R-:W-:Y:S01]  /*cf50*/  FMUL.FTZ R67, R60, R67 ;  /* 0x000000433c437220 */ /* 0x000fe20000410000 */
[----:B------:R-:W-:-:S02]  /*cf60*/  HADD2.F32 R64, -RZ, R64.H1_H1 ;  /* 0x30000040ff407230 */ /* 0x000fc40000004100 */
[-C--:B------:R-:W-:Y:S01]  /*cf70*/  FFMA.FTZ R58, R60, R65.reuse, -R77 ;  /* 0x000000413c3a7223 */ /* 0x080fe2000001084d */
[----:B------:R-:W-:Y:S01]  /*cf80*/  F2FP.SATFINITE.E4M3.F32.PACK_AB_MERGE_C R42, R53, R42, RZ ;  /* 0x0000002a352a723e */ /* 0x000fe200048070ff */
[C---:B------:R-:W-:Y:S01]  /*cf90*/  FMUL.FTZ R66, R61.reuse, R66 ;  /* 0x000000423d427220 */ /* 0x040fe20000410000 */
[----:B------:R-:W-:Y:S01]  /*cfa0*/  FFMA.FTZ R60, R62, R65, R67 ;  /* 0x000000413e3c7223 */ /* 0x000fe20000010043 */
[----:B------:R-:W-:Y:S01]  /*cfb0*/  FFMA.FTZ R77, R61, R64, -R76 ;  /* 0x000000403d4d7223 */ /* 0x000fe2000001084c */
[----:B------:R-:W-:Y:S01]  /*cfc0*/  F2FP.F16.E4M3.UNPACK_B R61, R52 ;  /* 0x00000034ff3d723e */ /* 0x000fe200020006ff */
[----:B------:R-:W-:Y:S01]  /*cfd0*/  FFMA.FTZ R79, R63, R64, R66 ;  /* 0x000000403f4f7223 */ /* 0x000fe20000010042 */
[--C-:B------:R-:W-:Y:S02]  /*cfe0*/  HADD2.F32 R66, -RZ, R147.reuse.H1_H1 ;  /* 0x30000093ff427230 */ /* 0x100fe40000004100 */
[----:B------:R-:W-:Y:S02]  /*cff0*/  HADD2.F32 R65, -RZ, R147.H0_H0 ;  /* 0x20000093ff417230 */ /* 0x000fe40000004100 */
[--C-:B------:R-:W-:Y:S01]  /*d000*/  HADD2.F32 R62, -RZ, R61.reuse.H0_H0 ;  /* 0x2000003dff3e7230 */ /* 0x100fe20000004100 */
[----:B------:R-:W-:Y:S01]  /*d010*/  F2FP.SATFINITE.E4M3.F32.PACK_AB_MERGE_C R60, R79, R60, RZ ;  /* 0x0000003c4f3c723e */ /* 0x000fe200048070ff */
[----:B------:R-:W-:-:S02]  /*d020*/  HADD2.F32 R61, -RZ, R61.H1_H1 ;  /* 0x3000003dff3d7230 */ /* 0x000fc40000004100 */
[--C-:B------:R-:W-:Y:S02]  /*d030*/  HADD2.F32 R52, -RZ, R51.reuse.H0_H0 ;  /* 0x20000033ff347230 */ /* 0x100fe40000004100 */
[-C--:B------:R-:W-:Y:S01]  /*d040*/  FMUL.FTZ R67, R62, R65.reuse ;  /* 0x000000413e437220 */ /* 0x080fe20000410000 */
[----:B------:R-:W-:Y:S02]  /*d050*/  HADD2.F32 R51, -RZ, R51.H1_H1 ;  /* 0x30000033ff337230 */ /* 0x000fe40000004100 */
[-C--:B------:R-:W-:Y:S01]  /*d060*/  FMUL.FTZ R76, R61, R66.reuse ;  /* 0x000000423d4c7220 */ /* 0x080fe20000410000 */
[--C-:B------:R-:W-:Y:S02]  /*d070*/  HADD2.F32 R64, -RZ, R149.reuse.H1_H1 ;  /* 0x30000095ff407230 */ /* 0x100fe40000004100 */
[C---:B------:R-:W-:Y:S01]  /*d080*/  FMUL.FTZ R65, R52.reuse, R65 ;  /* 0x0000004134417220 */ /* 0x040fe20000410000 */
[----:B------:R-:W-:Y:S02]  /*d090*/  HADD2.F32 R63, -RZ, R149.H0_H0 ;  /* 0x20000095ff3f7230 */ /* 0x000fe40000004100 */
[C---:B------:R-:W-:Y:S01]  /*d0a0*/  FMUL.FTZ R66, R51.reuse, R66 ;  /* 0x0000004233427220 */ /* 0x040fe20000410000 */
[----:B------:R-:W-:Y:S01]  /*d0b0*/  FFMA.FTZ R76, R51, R64, -R76 ;  /* 0x00000040334c7223 */ /* 0x000fe2000001084c */
[----:B------:R-:W-:Y:S01]  /*d0c0*/  F2FP.SATFINITE.E4M3.F32.PACK_AB_MERGE_C R51, R55, R50, RZ ;  /* 0x000000323733723e */ /* 0x000fe200048070ff */
[-C--:B------:R-:W-:Y:S01]  /*d0d0*/  FFMA.FTZ R67, R52, R63.reuse, -R67 ;  /* 0x0000003f34437223 */ /* 0x080fe20000010843 */
[----:B------:R-:W-:Y:S01]  /*d0e0*/  F2FP.SATFINITE.E4M3.F32.PACK_AB_MERGE_C R52, R57, R56, R42 ;  /* 0x000000383934723e */ /* 0x000fe2000480702a */
[----:B------:R-:W-:Y:S01]  /*d0f0*/  FFMA.FTZ R65, R62, R63, R65 ;  /* 0x0000003f3e417223 */ /* 0x000fe20000010041 */
[----:B------:R-:W-:Y:S01]  /*d100*/  F2FP.F16.E4M3.UNPACK_B R55, R41 ;  /* 0x00000029ff37723e */ /* 0x000fe200020006ff */
[----:B------:R-:W-:Y:S01]  /*d110*/  FFMA.FTZ R66, R61, R64, R66 ;  /* 0x000000403d427223 */ /* 0x000fe20000010042 */
[----:B------:R-:W-:-:S02]  /*d120*/  F2FP.F16.E4M3.UNPACK_B R56, R40 ;  /* 0x00000028ff38723e */ /* 0x000fc400020006ff */
[----:B------:R-:W-:Y:S01]  /*d130*/  F2FP.SATFINITE.E4M3.F32.PACK_AB_MERGE_C R51, R59, R54, R51 ;  /* 0x000000363b33723e */ /* 0x000fe20004807033 */
[----:B------:R-:W-:Y:S01]  /*d140*/  HADD2.F32 R57, -RZ, R55.H0_H0 ;  /* 0x20000037ff397230 */ /* 0x000fe20000004100 */
[----:B------:R-:W-:Y:S01]  /*d150*/  F2FP.F16.E4M3.UNPACK_B R54, R13 ;  /* 0x0000000dff36723e */ /* 0x000fe200020006ff */
[--C-:B------:R-:W-:Y:S01]  /*d160*/  HADD2.F32 R62, -RZ, R56.reuse.H0_H0 ;  /* 0x20000038ff3e7230 */ /* 0x100fe20000004100 */
[----:B------:R-:W-:Y:S01]  /*d170*/  F2FP.F16.E4M3.UNPACK_B R59, R14 ;  /* 0x0000000eff3b723e */ /* 0x000fe200020006ff */
[----:B------:R-:W-:Y:S01]  /*d180*/  HADD2.F32 R61, -RZ, R56.H1_H1 ;  /* 0x30000038ff3d7230 */ /* 0x000fe20000004100 */
[----:B------:R-:W-:Y:S01]  /*d190*/  F2FP.SATFINITE.E4M3.F32.PACK_AB_MERGE_C R42, R66, R65, R60 ;  /* 0x00000041422a723e */ /* 0x000fe2000480703c */
[----:B------:R-:W-:Y:S01]  /*d1a0*/  HADD2.F32 R53, -RZ, R54.H0_H0 ;  /* 0x20000036ff357230 */ /* 0x000fe20000004100 */
[----:B------:R-:W-:Y:S01]  /*d1b0*/  F2FP.SATFINITE.E4M3.F32.PACK_AB_MERGE_C R50, R77, R58, RZ ;  /* 0x0000003a4d32723e */ /* 0x000fe200048070ff */
        /* <DEDUP_REMOVED lines=8> */
[----:B------:R-:W-:Y:S01]  /*d240*/  F2FP.F16.E4M3.UNPACK_B R55, R13.H1 ;  /* 0x0000000dff37723e */ /* 0x000fe200030006ff */
[-C--:B------:R-:W-:Y:S01]  /*d250*/  FMUL.FTZ R57, R58, R61.reuse ;  /* 0x0000003d3a397220 */ /* 0x080fe20000410000 */
[----:B------:R-:W-:Y:S01]  /*d260*/  FMUL.FTZ R13, R56, R61 ;  /* 0x0000003d380d7220 */ /* 0x000fe20000410000 */
[----:B------:R-:W-:-:S02]  /*d270*/  F2FP.F16.E4M3.UNPACK_B R41, R41.H1 ;  /* 0x00000029ff29723e */ /* 0x000fc400030006ff */
[----:B------:R-:W-:Y:S01]  /*d280*/  F2FP.F16.E4M3.UNPACK_B R60, R40.H1 ;  /* 0x00000028ff3c723e */ /* 0x000fe200030006ff */
[-C--:B------:R-:W-:Y:S01]  /*d290*/  FFMA.FTZ R56, R56, R59.reuse, -R57 ;  /* 0x0000003b38387223 */ /* 0x080fe20000010839 */
[----:B------:R-:W-:Y:S01]  /*d2a0*/  FFMA.FTZ R13, R58, R59, R13 ;  /* 0x0000003b3a0d7223 */ /* 0x000fe2000001000d */
[----:B------:R-:W-:Y:S01]  /*d2b0*/  F2FP.F16.E4M3.UNPACK_B R14, R14.H1 ;  /* 0x0000000eff0e723e */ /* 0x000fe200030006ff */
        /* <DEDUP_REMOVED lines=19> */
[-C--:B------:R-:W-:Y:S01]  /*d3f0*/  FFMA.FTZ R41, R55, R60.reuse, -R64 ;  /* 0x0000003c37297223 */ /* 0x080fe20000010840 */
        /* <DEDUP_REMOVED lines=9> */
[----:B------:R-:W-:-:S02]  /*d490*/  HADD2.F32 R62, -RZ, R60.H0_H0 ;  /* 0x2000003cff3e7230 */ /* 0x000fc40000004100 */
[-C--:B------:R-:W-:Y:S01]  /*d4a0*/  FMUL.FTZ R78, R61, R76.reuse ;  /* 0x0000004c3d4e7220 */ /* 0x080fe20000410000 */
[----:B------:R-:W-:Y:S02]  /*d4b0*/  HADD2.F32 R11, -RZ, R67.H0_H0 ;  /* 0x20000043ff0b7230 */ /* 0x000fe40000004100 */
[----:B------:R-:W-:Y:S01]  /*d4c0*/  FMUL.FTZ R76, R43, R76 ;  /* 0x0000004c2b4c7220 */ /* 0x000fe20000410000 */
[----:B------:R-:W-:Y:S01]  /*d4d0*/  HADD2.F32 R12, -RZ, R63.H0_H0 ;  /* 0x2000003fff0c7230 */ /* 0x000fe20000004100 */
[----:B------:R-:W-:Y:S01]  /*d4e0*/  F2FP.SATFINITE.E4M3.F32.PACK_AB_MERGE_C R14, R41, R14, RZ ;  /* 0x0000000e290e723e */ /* 0x000fe200048070ff */
[----:B------:R-:W-:Y:S02]  /*d4f0*/  HADD2.F32 R60, -RZ, R60.H1_H1 ;  /* 0x3000003cff3c7230 */ /* 0x000fe40000004100 */
[-C--:B------:R-:W-:Y:S01]  /*d500*/  FMUL.FTZ R77, R62, R11.reuse ;  /* 0x0000000b3e4d7220 */ /* 0x080fe20000410000 */
[----:B------:R-:W-:Y:S02]  /*d510*/  HADD2.F32 R67, -RZ, R67.H1_H1 ;  /* 0x30000043ff437230 */ /* 0x000fe40000004100 */
[----:B------:R-:W-:Y:S01]  /*d520*/  FMUL.FTZ R79, R58, R11 ;  /* 0x0000000b3a4f7220 */ /* 0x000fe20000410000 */
[----:B------:R-:W-:-:S02]  /*d530*/  HADD2.F32 R15, -RZ, R15.H1_H1 ;  /* 0x3000000fff0f7230 */ /* 0x000fc40000004100 */
[-C--:B------:R-:W-:Y:S01]  /*d540*/  FFMA.FTZ R11, R43, R12.reuse, -R78 ;  /* 0x0000000c2b0b7223 */ /* 0x080fe2000001084e */
[----:B------:R-:W-:Y:S02]  /*d550*/  HADD2.F32 R65, -RZ, R64.H0_H0 ;  /* 0x20000040ff417230 */ /* 0x000fe40000004100 */
[----:B------:R-:W-:Y:S01]  /*d560*/  FFMA.FTZ R12, R61, R12, R76 ;  /* 0x0000000c3d0c7223 */ /* 0x000fe2000001004c */
        /* <DEDUP_REMOVED lines=10> */
[----:B------:R-:W-:Y:S01]  /*d610*/  FMUL.FTZ R66, R57, R66 ;  /* 0x0000004239427220 */ /* 0x000fe20000410000 */
[-C--:B------:R-:W-:Y:S01]  /*d620*/  FFMA.FTZ R60, R60, R64.reuse, R67 ;  /* 0x000000403c3c7223 */ /* 0x080fe20000010043 */
[----:B------:R-:W-:Y:S01]  /*d630*/  FFMA.FTZ R76, R15, R64, -R76 ;  /* 0x000000400f4c7223 */ /* 0x000fe2000001084c */
[-C--:B------:R-:W-:Y:S01]  /*d640*/  FFMA.FTZ R62, R57, R58.reuse, -R62 ;  /* 0x0000003a393e7223 */ /* 0x080fe2000001083e */
[----:B------:R-:W-:Y:S01]  /*d650*/  FFMA.FTZ R59, R59, R58, R66 ;  /* 0x0000003a3b3b7223 */ /* 0x000fe20000010042 */
[----:B------:R-:W-:-:S02]  /*d660*/  F2FP.SATFINITE.E4M3.F32.PACK_AB_MERGE_C R40, R55, R40, RZ ;  /* 0x000000283728723e */ /* 0x000fc400048070ff */
[----:B------:R-:W-:Y:S02]  /*d670*/  F2FP.SATFINITE.E4M3.F32.PACK_AB_MERGE_C R60, R60, R79, RZ ;  /* 0x0000004f3c3c723e */ /* 0x000fe400048070ff */
[----:B------:R-:W-:Y:S02]  /*d680*/  F2FP.SATFINITE.E4M3.F32.PACK_AB_MERGE_C R53, R56, R53, R14 ;  /* 0x000000353835723e */ /* 0x000fe4000480700e */
[----:B------:R-:W-:Y:S02]  /*d690*/  F2FP.SATFINITE.E4M3.F32.PACK_AB_MERGE_C R76, R76, R77, RZ ;  /* 0x0000004d4c4c723e */ /* 0x000fe400048070ff */
[----:B------:R-:W-:Y:S01]  /*d6a0*/  F2FP.SATFINITE.E4M3.F32.PACK_AB_MERGE_C R41, R13, R54, R40 ;  /* 0x000000360d29723e */ /* 0x000fe20004807028 */
[----:B------:R-:W-:Y:S01]  /*d6b0*/  IMAD.MOV.U32 R13, RZ, RZ, R53 ;  /* 0x000000ffff0d7224 */ /* 0x000fe200078e0035 */
[----:B------:R-:W-:Y:S01]  /*d6c0*/  F2FP.SATFINITE.E4M3.F32.PACK_AB_MERGE_C R43, R59, R12, R60 ;  /* 0x0000000c3b2b723e */ /* 0x000fe2000480703c */
[----:B------:R-:W-:Y:S01]  /*d6d0*/  IMAD.MOV.U32 R12, RZ, RZ, R52 ;  /* 0x000000ffff0c7224 */ /* 0x000fe200078e0034 */
[----:B------:R-:W-:Y:S01]  /*d6e0*/  F2FP.SATFINITE.E4M3.F32.PACK_AB_MERGE_C R15, R62, R11, R76 ;  /* 0x0000000b3e0f723e */ /* 0x000fe2000480704c */
[----:B------:R-:W-:Y:S01]  /*d6f0*/  IMAD.MOV.U32 R40, RZ, RZ, R51 ;  /* 0x000000ffff287224 */ /* 0x000fe200078e0033 */
[----:B------:R-:W-:-:S07]  /*d700*/  MOV R14, R50 ;  /* 0x00000032000e7202 */ /* 0x000fce0000000f00 */
.L_x_2774:
[----:B------:R-:W-:Y:S05]  /*d710*/  BSYNC B2 ;  /* 0x0000000000027941 */ /* 0x000fea0003800000 */
.L_x_2773:
[----:B----4-:R4:W-:Y:S04]  /*d720*/  ST.E.128 desc[UR52][R44.64], R12 ;  /* 0x0000000c2c007985 */ /* 0x0109e8000c101d34 */
[----:B0-----:R4:W-:Y:S02]  /*d730*/  @!P2 ST.E.128 desc[UR52][R46.64], R40 ;  /* 0x000000282e00a985 */ /* 0x0019e4000c101d34 */
.L_x_2772:
[----:B------:R-:W-:Y:S05]  /*d740*/  BSYNC B1 ;  /* 0x0000000000017941 */ /* 0x000fea0003800000 */
.L_x_2771:
        /* <DEDUP_REMOVED lines=10> */
[----:B------:R-:W-:Y:S01]  /*d7f0*/  SHF.R.S32.HI R13, RZ, 0x1f, R12 ;  /* 0x0000001fff0d7819 */ /* 0x000fe2000001140c */
[----:B------:R-:W-:-:S03]  /*d800*/  IMAD.SHL.U32 R11, R12, 0x10, RZ ;  /* 0x000000100c0b7824 */ /* 0x000fc600078e00ff */
[----:B------:R-:W-:Y:S02]  /*d810*/  LEA.HI R13, R13, R12, RZ, 0x2 ;  /* 0x0000000c0d0d7211 */ /* 0x000fe400078f10ff */
[----:B------:R-:W-:Y:S02]  /*d820*/  ISETP.GE.AND P2, PT, R11, R136, PT ;  /* 0x000000880b00720c */ /* 0x000fe40003f46270 */
[----:B------:R-:W-:Y:S02]  /*d830*/  SHF.R.S32.HI R13, RZ, 0x2, R13 ;  /* 0x00000002ff0d7819 */ /* 0x000fe4000001140d */
[----:B------:R-:W-:-:S04]  /*d840*/  LOP3.LUT R12, R211, 0x30, R11, 0xf8, !PT ;  /* 0x00000030d30c7812 */ /* 0x000fc800078ef80b */
[----:B------:R-:W-:-:S05]  /*d850*/  LOP3.LUT R12, R12, R5, RZ, 0x3c, !PT ;  /* 0x000000050c0c7212 */ /* 0x000fca00078e3cff */
[----:B------:R-:W-:-:S04]  /*d860*/  @!P2 IADD3 R46, P4, R11, R48, RZ ;  /* 0x000000300b2ea210 */ /* 0x000fc80007f9e0ff */
[----:B------:R-:W-:Y:S01]  /*d870*/  @!P2 LEA.HI.X.SX32 R47, R11, R49, 0x1, P4 ;  /* 0x000000310b2fa211 */ /* 0x000fe200020f0eff */
[----:B------:R-:W-:Y:S01]  /*d880*/  IMAD R11, R13, 0x2800, R212 ;  /* 0x000028000d0b7824 */ /* 0x000fe200078e02d4 */
[----:B------:R-:W-:-:S03]  /*d890*/  ISETP.GE.AND P4, PT, R3, R117, PT ;  /* 0x000000750300720c */ /* 0x000fc60003f86270 */
[----:B------:R-:W-:Y:S02]  /*d8a0*/  IMAD.IADD R12, R11, 0x1, R12 ;  /* 0x000000010b0c7824 */ /* 0x000fe400078e020c */
[C---:B------:R-:W-:Y:S02]  /*d8b0*/  IMAD R11, R19.reuse, 0x7800, R130 ;  /* 0x00007800130b7824 */ /* 0x040fe400078e0282 */
[----:B------:R-:W-:Y:S02]  /*d8c0*/  IMAD R13, R19, 0x7800, R12 ;  /* 0x00007800130d7824 */ /* 0x000fe400078e020c */
[----:B------:R-:W-:-:S03]  /*d8d0*/  IMAD.IADD R11, R18, 0x1, R11 ;  /* 0x00000001120b7824 */ /* 0x000fc600078e020b */
[----:B------:R-:W-:Y:S02]  /*d8e0*/  IADD3 R40, R18, R13, RZ ;  /* 0x0000000d12287210 */ /* 0x000fe40007ffe0ff */
[----:B------:R0:W4:Y:S04]  /*d8f0*/  LDS.128 R12, [R11+0x1a400] ;  /* 0x01a400000b0c7984 */ /* 0x0001280000000c00 */
[----:B------:R-:W0:Y:S01]  /*d900*/  LDS.128 R40, [R40+0x1a400] ;  /* 0x01a4000028287984 */ /* 0x000e220000000c00 */
[----:B------:R-:W-:Y:S05]  /*d910*/  @P4 BRA `(.L_x_2778) ;  /* 0x0000000c004c4947 */ /* 0x000fea0003800000 */
[--C-:B0-----:R-:W-:Y:S01]  /*d920*/  SHF.R.U32.HI R11, RZ, 0x8, R81.reuse ;  /* 0x00000008ff0b7819 */ /* 0x101fe20000011651 */
[----:B----4-:R-:W-:Y:S01]  /*d930*/  IMAD.MOV.U32 R50, RZ, RZ, R14 ;  /* 0x000000ffff327224 */ /* 0x010fe200078e000e */
[----:B------:R-:W-:Y:S01]  /*d940*/  SHF.R.U32.HI R63, RZ, 0x10, R81 ;  /* 0x00000010ff3f7819 */ /* 0x000fe20000011651 */
[----:B------:R-:W-:Y:S01]  /*d950*/  IMAD.MOV.U32 R53, RZ, RZ, R12 ;  /* 0x000000ffff357224 */ /* 0x000fe200078e000c */
[----:B------:R-:W-:Y:S01]  /*d960*/  LOP3.LUT R52, R81, 0xff0000ff, RZ, 0xc0, !PT ;  /* 0xff0000ff51347812 */ /* 0x000fe200078ec0ff */
[----:B------:R-:W-:Y:S01]  /*d970*/  IMAD.SHL.U32 R11, R11, 0x100, RZ ;  /* 0x000001000b0b7824 */ /* 0x000fe200078e00ff */
[----:B------:R-:W-:Y:S01]  /*d980*/  SHF.R.U32.HI R54, RZ, 0x8, R71 ;  /* 0x00000008ff367819 */ /* 0x000fe20000011647 */
[----:B------:R-:W-:Y:S01]  /*d990*/  IMAD.U32 R14, R63, 0x10000, RZ ;  /* 0x000100003f0e7824 */ /* 0x000fe200078e00ff */
[----:B------:R-:W-:Y:S01]  /*d9a0*/  SHF.R.U32.HI R61, RZ, 0x8, R83 ;  /* 0x00000008ff3d7819 */ /* 0x000fe20000011653 */
[----:B------:R-:W-:Y:S01]  /*d9b0*/  IMAD.MOV.U32 R55, RZ, RZ, R40 ;  /* 0x000000ffff377224 */ /* 0x000fe200078e0028 */
[----:B------:R-:W-:-:S02]  /*d9c0*/  SHF.R.U32.HI R56, RZ, 0x8, R69 ;  /* 0x00000008ff387819 */ /* 0x000fc40000011645 */
[----:B------:R-:W-:Y:S01]  /*d9d0*/  LOP3.LUT R11, R52, 0xff00, R11, 0xf8, !PT ;  /* 0x0000ff00340b7812 */ /* 0x000fe200078ef80b */
[----:B------:R-:W-:Y:S01]  /*d9e0*/  IMAD.SHL.U32 R52, R54, 0x100, RZ ;  /* 0x0000010036347824 */ /* 0x000fe200078e00ff */
[----:B------:R-:W-:Y:S01]  /*d9f0*/  SHF.R.U32.HI R62, RZ, 0x10, R83 ;  /* 0x00000010ff3e7819 */ /* 0x000fe20000011653 */
[----:B------:R-:W-:Y:S01]  /*da00*/  IMAD.SHL.U32 R40, R56, 0x100, RZ ;  /* 0x0000010038287824 */ /* 0x000fe200078e00ff */
[----:B------:R-:W-:Y:S02]  /*da10*/  LOP3.LUT R59, R71, 0xff0000ff, RZ, 0xc0, !PT ;  /* 0xff0000ff473b7812 */ /* 0x000fe400078ec0ff */
[----:B------:R-:W-:Y:S02]  /*da20*/  LOP3.LUT R51, R83, 0xff0000ff, RZ, 0xc0, !PT ;  /* 0xff0000ff53337812 */ /* 0x000fe400078ec0ff */
[----:B------:R-:W-:Y:S02]  /*da30*/  SHF.L.U32 R12, R61, 0x8, RZ ;  /* 0x000000083d0c7819 */ /* 0x000fe400000006ff */
[----:B------:R-:W-:Y:S01]  /*da40*/  LOP3.LUT R14, R11, 0xff0000, R14, 0xf8, !PT ;  /* 0x00ff00000b0e7812 */ /* 0x000fe200078ef80e */
[----:B------:R-:W-:Y:S01]  /*da50*/  IMAD.U32 R11, R62, 0x10000, RZ ;  /* 0x000100003e0b7824 */ /* 0x000fe200078e00ff */
[----:B------:R-:W-:-:S02]  /*da60*/  LOP3.LUT R57, R69, 0xff0000ff, RZ, 0xc0, !PT ;  /* 0xff0000ff45397812 */ /* 0x000fc400078ec0ff */
[----:B------:R-:W-:Y:S02]  /*da70*/  LOP3.LUT R63, R59, 0xff00, R52, 0xf8, !PT ;  /* 0x0000ff003b3f7812 */ /* 0x000fe400078ef834 */
[----:B------:R-:W-:Y:S02]  /*da80*/  LOP3.LUT R12, R51, 0xff00, R12, 0xf8, !PT ;  /* 0x0000ff00330c7812 */ /* 0x000fe400078ef80c */
[----:B------:R-:W-:Y:S02]  /*da90*/  F2FP.F16.E4M3.UNPACK_B R59, R141.H1 ;  /* 0x0000008dff3b723e */ /* 0x000fe400030006ff */
[----:B------:R-:W-:Y:S02]  /*daa0*/  F2FP.F16.E4M3.UNPACK_B R56, R55.H1 ;  /* 0x00000037ff38723e */ /* 0x000fe400030006ff */
[----:B------:R-:W-:Y:S02]  /*dab0*/  F2FP.F16.E4M3.UNPACK_B R54, R53.H1 ;  /* 0x00000035ff36723e */ /* 0x000fe400030006ff */
[----:B------:R-:W-:Y:S01]  /*dac0*/  LOP3.LUT R61, R57, 0xff00, R40, 0xf8, !PT ;  /* 0x0000ff00393d7812 */ /* 0x000fe200078ef828 */
[----:B------:R-:W-:Y:S01]  /*dad0*/  HADD2.F32 R52, -RZ, R56.H0_H0 ;  /* 0x20000038ff347230 */ /* 0x000fe20000004100 */
[----:B------:R-:W-:Y:S01]  /*dae0*/  SHF.R.U32.HI R58, RZ, 0x10, R69 ;  /* 0x00000010ff3a7819 */ /* 0x000fe20000011645 */
[--C-:B------:R-:W-:Y:S01]  /*daf0*/  HADD2.F32 R51, -RZ, R54.reuse.H0_H0 ;  /* 0x20000036ff337230 */ /* 0x100fe20000004100 */
[----:B------:R-:W-:Y:S01]  /*db00*/  LOP3.LUT R11, R12, 0xff0000, R11, 0xf8, !PT ;  /* 0x00ff00000c0b7812 */ /* 0x000fe200078ef80b */
[----:B------:R-:W-:Y:S01]  /*db10*/  HADD2.F32 R12, -RZ, R59.H0_H0 ;  /* 0x2000003bff0c7230 */ /* 0x000fe20000004100 */
[----:B------:R-:W-:Y:S01]  /*db20*/  F2FP.F16.E4M3.UNPACK_B R57, R143.H1 ;  /* 0x0000008fff39723e */ /* 0x000fe200030006ff */
[----:B------:R-:W-:Y:S01]  /*db30*/  HADD2.F32 R54, -RZ, R54.H1_H1 ;  /* 0x30000036ff367230 */ /* 0x000fe20000004100 */
[----:B------:R-:W-:-:S02]  /*db40*/  SHF.R.U32.HI R60, RZ, 0x10, R71 ;  /* 0x00000010ff3c7819 */ /* 0x000fc40000011647 */
[----:B------:R-:W-:Y:S01]  /*db50*/  SHF.L.U32 R40, R58, 0x10, RZ ;  /* 0x000000103a287819 */ /* 0x000fe200000006ff */
[----:B------:R-:W-:Y:S02]  /*db60*/  HADD2.F32 R58, -RZ, R57.H0_H0 ;  /* 0x20000039ff3a7230 */ /* 0x000fe40000004100 */
[-C--:B------:R-:W-:Y:S01]  /*db70*/  FMUL.FTZ R62, R52, R12.reuse ;  /* 0x0000000c343e7220 */ /* 0x080fe20000410000 */
[C---:B------:R-:W-:Y:S01]  /*db80*/  FMUL.FTZ R65, R51.reuse, R12 ;  /* 0x0000000c33417220 */ /* 0x040fe20000410000 */
[----:B------:R-:W-:Y:S01]  /*db90*/  IMAD.U32 R60, R60, 0x10000, RZ ;  /* 0x000100003c3c7824 */ /* 0x000fe200078e00ff */
[----:B------:R-:W-:Y:S01]  /*dba0*/  F2FP.F16.E4M3.UNPACK_B R141, R141 ;  /* 0x0000008dff8d723e */ /* 0x000fe200020006ff */
[-C--:B------:R-:W-:Y:S01]  /*dbb0*/  FFMA.FTZ R51, R51, R58.reuse, -R62 ;  /* 0x0000003a33337223 */ /* 0x080fe2000001083e */
[----:B------:R-:W-:Y:S01]  /*dbc0*/  FFMA.FTZ R52, R52, R58, R65 ;  /* 0x0000003a34347223 */ /* 0x000fe20000010041 */
[----:B------:R-:W-:Y:S01]  /*dbd0*/  HADD2.F32 R58, -RZ, R59.H1_H1 ;  /* 0x3000003bff3a7230 */ /* 0x000fe20000004100 */
[----:B------:R-:W-:Y:S01]  /*dbe0*/  LOP3.LUT R12, R63, 0xff0000, R60, 0xf8, !PT ;  /* 0x00ff00003f0c7812 */ /* 0x000fe200078ef83c */
[----:B------:R-:W-:Y:S01]  /*dbf0*/  HADD2.F32 R59, -RZ, R56.H1_H1 ;  /* 0x30000038ff3b7230 */ /* 0x000fe20000004100 */
[----:B------:R-:W-:Y:S01]  /*dc00*/  F2FP.F16.E4M3.UNPACK_B R56, R55 ;  /* 0x00000037ff38723e */ /* 0x000fe200020006ff */
[----:B------:R-:W-:Y:S01]  /*dc10*/  HADD2.F32 R60, -RZ, R57.H1_H1 ;  /* 0x30000039ff3c7230 */ /* 0x000fe20000004100 */
[----:B------:R-:W-:Y:S01]  /*dc20*/  F2FP.F16.E4M3.UNPACK_B R57, R53 ;  /* 0x00000035ff39723e */ /* 0x000fe200020006ff */
[-C--:B------:R-:W-:Y:S01]  /*dc30*/  FMUL.FTZ R62, R54, R58.reuse ;  /* 0x0000003a363e7220 */ /* 0x080fe20000410000 */
[----:B------:R-:W-:Y:S01]  /*dc40*/  LOP3.LUT R40, R61, 0xff0000, R40, 0xf8, !PT ;  /* 0x00ff00003d287812 */ /* 0x000fe200078ef828 */
[----:B------:R-:W-:Y:S01]  /*dc50*/  FMUL.FTZ R53, R59, R58 ;  /* 0x0000003a3b357220 */ /* 0x000fe20000410000 */
[----:B------:R-:W-:Y:S01]  /*dc60*/  F2FP.F16.E4M3.UNPACK_B R143, R143 ;  /* 0x0000008fff8f723e */ /* 0x000fe200020006ff */
[----:B------:R-:W-:Y:S01]  /*dc70*/  HADD2.F32 R61, -RZ, R141.H0_H0 ;  /* 0x2000008dff3d7230 */ /* 0x000fe20000004100 */
[----:B------:R-:W-:Y:S01]  /*dc80*/  F2FP.F16.E4M3.UNPACK_B R64, R142.H1 ;  /* 0x0000008eff40723e */ /* 0x000fe200030006ff */
[----:B------:R-:W-:-:S02]  /*dc90*/  HADD2.F32 R58, -RZ, R56.H0_H0 ;  /* 0x20000038ff3a7230 */ /* 0x000fc40000004100 */
        /* <DEDUP_REMOVED lines=11> */
[----:B------:R-:W-:Y:S01]  /*dd50*/  F2FP.F16.E4M3.UNPACK_B R61, R42.H1 ;  /* 0x0000002aff3d723e */ /* 0x000fe200030006ff */
[----:B------:R-:W-:Y:S02]  /*dd60*/  HADD2.F32 R143, -RZ, R143.H1_H1 ;  /* 0x3000008fff8f7230 */ /* 0x000fe40000004100 */
        /* <DEDUP_REMOVED lines=11> */
[-C--:B------:R-:W-:Y:S01]  /*de20*/  FMUL.FTZ R69, R62, R67.reuse ;  /* 0x000000433e457220 */ /* 0x080fe20000410000 */
        /* <DEDUP_REMOVED lines=26> */
[----:B------:R-:W-:Y:S01]  /*dfd0*/  FMUL.FTZ R63, R42, R63 ;  /* 0x0000003f2a3f7220 */ /* 0x000fe20000410000 */
[CC--:B------:R-:W-:Y:S01]  /*dfe0*/  FMUL.FTZ R67, R59.reuse, R142.reuse ;  /* 0x0000008e3b437220 */ /* 0x0c0fe20000410000 */
        /* <DEDUP_REMOVED lines=33> */
[----:B------:R-:W-:Y:S01]  /*e200*/  F2FP.SATFINITE.E4M3.F32.PACK_AB_MERGE_C R66, R66, R69, RZ ;  /* 0x000000454242723e */ /* 0x000fe200048070ff */
[----:B------:R-:W-:Y:S01]  /*e210*/  HADD2.F32 R59, -RZ, R60.H0_H0 ;  /* 0x2000003cff3b7230 */ /* 0x000fe20000004100 */
[----:B------:R-:W-:Y:S01]  /*e220*/  F2FP.F16.E4M3.UNPACK_B R63, R12.H1 ;  /* 0x0000000cff3f723e */ /* 0x000fe200030006ff */
[----:B------:R-:W-:Y:S01]  /*e230*/  HADD2.F32 R40, -RZ, R55.H0_H0 ;  /* 0x20000037ff287230 */ /* 0x000fe20000004100 */
[----:B------:R-:W-:Y:S01]  /*e240*/  F2FP.SATFINITE.E4M3.F32.PACK_AB_MERGE_C R50, R50, R65, R66 ;  /* 0x000000413232723e */ /* 0x000fe20004807042 */
[----:B------:R-:W-:-:S02]  /*e250*/  HADD2.F32 R58, -RZ, R41.H1_H1 ;  /* 0x30000029ff3a7230 */ /* 0x000fc40000004100 */
[CC--:B------:R-:W-:Y:S01]  /*e260*/  FMUL.FTZ R61, R57.reuse, R59.reuse ;  /* 0x0000003b393d7220 */ /* 0x0c0fe20000410000 */
[----:B------:R-:W-:Y:S02]  /*e270*/  HADD2.F32 R41, -RZ, R14.H0_H0 ;  /* 0x2000000eff297230 */ /* 0x000fe40000004100 */
[C---:B------:R-:W-:Y:S01]  /*e280*/  FMUL.FTZ R62, R40.reuse, R59 ;  /* 0x0000003b283e7220 */ /* 0x040fe20000410000 */
[----:B------:R-:W-:Y:S02]  /*e290*/  HADD2.F32 R55, -RZ, R55.H1_H1 ;  /* 0x30000037ff377230 */ /* 0x000fe40000004100 */
[----:B------:R-:W-:Y:S02]  /*e2a0*/  HADD2.F32 R60, -RZ, R60.H1_H1 ;  /* 0x3000003cff3c7230 */ /* 0x000fe40000004100 */
[----:B------:R-:W-:Y:S02]  /*e2b0*/  HADD2.F32 R59, -RZ, R14.H1_H1 ;  /* 0x3000000eff3b7230 */ /* 0x000fe40000004100 */
[-C--:B------:R-:W-:Y:S01]  /*e2c0*/  FFMA.FTZ R14, R40, R41.reuse, -R61 ;  /* 0x00000029280e7223 */ /* 0x080fe2000001083d */
[----:B------:R-:W-:Y:S01]  /*e2d0*/  FFMA.FTZ R40, R57, R41, R62 ;  /* 0x0000002939287223 */ /* 0x000fe2000001003e */
[-C--:B------:R-:W-:Y:S01]  /*e2e0*/  FMUL.FTZ R61, R55, R60.reuse ;  /* 0x0000003c373d7220 */ /* 0x080fe20000410000 */
[----:B------:R-:W-:Y:S01]  /*e2f0*/  FMUL.FTZ R64, R58, R60 ;  /* 0x0000003c3a407220 */ /* 0x000fe20000410000 */
[----:B------:R-:W-:Y:S01]  /*e300*/  F2FP.F16.E4M3.UNPACK_B R57, R43 ;  /* 0x0000002bff39723e */ /* 0x000fe200020006ff */
[----:B------:R-:W-:-:S02]  /*e310*/  HADD2.F32 R68, -RZ, R63.H0_H0 ;  /* 0x2000003fff447230 */ /* 0x000fc40000004100 */
[-C--:B------:R-:W-:Y:S01]  /*e320*/  FFMA.FTZ R67, R58, R59.reuse, R61 ;  /* 0x0000003b3a437223 */ /* 0x080fe2000001003d */
[----:B------:R-:W-:Y:S01]  /*e330*/  F2FP.F16.E4M3.UNPACK_B R61, R12 ;  /* 0x0000000cff3d723e */ /* 0x000fe200020006ff */
[----:B------:R-:W-:Y:S01]  /*e340*/  FFMA.FTZ R65, R55, R59, -R64 ;  /* 0x0000003b37417223 */ /* 0x000fe20000010840 */
[----:B------:R-:W-:Y:S01]  /*e350*/  F2FP.F16.E4M3.UNPACK_B R41, R15 ;  /* 0x0000000fff29723e */ /* 0x000fe200020006ff */
[----:B------:R-:W-:Y:S01]  /*e360*/  HADD2.F32 R59, -RZ, R57.H0_H0 ;  /* 0x20000039ff3b7230 */ /* 0x000fe20000004100 */
[----:B------:R-:W-:Y:S01]  /*e370*/  F2FP.F16.E4M3.UNPACK_B R58, R43.H1 ;  /* 0x0000002bff3a723e */ /* 0x000fe200030006ff */
[----:B------:R-:W-:Y:S01]  /*e380*/  HADD2.F32 R66, -RZ, R61.H0_H0 ;  /* 0x2000003dff427230 */ /* 0x000fe20000004100 */
[----:B------:R-:W-:Y:S01]  /*e390*/  F2FP.F16.E4M3.UNPACK_B R12, R11 ;  /* 0x0000000bff0c723e */ /* 0x000fe200020006ff */
[----:B------:R-:W-:Y:S01]  /*e3a0*/  HADD2.F32 R43, -RZ, R41.H0_H0 ;  /* 0x20000029ff2b7230 */ /* 0x000fe20000004100 */
[----:B------:R-:W-:Y:S01]  /*e3b0*/  F2FP.F16.E4M3.UNPACK_B R15, R15.H1 ;  /* 0x0000000fff0f723e */ /* 0x000fe200030006ff */
[----:B------:R-:W-:Y:S01]  /*e3c0*/  HADD2.F32 R63, -RZ, R63.H1_H1 ;  /* 0x3000003fff3f7230 */ /* 0x000fe20000004100 */
[----:B------:R-:W-:Y:S01]  /*e3d0*/  F2FP.F16.E4M3.UNPACK_B R60, R11.H1 ;  /* 0x0000000bff3c723e */ /* 0x000fe200030006ff */
[----:B------:R-:W-:-:S02]  /*e3e0*/  HADD2.F32 R11, -RZ, R58.H0_H0 ;  /* 0x2000003aff0b7230 */ /* 0x000fc40000004100 */
[-C--:B------:R-:W-:Y:S01]  /*e3f0*/  FMUL.FTZ R70, R59, R66.reuse ;  /* 0x000000423b467220 */ /* 0x080fe20000410000 */
[----:B------:R-:W-:Y:S02]  /*e400*/  HADD2.F32 R62, -RZ, R12.H0_H0 ;  /* 0x2000000cff3e7230 */ /* 0x000fe40000004100 */
[----:B------:R-:W-:Y:S01]  /*e410*/  FMUL.FTZ R66, R43, R66 ;  /* 0x000000422b427220 */ /* 0x000fe20000410000 */
[--C-:B------:R-:W-:Y:S02]  /*e420*/  HADD2.F32 R55, -RZ, R15.reuse.H0_H0 ;  /* 0x2000000fff377230 */ /* 0x100fe40000004100 */
[----:B------:R-:W-:Y:S01]  /*e430*/  FMUL.FTZ R76, R11, R68 ;  /* 0x000000440b4c7220 */ /* 0x000fe20000410000 */
[----:B------:R-:W-:Y:S02]  /*e440*/  HADD2.F32 R58, -RZ, R58.H1_H1 ;  /* 0x3000003aff3a7230 */ /* 0x000fe40000004100 */
[----:B------:R-:W-:Y:S01]  /*e450*/  FFMA.FTZ R70, R43, R62, -R70 ;  /* 0x0000003e2b467223 */ /* 0x000fe20000010846 */
[----:B------:R-:W-:-:S02]  /*e460*/  HADD2.F32 R15, -RZ, R15.H1_H1 ;  /* 0x3000000fff0f7230 */ /* 0x000fc40000004100 */
[----:B------:R-:W-:Y:S01]  /*e470*/  FFMA.FTZ R66, R59, R62, R66 ;  /* 0x0000003e3b427223 */ /* 0x000fe20000010042 */
[--C-:B------:R-:W-:Y:S02]  /*e480*/  HADD2.F32 R64, -RZ, R60.reuse.H0_H0 ;  /* 0x2000003cff407230 */ /* 0x100fe40000004100 */
[----:B------:R-:W-:Y:S01]  /*e490*/  FMUL.FTZ R68, R55, R68 ;  /* 0x0000004437447220 */ /* 0x000fe20000410000 */
        /* <DEDUP_REMOVED lines=10> */
[----:B------:R-:W-:Y:S01]  /*e540*/  FFMA.FTZ R15, R15, R60, -R78 ;  /* 0x0000003c0f0f7223 */ /* 0x000fe2000001084e */
[----:B------:R-:W-:Y:S01]  /*e550*/  FMUL.FTZ R62, R41, R62 ;  /* 0x0000003e293e7220 */ /* 0x000fe20000410000 */
[----:B------:R-:W-:Y:S01]  /*e560*/  FFMA.FTZ R63, R58, R60, R63 ;  /* 0x0000003c3a3f7223 */ /* 0x000fe2000001003f */
[----:B------:R-:W-:Y:S01]  /*e570*/  F2FP.SATFINITE.E4M3.F32.PACK_AB_MERGE_C R14, R65, R14, RZ ;  /* 0x0000000e410e723e */ /* 0x000fe200048070ff */
[----:B------:R-:W-:Y:S01]  /*e580*/  FFMA.FTZ R41, R41, R12, -R64 ;  /* 0x0000000c29297223 */ /* 0x000fe20000010840 */
[----:B------:R-:W-:Y:S01]  /*e590*/  F2FP.SATFINITE.E4M3.F32.PACK_AB_MERGE_C R15, R15, R76, RZ ;  /* 0x0000004c0f0f723e */ /* 0x000fe200048070ff */
[----:B------:R-:W-:Y:S01]  /*e5a0*/  FFMA.FTZ R57, R57, R12, R62 ;  /* 0x0000000c39397223 */ /* 0x000fe2000001003e */
[----:B------:R-:W-:Y:S01]  /*e5b0*/  F2FP.SATFINITE.E4M3.F32.PACK_AB_MERGE_C R40, R67, R40, RZ ;  /* 0x000000284328723e */ /* 0x000fe200048070ff */
[----:B------:R-:W-:Y:S01]  /*e5c0*/  IMAD.MOV.U32 R12, RZ, RZ, R52 ;  /* 0x000000ffff0c7224 */ /* 0x000fe200078e0034 */
[----:B------:R-:W-:-:S02]  /*e5d0*/  F2FP.SATFINITE.E4M3.F32.PACK_AB_MERGE_C R53, R56, R53, R14 ;  /* 0x000000353835723e */ /* 0x000fc4000480700e */
[----:B------:R-:W-:Y:S02]  /*e5e0*/  F2FP.SATFINITE.E4M3.F32.PACK_AB_MERGE_C R63, R63, R68, RZ ;  /* 0x000000443f3f723e */ /* 0x000fe400048070ff */
[----:B------:R-:W-:Y:S02]  /*e5f0*/  F2FP.SATFINITE.E4M3.F32.PACK_AB_MERGE_C R15, R41, R70, R15 ;  /* 0x00000046290f723e */ /* 0x000fe4000480700f */
[----:B------:R-:W-:Y:S01]  /*e600*/  F2FP.SATFINITE.E4M3.F32.PACK_AB_MERGE_C R41, R13, R54, R40 ;  /* 0x000000360d29723e */ /* 0x000fe20004807028 */
[----:B------:R-:W-:Y:S01]  /*e610*/  IMAD.MOV.U32 R13, RZ, RZ, R53 ;  /* 0x000000ffff0d7224 */ /* 0x000fe200078e0035 */
[----:B------:R-:W-:Y:S01]  /*e620*/  F2FP.SATFINITE.E4M3.F32.PACK_AB_MERGE_C R43, R57, R66, R63 ;  /* 0x00000042392b723e */ /* 0x000fe2000480703f */
[----:B------:R-:W-:Y:S01]  /*e630*/  IMAD.MOV.U32 R40, RZ, RZ, R51 ;  /* 0x000000ffff287224 */ /* 0x000fe200078e0033 */
[----:B------:R-:W-:-:S07]  /*e640*/  MOV R14, R50 ;  /* 0x00000032000e7202 */ /* 0x000fce0000000f00 */
.L_x_2778:
[----:B------:R-:W-:Y:S05]  /*e650*/  BSYNC B2 ;  /* 0x0000000000027941 */ /* 0x000fea0003800000 */
.L_x_2777:
[----:B----4-:R4:W-:Y:S04]  /*e660*/  ST.E.128 desc[UR52][R44.64], R12 ;  /* 0x0000000c2c007985 */ /* 0x0109e8000c101d34 */
[----:B0-----:R4:W-:Y:S02]  /*e670*/  @!P2 ST.E.128 desc[UR52][R46.64], R40 ;  /* 0x000000282e00a985 */ /* 0x0019e4000c101d34 */
.L_x_2776:
[----:B------:R-:W-:Y:S05]  /*e680*/  BSYNC B1 ;  /* 0x0000000000017941 */ /* 0x000fea0003800000 */
.L_x_2775:
[----:B------:R-:W-:-:S13]  /*e690*/  ISETP.NE.AND P2, PT, R34, RZ, PT ;  /* 0x000000ff2200720c */ /* 0x000fda0003f45270 */
[----:B------:R-:W-:Y:S05]  /*e6a0*/  @!P2 BRA `(.L_x_2727) ;  /* 0x000000140088a947 */ /* 0x000fea0003800000 */
[----:B------:R-:W-:Y:S01]  /*e6b0*/  LOP3.LUT P4, RZ, R22, 0x1, RZ, 0xc0, !PT ;  /* 0x0000000116ff7812 */ /* 0x000fe2000788c0ff */
[----:B------:R-:W-:Y:S01]  /*e6c0*/  BSSY B1, `(.L_x_2779) ;  /* 0x00000ea000017945 */ /* 0x000fe20003800000 */
[----:B0---4-:R-:W-:Y:S02]  /*e6d0*/  IADD3 R44, P2, R31, R48, RZ ;  /* 0x000000301f2c7210 */ /* 0x011fe40007f5e0ff */
[----:B------:R-:W-:Y:S02]  /*e6e0*/  SEL R145, R118, R145, !P4 ;  /* 0x0000009176917207 */ /* 0x000fe40006000000 */
[----:B------:R-:W-:Y:S02]  /*e6f0*/  IADD3.X R45, R49, R110, RZ, P2, !PT ;  /* 0x0000006e312d7210 */ /* 0x000fe400017fe4ff */
[----:B------:R-:W-:Y:S02]  /*e700*/  SHF.R.S32.HI R12, RZ, 0x1f, R145 ;  /* 0x0000001fff0c7819 */ /* 0x000fe40000011491 */
[----:B------:R-:W-:-:S02]  /*e710*/  ISETP.GE.AND P2, PT, R4, R117, PT ;  /* 0x000000750400720c */ /* 0x000fc40003f46270 */
        /* <DEDUP_REMOVED lines=15> */
[----:B------:R-:W4:Y:S01]  /*e810*/  LDS.128 R40, [R40+0x1a400] ;  /* 0x01a4000028287984 */ /* 0x000f220000000c00 */
[----:B------:R-:W-:Y:S05]  /*e820*/  @P2 BRA `(.L_x_2780) ;  /* 0x0000000c004c2947 */ /* 0x000fea0003800000 */
[----:B------:R-:W-:Y:S01]  /*e830*/  SHF.R.U32.HI R47, RZ, 0x8, R85 ;  /* 0x00000008ff2f7819 */ /* 0x000fe20000011655 */
[----:B0-----:R-:W-:Y:S01]  /*e840*/  IMAD.MOV.U32 R46, RZ, RZ, R13 ;  /* 0x000000ffff2e7224 */ /* 0x001fe200078e000d */
[----:B------:R-:W-:Y:S01]  /*e850*/  SHF.R.U32.HI R60, RZ, 0x10, R85 ;  /* 0x00000010ff3c7819 */ /* 0x000fe20000011655 */
[----:B----4-:R-:W-:Y:S01]  /*e860*/  IMAD.MOV.U32 R54, RZ, RZ, R40 ;  /* 0x000000ffff367224 */ /* 0x010fe200078e0028 */
[----:B------:R-:W-:Y:S01]  /*e870*/  LOP3.LUT R50, R85, 0xff0000ff, RZ, 0xc0, !PT ;  /* 0xff0000ff55327812 */ /* 0x000fe200078ec0ff */
[----:B------:R-:W-:Y:S01]  /*e880*/  IMAD.SHL.U32 R13, R47, 0x100, RZ ;  /* 0x000001002f0d7824 */ /* 0x000fe200078e00ff */
[----:B------:R-:W-:Y:S01]  /*e890*/  SHF.R.U32.HI R57, RZ, 0x8, R73 ;  /* 0x00000008ff397819 */ /* 0x000fe20000011649 */
[----:B------:R-:W-:Y:S01]  /*e8a0*/  IMAD.MOV.U32 R52, RZ, RZ, R12 ;  /* 0x000000ffff347224 */ /* 0x000fe200078e000c */
[----:B------:R-:W-:Y:S02]  /*e8b0*/  SHF.R.U32.HI R56, RZ, 0x8, R75 ;  /* 0x00000008ff387819 */ /* 0x000fe4000001164b */
[----:B------:R-:W-:Y:S01]  /*e8c0*/  SHF.R.U32.HI R58, RZ, 0x8, R87 ;  /* 0x00000008ff3a7819 */ /* 0x000fe20000011657 */
[----:B------:R-:W-:Y:S01]  /*e8d0*/  IMAD.SHL.U32 R40, R57, 0x100, RZ ;  /* 0x0000010039287824 */ /* 0x000fe200078e00ff */
[----:B------:R-:W-:Y:S01]  /*e8e0*/  MOV R47, R14 ;  /* 0x0000000e002f7202 */ /* 0x000fe20000000f00 */
[----:B------:R-:W-:Y:S01]  /*e8f0*/  IMAD.U32 R14, R60, 0x10000, RZ ;  /* 0x000100003c0e7824 */ /* 0x000fe200078e00ff */
[----:B------:R-:W-:Y:S01]  /*e900*/  LOP3.LUT R13, R50, 0xff00, R13, 0xf8, !PT ;  /* 0x0000ff00320d7812 */ /* 0x000fe200078ef80d */
[----:B------:R-:W-:Y:S01]  /*e910*/  IMAD.SHL.U32 R50, R56, 0x100, RZ ;  /* 0x0000010038327824 */ /* 0x000fe200078e00ff */
[----:B------:R-:W-:Y:S01]  /*e920*/  SHF.R.U32.HI R59, RZ, 0x10, R87 ;  /* 0x00000010ff3b7819 */ /* 0x000fe20000011657 */
[----:B------:R-:W-:Y:S01]  /*e930*/  IMAD.SHL.U32 R12, R58, 0x100, RZ ;  /* 0x000001003a0c7824 */ /* 0x000fe200078e00ff */
[----:B------:R-:W-:-:S02]  /*e940*/  LOP3.LUT R53, R73, 0xff0000ff, RZ, 0xc0, !PT ;  /* 0xff0000ff49357812 */ /* 0x000fc400078ec0ff */
[----:B------:R-:W-:Y:S02]  /*e950*/  LOP3.LUT R55, R75, 0xff0000ff, RZ, 0xc0, !PT ;  /* 0xff0000ff4b377812 */ /* 0x000fe400078ec0ff */
[----:B------:R-:W-:Y:S02]  /*e960*/  LOP3.LUT R51, R87, 0xff0000ff, RZ, 0xc0, !PT ;  /* 0xff0000ff57337812 */ /* 0x000fe400078ec0ff */
[----:B------:R-:W-:Y:S02]  /*e970*/  LOP3.LUT R14, R13, 0xff0000, R14, 0xf8, !PT ;  /* 0x00ff00000d0e7812 */ /* 0x000fe400078ef80e */
[----:B------:R-:W-:Y:S02]  /*e980*/  LOP3.LUT R40, R53, 0xff00, R40, 0xf8, !PT ;  /* 0x0000ff0035287812 */ /* 0x000fe400078ef828 */
[----:B------:R-:W-:Y:S02]  /*e990*/  LOP3.LUT R58, R55, 0xff00, R50, 0xf8, !PT ;  /* 0x0000ff00373a7812 */ /* 0x000fe400078ef832 */
[----:B------:R-:W-:-:S02]  /*e9a0*/  SHF.L.U32 R13, R59, 0x10, RZ ;  /* 0x000000103b0d7819 */ /* 0x000fc400000006ff */
[----:B------:R-:W-:Y:S02]  /*e9b0*/  LOP3.LUT R12, R51, 0xff00, R12, 0xf8, !PT ;  /* 0x0000ff00330c7812 */ /* 0x000fe400078ef80c */
[----:B------:R-:W-:Y:S02]  /*e9c0*/  F2FP.F16.E4M3.UNPACK_B R59, R140.H1 ;  /* 0x0000008cff3b723e */ /* 0x000fe400030006ff */
[----:B------:R-:W-:Y:S02]  /*e9d0*/  F2FP.F16.E4M3.UNPACK_B R55, R54.H1 ;  /* 0x00000036ff37723e */ /* 0x000fe400030006ff */
[----:B------:R-:W-:Y:S02]  /*e9e0*/  F2FP.F16.E4M3.UNPACK_B R53, R52.H1 ;  /* 0x00000034ff35723e */ /* 0x000fe400030006ff */
[----:B------:R-:W-:Y:S01]  /*e9f0*/  SHF.R.U32.HI R63, RZ, 0x10, R75 ;  /* 0x00000010ff3f7819 */ /* 0x000fe2000001164b */
[----:B------:R-:W-:Y:S01]  /*ea00*/  HADD2.F32 R51, -RZ, R55.H0_H0 ;  /* 0x20000037ff337230 */ /* 0x000fe20000004100 */
[----:B------:R-:W-:Y:S01]  /*ea10*/  LOP3.LUT R12, R12, 0xff0000, R13, 0xf8, !PT ;  /* 0x00ff00000c0c7812 */ /* 0x000fe200078ef80d */
[----:B------:R-:W-:Y:S01]  /*ea20*/  HADD2.F32 R13, -RZ, R59.H0_H0 ;  /* 0x2000003bff0d7230 */ /* 0x000fe20000004100 */
[----:B------:R-:W-:Y:S01]  /*ea30*/  F2FP.F16.E4M3.UNPACK_B R56, R138.H1 ;  /* 0x0000008aff38723e */ /* 0x000fe200030006ff */
[----:B------:R-:W-:Y:S01]  /*ea40*/  HADD2.F32 R50, -RZ, R53.H0_H0 ;  /* 0x20000035ff327230 */ /* 0x000fe20000004100 */
[----:B------:R-:W-:Y:S01]  /*ea50*/  SHF.R.U32.HI R61, RZ, 0x10, R73 ;  /* 0x00000010ff3d7819 */ /* 0x000fe20000011649 */
[----:B------:R-:W-:-:S02]  /*ea60*/  IMAD.U32 R63, R63, 0x10000, RZ ;  /* 0x000100003f3f7824 */ /* 0x000fc400078e00ff */
[CC--:B------:R-:W-:Y:S01]  /*ea70*/  FMUL.FTZ R65, R51.reuse, R13.reuse ;  /* 0x0000000d33417220 */ /* 0x0c0fe20000410000 */
[--C-:B------:R-:W-:Y:S02]  /*ea80*/  HADD2.F32 R57, -RZ, R56.reuse.H0_H0 ;  /* 0x20000038ff397230 */ /* 0x100fe40000004100 */
        /* <DEDUP_REMOVED lines=9> */
[----:B------:R-:W-:Y:S01]  /*eb20*/  F2FP.F16.E4M3.UNPACK_B R55, R54 ;  /* 0x00000036ff37723e */ /* 0x000fe200020006ff */
[----:B------:R-:W-:Y:S01]  /*eb30*/  IMAD.U32 R61, R61, 0x10000, RZ ;  /* 0x000100003d3d7824 */ /* 0x000fe200078e00ff */
[----:B------:R-:W-:Y:S01]  /*eb40*/  F2FP.F16.E4M3.UNPACK_B R52, R52 ;  /* 0x00000034ff34723e */ /* 0x000fe200020006ff */
[-C--:B------:R-:W-:Y:S01]  /*eb50*/  FMUL.FTZ R62, R53, R56.reuse ;  /* 0x00000038353e7220 */ /* 0x080fe20000410000 */
[----:B------:R-:W-:Y:S01]  /*eb60*/  FMUL.FTZ R60, R57, R56 ;  /* 0x00000038393c7220 */ /* 0x000fe20000410000 */
[----:B------:R-:W-:Y:S01]  /*eb70*/  F2FP.F16.E4M3.UNPACK_B R138, R138 ;  /* 0x0000008aff8a723e */ /* 0x000fe200020006ff */
[----:B------:R-:W-:Y:S01]  /*eb80*/  HADD2.F32 R59, -RZ, R140.H0_H0 ;  /* 0x2000008cff3b7230 */ /* 0x000fe20000004100 */
[----:B------:R-:W-:Y:S01]  /*eb90*/  LOP3.LUT R40, R40, 0xff0000, R61, 0xf8, !PT ;  /* 0x00ff000028287812 */ /* 0x000fe200078ef83d */
[----:B------:R-:W-:-:S02]  /*eba0*/  HADD2.F32 R56, -RZ, R55.H0_H0 ;  /* 0x20000037ff387230 */ /* 0x000fc40000004100 */
[-C--:B------:R-:W-:Y:S01]  /*ebb0*/  FFMA.FTZ R64, R57, R58.reuse, R62 ;  /* 0x0000003a39407223 */ /* 0x080fe2000001003e */
[----:B------:R-:W-:Y:S02]  /*ebc0*/  HADD2.F32 R54, -RZ, R52.H0_H0 ;  /* 0x20000034ff367230 */ /* 0x000fe40000004100 */
[----:B------:R-:W-:Y:S01]  /*ebd0*/  FFMA.FTZ R53, R53, R58, -R60 ;  /* 0x0000003a35357223 */ /* 0x000fe2000001083c */
        /* <DEDUP_REMOVED lines=15> */
[--C-:B------:R-:W-:Y:S01]  /*ecd0*/  HADD2.F32 R59, -RZ, R54.reuse.H0_H0 ;  /* 0x20000036ff3b7230 */ /* 0x100fe20000004100 */
[----:B------:R-:W-:Y:S01]  /*ece0*/  F2FP.F16.E4M3.UNPACK_B R58, R137.H1 ;  /* 0x00000089ff3a723e */ /* 0x000fe200030006ff */
[----:B------:R-:W-:-:S02]  /*ecf0*/  HADD2.F32 R61, -RZ, R54.H1_H1 ;  /* 0x30000036ff3d7230 */ /* 0x000fc40000004100 */
[----:B------:R-:W-:Y:S01]  /*ed00*/  FFMA.FTZ R65, R55, R138, R140 ;  /* 0x0000008a37417223 */ /* 0x000fe2000001008c */
[----:B------:R-:W-:Y:S01]  /*ed10*/  HADD2.F32 R57, -RZ, R56.H0_H0 ;  /* 0x20000038ff397230 */ /* 0x000fe20000004100 */
[----:B------:R-:W-:Y:S01]  /*ed20*/  F2FP.F16.E4M3.UNPACK_B R139, R139 ;  /* 0x0000008bff8b723e */ /* 0x000fe200020006ff */
[----:B------:R-:W-:Y:S01]  /*ed30*/  HADD2.F32 R54, -RZ, R52.H0_H0 ;  /* 0x20000034ff367230 */ /* 0x000fe20000004100 */
[----:B------:R-:W-:Y:S01]  /*ed40*/  F2FP.F16.E4M3.UNPACK_B R47, R47 ;  /* 0x0000002fff2f723e */ /* 0x000fe200020006ff */
[----:B------:R-:W-:Y:S02]  /*ed50*/  HADD2.F32 R56, -RZ, R56.H1_H1 ;  /* 0x30000038ff387230 */ /* 0x000fe40000004100 */
[-C--:B------:R-:W-:Y:S01]  /*ed60*/  FMUL.FTZ R67, R57, R59.reuse ;  /* 0x0000003b39437220 */ /* 0x080fe20000410000 */
[----:B------:R-:W-:Y:S02]  /*ed70*/  HADD2.F32 R52, -RZ, R52.H1_H1 ;  /* 0x30000034ff347230 */ /* 0x000fe40000004100 */
[----:B------:R-:W-:Y:S01]  /*ed80*/  FMUL.FTZ R66, R54, R59 ;  /* 0x0000003b36427220 */ /* 0x000fe20000410000 */
[----:B------:R-:W-:-:S02]  /*ed90*/  HADD2.F32 R59, -RZ, R58.H1_H1 ;  /* 0x3000003aff3b7230 */ /* 0x000fc40000004100 */
[-C--:B------:R-:W-:Y:S01]  /*eda0*/  FMUL.FTZ R69, R56, R61.reuse ;  /* 0x0000003d38457220 */ /* 0x080fe20000410000 */
[----:B------:R-:W-:Y:S02]  /*edb0*/  HADD2.F32 R55, -RZ, R58.H0_H0 ;  /* 0x2000003aff377230 */ /* 0x000fe40000004100 */
[C---:B------:R-:W-:Y:S01]  /*edc0*/  FMUL.FTZ R61, R52.reuse, R61 ;  /* 0x0000003d343d7220 */ /* 0x040fe20000410000 */
[----:B------:R-:W-:Y:S01]  /*edd0*/  F2FP.F16.E4M3.UNPACK_B R137, R137 ;  /* 0x00000089ff89723e */ /* 0x000fe200020006ff */
[----:B------:R-:W-:Y:S01]  /*ede0*/  FFMA.FTZ R68, R52, R59, -R69 ;  /* 0x0000003b34447223 */ /* 0x000fe20000010845 */
[----:B------:R-:W-:Y:S01]  /*edf0*/  F2FP.F16.E4M3.UNPACK_B R52, R42 ;  /* 0x0000002aff34723e */ /* 0x000fe200020006ff */
[-C--:B------:R-:W-:Y:S01]  /*ee00*/  FFMA.FTZ R67, R54, R55.reuse, -R67 ;  /* 0x0000003736437223 */ /* 0x080fe20000010843 */
[----:B------:R-:W-:Y:S01]  /*ee10*/  FFMA.FTZ R66, R57, R55, R66 ;  /* 0x0000003739427223 */ /* 0x000fe20000010042 */
[----:B------:R-:W-:Y:S02]  /*ee20*/  HADD2.F32 R57, -RZ, R139.H0_H0 ;  /* 0x2000008bff397230 */ /* 0x000fe40000004100 */
[----:B------:R-:W-:Y:S01]  /*ee30*/  FFMA.FTZ R61, R56, R59, R61 ;  /* 0x0000003b383d7223 */ /* 0x000fe2000001003d */
[----:B------:R-:W-:Y:S01]  /*ee40*/  HADD2.F32 R54, -RZ, R52.H0_H0 ;  /* 0x20000034ff367230 */ /* 0x000fe20000004100 */
[----:B------:R-:W-:Y:S01]  /*ee50*/  F2FP.SATFINITE.E4M3.F32.PACK_AB_MERGE_C R50, R53, R50, RZ ;  /* 0x000000323532723e */ /* 0x000fe200048070ff */
[----:B------:R-:W-:Y:S01]  /*ee60*/  HADD2.F32 R42, -RZ, R47.H0_H0 ;  /* 0x2000002fff2a7230 */ /* 0x000fe20000004100 */
[----:B------:R-:W-:Y:S01]  /*ee70*/  F2FP.F16.E4M3.UNPACK_B R53, R46 ;  /* 0x0000002eff35723e */ /* 0x000fe200020006ff */
[----:B------:R-:W-:-:S02]  /*ee80*/  HADD2.F32 R139, -RZ, R139.H1_H1 ;  /* 0x3000008bff8b7230 */ /* 0x000fc40000004100 */
[-C--:B------:R-:W-:Y:S01]  /*ee90*/  FMUL.FTZ R59, R54, R57.reuse ;  /* 0x00000039363b7220 */ /* 0x080fe20000410000 */
[----:B------:R-:W-:Y:S02]  /*eea0*/  HADD2.F32 R52, -RZ, R52.H1_H1 ;  /* 0x30000034ff347230 */ /* 0x000fe40000004100 */
[----:B------:R-:W-:Y:S01]  /*eeb0*/  FMUL.FTZ R57, R42, R57 ;  /* 0x000000392a397220 */ /* 0x000fe20000410000 */
[----:B------:R-:W-:Y:S01]  /*eec0*/  HADD2.F32 R55, -RZ, R137.H0_H0 ;  /* 0x20000089ff377230 */ /* 0x000fe20000004100 */
[----:B------:R-:W-:Y:S01]  /*eed0*/  F2FP.SATFINITE.E4M3.F32.PACK_AB_MERGE_C R67, R68, R67, RZ ;  /* 0x000000434443723e */ /* 0x000fe200048070ff */
[----:B------:R-:W-:Y:S02]  /*eee0*/  HADD2.F32 R47, -RZ, R47.H1_H1 ;  /* 0x3000002fff2f7230 */ /* 0x000fe40000004100 */
[----:B------:R-:W-:Y:S01]  /*eef0*/  FMUL.FTZ R58, R52, R139 ;  /* 0x0000008b343a7220 */ /* 0x000fe20000410000 */
[----:B------:R-:W-:Y:S02]  /*ef00*/  HADD2.F32 R137, -RZ, R137.H1_H1 ;  /* 0x30000089ff897230 */ /* 0x000fe40000004100 */
[-C--:B------:R-:W-:Y:S01]  /*ef10*/  FFMA.FTZ R42, R42, R55.reuse, -R59 ;  /* 0x000000372a2a7223 */ /* 0x080fe2000001083b */
[----:B------:R-:W-:Y:S01]  /*ef20*/  FFMA.FTZ R56, R54, R55, R57 ;  /* 0x0000003736387223 */ /* 0x000fe20000010039 */
[C---:B------:R-:W-:Y:S01]  /*ef30*/  FMUL.FTZ R139, R47.reuse, R139 ;  /* 0x0000008b2f8b7220 */ /* 0x040fe20000410000 */
[----:B------:R-:W-:Y:S01]  /*ef40*/  F2FP.F16.E4M3.UNPACK_B R54, R41 ;  /* 0x00000029ff36723e */ /* 0x000fe200020006ff */
[-C--:B------:R-:W-:Y:S01]  /*ef50*/  FFMA.FTZ R47, R47, R137.reuse, -R58 ;  /* 0x000000892f2f7223 */ /* 0x080fe2000001083a */
[----:B------:R-:W-:Y:S01]  /*ef60*/  F2FP.F16.E4M3.UNPACK_B R59, R40 ;  /* 0x00000028ff3b723e */ /* 0x000fe200020006ff */
[----:B------:R-:W-:Y:S01]  /*ef70*/  FFMA.FTZ R139, R52, R137, R139 ;  /* 0x00000089348b7223 */ /* 0x000fe2000001008b */
[----:B------:R-:W-:Y:S01]  /*ef80*/  F2FP.SATFINITE.E4M3.F32.PACK_AB_MERGE_C R50, R63, R60, R50 ;  /* 0x0000003c3f32723e */ /* 0x000fe20004807032 */
[--C-:B------:R-:W-:Y:S01]  /*ef90*/  HADD2.F32 R55, -RZ, R54.reuse.H0_H0 ;  /* 0x20000036ff377230 */ /* 0x100fe20000004100 */
[----:B------:R-:W-:Y:S01]  /*efa0*/  F2FP.F16.E4M3.UNPACK_B R57, R14 ;  /* 0x0000000eff39723e */ /* 0x000fe200020006ff */
[----:B------:R-:W-:Y:S01]  /*efb0*/  HADD2.F32 R60, -RZ, R59.H0_H0 ;  /* 0x2000003bff3c7230 */ /* 0x000fe20000004100 */
[----:B------:R-:W-:Y:S01]  /*efc0*/  F2FP.SATFINITE.E4M3.F32.PACK_AB_MERGE_C R61, R61, R66, RZ ;  /* 0x000000423d3d723e */ /* 0x000fe200048070ff */
[----:B------:R-:W-:Y:S01]  /*efd0*/  HADD2.F32 R52, -RZ, R53.H0_H0 ;  /* 0x20000035ff347230 */ /* 0x000fe20000004100 */
[----:B------:R-:W-:Y:S01]  /*efe0*/  F2FP.SATFINITE.E4M3.F32.PACK_AB_MERGE_C R47, R47, R42, R67 ;  /* 0x0000002a2f2f723e */ /* 0x000fe20004807043 */
[----:B------:R-:W-:Y:S01]  /*eff0*/  HADD2.F32 R58, -RZ, R57.H0_H0 ;  /* 0x20000039ff3a7230 */ /* 0x000fe20000004100 */
[----:B------:R-:W-:Y:S01]  /*f000*/  F2FP.SATFINITE.E4M3.F32.PACK_AB_MERGE_C R42, R139, R56, R61 ;  /* 0x000000388b2a723e */ /* 0x000fe2000480703d */
[----:B------:R-:W-:Y:S01]  /*f010*/  FMUL.FTZ R61, R55, R60 ;  /* 0x0000003c373d7220 */ /* 0x000fe20000410000 */
[----:B------:R-:W-:-:S02]  /*f020*/  HADD2.F32 R56, -RZ, R54.H1_H1 ;  /* 0x30000036ff387230 */ /* 0x000fc40000004100 */
[C---:B------:R-:W-:Y:S01]  /*f030*/  FMUL.FTZ R60, R52.reuse, R60 ;  /* 0x0000003c343c7220 */ /* 0x040fe20000410000 */
[----:B------:R-:W-:Y:S02]  /*f040*/  HADD2.F32 R59, -RZ, R59.H1_H1 ;  /* 0x3000003bff3b7230 */ /* 0x000fe40000004100 */
        /* <DEDUP_REMOVED lines=9> */
[----:B------:R-:W-:Y:S01]  /*f0e0*/  F2FP.F16.E4M3.UNPACK_B R58, R40.H1 ;  /* 0x00000028ff3a723e */ /* 0x000fe200030006ff */
[----:B------:R-:W-:Y:S01]  /*f0f0*/  FFMA.FTZ R40, R56, R57, R59 ;  /* 0x0000003938287223 */ /* 0x000fe2000001003b */
[--C-:B------:R-:W-:Y:S01]  /*f100*/  HADD2.F32 R56, -RZ, R55.reuse.H0_H0 ;  /* 0x20000037ff387230 */ /* 0x100fe20000004100 */
[----:B------:R-:W-:Y:S01]  /*f110*/  F2FP.F16.E4M3.UNPACK_B R14, R14.H1 ;  /* 0x0000000eff0e723e */ /* 0x000fe200030006ff */
[----:B------:R-:W-:Y:S01]  /*f120*/  HADD2.F32 R54, -RZ, R46.H0_H0 ;  /* 0x2000002eff367230 */ /* 0x000fe20000004100 */
[----:B------:R-:W-:Y:S01]  /*f130*/  F2FP.SATFINITE.E4M3.F32.PACK_AB_MERGE_C R51, R64, R51, RZ ;  /* 0x000000334033723e */ /* 0x000fe200048070ff */
[----:B------:R-:W-:-:S02]  /*f140*/  HADD2.F32 R55, -RZ, R55.H1_H1 ;  /* 0x30000037ff377230 */ /* 0x000fc40000004100 */
[--C-:B------:R-:W-:Y:S01]  /*f150*/  HADD2.F32 R60, -RZ, R58.reuse.H1_H1 ;  /* 0x3000003aff3c7230 */ /* 0x100fe20000004100 */
[----:B------:R-:W-:Y:S01]  /*f160*/  F2FP.SATFINITE.E4M3.F32.PACK_AB_MERGE_C R51, R65, R62, R51 ;  /* 0x0000003e4133723e */ /* 0x000fe20004807033 */
[----:B------:R-:W-:Y:S02]  /*f170*/  HADD2.F32 R59, -RZ, R58.H0_H0 ;  /* 0x2000003aff3b7230 */ /* 0x000fe40000004100 */
[----:B------:R-:W-:Y:S02]  /*f180*/  HADD2.F32 R46, -RZ, R46.H1_H1 ;  /* 0x3000002eff2e7230 */ /* 0x000fe40000004100 */
[----:B------:R-:W-:Y:S01]  /*f190*/  FMUL.FTZ R63, R55, R60 ;  /* 0x0000003c373f7220 */ /* 0x000fe20000410000 */
[--C-:B------:R-:W-:Y:S02]  /*f1a0*/  HADD2.F32 R57, -RZ, R14.reuse.H0_H0 ;  /* 0x2000000eff397230 */ /* 0x100fe40000004100 */
[----:B------:R-:W-:Y:S01]  /*f1b0*/  FMUL.FTZ R61, R56, R59 ;  /* 0x0000003b383d7220 */ /* 0x000fe20000410000 */
[----:B------:R-:W-:-:S02]  /*f1c0*/  HADD2.F32 R58, -RZ, R14.H1_H1 ;  /* 0x3000000eff3a7230 */ /* 0x000fc40000004100 */
[----:B------:R-:W-:Y:S01]  /*f1d0*/  FMUL.FTZ R60, R46, R60 ;  /* 0x0000003c2e3c7220 */ /* 0x000fe20000410000 */
[C---:B------:R-:W-:Y:S01]  /*f1e0*/  FMUL.FTZ R59, R54.reuse, R59 ;  /* 0x0000003b363b7220 */ /* 0x040fe20000410000 */
[----:B------:R-:W-:Y:S01]  /*f1f0*/  FFMA.FTZ R64, R54, R57, -R61 ;  /* 0x0000003936407223 */ /* 0x000fe2000001083d */
[----:B------:R-:W-:Y:S01]  /*f200*/  F2FP.F16.E4M3.UNPACK_B R61, R13.H1 ;  /* 0x0000000dff3d723e */ /* 0x000fe200030006ff */
[-C--:B------:R-:W-:Y:S01]  /*f210*/  FFMA.FTZ R66, R55, R58.reuse, R60 ;  /* 0x0000003a37427223 */ /* 0x080fe2000001003c */
[----:B------:R-:W-:Y:S01]  /*f220*/  F2FP.F16.E4M3.UNPACK_B R55, R43.H1 ;  /* 0x0000002bff37723e */ /* 0x000fe200030006ff */
[----:B------:R-:W-:Y:S01]  /*f230*/  FFMA.FTZ R65, R56, R57, R59 ;  /* 0x0000003938417223 */ /* 0x000fe2000001003b */
[----:B------:R-:W-:Y:S01]  /*f240*/  F2FP.F16.E4M3.UNPACK_B R14, R15 ;  /* 0x0000000fff0e723e */ /* 0x000fe200020006ff */
[----:B------:R-:W-:Y:S01]  /*f250*/  FFMA.FTZ R67, R46, R58, -R63 ;  /* 0x0000003a2e437223 */ /* 0x000fe2000001083f */
[----:B------:R-:W-:Y:S01]  /*f260*/  F2FP.F16.E4M3.UNPACK_B R60, R13 ;  /* 0x0000000dff3c723e */ /* 0x000fe200020006ff */
[----:B------:R-:W-:Y:S01]  /*f270*/  HADD2.F32 R63, -RZ, R61.H0_H0 ;  /* 0x2000003dff3f7230 */ /* 0x000fe20000004100 */
[----:B------:R-:W-:Y:S01]  /*f280*/  F2FP.F16.E4M3.UNPACK_B R54, R43 ;  /* 0x0000002bff36723e */ /* 0x000fe200020006ff */
        /* <DEDUP_REMOVED lines=10> */
[----:B------:R-:W-:Y:S02]  /*f330*/  HADD2.F32 R59, -RZ, R57.H0_H0 ;  /* 0x20000039ff3b7230 */ /* 0x000fe40000004100 */
[-C--:B------:R-:W-:Y:S01]  /*f340*/  FMUL.FTZ R71, R12, R63.reuse ;  /* 0x0000003f0c477220 */ /* 0x080fe20000410000 */
[----:B------:R-:W-:Y:S02]  /*f350*/  HADD2.F32 R58, -RZ, R13.H0_H0 ;  /* 0x2000000dff3a7230 */ /* 0x000fe40000004100 */
[----:B------:R-:W-:Y:S01]  /*f360*/  FMUL.FTZ R63, R46, R63 ;  /* 0x0000003f2e3f7220 */ /* 0x000fe20000410000 */
[----:B------:R-:W-:-:S02]  /*f370*/  HADD2.F32 R55, -RZ, R55.H1_H1 ;  /* 0x30000037ff377230 */ /* 0x000fc40000004100 */
[-C--:B------:R-:W-:Y:S01]  /*f380*/  FFMA.FTZ R71, R46, R59.reuse, -R71 ;  /* 0x0000003b2e477223 */ /* 0x080fe20000010847 */
[----:B------:R-:W-:Y:S02]  /*f390*/  HADD2.F32 R46, -RZ, R61.H1_H1 ;  /* 0x3000003dff2e7230 */ /* 0x000fe40000004100 */
[-C--:B------:R-:W-:Y:S01]  /*f3a0*/  FFMA.FTZ R68, R43, R58.reuse, -R68 ;  /* 0x0000003a2b447223 */ /* 0x080fe20000010844 */
[----:B------:R-:W-:Y:S02]  /*f3b0*/  HADD2.F32 R15, -RZ, R15.H1_H1 ;  /* 0x3000000fff0f7230 */ /* 0x000fe40000004100 */
[----:B------:R-:W-:Y:S01]  /*f3c0*/  FFMA.FTZ R69, R56, R58, R69 ;  /* 0x0000003a38457223 */ /* 0x000fe20000010045 */
[----:B------:R-:W-:Y:S01]  /*f3d0*/  FFMA.FTZ R63, R12, R59, R63 ;  /* 0x0000003b0c3f7223 */ /* 0x000fe2000001003f */
[----:B------:R-:W-:Y:S02]  /*f3e0*/  HADD2.F32 R54, -RZ, R54.H1_H1 ;  /* 0x30000036ff367230 */ /* 0x000fe40000004100 */
[----:B------:R-:W-:Y:S01]  /*f3f0*/  FMUL.FTZ R56, R55, R46 ;  /* 0x0000002e37387220 */ /* 0x000fe20000410000 */
[----:B------:R-:W-:-:S02]  /*f400*/  HADD2.F32 R43, -RZ, R60.H1_H1 ;  /* 0x3000003cff2b7230 */ /* 0x000fc40000004100 */
[----:B------:R-:W-:Y:S01]  /*f410*/  FMUL.FTZ R46, R15, R46 ;  /* 0x0000002e0f2e7220 */ /* 0x000fe20000410000 */
[----:B------:R-:W-:Y:S01]  /*f420*/  HADD2.F32 R14, -RZ, R14.H1_H1 ;  /* 0x3000000eff0e7230 */ /* 0x000fe20000004100 */
[----:B------:R-:W-:Y:S01]  /*f430*/  F2FP.SATFINITE.E4M3.F32.PACK_AB_MERGE_C R64, R67, R64, RZ ;  /* 0x000000404340723e */ /* 0x000fe200048070ff */
[----:B------:R-:W-:Y:S02]  /*f440*/  HADD2.F32 R12, -RZ, R57.H1_H1 ;  /* 0x30000039ff0c7230 */ /* 0x000fe40000004100 */
[-C--:B------:R-:W-:Y:S01]  /*f450*/  FMUL.FTZ R57, R54, R43.reuse ;  /* 0x0000002b36397220 */ /* 0x080fe20000410000 */
[----:B------:R-:W-:Y:S02]  /*f460*/  HADD2.F32 R13, -RZ, R13.H1_H1 ;  /* 0x3000000dff0d7230 */ /* 0x000fe40000004100 */
[----:B------:R-:W-:Y:S01]  /*f470*/  FMUL.FTZ R43, R14, R43 ;  /* 0x0000002b0e2b7220 */ /* 0x000fe20000410000 */
[----:B------:R-:W-:Y:S01]  /*f480*/  F2FP.SATFINITE.E4M3.F32.PACK_AB_MERGE_C R65, R66, R65, RZ ;  /* 0x000000414241723e */ /* 0x000fe200048070ff */
        /* <DEDUP_REMOVED lines=10> */
[----:B------:R-:W-:Y:S02]  /*f530*/  F2FP.SATFINITE.E4M3.F32.PACK_AB_MERGE_C R15, R57, R68, R56 ;  /* 0x00000044390f723e */ /* 0x000fe40004807038 */
[----:B------:R-:W-:Y:S02]  /*f540*/  F2FP.SATFINITE.E4M3.F32.PACK_AB_MERGE_C R43, R54, R69, R46 ;  /* 0x00000045362b723e */ /* 0x000fe4000480702e */
[----:B------:R-:W-:-:S07]  /*f550*/  MOV R14, R47 ;  /* 0x0000002f000e7202 */ /* 0x000fce0000000f00 */
.L_x_2780:
[----:B------:R-:W-:Y:S05]  /*f560*/  BSYNC B1 ;  /* 0x0000000000017941 */ /* 0x000fea0003800000 */
.L_x_2779:
[----:B0-----:R0:W-:Y:S01]  /*f570*/  ST.E.128 desc[UR52][R44.64], R12 ;  /* 0x0000000c2c007985 */ /* 0x0011e2000c101d34 */
[----:B------:R-:W-:-:S13]  /*f580*/  ISETP.GE.AND P2, PT, R11, R136, PT ;  /* 0x000000880b00720c */ /* 0x000fda0003f46270 */
[----:B------:R-:W-:Y:S05]  /*f590*/  @P2 BRA `(.L_x_2727) ;  /* 0x0000000400cc2947 */ /* 0x000fea0003800000 */
[----:B0-----:R-:W-:-:S04]  /*f5a0*/  IADD3 R12, P2, R11, R48, RZ ;  /* 0x000000300b0c7210 */ /* 0x001fc80007f5e0ff */
[----:B------:R-:W-:-:S05]  /*f5b0*/  LEA.HI.X.SX32 R13, R11, R49, 0x1, P2 ;  /* 0x000000310b0d7211 */ /* 0x000fca00010f0eff */
[----:B----4-:R0:W-:Y:S01]  /*f5c0*/  ST.E.128 desc[UR52][R12.64], R40 ;  /* 0x000000280c007985 */ /* 0x0101e2000c101d34 */
[----:B------:R-:W-:Y:S05]  /*f5d0*/  BRA `(.L_x_2727) ;  /* 0x0000000400bc7947 */ /* 0x000fea0003800000 */
.L_x_2692:
[----:B------:R-:W-:-:S06]  /*f5e0*/  UISETP.NE.AND UP0, UPT, UR48, 0x3, UPT ;  /* 0x000000033000788c */ /* 0x000fcc000bf05270 */
[----:B------:R-:W-:-:S13]  /*f5f0*/  PLOP3.LUT P1, PT, PT, PT, UP0, 0x80, 0x0 ;  /* 0x000000000000781c */ /* 0x000fda0003f2f008 */
[----:B------:R-:W-:Y:S05]  /*f600*/  @!P1 BRA `(.L_x_2781) ;  /* 0x0000000000049947 */ /* 0x000fea0003800000 */
[----:B------:R-:W-:Y:S01]  /*f610*/  BPT.TRAP 0x1 ;  /* 0x000000040000795c */ /* 0x000fe20000300000 */
.L_x_2781:
[----:B------:R-:W-:Y:S01]  /*f620*/  IMAD R95, R19, 0x8, R18 ;  /* 0x00000008135f7824 */ /* 0x000fe200078e0212 */
[----:B------:R-:W-:Y:S01]  /*f630*/  SHF.L.U32 R96, R199, 0x1f, RZ ;  /* 0x0000001fc7607819 */ /* 0x000fe200000006ff */
[----:B------:R-:W-:Y:S01]  /*f640*/  BSSY B1, `(.L_x_2782) ;  /* 0x0000004000017945 */ /* 0x000fe20003800000 */
[----:B------:R-:W-:Y:S02]  /*f650*/  SHF.R.S32.HI R92, RZ, 0x1f, R39 ;  /* 0x0000001fff5c7819 */ /* 0x000fe40000011427 */
[----:B------:R-:W0:Y:S02]  /*f660*/  SYNCS.PHASECHK.TRANS64.TRYWAIT P2, [R95+URZ+0x29890], R96 ;  /* 0x029890605f0075a7 */ /* 0x000e24000804017f */
[----:B0-----:R-:W-:Y:S05]  /*f670*/  @!P2 BRA `(.L_x_2783) ;  /* 0x0000022c00eca947 */ /* 0x001fea0003800000 */
.L_x_3068:
[----:B------:R-:W-:Y:S05]  /*f680*/  BSYNC B1 ;  /* 0x0000000000017941 */ /* 0x000fea0003800000 */
.L_x_2782:
        /* <DEDUP_REMOVED lines=15> */
[----:B------:R-:W-:Y:S02]  /*f780*/  IMAD.IADD R52, R94, 0x1, -R198 ;  /* 0x000000015e347824 */ /* 0x000fe400078e0ac6 */
        /* <DEDUP_REMOVED lines=9> */
.L_x_3072:
[----:B------:R-:W-:Y:S04]  /*f820*/  BSSY B1, `(.L_x_2785) ;  /* 0x0000023000017945 */ /* 0x000fe80003800000 */
[----:B------:R-:W-:Y:S05]  /*f830*/  @!P2 BRA `(.L_x_2786) ;  /* 0x000000000084a947 */ /* 0x000fea0003800000 */
[----:B------:R-:W-:Y:S02]  /*f840*/  ULDC UR4, c[0x0][0x2f4] ;  /* 0x0000bd0000047ab9 */ /* 0x000fe40000000800 */
[----:B------:R-:W-:-:S13]  /*f850*/  ISETP.GE.AND P5, PT, R16, UR4, PT ;  /* 0x0000000410007c0c */ /* 0x000fda000bfa6270 */
[----:B------:R-:W4:Y:S01]  /*f860*/  @!P5 LDS.128 R12, [R41+0x1a400] ;  /* 0x01a40000290cd984 */ /* 0x000f220000000c00 */
[----:B---3--:R-:W-:-:S04]  /*f870*/  @!P5 IADD3 R46, P2, R16, R49, RZ ;  /* 0x00000031102ed210 */ /* 0x008fc80007f5e0ff */
[----:B--2---:R-:W-:Y:S02]  /*f880*/  @!P5 IADD3.X R47, R48, R17, RZ, P2, !PT ;  /* 0x00000011302fd210 */ /* 0x004fe400017fe4ff */
        /* <DEDUP_REMOVED lines=21> */
[----:B--2---:R-:W-:-:S04]  /*f9e0*/  @!P5 IADD3 R46, P6, R196, R49, RZ ;  /* 0x00000031c42ed210 */ /* 0x004fc80007fde0ff */
[----:B------:R-:W-:Y:S01]  /*f9f0*/  @!P5 IADD3.X R47, R48, R205, RZ, P6, !PT ;  /* 0x000000cd302fd210 */ /* 0x000fe200037fe4ff */
[----:B---3--:R-:W-:Y:S04]  /*fa00*/  @!P2 ST.E.128 desc[UR52][R44.64], R12 ;  /* 0x0000000c2c00a985 */ /* 0x008fe8000c101d34 */
[----:B------:R-:W2:Y:S04]  /*fa10*/  @!P4 LDS.128 R12, [R41+0x1f400] ;  /* 0x01f40000290cc984 */ /* 0x000ea80000000c00 */
[----:B--2---:R-:W-:Y:S04]  /*fa20*/  @!P4 ST.E.128 desc[UR52][R42.64], R12 ;  /* 0x0000000c2a00c985 */ /* 0x004fe8000c101d34 */
[----:B------:R-:W2:Y:S04]  /*fa30*/  @!P5 LDS.128 R12, [R40+0x1f400] ;  /* 0x01f40000280cd984 */ /* 0x000ea80000000c00 */
[----:B--2---:R4:W-:Y:S02]  /*fa40*/  @!P5 ST.E.128 desc[UR52][R46.64], R12 ;  /* 0x0000000c2e00d985 */ /* 0x0049e4000c101d34 */
.L_x_2786:
[----:B------:R-:W-:Y:S05]  /*fa50*/  BSYNC B1 ;  /* 0x0000000000017941 */ /* 0x000fea0003800000 */
.L_x_2785:
[----:B------:R-:W-:-:S03]  /*fa60*/  UMOV UR4, 0xffffffff ;  /* 0xffffffff00047882 */ /* 0x000fc60000000000 */
[----:B------:R-:W-:Y:S05]  /*fa70*/  BRA.DIV UR4, `(.L_x_2787) ;  /* 0x0000022e044c7947 */ /* 0x000fea000b800000 */
[----:B--2---:R2:W0:Y:S04]  /*fa80*/  SHFL.IDX PT, R48, R51, 0x1, 0x1e1f ;  /* 0x003e1f0033307f89 */ /* 0x00442800000e0000 */
[----:B---3--:R2:W3:Y:S02]  /*fa90*/  SHFL.IDX PT, R49, R50, 0x1, 0x1e1f ;  /* 0x003e1f0032317f89 */ /* 0x0084e400000e0000 */
.L_x_3076:
[----:B------:R-:W-:-:S13]  /*faa0*/  ISETP.GE.AND P2, PT, R52, 0x81, PT ;  /* 0x000000813400780c */ /* 0x000fda0003f46270 */
[----:B------:R-:W-:Y:S05]  /*fab0*/  @!P2 BRA `(.L_x_2727) ;  /* 0x000000000084a947 */ /* 0x000fea0003800000 */
[----:B------:R-:W-:Y:S02]  /*fac0*/  ULDC UR4, c[0x0][0x2f4] ;  /* 0x0000bd0000047ab9 */ /* 0x000fe40000000800 */
[----:B------:R-:W-:-:S13]  /*fad0*/  ISETP.GE.AND P5, PT, R16, UR4, PT ;  /* 0x0000000410007c0c */ /* 0x000fda000bfa6270 */
[----:B----4-:R-:W4:Y:S01]  /*fae0*/  @!P5 LDS.128 R12, [R41+0x1c400] ;  /* 0x01c40000290cd984 */ /* 0x010f220000000c00 */
[----:B---3--:R-:W-:-:S05]  /*faf0*/  @!P5 IADD3 R46, P2, R16, R49, RZ ;  /* 0x00000031102ed210 */ /* 0x008fca0007f5e0ff */
[----:B0-----:R-:W-:Y:S01]  /*fb00*/  @!P5 IMAD.X R47, R48, 0x1, R17, P2 ;  /* 0x00000001302fd824 */ /* 0x001fe200010e0611 */
        /* <DEDUP_REMOVED lines=10> */
[----:B0-----:R-:W-:-:S04]  /*fbb0*/  @!P5 IADD3 R46, P6, R11, R49, RZ ;  /* 0x000000310b2ed210 */ /* 0x001fc80007fde0ff */
[----:B------:R-:W-:-:S05]  /*fbc0*/  @!P5 LEA.HI.X.SX32 R47, R11, R48, 0x1, P6 ;  /* 0x000000300b2fd211 */ /* 0x000fca00030f0eff */
[----:B---3--:R0:W-:Y:S01]  /*fbd0*/  @!P5 ST.E.128 desc[UR52][R46.64], R12 ;  /* 0x0000000c2e00d985 */ /* 0x0081e2000c101d34 */
[----:B------:R-:W-:-:S13]  /*fbe0*/  ISETP.GE.AND P5, PT, R4, UR4, PT ;  /* 0x0000000404007c0c */ /* 0x000fda000bfa6270 */
[----:B------:R-:W3:Y:S01]  /*fbf0*/  @!P5 LDS.128 R12, [R41+0x1ec00] ;  /* 0x01ec0000290cd984 */ /* 0x000ee20000000c00 */
[----:B------:R-:W-:-:S04]  /*fc00*/  @!P5 SHF.L.U32 R11, R193, 0x4, RZ ;  /* 0x00000004c10bd819 */ /* 0x000fc800000006ff */
[----:B0-----:R-:W-:-:S04]  /*fc10*/  @!P5 IADD3 R46, P6, R11, R49, RZ ;  /* 0x000000310b2ed210 */ /* 0x001fc80007fde0ff */
[----:B------:R-:W-:-:S05]  /*fc20*/  @!P5 LEA.HI.X.SX32 R47, R11, R48, 0x1, P6 ;  /* 0x000000300b2fd211 */ /* 0x000fca00030f0eff */
[----:B---3--:R0:W-:Y:S01]  /*fc30*/  @!P5 ST.E.128 desc[UR52][R46.64], R12 ;  /* 0x0000000c2e00d985 */ /* 0x0081e2000c101d34 */
[----:B------:R-:W-:-:S03]  /*fc40*/  ISETP.GE.AND P5, PT, R196, UR4, PT ;  /* 0x00000004c4007c0c */ /* 0x000fc6000bfa6270 */
[----:B------:R-:W3:Y:S10]  /*fc50*/  @!P2 LDS.128 R12, [R40+0x1ec00] ;  /* 0x01ec0000280ca984 */ /* 0x000ef40000000c00 */
[----:B0-----:R-:W-:-:S05]  /*fc60*/  @!P5 IADD3 R46, P6, R196, R49, RZ ;  /* 0x00000031c42ed210 */ /* 0x001fca0007fde0ff */
[----:B------:R-:W-:Y:S01]  /*fc70*/  @!P5 IMAD.X R47, R48, 0x1, R205, P6 ;  /* 0x00000001302fd824 */ /* 0x000fe200030e06cd */
[----:B---3--:R-:W-:Y:S04]  /*fc80*/  @!P2 ST.E.128 desc[UR52][R44.64], R12 ;  /* 0x0000000c2c00a985 */ /* 0x008fe8000c101d34 */
[----:B------:R-:W0:Y:S04]  /*fc90*/  @!P4 LDS.128 R12, [R41+0x21400] ;  /* 0x02140000290cc984 */ /* 0x000e280000000c00 */
[----:B0-----:R-:W-:Y:S04]  /*fca0*/  @!P4 ST.E.128 desc[UR52][R42.64], R12 ;  /* 0x0000000c2a00c985 */ /* 0x001fe8000c101d34 */
[----:B------:R-:W0:Y:S04]  /*fcb0*/  @!P5 LDS.128 R12, [R40+0x21400] ;  /* 0x02140000280cd984 */ /* 0x000e280000000c00 */
[----:B0-----:R0:W-:Y:S02]  /*fcc0*/  @!P5 ST.E.128 desc[UR52][R46.64], R12 ;  /* 0x0000000c2e00d985 */ /* 0x0011e4000c101d34 */
.L_x_2727:
[----:B------:R-:W-:Y:S05]  /*fcd0*/  BSYNC B0 ;  /* 0x0000000000007941 */ /* 0x000fea0003800000 */
.L_x_2691:
        /* <DEDUP_REMOVED lines=16> */
.L_x_2789:
[----:B------:R-:W-:Y:S05]  /*fde0*/  BSYNC B0 ;  /* 0x0000000000007941 */ /* 0x000fea0003800000 */
.L_x_2788:
[----:B------:R-:W0:Y:S01]  /*fdf0*/  SYNCS.PHASECHK.TRANS64.TRYWAIT P1, [R95+URZ+0x298b0], R96 ;  /* 0x0298b0605f0075a7 */ /* 0x000e22000802017f */
[----:B------:R-:W-:Y:S04]  /*fe00*/  BSSY B0, `(.L_x_2790) ;  /* 0x0000002000007945 */ /* 0x000fe80003800000 */
[----:B0-----:R-:W-:Y:S05]  /*fe10*/  @!P1 BRA `(.L_x_2791) ;  /* 0x0000022800b09947 */ /* 0x001fea0003800000 */
.L_x_3077:
[----:B------:R-:W-:Y:S05]  /*fe20*/  BSYNC B0 ;  /* 0x0000000000007941 */ /* 0x000fea0003800000 */
.L_x_2790:
[----:B------:R-:W-:Y:S01]  /*fe30*/  ULDC.64 UR4, c[0x0][0x328] ;  /* 0x0000ca0000047ab9 */ /* 0x000fe20000000a00 */
[----:B------:R-:W-:Y:S01]  /*fe40*/  ULDC.64 UR6, c[0x0][0x318] ;  /* 0x0000c60000067ab9 */ /* 0x000fe20000000a00 */
[----:B------:R-:W-:Y:S01]  /*fe50*/  IMAD R92, R92, UR4, RZ ;  /* 0x000000045c5c7c24 */ /* 0x000fe2000f8e02ff */
[----:B------:R-:W-:Y:S01]  /*fe60*/  IADD3 R94, -R198, R94, RZ ;  /* 0x0000005ec65e7210 */ /* 0x000fe20007ffe1ff */
[C---:B------:R-:W-:Y:S01]  /*fe70*/  IMAD.WIDE.U32 R12, R39.reuse, UR4, RZ ;  /* 0x00000004270c7c25 */ /* 0x040fe2000f8e00ff */
[----:B------:R-:W-:Y:S03]  /*fe80*/  BSSY B0, `(.L_x_2792) ;  /* 0x000002c000007945 */ /* 0x000fe60003800000 */
[----:B------:R-:W-:Y:S01]  /*fe90*/  IMAD R39, R39, UR5, R92 ;  /* 0x0000000527277c24 */ /* 0x000fe2000f8e025c */
[----:B------:R-:W-:Y:S01]  /*fea0*/  ULDC.64 UR4, c[0x0][0x338] ;  /* 0x0000ce0000047ab9 */ /* 0x000fe20000000a00 */
[----:B----4-:R-:W-:-:S02]  /*feb0*/  IMAD R11, R19, 0x5000, R222 ;  /* 0x00005000130b7824 */ /* 0x010fc400078e02de */
[----:B------:R-:W-:Y:S02]  /*fec0*/  IMAD R93, R93, UR4, RZ ;  /* 0x000000045d5d7c24 */ /* 0x000fe4000f8e02ff */
[----:B------:R-:W-:Y:S01]  /*fed0*/  IMAD.IADD R13, R13, 0x1, R39 ;  /* 0x000000010d0d7824 */ /* 0x000fe200078e0227 */
[-C--:B------:R-:W-:Y:S01]  /*fee0*/  IADD3 R48, R18, R11.reuse, R122 ;  /* 0x0000000b12307210 */ /* 0x080fe20007ffe07a */
[----:B------:R-:W-:Y:S01]  /*fef0*/  IMAD R93, R38, UR5, R93 ;  /* 0x00000005265d7c24 */ /* 0x000fe2000f8e025d */
[-C--:B---3--:R-:W-:Y:S01]  /*ff00*/  IADD3 R49, R18, R11.reuse, R123 ;  /* 0x0000000b12317210 */ /* 0x088fe20007ffe07b */
[----:B------:R-:W-:Y:S01]  /*ff10*/  IMAD.WIDE.U32 R12, R38, UR4, R12 ;  /* 0x00000004260c7c25 */ /* 0x000fe2000f8e000c */
[----:B------:R-:W-:Y:S01]  /*ff20*/  ULDC.64 UR4, c[0x0][0x330] ;  /* 0x0000cc0000047ab9 */ /* 0x000fe20000000a00 */
[----:B-12---:R-:W-:Y:S02]  /*ff30*/  IADD3 R50, R18, R11, R128 ;  /* 0x0000000b12327210 */ /* 0x006fe40007ffe080 */
[----:B------:R-:W-:-:S02]  /*ff40*/  IMAD.IADD R13, R13, 0x1, R93 ;  /* 0x000000010d0d7824 */ /* 0x000fc400078e025d */
[----:B------:R-:W-:Y:S02]  /*ff50*/  IMAD.IADD R46, R18, 0x1, R11 ;  /* 0x00000001122e7824 */ /* 0x000fe400078e020b */
[----:B------:R-:W-:-:S04]  /*ff60*/  IMAD.WIDE.U32 R12, R191, UR4, R12 ;  /* 0x00000004bf0c7c25 */ /* 0x000fc8000f8e000c */
[----:B------:R-:W-:Y:S01]  /*ff70*/  IMAD R13, R191, UR5, R13 ;  /* 0x00000005bf0d7c24 */ /* 0x000fe2000f8e020d */
[----:B------:R-:W-:-:S04]  /*ff80*/  IADD3 R44, P1, R12, UR6, RZ ;  /* 0x000000060c2c7c10 */ /* 0x000fc8000ff3e0ff */
[----:B------:R-:W-:Y:S01]  /*ff90*/  IADD3.X R45, R13, UR7, RZ, P1, !PT ;  /* 0x000000070d2d7c10 */ /* 0x000fe20008ffe4ff */
[----:B------:R0:W1:Y:S01]  /*ffa0*/  SHFL.IDX PT, R47, R44, RZ, 0x1e1f ;  /* 0x001e1fff2c2f7589 */ /* 0x00006200000e0000 */
[----:B------:R-:W-:-:S03]  /*ffb0*/  ISETP.GE.AND P1, PT, R94, 0x1, PT ;  /* 0x000000015e00780c */ /* 0x000fc60003f26270 */
[----:B------:R0:W2:Y:S10]  /*ffc0*/  SHFL.IDX PT, R11, R45, RZ, 0x1e1f ;  /* 0x001e1fff2d0b7589 */ /* 0x0000b400000e0000 */
[----:B0-----:R-:W-:Y:S05]  /*ffd0*/  @!P1 BRA `(.L_x_2793) ;  /* 0x0000000000589947 */ /* 0x001fea0003800000 */
[----:B------:R-:W-:Y:S02]  /*ffe0*/  ISETP.NE.AND P5, PT, R9, RZ, PT ;  /* 0x000000ff0900720c */ /* 0x000fe40003fa5270 */
[----:B------:R-:W-:-:S11]  /*fff0*/  ISETP.NE.AND P4, PT, R10, RZ, PT ;  /* 0x000000ff0a00720c */ /* 0x000fd60003f85270 */
[----:B-1----:R-:W-:Y:S02]  /*10000*/  @P5 IADD3 R40, P1, R16, R47, RZ ;  /* 0x0000002f10285210 */ /* 0x002fe40007f3e0ff */
[----:B------:R-:W-:-:S03]  /*10010*/  @P4 IMAD.SHL.U32 R12, R192, 0x10, RZ ;  /* 0x00000010c00c4824 */ /* 0x000fc600078e00ff */
[----:B--2---:R-:W-:Y:S02]  /*10020*/  @P5 IMAD.X R41, R11, 0x1, R17, P1 ;  /* 0x000000010b295824 */ /* 0x004fe400008e0611 */
        /* <DEDUP_REMOVED lines=10> */
[----:B0-----:R-:W-:-:S04]  /*100d0*/  @P5 IADD3 R40, P6, R190, R47, RZ ;  /* 0x0000002fbe285210 */ /* 0x001fc80007fde0ff */
[----:B------:R-:W-:Y:S01]  /*100e0*/  @P5 IADD3.X R41, R11, R197, RZ, P6, !PT ;  /* 0x000000c50b295210 */ /* 0x000fe200037fe4ff */
[----:B-1----:R-:W-:Y:S04]  /*100f0*/  @P4 ST.E.128 desc[UR52][R42.64], R12 ;  /* 0x0000000c2a004985 */ /* 0x002fe8000c101d34 */
[----:B------:R-:W0:Y:S04]  /*10100*/  @P1 LDS.128 R12, [R49+0xa400] ;  /* 0x00a40000310c1984 */ /* 0x000e280000000c00 */
[----:B0-----:R-:W-:Y:S04]  /*10110*/  @P1 ST.E.128 desc[UR52][R38.64], R12 ;  /* 0x0000000c26001985 */ /* 0x001fe8000c101d34 */
[----:B------:R-:W0:Y:S04]  /*10120*/  @P5 LDS.128 R12, [R50+0xa400] ;  /* 0x00a40000320c5984 */ /* 0x000e280000000c00 */
[----:B0-----:R0:W-:Y:S02]  /*10130*/  @P5 ST.E.128 desc[UR52][R40.64], R12 ;  /* 0x0000000c28005985 */ /* 0x0011e4000c101d34 */
.L_x_2793:
[----:B------:R-:W-:Y:S05]  /*10140*/  BSYNC B0 ;  /* 0x0000000000007941 */ /* 0x000fea0003800000 */
.L_x_2792:
[----:B------:R-:W-:Y:S01]  /*10150*/  ISETP.GE.AND P1, PT, R94, 0x81, PT ;  /* 0x000000815e00780c */ /* 0x000fe20003f26270 */
[----:B------:R-:W3:Y:S01]  /*10160*/  SHFL.IDX PT, R45, R45, 0x1, 0x1e1f ;  /* 0x003e1f002d2d7f89 */ /* 0x000ee200000e0000 */
[----:B------:R-:W-:Y:S03]  /*10170*/  BSSY B0, `(.L_x_2794) ;  /* 0x0000019000007945 */ /* 0x000fe60003800000 */
[----:B--2---:R2:W4:Y:S08]  /*10180*/  SHFL.IDX PT, R11, R44, 0x1, 0x1e1f ;  /* 0x003e1f002c0b7f89 */ /* 0x00453000000e0000 */
[----:B--2---:R-:W-:Y:S05]  /*10190*/  @!P1 BRA `(.L_x_2795) ;  /* 0x0000000000589947 */ /* 0x004fea0003800000 */
[----:B------:R-:W-:Y:S02]  /*101a0*/  ISETP.NE.AND P5, PT, R9, RZ, PT ;  /* 0x000000ff0900720c */ /* 0x000fe40003fa5270 */
[----:B------:R-:W-:-:S11]  /*101b0*/  ISETP.NE.AND P4, PT, R10, RZ, PT ;  /* 0x000000ff0a00720c */ /* 0x000fd60003f85270 */
[----:B0---4-:R-:W-:Y:S02]  /*101c0*/  @P5 IADD3 R40, P1, R16, R11, RZ ;  /* 0x0000000b10285210 */ /* 0x011fe40007f3e0ff */
[----:B------:R-:W-:-:S03]  /*101d0*/  @P4 IMAD.SHL.U32 R12, R192, 0x10, RZ ;  /* 0x00000010c00c4824 */ /* 0x000fc600078e00ff */
[----:B---3--:R-:W-:Y:S02]  /*101e0*/  @P5 IMAD.X R41, R45, 0x1, R17, P1 ;  /* 0x000000012d295824 */ /* 0x008fe400008e0611 */
        /* <DEDUP_REMOVED lines=9> */
[----:B------:R-:W2:Y:S10]  /*10280*/  @P4 LDS.128 R12, [R48+0xe400] ;  /* 0x00e40000300c4984 */ /* 0x000eb40000000c00 */
[----:B0-----:R-:W-:-:S05]  /*10290*/  @P5 IADD3 R40, P6, R190, R11, RZ ;  /* 0x0000000bbe285210 */ /* 0x001fca0007fde0ff */
[----:B------:R-:W-:Y:S01]  /*102a0*/  @P5 IMAD.X R41, R45, 0x1, R197, P6 ;  /* 0x000000012d295824 */ /* 0x000fe200030e06c5 */
[----:B--2---:R-:W-:Y:S04]  /*102b0*/  @P4 ST.E.128 desc[UR52][R42.64], R12 ;  /* 0x0000000c2a004985 */ /* 0x004fe8000c101d34 */
[----:B------:R-:W0:Y:S04]  /*102c0*/  @P1 LDS.128 R12, [R49+0xe400] ;  /* 0x00e40000310c1984 */ /* 0x000e280000000c00 */
[----:B0-----:R-:W-:Y:S04]  /*102d0*/  @P1 ST.E.128 desc[UR52][R38.64], R12 ;  /* 0x0000000c26001985 */ /* 0x001fe8000c101d34 */
[----:B------:R-:W0:Y:S04]  /*102e0*/  @P5 LDS.128 R12, [R50+0xe400] ;  /* 0x00e40000320c5984 */ /* 0x000e280000000c00 */
[----:B0-----:R2:W-:Y:S02]  /*102f0*/  @P5 ST.E.128 desc[UR52][R40.64], R12 ;  /* 0x0000000c28005985 */ /* 0x0015e4000c101d34 */
.L_x_2795:
[----:B------:R-:W-:Y:S05]  /*10300*/  BSYNC B0 ;  /* 0x0000000000007941 */ /* 0x000fea0003800000 */
.L_x_2794:
[----:B------:R-:W-:Y:S01]  /*10310*/  @!PT LDS RZ, [RZ] ;  /* 0x00000000fffff984 */ /* 0x000fe20000000800 */
[----:B------:R-:W-:Y:S01]  /*10320*/  @!PT LDS RZ, [RZ] ;  /* 0x00000000fffff984 */ /* 0x000fe20000000800 */
[----:B------:R-:W-:Y:S01]  /*10330*/  @!PT LDS RZ, [RZ] ;  /* 0x00000000fffff984 */ /* 0x000fe20000000800 */
[----:B------:R-:W-:Y:S01]  /*10340*/  @!PT LDS RZ, [RZ] ;  /* 0x00000000fffff984 */ /* 0x000fe20000000800 */
[----:B------:R5:W-:Y:S06]  /*10350*/  MEMBAR.ALL.CTA ;  /* 0x0000000000007992 */ /* 0x000bec0000008000 */
[----:B-----5:R-:W5:Y:S02]  /*10360*/  FENCE.VIEW.ASYNC.S ;  /* 0x00000000000073c6 */ /* 0x020f640000000000 */
[----:B-----5:R0:W-:Y:S01]  /*10370*/  BAR.SYNC.DEFER_BLOCKING R150, 0x80 ;  /* 0x000200960000751d */ /* 0x0201e20000010000 */
[----:B------:R-:W-:Y:S01]  /*10380*/  LOP3.LUT P4, RZ, R22, 0x2, RZ, 0xc0, !PT ;  /* 0x0000000216ff7812 */ /* 0x000fe2000788c0ff */
[----:B------:R-:W-:Y:S01]  /*10390*/  VIADD R19, R19, 0x1 ;  /* 0x0000000113137836 */ /* 0x000fe20000000000 */
[----:B------:R-:W-:-:S04]  /*103a0*/  @!P2 IADD3 R95, R95, 0x298c0, RZ ;  /* 0x000298c05f5fa810 */ /* 0x000fc80007ffe0ff */
[C---:B------:R-:W-:Y:S02]  /*103b0*/  ISETP.NE.AND P1, PT, R19.reuse, 0x2, PT ;  /* 0x000000021300780c */ /* 0x040fe40003f25270 */
[----:B------:R-:W-:Y:S02]  /*103c0*/  @!P2 PRMT R95, RZ, 0x654, R95 ;  /* 0x00000654ff5fa816 */ /* 0x000fe4000000005f */
[----:B0-2---:R-:W-:Y:S02]  /*103d0*/  SEL R12, RZ, 0x1, P1 ;  /* 0x00000001ff0c7807 */ /* 0x005fe40000800000 */
[----:B------:R-:W-:Y:S02]  /*103e0*/  SEL R19, R19, RZ, P1 ;  /* 0x000000ff13137207 */ /* 0x000fe40000800000 */
[----:B------:R-:W-:Y:S01]  /*103f0*/  LOP3.LUT R199, R199, R12, RZ, 0x3c, !PT ;  /* 0x0000000cc7c77212 */ /* 0x000fe200078e3cff */
[----:B------:R0:W-:Y:S01]  /*10400*/  @!P2 SYNCS.ARRIVE.TRANS64.RED.A1T0 RZ, [R95+URZ], RZ ;  /* 0x000000ff5fffa9a7 */ /* 0x0001e2000810043f */
[----:B------:R-:W-:Y:S05]  /*10410*/  @P4 BRA `(.L_x_2796) ;  /* 0xffffff2400f44947 */ /* 0x000fea000383ffff */
[----:B----4-:R-:W2:Y:S01]  /*10420*/  S2R R11, SR_TID.X ;  /* 0x00000000000b7919 */ /* 0x010ea20000002100 */
[----:B------:R-:W-:Y:S02]  /*10430*/  PLOP3.LUT P0, PT, PT, PT, PT, 0x8, 0x0 ;  /* 0x000000000000781c */ /* 0x000fe40003f0e170 */
[----:B--2---:R-:W-:-:S04]  /*10440*/  SHF.R.U32.HI R11, RZ, 0x7, R11 ;  /* 0x00000007ff0b7819 */ /* 0x004fc8000001160b */
[----:B------:R-:W-:-:S13]  /*10450*/  ISETP.NE.AND P4, PT, R11, 0x1, PT ;  /* 0x000000010b00780c */ /* 0x000fda0003f85270 */
[----:B------:R-:W-:Y:S06]  /*10460*/  @!P4 BAR.ARV 0x9, 0x100 ;  /* 0x024400000000cb1d */ /* 0x000fec0000002000 */
.L_x_2686:
[----:B------:R-:W2:Y:S01]  /*10470*/  LDC R0, c[0x0][0x448] ;  /* 0x00011200ff007b82 */ /* 0x000ea20000000800 */
[----:B------:R-:W-:Y:S01]  /*10480*/  IADD3 R5, R217, 0xa0, -R215 ;  /* 0x000000a0d9057810 */ /* 0x000fe20007ffe8d7 */
[----:B------:R-:W-:Y:S01]  /*10490*/  IMAD.MOV.U32 R104, RZ, RZ, RZ ;  /* 0x000000ffff687224 */ /* 0x000fe200078e00ff */
[----:B--2---:R-:W-:Y:S01]  /*104a0*/  ISETP.NE.AND P1, PT, R0, 0x1, PT ;  /* 0x000000010000780c */ /* 0x004fe20003f25270 */
[----:B------:R-:W-:-:S12]  /*104b0*/  VIADD R0, R214, 0x7f ;  /* 0x0000007fd6007836 */ /* 0x000fd80000000000 */
[----:B------:R-:W2:Y:S08]  /*104c0*/  @P1 LDC R3, c[0x0][0x44c] ;  /* 0x00011300ff031b82 */ /* 0x000eb00000000800 */
[----:B------:R-:W4:Y:S01]  /*104d0*/  @P1 LDC R2, c[0x0][0x450] ;  /* 0x00011400ff021b82 */ /* 0x000f220000000800 */
[----:B--2---:R-:W-:-:S05]  /*104e0*/  @P1 IMAD.HI.U32 R3, R0, R3, RZ ;  /* 0x0000000300031227 */ /* 0x004fca00078e00ff */
[----:B----4-:R-:W-:-:S05]  /*104f0*/  @P1 SHF.R.U32.HI R0, RZ, R2, R3 ;  /* 0x00000002ff001219 */ /* 0x010fca0000011603 */
[----:B------:R-:W-:-:S04]  /*10500*/  IMAD.IADD R0, R5, 0x1, R0 ;  /* 0x0000000105007824 */ /* 0x000fc800078e0200 */
[----:B------:R-:W-:-:S05]  /*10510*/  IMAD.HI R0, R0, 0x66666667, RZ ;  /* 0x6666666700007827 */ /* 0x000fca00078e02ff */
[----:B------:R-:W-:-:S04]  /*10520*/  SHF.R.U32.HI R3, RZ, 0x1f, R0 ;  /* 0x0000001fff037819 */ /* 0x000fc80000011600 */
[----:B------:R-:W-:-:S04]  /*10530*/  LEA.HI.SX32 R3, R0, R3, 0x1a ;  /* 0x0000000300037211 */ /* 0x000fc800078fd2ff */
[----:B------:R-:W-:-:S04]  /*10540*/  VIMNMX R156, R156, R3, PT ;  /* 0x000000039c9c7248 */ /* 0x000fc80003fe0100 */
[----:B------:R-:W-:Y:S01]  /*10550*/  ISETP.GE.AND P1, PT, R156, 0x1, PT ;  /* 0x000000019c00780c */ /* 0x000fe20003f26270 */
[----:B------:R-:W-:-:S12]  /*10560*/  @P0 BRA `(.L_x_2797) ;  /* 0x00000000000c0947 */ /* 0x000fd80003800000 */
[----:B------:R-:W2:Y:S01]  /*10570*/  FENCE.VIEW.ASYNC.G ;  /* 0x00000000000073c6 */ /* 0x000ea20000000100 */
[----:B------:R-:W-:Y:S05]  /*10580*/  WARPSYNC.ALL ;  /* 0x0000000000007948 */ /* 0x000fea0003800000 */
[----:B--2---:R-:W-:Y:S06]  /*10590*/  BAR.ARV 0xc, 0x180 ;  /* 0x0306000000007b1d */ /* 0x004fec0000002000 */
.L_x_2797:
[----:B------:R-:W-:Y:S04]  /*105a0*/  BSSY B0, `(.L_x_2798) ;  /* 0x0000020000007945 */ /* 0x000fe80003800000 */
[----:B------:R-:W-:Y:S05]  /*105b0*/  @!P1 BRA `(.L_x_2799) ;  /* 0x0000000000789947 */ /* 0x000fea0003800000 */
[----:B------:R-:W-:Y:S01]  /*105c0*/  ISETP.NE.AND P0, PT, R224, RZ, PT ;  /* 0x000000ffe000720c */ /* 0x000fe20003f05270 */
[----:B------:R-:W-:-:S03]  /*105d0*/  ULDC UR4, c[0x0][0x9f0] ;  /* 0x00027c0000047ab9 */ /* 0x000fc60000000800 */
[----:B------:R-:W-:-:S04]  /*105e0*/  SEL R9, R224, UR4, P0 ;  /* 0x00000004e0097c07 */ /* 0x000fc80008000000 */
[-C--:B------:R-:W-:Y:S02]  /*105f0*/  IABS R5, R9.reuse ;  /* 0x0000000900057213 */ /* 0x080fe40000000000 */
[----:B------:R-:W-:Y:S02]  /*10600*/  IADD3 R0, R9, -0x1, R156 ;  /* 0xffffffff09007810 */ /* 0x000fe40007ffe09c */
[----:B------:R-:W2:Y:S01]  /*10610*/  I2F.RP R4, R5 ;  /* 0x0000000500047306 */ /* 0x000ea20000209400 */
[----:B------:R-:W-:-:S05]  /*10620*/  IABS R8, R9 ;  /* 0x0000000900087213 */ /* 0x000fca0000000000 */
[----:B------:R-:W-:Y:S02]  /*10630*/  IMAD.MOV R8, RZ, RZ, -R8 ;  /* 0x000000ffff087224 */ /* 0x000fe400078e0a08 */
[----:B--2---:R-:W2:Y:S02]  /*10640*/  MUFU.RCP R4, R4 ;  /* 0x0000000400047308 */ /* 0x004ea40000001000 */
[----:B--2---:R-:W-:Y:S02]  /*10650*/  IADD3 R2, R4, 0xffffffe, RZ ;  /* 0x0ffffffe04027810 */ /* 0x004fe40007ffe0ff */
[----:B------:R-:W-:-:S04]  /*10660*/  IABS R4, R0 ;  /* 0x0000000000047213 */ /* 0x000fc80000000000 */
[----:B------:R2:W4:Y:S01]  /*10670*/  F2I.FTZ.U32.TRUNC.NTZ R3, R2 ;  /* 0x0000000200037305 */ /* 0x000522000021f000 */
[----:B------:R-:W-:-:S04]  /*10680*/  LOP3.LUT R0, R0, R9, RZ, 0x3c, !PT ;  /* 0x0000000900007212 */ /* 0x000fc800078e3cff */
[----:B------:R-:W-:Y:S01]  /*10690*/  ISETP.GE.AND P2, PT, R0, RZ, PT ;  /* 0x000000ff0000720c */ /* 0x000fe20003f46270 */
[----:B--2---:R-:W-:Y:S02]  /*106a0*/  IMAD.MOV.U32 R2, RZ, RZ, RZ ;  /* 0x000000ffff027224 */ /* 0x004fe400078e00ff */
[----:B----4-:R-:W-:-:S04]  /*106b0*/  IMAD.MOV R6, RZ, RZ, -R3 ;  /* 0x000000ffff067224 */ /* 0x010fc800078e0a03 */
[----:B------:R-:W-:-:S04]  /*106c0*/  IMAD R7, R6, R5, RZ ;  /* 0x0000000506077224 */ /* 0x000fc800078e02ff */
[----:B------:R-:W-:-:S04]  /*106d0*/  IMAD.HI.U32 R3, R3, R7, R2 ;  /* 0x0000000703037227 */ /* 0x000fc800078e0002 */
[----:B------:R-:W-:Y:S02]  /*106e0*/  IMAD.MOV.U32 R2, RZ, RZ, R8 ;  /* 0x000000ffff027224 */ /* 0x000fe400078e0008 */
[----:B------:R-:W-:-:S04]  /*106f0*/  IMAD.HI.U32 R3, R3, R4, RZ ;  /* 0x0000000403037227 */ /* 0x000fc800078e00ff */
[----:B------:R-:W-:-:S05]  /*10700*/  IMAD R2, R3, R2, R4 ;  /* 0x0000000203027224 */ /* 0x000fca00078e0204 */
[----:B------:R-:W-:-:S13]  /*10710*/  ISETP.GT.U32.AND P1, PT, R5, R2, PT ;  /* 0x000000020500720c */ /* 0x000fda0003f24070 */
[-C--:B------:R-:W-:Y:S01]  /*10720*/  @!P1 IADD3 R2, R2, -R5.reuse, RZ ;  /* 0x8000000502029210 */ /* 0x080fe20007ffe0ff */
[----:B------:R-:W-:Y:S01]  /*10730*/  @!P1 VIADD R3, R3, 0x1 ;  /* 0x0000000103039836 */ /* 0x000fe20000000000 */
[----:B------:R-:W-:Y:S02]  /*10740*/  ISETP.NE.AND P1, PT, R9, RZ, PT ;  /* 0x000000ff0900720c */ /* 0x000fe40003f25270 */
[----:B------:R-:W-:-:S13]  /*10750*/  ISETP.GE.U32.AND P0, PT, R2, R5, PT ;  /* 0x000000050200720c */ /* 0x000fda0003f06070 */
[----:B------:R-:W-:-:S04]  /*10760*/  @P0 VIADD R3, R3, 0x1 ;  /* 0x0000000103030836 */ /* 0x000fc80000000000 */
[----:B------:R-:W-:Y:S01]  /*10770*/  @!P2 IMAD.MOV R3, RZ, RZ, -R3 ;  /* 0x000000ffff03a224 */ /* 0x000fe200078e0a03 */
[----:B------:R-:W-:-:S05]  /*10780*/  @!P1 LOP3.LUT R3, RZ, R9, RZ, 0x33, !PT ;  /* 0x00000009ff039212 */ /* 0x000fca00078e33ff */
[----:B------:R-:W-:-:S07]  /*10790*/  IMAD.MOV.U32 R104, RZ, RZ, R3 ;  /* 0x000000ffff687224 */ /* 0x000fce00078e0003 */
.L_x_2799:
[----:B------:R-:W-:Y:S05]  /*107a0*/  BSYNC B0 ;  /* 0x0000000000007941 */ /* 0x000fea0003800000 */
.L_x_2798:
[----:B------:R-:W2:Y:S01]  /*107b0*/  LDL R0, [R1] ;  /* 0x0000000001007983 */ /* 0x000ea20000100800 */
[----:B------:R-:W-:Y:S02]  /*107c0*/  PLOP3.LUT P0, PT, PT, PT, PT, 0x80, 0x0 ;  /* 0x000000000000781c */ /* 0x000fe40003f0f070 */
[----:B------:R-:W-:Y:S02]  /*107d0*/  CS2R R88, SRZ ;  /* 0x0000000000587805 */ /* 0x000fe4000001ff00 */
[----:B------:R-:W-:Y:S02]  /*107e0*/  MOV R14, RZ ;  /* 0x000000ff000e7202 */ /* 0x000fe40000000f00 */
[----:B------:R-:W-:Y:S01]  /*107f0*/  CS2R R12, SRZ ;  /* 0x00000000000c7805 */ /* 0x000fe2000001ff00 */
[----:B------:R-:W-:Y:S01]  /*10800*/  IMAD.MOV.U32 R58, RZ, RZ, RZ ;  /* 0x000000ffff3a7224 */ /* 0x000fe200078e00ff */
[----:B------:R-:W-:Y:S02]  /*10810*/  CS2R R60, SRZ ;  /* 0x00000000003c7805 */ /* 0x000fe4000001ff00 */
[----:B------:R-:W-:-:S02]  /*10820*/  CS2R R20, SRZ ;  /* 0x0000000000147805 */ /* 0x000fc4000001ff00 */
[----:B------:R-:W-:Y:S02]  /*10830*/  CS2R R80, SRZ ;  /* 0x0000000000507805 */ /* 0x000fe4000001ff00 */
[----:B------:R-:W-:Y:S01]  /*10840*/  CS2R R84, SRZ ;  /* 0x0000000000547805 */ /* 0x000fe2000001ff00 */
[----:B------:R-:W-:Y:S01]  /*10850*/  IMAD.MOV.U32 R125, RZ, RZ, RZ ;  /* 0x000000ffff7d7224 */ /* 0x000fe200078e00ff */
[----:B------:R-:W-:Y:S02]  /*10860*/  CS2R R96, SRZ ;  /* 0x0000000000607805 */ /* 0x000fe4000001ff00 */
[----:B------:R-:W-:Y:S02]  /*10870*/  CS2R R90, SRZ ;  /* 0x00000000005a7805 */ /* 0x000fe4000001ff00 */
[----:B------:R-:W-:Y:S01]  /*10880*/  CS2R R98, SRZ ;  /* 0x0000000000627805 */ /* 0x000fe2000001ff00 */
[----:B------:R-:W-:Y:S01]  /*10890*/  IMAD.MOV.U32 R123, RZ, RZ, RZ ;  /* 0x000000ffff7b7224 */ /* 0x000fe200078e00ff */
[----:B------:R-:W-:-:S02]  /*108a0*/  CS2R R52, SRZ ;  /* 0x0000000000347805 */ /* 0x000fc4000001ff00 */
[----:B------:R-:W-:Y:S02]  /*108b0*/  CS2R R114, SRZ ;  /* 0x0000000000727805 */ /* 0x000fe4000001ff00 */
[----:B------:R-:W-:Y:S02]  /*108c0*/  CS2R R100, SRZ ;  /* 0x0000000000647805 */ /* 0x000fe4000001ff00 */
[----:B------:R-:W-:Y:S02]  /*108d0*/  MOV R55, RZ ;  /* 0x000000ff00377202 */ /* 0x000fe40000000f00 */
[----:B---3--:R-:W-:Y:S01]  /*108e0*/  CS2R R44, SRZ ;  /* 0x00000000002c7805 */ /* 0x008fe2000001ff00 */
[----:B------:R-:W-:Y:S01]  /*108f0*/  IMAD.MOV.U32 R76, RZ, RZ, RZ ;  /* 0x000000ffff4c7224 */ /* 0x000fe200078e00ff */
        /* <DEDUP_REMOVED lines=10> */
[----:B------:R-:W-:Y:S01]  /*109a0*/  CS2R R32, SRZ ;  /* 0x0000000000207805 */ /* 0x000fe2000001ff00 */
[----:B------:R-:W-:Y:S01]  /*109b0*/  IMAD.MOV.U32 R121, RZ, RZ, RZ ;  /* 0x000000ffff797224 */ /* 0x000fe200078e00ff */
[----:B------:R-:W-:-:S02]  /*109c0*/  CS2R R28, SRZ ;  /* 0x00000000001c7805 */ /* 0x000fc4000001ff00 */
[----:B0-----:R-:W-:Y:S02]  /*109d0*/  CS2R R94, SRZ ;  /* 0x00000000005e7805 */ /* 0x001fe4000001ff00 */
[----:B------:R-:W-:Y:S01]  /*109e0*/  CS2R R64, SRZ ;  /* 0x0000000000407805 */ /* 0x000fe2000001ff00 */
[----:B------:R-:W-:Y:S01]  /*109f0*/  IMAD.MOV.U32 R8, RZ, RZ, RZ ;  /* 0x000000ffff087224 */ /* 0x000fe200078e00ff */
[----:B------:R-:W-:Y:S02]  /*10a00*/  CS2R R92, SRZ ;  /* 0x00000000005c7805 */ /* 0x000fe4000001ff00 */
[----:B------:R-:W-:Y:S02]  /*10a10*/  CS2R R68, SRZ ;  /* 0x0000000000447805 */ /* 0x000fe4000001ff00 */
[----:B------:R-:W-:Y:S01]  /*10a20*/  CS2R R24, SRZ ;  /* 0x0000000000187805 */ /* 0x000fe2000001ff00 */
[----:B------:R-:W-:Y:S01]  /*10a30*/  IMAD.MOV.U32 R3, RZ, RZ, RZ ;  /* 0x000000ffff037224 */ /* 0x000fe200078e00ff */
[----:B------:R-:W-:Y:S01]  /*10a40*/  MOV R117, RZ ;  /* 0x000000ff00757202 */ /* 0x000fe20000000f00 */
[----:B--2---:R-:W-:-:S02]  /*10a50*/  IMAD R213, R0, R104, RZ ;  /* 0x0000006800d57224 */ /* 0x004fc400078e02ff */
[----:B------:R-:W-:-:S03]  /*10a60*/  IMAD.MOV.U32 R0, RZ, RZ, RZ ;  /* 0x000000ffff007224 */ /* 0x000fc600078e00ff */
[----:B------:R-:W-:-:S04]  /*10a70*/  VIADDMNMX R104, R213, R104, R156, PT ;  /* 0x00000068d5687246 */ /* 0x000fc8000380019c */
[----:B------:R-:W-:-:S13]  /*10a80*/  ISETP.GT.AND P1, PT, R104, R213, PT ;  /* 0x000000d56800720c */ /* 0x000fda0003f24270 */
[----:B------:R-:W-:Y:S05]  /*10a90*/  @!P1 BRA `(.L_x_2800) ;  /* 0x0000014400d89947 */ /* 0x000fea0003800000 */
[----:B------:R-:W-:-:S03]  /*10aa0*/  UMOV UR4, 0xffffffff ;  /* 0xffffffff00047882 */ /* 0x000fc60000000000 */
[----:B------:R-:W-:Y:S05]  /*10ab0*/  BRA.DIV UR4, `(.L_x_2801) ;  /* 0x0000021e049c7947 */ /* 0x000fea000b800000 */
[----:B------:R-:W0:Y:S02]  /*10ac0*/  S2R R0, SR_TID.X ;  /* 0x0000000000007919 */ /* 0x000e240000002100 */
[----:B0-----:R-:W-:-:S05]  /*10ad0*/  VIADD R2, R0, 0xffffff80 ;  /* 0xffffff8000027836 */ /* 0x001fca0000000000 */
[----:B------:R-:W-:-:S04]  /*10ae0*/  SHF.R.S32.HI R0, RZ, 0x1f, R2 ;  /* 0x0000001fff007819 */ /* 0x000fc80000011402 */
[----:B------:R-:W-:-:S04]  /*10af0*/  LEA.HI R0, R0, R2, RZ, 0x7 ;  /* 0x0000000200007211 */ /* 0x000fc800078f38ff */
[----:B------:R-:W-:-:S05]  /*10b00*/  SHF.R.S32.HI R0, RZ, 0x7, R0 ;  /* 0x00000007ff007819 */ /* 0x000fca0000011400 */
[----:B------:R0:W2:Y:S02]  /*10b10*/  SHFL.IDX PT, R207, R0, RZ, 0x1f ;  /* 0x00001fff00cf7589 */ /* 0x0000a400000e0000 */
.L_x_3080:
[----:B0-2---:R-:W-:Y:S01]  /*10b20*/  LEA.HI R0, R207, R207, RZ, 0x1 ;  /* 0x000000cfcf007211 */ /* 0x005fe200078f08ff */
        /* <DEDUP_REMOVED lines=23> */
[----:B-12--5:R-:W-:Y:S05]  /*10ca0*/  CALL.ABS.NOINC R2 ;  /* 0x0000000002007343 */ /* 0x026fea0003c00000 */
.L_x_2802:
[----:B------:R-:W-:Y:S01]  /*10cb0*/  ULDC.64 UR6, c[0x0][0x998] ;  /* 0x0002660000067ab9 */ /* 0x000fe20000000a00 */
[----:B------:R-:W-:Y:S01]  /*10cc0*/  ULDC.64 UR4, c[0x0][0x990] ;  /* 0x0002640000047ab9 */ /* 0x000fe20000000a00 */
[----:B------:R-:W-:Y:S02]  /*10cd0*/  ISETP.NE.U32.AND P1, PT, RZ, UR6, PT ;  /* 0x00000006ff007c0c */ /* 0x000fe4000bf25070 */
[----:B------:R-:W-:Y:S02]  /*10ce0*/  ISETP.NE.U32.AND P0, PT, RZ, UR4, PT ;  /* 0x00000004ff007c0c */ /* 0x000fe4000bf05070 */
[----:B------:R-:W-:Y:S02]  /*10cf0*/  ISETP.NE.AND.EX P1, PT, RZ, UR7, PT, P1 ;  /* 0x00000007ff007c0c */ /* 0x000fe4000bf25310 */
[----:B------:R-:W-:-:S11]  /*10d00*/  ISETP.NE.AND.EX P0, PT, RZ, UR5, PT, P0 ;  /* 0x00000005ff007c0c */ /* 0x000fd6000bf05300 */
[----:B------:R-:W0:Y:S08]  /*10d10*/  @P1 LDC.64 R8, c[0x0][0x9b8] ;  /* 0x00026e00ff081b82 */ /* 0x000e300000000a00 */
[----:B------:R-:W2:Y:S08]  /*10d20*/  @P0 LDC.64 R6, c[0x0][0x9a8] ;  /* 0x00026a00ff060b82 */ /* 0x000eb00000000a00 */
[----:B------:R-:W3:Y:S08]  /*10d30*/  @P0 LDC.64 R10, c[0x0][0x9b0] ;  /* 0x00026c00ff0a0b82 */ /* 0x000ef00000000a00 */
[----:B------:R-:W4:Y:S01]  /*10d40*/  @P1 LDC.64 R12, c[0x0][0x9c0] ;  /* 0x00027000ff0c1b82 */ /* 0x000f220000000a00 */
[----:B0-----:R-:W-:-:S02]  /*10d50*/  @P1 IMAD R2, R227, R8, RZ ;  /* 0x00000008e3021224 */ /* 0x001fc400078e02ff */
[----:B------:R-:W-:-:S04]  /*10d60*/  @P1 IMAD.WIDE.U32 R4, R220, R8, RZ ;  /* 0x00000008dc041225 */ /* 0x000fc800078e00ff */
[C---:B------:R-:W-:Y:S02]  /*10d70*/  @P1 IMAD R9, R220.reuse, R9, R2 ;  /* 0x00000009dc091224 */ /* 0x040fe400078e0202 */
[-C--:B--2---:R-:W-:Y:S02]  /*10d80*/  @P0 IMAD R0, R227, R6.reuse, RZ ;  /* 0x00000006e3000224 */ /* 0x084fe400078e02ff */
[----:B------:R-:W-:-:S04]  /*10d90*/  @P0 IMAD.WIDE.U32 R2, R220, R6, RZ ;  /* 0x00000006dc020225 */ /* 0x000fc800078e00ff */
[----:B------:R-:W-:Y:S01]  /*10da0*/  @P0 IMAD R7, R220, R7, R0 ;  /* 0x00000007dc070224 */ /* 0x000fe200078e0200 */
[----:B------:R-:W-:Y:S01]  /*10db0*/  MOV R0, 0x3f800000 ;  /* 0x3f80000000007802 */ /* 0x000fe20000000f00 */
[----:B------:R-:W-:Y:S02]  /*10dc0*/  @P1 IMAD.IADD R5, R5, 0x1, R9 ;  /* 0x0000000105051824 */ /* 0x000fe400078e0209 */
[----:B------:R-:W-:Y:S02]  /*10dd0*/  @P0 IMAD.IADD R3, R3, 0x1, R7 ;  /* 0x0000000103030824 */ /* 0x000fe400078e0207 */
[----:B---3--:R-:W-:-:S04]  /*10de0*/  @P0 IMAD.WIDE.U32 R2, R191, R10, R2 ;  /* 0x0000000abf020225 */ /* 0x008fc800078e0002 */
        /* <DEDUP_REMOVED lines=26> */
.L_x_2806:
[----:B--2---:R2:W3:Y:S02]  /*10f90*/  SYNCS.PHASECHK.TRANS64.TRYWAIT P0, [R18+URZ+0x29800], R3 ;  /* 0x02980003120075a7 */ /* 0x0044e4000800017f */
[----:B---3--:R-:W-:Y:S05]  /*10fa0*/  @!P0 NANOSLEEP.SYNCS 0x989680 ;  /* 0x009896800000895d */ /* 0x008fea0003900000 */
[----:B------:R-:W3:Y:S02]  /*10fb0*/  @!P0 SYNCS.PHASECHK.TRANS64 P0, [R18+URZ+0x29800], R3 ;  /* 0x02980003120085a7 */ /* 0x000ee4000800007f */
[----:B---3--:R-:W-:Y:S05]  /*10fc0*/  @!P0 BRA `(.L_x_2806) ;  /* 0xfffffffc00f08947 */ /* 0x008fea000383ffff */
.L_x_2805:
[----:B------:R-:W-:Y:S05]  /*10fd0*/  BSYNC B0 ;  /* 0x0000000000007941 */ /* 0x000fea0003800000 */
.L_x_2804:
[----:B------:R-:W-:Y:S05]  /*10fe0*/  BRA `(.L_x_2807) ;  /* 0x0000006c00d87947 */ /* 0x000fea0003800000 */
.L_x_2803:
        /* <DEDUP_REMOVED lines=29> */
[----:B-12---:R-:W-:Y:S05]  /*111c0*/  CALL.ABS.NOINC R14 ;  /* 0x000000000e007343 */ /* 0x006fea0003c00000 */
.L_x_2808:
[----:B------:R-:W-:Y:S01]  /*111d0*/  ULDC.U8 UR4, c[0x0][0x410] ;  /* 0x0001040000047ab9 */ /* 0x000fe20000000000 */
[----:B------:R-:W-:Y:S01]  /*111e0*/  BSSY B0, `(.L_x_2809) ;  /* 0x00006ce000007945 */ /* 0x000fe20003800000 */
[----:B------:R-:W-:Y:S01]  /*111f0*/  ISETP.NE.AND P0, PT, RZ, UR4, PT ;  /* 0x00000004ff007c0c */ /* 0x000fe2000bf05270 */
[----:B------:R-:W-:-:S12]  /*11200*/  IMAD.IADD R10, R198, 0x1, R214 ;  /* 0x00000001c60a7824 */ /* 0x000fd800078e02d6 */
[----:B------:R-:W-:Y:S05]  /*11210*/  @!P0 BRA `(.L_x_2810) ;  /* 0x0000003400988947 */ /* 0x000fea0003800000 */
[----:B------:R-:W0:Y:S01]  /*11220*/  LDC R20, c[0x0][0x448] ;  /* 0x00011200ff147b82 */ /* 0x000e220000000800 */
        /* <DEDUP_REMOVED lines=8> */
[----:B0-----:R-:W-:-:S13]  /*112b0*/  ISETP.NE.AND P0, PT, R20, 0x1, PT ;  /* 0x000000011400780c */ /* 0x001fda0003f05270 */
[----:B------:R-:W0:Y:S08]  /*112c0*/  @P0 LDC R3, c[0x0][0x44c] ;  /* 0x00011300ff030b82 */ /* 0x000e300000000800 */
[----:B------:R-:W2:Y:S01]  /*112d0*/  @P0 LDC R5, c[0x0][0x450] ;  /* 0x00011400ff050b82 */ /* 0x000ea20000000800 */
[----:B0-----:R-:W-:-:S05]  /*112e0*/  @P0 IMAD.HI.U32 R0, R10, R3, RZ ;  /* 0x000000030a000227 */ /* 0x001fca00078e00ff */
        /* <DEDUP_REMOVED lines=18> */
[----:B------:R0:W0:Y:S02]  /*11410*/  SHFL.IDX PT, R14, R5, RZ, 0x1e1f ;  /* 0x001e1fff050e7589 */ /* 0x00002400000e0000 */
.L_x_3086:
        /* <DEDUP_REMOVED lines=23> */
[C---:B---3--:R-:W-:Y:S02]  /*11590*/  @!P4 IADD3 R6, P0, R200.reuse, R3, RZ ;  /* 0x00000003c806c210 */ /* 0x048fe40007f1e0ff */
[----:B------:R-:W-:-:S03]  /*115a0*/  @!P4 IADD3 R8, P1, R200, R14, RZ ;  /* 0x0000000ec808c210 */ /* 0x000fc60007f3e0ff */
[----:B--2---:R-:W-:Y:S01]  /*115b0*/  @!P4 IMAD.X R7, R0, 0x1, R5, P0 ;  /* 0x000000010007c824 */ /* 0x004fe200000e0605 */
[----:B----4-:R-:W-:Y:S02]  /*115c0*/  @!P4 IADD3.X R9, R4, R5, RZ, P1, !PT ;  /* 0x000000050409c210 */ /* 0x010fe40000ffe4ff */
[----:B------:R-:W-:Y:S02]  /*115d0*/  ISETP.GE.AND P1, PT, R201, UR4, PT ;  /* 0x00000004c9007c0c */ /* 0x000fe4000bf26270 */
[----:B------:R0:W5:Y:S01]  /*115e0*/  @!P4 LD.E.64 R34, desc[UR52][R6.64] ;  /* 0x000000340622c980 */ /* 0x000162000c101b00 */
[----:B------:R-:W-:Y:S02]  /*115f0*/  SHF.R.S32.HI R5, RZ, 0x1f, R202 ;  /* 0x0000001fff057819 */ /* 0x000fe400000114ca */
[C---:B------:R-:W-:Y:S01]  /*11600*/  @!P3 IADD3 R42, P5, R202.reuse, R14, RZ ;  /* 0x0000000eca2ab210 */ /* 0x040fe20007fbe0ff */
[----:B------:R2:W5:Y:S01]  /*11610*/  @!P4 LD.E.64 R32, desc[UR52][R8.64] ;  /* 0x000000340820c980 */ /* 0x000562000c101b00 */
[----:B------:R-:W-:-:S02]  /*11620*/  @!P3 IADD3 R10, P4, R202, R3, RZ ;  /* 0x00000003ca0ab210 */ /* 0x000fc40007f9e0ff */
[----:B------:R-:W-:Y:S02]  /*11630*/  CS2R R30, SRZ ;  /* 0x00000000001e7805 */ /* 0x000fe4000001ff00 */
[----:B------:R-:W-:Y:S01]  /*11640*/  ISETP.GE.AND P0, PT, R188, UR4, PT ;  /* 0x00000004bc007c0c */ /* 0x000fe2000bf06270 */
[----:B------:R-:W-:Y:S01]  /*11650*/  @!P3 IMAD.X R43, R4, 0x1, R5, P5 ;  /* 0x00000001042bb824 */ /* 0x000fe200028e0605 */
[----:B------:R-:W-:Y:S01]  /*11660*/  SHF.R.S32.HI R13, RZ, 0x1f, R203 ;  /* 0x0000001fff0d7819 */ /* 0x000fe200000114cb */
[----:B------:R-:W-:Y:S01]  /*11670*/  @!P3 IMAD.X R11, R0, 0x1, R5, P4 ;  /* 0x00000001000bb824 */ /* 0x000fe200020e0605 */
[C---:B------:R-:W-:Y:S02]  /*11680*/  @!P2 IADD3 R46, P4, R203.reuse, R3, RZ ;  /* 0x00000003cb2ea210 */ /* 0x040fe40007f9e0ff */
[----:B------:R-:W-:Y:S02]  /*11690*/  CS2R R28, SRZ ;  /* 0x00000000001c7805 */ /* 0x000fe4000001ff00 */
[----:B------:R-:W-:-:S02]  /*116a0*/  @!P2 IADD3 R48, P5, R203, R14, RZ ;  /* 0x0000000ecb30a210 */ /* 0x000fc40007fbe0ff */
[----:B------:R-:W-:Y:S01]  /*116b0*/  SHF.R.S32.HI R15, RZ, 0x1f, R201 ;  /* 0x0000001fff0f7819 */ /* 0x000fe200000114c9 */
[--C-:B-1----:R-:W-:Y:S01]  /*116c0*/  @!P2 IMAD.X R47, R0, 0x1, R13.reuse, P4 ;  /* 0x00000001002fa824 */ /* 0x102fe200020e060d */
[C---:B------:R-:W-:Y:S01]  /*116d0*/  @!P1 IADD3 R50, P4, R201.reuse, R3, RZ ;  /* 0x00000003c9329210 */ /* 0x040fe20007f9e0ff */
[----:B------:R-:W-:Y:S01]  /*116e0*/  @!P2 IMAD.X R49, R4, 0x1, R13, P5 ;  /* 0x000000010431a824 */ /* 0x000fe200028e060d */
[----:B------:R-:W-:Y:S01]  /*116f0*/  @!P1 IADD3 R52, P5, R201, R14, RZ ;  /* 0x0000000ec9349210 */ /* 0x000fe20007fbe0ff */
[----:B------:R1:W5:Y:S01]  /*11700*/  @!P3 LD.E.64 R30, desc[UR52][R10.64] ;  /* 0x000000340a1eb980 */ /* 0x000362000c101b00 */
[----:B------:R-:W-:Y:S02]  /*11710*/  @!P1 IADD3.X R51, R0, R15, RZ, P4, !PT ;  /* 0x0000000f00339210 */ /* 0x000fe400027fe4ff */
[----:B------:R-:W-:Y:S01]  /*11720*/  ISETP.GE.AND P4, PT, R204, UR4, PT ;  /* 0x00000004cc007c0c */ /* 0x000fe2000bf86270 */
[----:B------:R-:W-:Y:S01]  /*11730*/  @!P1 IMAD.X R53, R4, 0x1, R15, P5 ;  /* 0x0000000104359824 */ /* 0x000fe200028e060f */
[----:B------:R-:W-:-:S02]  /*11740*/  @!P0 SHF.R.S32.HI R5, RZ, 0x1f, R188 ;  /* 0x0000001fff058819 */ /* 0x000fc400000114bc */
[----:B------:R-:W-:Y:S02]  /*11750*/  CS2R R24, SRZ ;  /* 0x0000000000187805 */ /* 0x000fe4000001ff00 */
[----:B0-----:R-:W-:Y:S02]  /*11760*/  @!P0 IADD3 R6, P5, R188, R3, RZ ;  /* 0x00000003bc068210 */ /* 0x001fe40007fbe0ff */
[----:B------:R-:W-:Y:S02]  /*11770*/  CS2R R26, SRZ ;  /* 0x00000000001a7805 */ /* 0x000fe4000001ff00 */
[----:B--2---:R-:W-:Y:S02]  /*11780*/  SHF.R.S32.HI R9, RZ, 0x1f, R204 ;  /* 0x0000001fff097819 */ /* 0x004fe400000114cc */
[----:B------:R-:W-:Y:S02]  /*11790*/  CS2R R20, SRZ ;  /* 0x0000000000147805 */ /* 0x000fe4000001ff00 */
[----:B------:R-:W-:Y:S01]  /*117a0*/  CS2R R36, SRZ ;  /* 0x0000000000247805 */ /* 0x000fe2000001ff00 */
[----:B------:R-:W-:Y:S01]  /*117b0*/  @!P0 IMAD.X R7, R0, 0x1, R5, P5 ;  /* 0x0000000100078824 */ /* 0x000fe200028e0605 */
[----:B------:R-:W-:-:S02]  /*117c0*/  @!P0 IADD3 R40, P5, R188, R14, RZ ;  /* 0x0000000ebc288210 */ /* 0x000fc40007fbe0ff */
[----:B------:R-:W-:Y:S02]  /*117d0*/  CS2R R12, SRZ ;  /* 0x00000000000c7805 */ /* 0x000fe4000001ff00 */
[----:B------:R-:W-:Y:S02]  /*117e0*/  CS2R R38, SRZ ;  /* 0x0000000000267805 */ /* 0x000fe4000001ff00 */
[----:B-1----:R-:W-:Y:S01]  /*117f0*/  CS2R R10, SRZ ;  /* 0x00000000000a7805 */ /* 0x002fe2000001ff00 */
[----:B------:R0:W5:Y:S01]  /*11800*/  @!P3 LD.E.64 R28, desc[UR52][R42.64] ;  /* 0x000000342a1cb980 */ /* 0x000162000c101b00 */
[----:B------:R-:W-:Y:S01]  /*11810*/  @!P0 IMAD.X R41, R4, 0x1, R5, P5 ;  /* 0x0000000104298824 */ /* 0x000fe200028e0605 */
[----:B------:R-:W-:Y:S02]  /*11820*/  @!P4 IADD3 R54, P5, R204, R3, RZ ;  /* 0x00000003cc36c210 */ /* 0x000fe40007fbe0ff */
[----:B------:R0:W5:Y:S03]  /*11830*/  @!P2 LD.E.64 R24, desc[UR52][R46.64] ;  /* 0x000000342e18a980 */ /* 0x000166000c101b00 */
[----:B------:R-:W-:Y:S01]  /*11840*/  @!P4 IMAD.X R55, R0, 0x1, R9, P5 ;  /* 0x000000010037c824 */ /* 0x000fe200028e0609 */
[----:B------:R-:W-:Y:S01]  /*11850*/  @!P4 IADD3 R14, P5, R204, R14, RZ ;  /* 0x0000000ecc0ec210 */ /* 0x000fe20007fbe0ff */
[----:B------:R0:W5:Y:S03]  /*11860*/  @!P2 LD.E.64 R26, desc[UR52][R48.64] ;  /* 0x00000034301aa980 */ /* 0x000166000c101b00 */
[----:B------:R-:W-:-:S02]  /*11870*/  @!P4 IADD3.X R15, R4, R9, RZ, P5, !PT ;  /* 0x00000009040fc210 */ /* 0x000fc40002ffe4ff */
[----:B------:R-:W-:Y:S01]  /*11880*/  CS2R R8, SRZ ;  /* 0x0000000000087805 */ /* 0x000fe2000001ff00 */
[----:B------:R0:W5:Y:S04]  /*11890*/  @!P1 LD.E.64 R12, desc[UR52][R50.64] ;  /* 0x00000034320c9980 */ /* 0x000168000c101b00 */
[----:B------:R0:W5:Y:S04]  /*118a0*/  @!P1 LD.E.64 R20, desc[UR52][R52.64] ;  /* 0x0000003434149980 */ /* 0x000168000c101b00 */
[----:B------:R0:W5:Y:S04]  /*118b0*/  @!P0 LD.E.64 R36, desc[UR52][R6.64] ;  /* 0x0000003406248980 */ /* 0x000168000c101b00 */
[----:B------:R0:W5:Y:S04]  /*118c0*/  @!P0 LD.E.64 R38, desc[UR52][R40.64] ;  /* 0x0000003428268980 */ /* 0x000168000c101b00 */
[----:B------:R0:W5:Y:S04]  /*118d0*/  @!P4 LD.E.64 R10, desc[UR52][R54.64] ;  /* 0x00000034360ac980 */ /* 0x000168000c101b00 */
[----:B------:R0:W5:Y:S02]  /*118e0*/  @!P4 LD.E.64 R8, desc[UR52][R14.64] ;  /* 0x000000340e08c980 */ /* 0x000164000c101b00 */
.L_x_2813:
[----:B------:R-:W-:Y:S05]  /*118f0*/  BSYNC B1 ;  /* 0x0000000000017941 */ /* 0x000fea0003800000 */
.L_x_2812:
[----:B------:R-:W-:Y:S01]  /*11900*/  ULEA.HI UR4, UR37, UR37, URZ, 0x1 ;  /* 0x0000002525047291 */ /* 0x000fe2000f8f083f */
[----:B---3--:R-:W-:Y:S01]  /*11910*/  VIADDMNMX R3, R45, -R214, 0x80, PT ;  /* 0x000000802d037446 */ /* 0x008fe200038009d6 */
[----:B------:R-:W-:Y:S02]  /*11920*/  BSSY B1, `(.L_x_2814) ;  /* 0x0000008000017945 */ /* 0x000fe40003800000 */
[----:B------:R-:W-:Y:S01]  /*11930*/  ULOP3.LUT UR4, UR4, 0xfffffffe, URZ, 0xc0, !UPT ;  /* 0xfffffffe04047892 */ /* 0x000fe2000f8ec03f */
[----:B------:R-:W-:-:S03]  /*11940*/  ISETP.GE.AND P1, PT, R198, R3, PT ;  /* 0x00000003c600720c */ /* 0x000fc60003f26270 */
[----:B------:R-:W-:-:S06]  /*11950*/  UIADD3 UR4, UR37, -UR4, URZ ;  /* 0x8000000425047290 */ /* 0x000fcc000fffe03f */
[----:B------:R-:W-:-:S05]  /*11960*/  IMAD.U32 R5, RZ, RZ, UR4 ;  /* 0x00000004ff057e24 */ /* 0x000fca000f8e00ff */
[----:B------:R-:W-:-:S04]  /*11970*/  SHF.L.U32 R5, R5, 0x1f, RZ ;  /* 0x0000001f05057819 */ /* 0x000fc800000006ff */
[----:B------:R-:W3:Y:S02]  /*11980*/  SYNCS.PHASECHK.TRANS64.TRYWAIT P0, [R18+URZ+0x29800], R5 ;  /* 0x02980005120075a7 */ /* 0x000ee4000800017f */
[----:B---3--:R-:W-:Y:S05]  /*11990*/  @!P0 BRA `(.L_x_2815) ;  /* 0x0000021000908947 */ /* 0x008fea0003800000 */
.L_x_3087:
[----:B------:R-:W-:Y:S05]  /*119a0*/  BSYNC B1 ;  /* 0x0000000000017941 */ /* 0x000fea0003800000 */
.L_x_2814:
[----:B------:R-:W-:Y:S05]  /*119b0*/  @P1 BRA `(.L_x_2816) ;  /* 0x0000006400401947 */ /* 0x000fea0003800000 */
[----:B------:R-:W0:Y:S01]  /*119c0*/  LDC R3, c[0x0][0x3f4] ;  /* 0x0000fd00ff037b82 */ /* 0x000e220000000800 */
[----:B------:R-:W-:Y:S01]  /*119d0*/  BSSY B1, `(.L_x_2817) ;  /* 0x000007f000017945 */ /* 0x000fe20003800000 */
[----:B--2---:R-:W-:Y:S01]  /*119e0*/  IMAD.IADD R0, R18, 0x1, R218 ;  /* 0x0000000112007824 */ /* 0x004fe200078e02da */
[-C--:B0-----:R-:W-:Y:S02]  /*119f0*/  ISETP.GE.AND P0, PT, R188, R3.reuse, PT ;  /* 0x00000003bc00720c */ /* 0x081fe40003f06270 */
[-C--:B------:R-:W-:Y:S02]  /*11a00*/  ISETP.GE.AND P1, PT, R200, R3.reuse, PT ;  /* 0x00000003c800720c */ /* 0x080fe40003f26270 */
[-C--:B------:R-:W-:Y:S02]  /*11a10*/  ISETP.GE.AND P2, PT, R202, R3.reuse, PT ;  /* 0x00000003ca00720c */ /* 0x080fe40003f46270 */
[-C--:B------:R-:W-:Y:S02]  /*11a20*/  ISETP.GE.AND P3, PT, R203, R3.reuse, PT ;  /* 0x00000003cb00720c */ /* 0x080fe40003f66270 */
[----:B------:R-:W-:-:S02]  /*11a30*/  ISETP.GE.AND P4, PT, R201, R3, PT ;  /* 0x00000003c900720c */ /* 0x000fc40003f86270 */
[----:B------:R-:W-:-:S03]  /*11a40*/  ISETP.GE.AND P5, PT, R204, R3, PT ;  /* 0x00000003cc00720c */ /* 0x000fc60003fa6270 */
[----:B------:R-:W-:Y:S10]  /*11a50*/  @P0 BRA `(.L_x_2818) ;  /* 0x0000000400d80947 */ /* 0x000ff40003800000 */
[----:B---34-:R-:W0:Y:S01]  /*11a60*/  LDS.128 R4, [R0+0x14400] ;  /* 0x0144000000047984 */ /* 0x018e220000000c00 */
        /* <DEDUP_REMOVED lines=39> */
[----:B-1----:R-:W-:Y:S01]  /*11ce0*/  FMUL.FTZ R47, R14, R39 ;  /* 0x000000270e2f7220 */ /* 0x002fe20000410000 */
        /* <DEDUP_REMOVED lines=77> */
.L_x_2818:
[----:B------:R-:W-:Y:S05]  /*121c0*/  BSYNC B1 ;  /* 0x0000000000017941 */ /* 0x000fea0003800000 */
.L_x_2817:
[----:B------:R-:W-:Y:S04]  /*121d0*/  BSSY B1, `(.L_x_2819) ;  /* 0x000007d000017945 */ /* 0x000fe80003800000 */
[----:B------:R-:W-:Y:S05]  /*121e0*/  @P1 BRA `(.L_x_2820) ;  /* 0x0000000400ec1947 */ /* 0x000fea0003800000 */
[----:B------:R-:W0:Y:S01]  /*121f0*/  LDL R49, [R1+0x18] ;  /* 0x0000180001317983 */ /* 0x000e220000100800 */
        /* <DEDUP_REMOVED lines=33> */
[--C-:B------:R-:W-:Y:S01]  /*12410*/  HADD2.F32 R40, -RZ, R38.reuse.H1_H1 ;  /* 0x30000026ff287230 */ /* 0x100fe20000004100 */
[----:B------:R-:W-:Y:S01]  /*12420*/  LOP3.LUT R34, R15, 0xff000000, R34, 0xf8, !PT ;  /* 0xff0000000f227812 */ /* 0x000fe200078ef822 */
[--C-:B------:R-:W-:Y:S01]  /*12430*/  HADD2.F32 R36, -RZ, R35.reuse.H1_H1 ;  /* 0x30000023ff247230 */ /* 0x100fe20000004100 */
[----:B------:R-:W-:Y:S01]  /*12440*/  F2FP.F16.E4M3.UNPACK_B R41, R41.H1 ;  /* 0x00000029ff29723e */ /* 0x000fe200030006ff */
[----:B------:R-:W-:Y:S01]  /*12450*/  HADD2.F32 R38, -RZ, R38.H0_H0 ;  /* 0x20000026ff267230 */ /* 0x000fe20000004100 */
[----:B------:R-:W-:Y:S01]  /*12460*/  F2FP.F16.E4M3.UNPACK_B R37, R37.H1 ;  /* 0x00000025ff25723e */ /* 0x000fe200030006ff */
[----:B------:R-:W-:Y:S01]  /*12470*/  HADD2.F32 R35, -RZ, R35.H0_H0 ;  /* 0x20000023ff237230 */ /* 0x000fe20000004100 */
[----:B0--34-:R-:W0:Y:S02]  /*12480*/  LDS.128 R4, [R49] ;  /* 0x0000000031047984 */ /* 0x019e240000000c00 */
[----:B0-----:R-:W-:-:S02]  /*12490*/  F2FP.F16.E4M3.UNPACK_B R3, R6.H1 ;  /* 0x00000006ff03723e */ /* 0x001fc400030006ff */
[----:B------:R-:W-:Y:S02]  /*124a0*/  F2FP.F16.E4M3.UNPACK_B R6, R6 ;  /* 0x00000006ff06723e */ /* 0x000fe400020006ff */
[-C--:B------:R-:W-:Y:S01]  /*124b0*/  F2FP.F16.E4M3.UNPACK_B R32, R7.reuse ;  /* 0x00000007ff20723e */ /* 0x080fe200020006ff */
[--C-:B------:R-:W-:Y:S01]  /*124c0*/  HADD2.F32 R14, -RZ, R3.reuse.H1_H1 ;  /* 0x30000003ff0e7230 */ /* 0x100fe20000004100 */
[----:B------:R-:W-:Y:S01]  /*124d0*/  F2FP.F16.E4M3.UNPACK_B R33, R7.H1 ;  /* 0x00000007ff21723e */ /* 0x000fe200030006ff */
[----:B------:R-:W-:Y:S01]  /*124e0*/  HADD2.F32 R15, -RZ, R3.H0_H0 ;  /* 0x20000003ff0f7230 */ /* 0x000fe20000004100 */
[-C--:B------:R-:W-:Y:S02]  /*124f0*/  F2FP.F16.E4M3.UNPACK_B R7, R5.reuse ;  /* 0x00000005ff07723e */ /* 0x080fe400020006ff */
[C---:B------:R-:W-:Y:S01]  /*12500*/  FMUL.FTZ R42, R14.reuse, R40 ;  /* 0x000000280e2a7220 */ /* 0x040fe20000410000 */
[----:B------:R-:W-:Y:S01]  /*12510*/  FMUL.FTZ R43, R14, R36 ;  /* 0x000000240e2b7220 */ /* 0x000fe20000410000 */
[----:B------:R-:W-:Y:S01]  /*12520*/  F2FP.F16.E4M3.UNPACK_B R14, R5.H1 ;  /* 0x00000005ff0e723e */ /* 0x000fe200030006ff */
[----:B------:R-:W-:-:S02]  /*12530*/  HADD2.F32 R5, -RZ, R6.H1_H1 ;  /* 0x30000006ff057230 */ /* 0x000fc40000004100 */
[C---:B------:R-:W-:Y:S01]  /*12540*/  FFMA.FTZ R42, R15.reuse, R36, -R42 ;  /* 0x000000240f2a7223 */ /* 0x040fe2000001082a */
[----:B------:R-:W-:Y:S01]  /*12550*/  FFMA.FTZ R45, R15, R40, R43 ;  /* 0x000000280f2d7223 */ /* 0x000fe2000001002b */
[----:B------:R-:W-:Y:S01]  /*12560*/  HADD2.F32 R6, -RZ, R6.H0_H0 ;  /* 0x20000006ff067230 */ /* 0x000fe20000004100 */
[----:B------:R-:W-:Y:S01]  /*12570*/  F2FP.F16.E4M3.UNPACK_B R3, R4 ;  /* 0x00000004ff03723e */ /* 0x000fe200020006ff */
[C---:B------:R-:W-:Y:S01]  /*12580*/  FMUL.FTZ R15, R5.reuse, R38 ;  /* 0x00000026050f7220 */ /* 0x040fe20000410000 */
[-C--:B------:R-:W-:Y:S01]  /*12590*/  FMUL.FTZ R43, R5, R35.reuse ;  /* 0x00000023052b7220 */ /* 0x080fe20000410000 */
[----:B------:R-:W-:Y:S01]  /*125a0*/  HADD2.F32 R5, -RZ, R32.H1_H1 ;  /* 0x30000020ff057230 */ /* 0x000fe20000004100 */
[----:B------:R-:W-:Y:S01]  /*125b0*/  F2FP.F16.E4M3.UNPACK_B R4, R4.H1 ;  /* 0x00000004ff04723e */ /* 0x000fe200030006ff */
[----:B------:R-:W-:Y:S02]  /*125c0*/  HADD2.F32 R36, -RZ, R41.H0_H0 ;  /* 0x20000029ff247230 */ /* 0x000fe40000004100 */
[----:B------:R-:W-:Y:S01]  /*125d0*/  FFMA.FTZ R40, R6, R35, -R15 ;  /* 0x0000002306287223 */ /* 0x000fe2000001080f */
[----:B------:R-:W-:-:S02]  /*125e0*/  HADD2.F32 R15, -RZ, R37.H0_H0 ;  /* 0x20000025ff0f7230 */ /* 0x000fc40000004100 */
[----:B------:R-:W-:Y:S01]  /*125f0*/  FFMA.FTZ R43, R6, R38, R43 ;  /* 0x00000026062b7223 */ /* 0x000fe2000001002b */
[----:B------:R-:W-:Y:S02]  /*12600*/  HADD2.F32 R32, -RZ, R32.H0_H0 ;  /* 0x20000020ff207230 */ /* 0x000fe40000004100 */
[C---:B------:R-:W-:Y:S01]  /*12610*/  FMUL.FTZ R35, R5.reuse, R36 ;  /* 0x0000002405237220 */ /* 0x040fe20000410000 */
[----:B------:R-:W-:Y:S02]  /*12620*/  HADD2.F32 R41, -RZ, R41.H1_H1 ;  /* 0x30000029ff297230 */ /* 0x000fe40000004100 */
[-C--:B------:R-:W-:Y:S01]  /*12630*/  FMUL.FTZ R5, R5, R15.reuse ;  /* 0x0000000f05057220 */ /* 0x080fe20000410000 */
[----:B------:R-:W-:Y:S02]  /*12640*/  HADD2.F32 R6, -RZ, R33.H1_H1 ;  /* 0x30000021ff067230 */ /* 0x000fe40000004100 */
[----:B------:R-:W-:Y:S01]  /*12650*/  FFMA.FTZ R46, R32, R15, -R35 ;  /* 0x0000000f202e7223 */ /* 0x000fe20000010823 */
[----:B------:R-:W-:-:S02]  /*12660*/  HADD2.F32 R37, -RZ, R37.H1_H1 ;  /* 0x30000025ff257230 */ /* 0x000fc40000004100 */
[----:B-1----:R-:W-:Y:S01]  /*12670*/  FFMA.FTZ R47, R32, R36, R5 ;  /* 0x00000024202f7223 */ /* 0x002fe20000010005 */
[----:B------:R-:W-:Y:S02]  /*12680*/  HADD2.F32 R33, -RZ, R33.H0_H0 ;  /* 0x20000021ff217230 */ /* 0x000fe40000004100 */
[C---:B------:R-:W-:Y:S01]  /*12690*/  FMUL.FTZ R38, R6.reuse, R41 ;  /* 0x0000002906267220 */ /* 0x040fe20000410000 */
[----:B------:R-:W-:Y:S01]  /*126a0*/  F2FP.F16.E4M3.UNPACK_B R5, R39 ;  /* 0x00000027ff05723e */ /* 0x000fe200020006ff */
[-C--:B------:R-:W-:Y:S01]  /*126b0*/  FMUL.FTZ R32, R6, R37.reuse ;  /* 0x0000002506207220 */ /* 0x080fe20000410000 */
[-C--:B------:R-:W-:Y:S01]  /*126c0*/  F2FP.F16.E4M3.UNPACK_B R15, R34.reuse ;  /* 0x00000022ff0f723e */ /* 0x080fe200020006ff */
[C---:B------:R-:W-:Y:S01]  /*126d0*/  FFMA.FTZ R48, R33.reuse, R37, -R38 ;  /* 0x0000002521307223 */ /* 0x040fe20000010826 */
[----:B------:R-:W-:Y:S02]  /*126e0*/  HADD2.F32 R6, -RZ, R4.H1_H1 ;  /* 0x30000004ff067230 */ /* 0x000fe40000004100 */
[----:B------:R-:W-:Y:S01]  /*126f0*/  FFMA.FTZ R41, R33, R41, R32 ;  /* 0x0000002921297223 */ /* 0x000fe20000010020 */
[--C-:B------:R-:W-:Y:S01]  /*12700*/  HADD2.F32 R35, -RZ, R5.reuse.H1_H1 ;  /* 0x30000005ff237230 */ /* 0x100fe20000004100 */
[----:B------:R-:W-:Y:S01]  /*12710*/  F2FP.F16.E4M3.UNPACK_B R34, R34.H1 ;  /* 0x00000022ff22723e */ /* 0x000fe200030006ff */
[----:B------:R-:W-:Y:S01]  /*12720*/  HADD2.F32 R33, -RZ, R5.H0_H0 ;  /* 0x20000005ff217230 */ /* 0x000fe20000004100 */
[----:B------:R-:W-:Y:S01]  /*12730*/  F2FP.F16.E4M3.UNPACK_B R39, R39.H1 ;  /* 0x00000027ff27723e */ /* 0x000fe200030006ff */
[----:B------:R-:W-:-:S02]  /*12740*/  HADD2.F32 R32, -RZ, R15.H1_H1 ;  /* 0x3000000fff207230 */ /* 0x000fc40000004100 */
[C---:B------:R-:W-:Y:S01]  /*12750*/  FMUL.FTZ R36, R6.reuse, R35 ;  /* 0x0000002306247220 */ /* 0x040fe20000410000 */
[----:B------:R-:W-:Y:S02]  /*12760*/  HADD2.F32 R5, -RZ, R4.H0_H0 ;  /* 0x20000004ff057230 */ /* 0x000fe40000004100 */
[----:B------:R-:W-:Y:S02]  /*12770*/  HADD2.F32 R4, -RZ, R3.H1_H1 ;  /* 0x30000003ff047230 */ /* 0x000fe40000004100 */
[-C--:B------:R-:W-:Y:S01]  /*12780*/  FMUL.FTZ R38, R6, R32.reuse ;  /* 0x0000002006267220 */ /* 0x080fe20000410000 */
[----:B------:R-:W-:Y:S02]  /*12790*/  HADD2.F32 R15, -RZ, R15.H0_H0 ;  /* 0x2000000fff0f7230 */ /* 0x000fe40000004100 */
[C---:B------:R-:W-:Y:S01]  /*127a0*/  FFMA.FTZ R36, R5.reuse, R32, -R36 ;  /* 0x0000002005247223 */ /* 0x040fe20000010824 */
[----:B------:R-:W-:Y:S02]  /*127b0*/  HADD2.F32 R3, -RZ, R3.H0_H0 ;  /* 0x20000003ff037230 */ /* 0x000fe40000004100 */
[C---:B------:R-:W-:Y:S01]  /*127c0*/  FMUL.FTZ R6, R4.reuse, R33 ;  /* 0x0000002104067220 */ /* 0x040fe20000410000 */
[----:B------:R-:W-:Y:S01]  /*127d0*/  FFMA.FTZ R35, R5, R35, R38 ;  /* 0x0000002305237223 */ /* 0x000fe20000010026 */
[----:B------:R-:W-:Y:S01]  /*127e0*/  FMUL.FTZ R4, R4, R15 ;  /* 0x0000000f04047220 */ /* 0x000fe20000410000 */
[----:B------:R-:W-:-:S02]  /*127f0*/  HADD2.F32 R5, -RZ, R34.H1_H1 ;  /* 0x30000022ff057230 */ /* 0x000fc40000004100 */
[C---:B------:R-:W-:Y:S01]  /*12800*/  FFMA.FTZ R32, R3.reuse, R15, -R6 ;  /* 0x0000000f03207223 */ /* 0x040fe20000010806 */
[--C-:B------:R-:W-:Y:S02]  /*12810*/  HADD2.F32 R15, -RZ, R39.reuse.H1_H1 ;  /* 0x30000027ff0f7230 */ /* 0x100fe40000004100 */
[----:B------:R-:W-:Y:S01]  /*12820*/  FFMA.FTZ R33, R3, R33, R4 ;  /* 0x0000002103217223 */ /* 0x000fe20000010004 */
[----:B------:R-:W-:Y:S02]  /*12830*/  HADD2.F32 R4, -RZ, R14.H1_H1 ;  /* 0x3000000eff047230 */ /* 0x000fe40000004100 */
[----:B------:R-:W-:Y:S02]  /*12840*/  HADD2.F32 R6, -RZ, R39.H0_H0 ;  /* 0x20000027ff067230 */ /* 0x000fe40000004100 */
[----:B------:R-:W-:Y:S02]  /*12850*/  HADD2.F32 R3, -RZ, R7.H1_H1 ;  /* 0x30000007ff037230 */ /* 0x000fe40000004100 */
[----:B------:R-:W-:Y:S01]  /*12860*/  FMUL.FTZ R37, R4, R15 ;  /* 0x0000000f04257220 */ /* 0x000fe20000410000 */
[----:B------:R-:W-:-:S02]  /*12870*/  HADD2.F32 R34, -RZ, R34.H0_H0 ;  /* 0x20000022ff227230 */ /* 0x000fc40000004100 */
        /* <DEDUP_REMOVED lines=18> */
.L_x_2820:
[----:B------:R-:W-:Y:S05]  /*129a0*/  BSYNC B1 ;  /* 0x0000000000017941 */ /* 0x000fea0003800000 */
.L_x_2819:
[----:B------:R-:W-:Y:S04]  /*129b0*/  BSSY B1, `(.L_x_2821) ;  /* 0x0000078000017945 */ /* 0x000fe80003800000 */
[----:B------:R-:W-:Y:S05]  /*129c0*/  @P2 BRA `(.L_x_2822) ;  /* 0x0000000400d82947 */ /* 0x000fea0003800000 */
[----:B0-234-:R-:W0:Y:S01]  /*129d0*/  LDS.128 R4, [R0+0x16400] ;  /* 0x0164000000047984 */ /* 0x01de220000000c00 */
[----:B-----5:R-:W-:Y:S02]  /*129e0*/  SHF.R.U32.HI R14, RZ, 0x8, R30 ;  /* 0x00000008ff0e7819 */ /* 0x020fe4000001161e */
[----:B------:R-:W-:Y:S02]  /*129f0*/  SHF.R.U32.HI R32, RZ, 0x8, R31 ;  /* 0x00000008ff207819 */ /* 0x000fe4000001161f */
[----:B------:R-:W-:Y:S02]  /*12a00*/  LOP3.LUT R3, R30, 0xff, RZ, 0xc0, !PT ;  /* 0x000000ff1e037812 */ /* 0x000fe400078ec0ff */
        /* <DEDUP_REMOVED lines=114> */
.L_x_2822:
[----:B------:R-:W-:Y:S05]  /*13130*/  BSYNC B1 ;  /* 0x0000000000017941 */ /* 0x000fea0003800000 */
.L_x_2821:
        /* <DEDUP_REMOVED lines=43> */
[----:B0-234-:R-:W0:Y:S02]  /*133f0*/  LDS.128 R4, [R41+0x2000] ;  /* 0x0020000029047984 */ /* 0x01de240000000c00 */
        /* <DEDUP_REMOVED lines=81> */
.L_x_2824:
[----:B------:R-:W-:Y:S05]  /*13910*/  BSYNC B1 ;  /* 0x0000000000017941 */ /* 0x000fea0003800000 */
.L_x_2823:
[----:B------:R-:W-:Y:S04]  /*13920*/  BSSY B1, `(.L_x_2825) ;  /* 0x0000078000017945 */ /* 0x000fe80003800000 */
[----:B------:R-:W-:Y:S05]  /*13930*/  @P4 BRA `(.L_x_2826) ;  /* 0x0000000400d84947 */ /* 0x000fea0003800000 */
[----:B0-234-:R-:W0:Y:S01]  /*13940*/  LDS.128 R4, [R0+0x18400] ;  /* 0x0184000000047984 */ /* 0x01de220000000c00 */
        /* <DEDUP_REMOVED lines=35> */
[-C--:B------:R-:W-:Y:S01]  /*13b80*/  F2FP.F16.E4M3.UNPACK_B R14, R7.reuse ;  /* 0x00000007ff0e723e */ /* 0x080fe200020006ff */
[----:B------:R-:W-:Y:S01]  /*13b90*/  HADD2.F32 R21, -RZ, R20.H1_H1 ;  /* 0x30000014ff157230 */ /* 0x000fe20000004100 */
[----:B------:R-:W-:Y:S01]  /*13ba0*/  F2FP.F16.E4M3.UNPACK_B R15, R7.H1 ;  /* 0x00000007ff0f723e */ /* 0x000fe200030006ff */
[----:B------:R-:W-:-:S02]  /*13bb0*/  HADD2.F32 R26, -RZ, R26.H0_H0 ;  /* 0x2000001aff1a7230 */ /* 0x000fc40000004100 */
[CC--:B------:R-:W-:Y:S01]  /*13bc0*/  FMUL.FTZ R30, R12.reuse, R28.reuse ;  /* 0x0000001c0c1e7220 */ /* 0x0c0fe20000410000 */
[----:B------:R-:W-:Y:S01]  /*13bd0*/  F2FP.F16.E4M3.UNPACK_B R7, R5 ;  /* 0x00000005ff07723e */ /* 0x000fe200020006ff */
[----:B------:R-:W-:Y:S01]  /*13be0*/  FMUL.FTZ R31, R12, R21 ;  /* 0x000000150c1f7220 */ /* 0x000fe20000410000 */
[----:B------:R-:W-:Y:S01]  /*13bf0*/  F2FP.F16.E4M3.UNPACK_B R12, R5.H1 ;  /* 0x00000005ff0c723e */ /* 0x000fe200030006ff */
[----:B------:R-:W-:Y:S02]  /*13c00*/  HADD2.F32 R5, -RZ, R6.H1_H1 ;  /* 0x30000006ff057230 */ /* 0x000fe40000004100 */
[C---:B------:R-:W-:Y:S01]  /*13c10*/  FFMA.FTZ R32, R13.reuse, R21, -R30 ;  /* 0x000000150d207223 */ /* 0x040fe2000001081e */
[----:B------:R-:W-:Y:S02]  /*13c20*/  HADD2.F32 R20, -RZ, R20.H0_H0 ;  /* 0x20000014ff147230 */ /* 0x000fe40000004100 */
[----:B------:R-:W-:Y:S01]  /*13c30*/  FFMA.FTZ R33, R13, R28, R31 ;  /* 0x0000001c0d217223 */ /* 0x000fe2000001001f */
[----:B------:R-:W-:Y:S01]  /*13c40*/  HADD2.F32 R6, -RZ, R6.H0_H0 ;  /* 0x20000006ff067230 */ /* 0x000fe20000004100 */
[----:B------:R-:W-:Y:S01]  /*13c50*/  F2FP.F16.E4M3.UNPACK_B R29, R29.H1 ;  /* 0x0000001dff1d723e */ /* 0x000fe200030006ff */
[C---:B------:R-:W-:Y:S01]  /*13c60*/  FMUL.FTZ R13, R5.reuse, R26 ;  /* 0x0000001a050d7220 */ /* 0x040fe20000410000 */
[----:B------:R-:W-:Y:S01]  /*13c70*/  F2FP.F16.E4M3.UNPACK_B R25, R25.H1 ;  /* 0x00000019ff19723e */ /* 0x000fe200030006ff */
[----:B------:R-:W-:Y:S01]  /*13c80*/  FMUL.FTZ R31, R5, R20 ;  /* 0x00000014051f7220 */ /* 0x000fe20000410000 */
[----:B------:R-:W-:-:S02]  /*13c90*/  HADD2.F32 R5, -RZ, R14.H1_H1 ;  /* 0x3000000eff057230 */ /* 0x000fc40000004100 */
        /* <DEDUP_REMOVED lines=64> */
.L_x_2826:
[----:B------:R-:W-:Y:S05]  /*140a0*/  BSYNC B1 ;  /* 0x0000000000017941 */ /* 0x000fea0003800000 */
.L_x_2825:
[----:B------:R-:W-:Y:S05]  /*140b0*/  @P5 BRA `(.L_x_2816) ;  /* 0x0000003c00805947 */ /* 0x000fea0003800000 */
[----:B-----5:R-:W2:Y:S01]  /*140c0*/  LDL R31, [R1+0x18] ;  /* 0x00001800011f7983 */ /* 0x020ea20000100800 */
[----:B------:R-:W-:Y:S02]  /*140d0*/  SHF.R.U32.HI R12, RZ, 0x8, R11 ;  /* 0x00000008ff0c7819 */ /* 0x000fe4000001160b */
[----:B------:R-:W-:Y:S02]  /*140e0*/  SHF.R.U32.HI R20, RZ, 0x8, R9 ;  /* 0x00000008ff147819 */ /* 0x000fe40000011609 */
[----:B------:R-:W-:Y:S02]  /*140f0*/  LOP3.LUT R13, R11, 0xff, RZ, 0xc0, !PT ;  /* 0x000000ff0b0d7812 */ /* 0x000fe400078ec0ff */
[----:B------:R-:W-:Y:S02]  /*14100*/  LOP3.LUT R21, R9, 0xff, RZ, 0xc0, !PT ;  /* 0x000000ff09157812 */ /* 0x000fe400078ec0ff */
[----:B------:R-:W-:Y:S02]  /*14110*/  LOP3.LUT R12, R12, 0xff, RZ, 0xc0, !PT ;  /* 0x000000ff0c0c7812 */ /* 0x000fe400078ec0ff */
[----:B------:R-:W-:-:S02]  /*14120*/  LOP3.LUT R20, R20, 0xff, RZ, 0xc0, !PT ;  /* 0x000000ff14147812 */ /* 0x000fc400078ec0ff */
[----:B0-----:R-:W-:Y:S02]  /*14130*/  SHF.R.U32.HI R0, RZ, 0x8, R10 ;  /* 0x00000008ff007819 */ /* 0x001fe4000001160a */
        /* <DEDUP_REMOVED lines=33> */
[----:B--234-:R-:W0:Y:S02]  /*14350*/  LDS.128 R4, [R31+0x4000] ;  /* 0x004000001f047984 */ /* 0x01ce240000000c00 */
        /* <DEDUP_REMOVED lines=82> */
.L_x_2810:
[----:B------:R-:W0:Y:S01]  /*14880*/  LDC R20, c[0x0][0x448] ;  /* 0x00011200ff147b82 */ /* 0x000e220000000800 */
[----:B------:R-:W-:Y:S01]  /*14890*/  MOV R4, R24 ;  /* 0x0000001800047202 */ /* 0x000fe20000000f00 */
        /* <DEDUP_REMOVED lines=8> */
[----:B0-----:R-:W-:-:S04]  /*14920*/  @P0 IMAD.HI.U32 R0, R10, R3, RZ ;  /* 0x000000030a000227 */ /* 0x001fc800078e00ff */
[----:B------:R-:W-:Y:S01]  /*14930*/  IMAD.MOV.U32 R3, RZ, RZ, R10 ;  /* 0x000000ffff037224 */ /* 0x000fe200078e000a */
[----:B--2---:R-:W-:Y:S01]  /*14940*/  @P0 SHF.R.U32.HI R3, RZ, R5, R0 ;  /* 0x00000005ff030219 */ /* 0x004fe20000011600 */
[----:B------:R-:W-:-:S03]  /*14950*/  IMAD.MOV.U32 R5, RZ, RZ, R29 ;  /* 0x000000ffff057224 */ /* 0x000fc600078e001d */
[----:B------:R-:W-:Y:S01]  /*14960*/  SHF.R.S32.HI R0, RZ, 0x1f, R3 ;  /* 0x0000001fff007819 */ /* 0x000fe20000011403 */
[----:B------:R-:W-:-:S04]  /*14970*/  IMAD.WIDE.U32 R4, R3, UR4, R4 ;  /* 0x0000000403047c25 */ /* 0x000fc8000f8e0004 */
[----:B------:R-:W-:Y:S02]  /*14980*/  IMAD R8, R0, UR4, RZ ;  /* 0x0000000400087c24 */ /* 0x000fe4000f8e02ff */
[----:B------:R-:W-:-:S04]  /*14990*/  IMAD.WIDE.U32 R6, R3, UR6, R6 ;  /* 0x0000000603067c25 */ /* 0x000fc8000f8e0006 */
[----:B------:R-:W-:Y:S01]  /*149a0*/  IMAD R0, R0, UR6, RZ ;  /* 0x0000000600007c24 */ /* 0x000fe2000f8e02ff */
[----:B------:R-:W-:Y:S01]  /*149b0*/  IADD3 R39, P1, R6, UR8, RZ ;  /* 0x0000000806277c10 */ /* 0x000fe2000ff3e0ff */
        /* <DEDUP_REMOVED lines=11> */
[----:B------:R-:W0:Y:S02]  /*14a70*/  SHFL.IDX PT, R39, R39, RZ, 0x1e1f ;  /* 0x001e1fff27277589 */ /* 0x000e2400000e0000 */
.L_x_3093:
[----:B------:R-:W-:Y:S01]  /*14a80*/  IMAD R45, R215, R20, RZ ;  /* 0x00000014d72d7224 */ /* 0x000fe200078e02ff */
[----:B------:R-:W-:Y:S01]  /*14a90*/  BSSY B1, `(.L_x_2828) ;  /* 0x0000037000017945 */ /* 0x000fe20003800000 */
[----:B------:R-:W-:Y:S02]  /*14aa0*/  CS2R R4, SRZ ;  /* 0x0000000000047805 */ /* 0x000fe4000001ff00 */
[----:B------:R-:W-:Y:S02]  /*14ab0*/  CS2R R6, SRZ ;  /* 0x0000000000067805 */ /* 0x000fe4000001ff00 */
[----:B------:R-:W-:Y:S02]  /*14ac0*/  CS2R R8, SRZ ;  /* 0x0000000000087805 */ /* 0x000fe4000001ff00 */
[----:B------:R-:W-:Y:S02]  /*14ad0*/  ISETP.GE.AND P0, PT, R10, R45, PT ;  /* 0x0000002d0a00720c */ /* 0x000fe40003f06270 */
[----:B------:R-:W-:-:S02]  /*14ae0*/  CS2R R10, SRZ ;  /* 0x00000000000a7805 */ /* 0x000fc4000001ff00 */
[----:B0-----:R-:W-:Y:S02]  /*14af0*/  CS2R R12, SRZ ;  /* 0x00000000000c7805 */ /* 0x001fe4000001ff00 */
        /* <DEDUP_REMOVED lines=10> */
[C---:B------:R-:W-:Y:S02]  /*14ba0*/  IADD3 R4, R16.reuse, 0x40, RZ ;  /* 0x0000004010047810 */ /* 0x040fe40007ffe0ff */
[----:B------:R-:W-:Y:S02]  /*14bb0*/  CS2R R24, SRZ ;  /* 0x0000000000187805 */ /* 0x000fe4000001ff00 */
[----:B------:R-:W-:Y:S02]  /*14bc0*/  ISETP.GE.AND P2, PT, R16, UR4, PT ;  /* 0x0000000410007c0c */ /* 0x000fe4000bf46270 */
[----:B------:R-:W-:Y:S02]  /*14bd0*/  CS2R R26, SRZ ;  /* 0x00000000001a7805 */ /* 0x000fe4000001ff00 */
[----:B------:R-:W-:-:S02]  /*14be0*/  ISETP.GE.AND P1, PT, R0, UR4, PT ;  /* 0x0000000400007c0c */ /* 0x000fc4000bf26270 */
[----:B------:R-:W-:Y:S02]  /*14bf0*/  CS2R R6, SRZ ;  /* 0x0000000000067805 */ /* 0x000fe4000001ff00 */
[----:B------:R-:W-:Y:S02]  /*14c00*/  ISETP.GE.AND P0, PT, R4, UR4, PT ;  /* 0x0000000404007c0c */ /* 0x000fe4000bf06270 */
[----:B------:R-:W-:Y:S02]  /*14c10*/  CS2R R4, SRZ ;  /* 0x0000000000047805 */ /* 0x000fe4000001ff00 */
[----:B------:R-:W-:Y:S02]  /*14c20*/  CS2R R28, SRZ ;  /* 0x00000000001c7805 */ /* 0x000fe4000001ff00 */
[----:B------:R-:W-:Y:S02]  /*14c30*/  CS2R R30, SRZ ;  /* 0x00000000001e7805 */ /* 0x000fe4000001ff00 */
[----:B---3--:R-:W-:Y:S01]  /*14c40*/  @!P2 IADD3 R40, P3, R16, R21, RZ ;  /* 0x000000151028a210 */ /* 0x008fe20007f7e0ff */
[----:B------:R-:W-:-:S04]  /*14c50*/  @!P1 IMAD.SHL.U32 R46, R192, 0x10, RZ ;  /* 0x00000010c02e9824 */ /* 0x000fc800078e00ff */
[----:B------:R-:W-:Y:S02]  /*14c60*/  @!P0 IMAD.SHL.U32 R48, R193, 0x10, RZ ;  /* 0x00000010c1308824 */ /* 0x000fe400078e00ff */
[C---:B--2---:R-:W-:Y:S01]  /*14c70*/  @!P2 IMAD.X R41, R3.reuse, 0x1, R17, P3 ;  /* 0x000000010329a824 */ /* 0x044fe200018e0611 */
[----:B------:R-:W-:Y:S02]  /*14c80*/  @!P1 SHF.R.S32.HI R0, RZ, 0x1f, R46 ;  /* 0x0000001fff009819 */ /* 0x000fe4000001142e */
[C---:B------:R-:W-:Y:S02]  /*14c90*/  @!P1 IADD3 R42, P5, R46.reuse, R21, RZ ;  /* 0x000000152e2a9210 */ /* 0x040fe40007fbe0ff */
[----:B------:R-:W-:Y:S02]  /*14ca0*/  @!P1 IADD3 R46, P4, R46, R39, RZ ;  /* 0x000000272e2e9210 */ /* 0x000fe40007f9e0ff */
[----:B------:R-:W-:Y:S02]  /*14cb0*/  CS2R R10, SRZ ;  /* 0x00000000000a7805 */ /* 0x000fe4000001ff00 */
[----:B------:R-:W-:Y:S01]  /*14cc0*/  @!P0 IADD3 R38, P3, R48, R21, RZ ;  /* 0x0000001530268210 */ /* 0x000fe20007f7e0ff */
[----:B------:R-:W-:Y:S01]  /*14cd0*/  @!P1 IMAD.X R43, R3, 0x1, R0, P5 ;  /* 0x00000001032b9824 */ /* 0x000fe200028e0600 */
[----:B------:R-:W-:-:S02]  /*14ce0*/  @!P0 SHF.R.S32.HI R8, RZ, 0x1f, R48 ;  /* 0x0000001fff088819 */ /* 0x000fc40000011430 */
[----:B------:R-:W-:Y:S02]  /*14cf0*/  CS2R R32, SRZ ;  /* 0x0000000000207805 */ /* 0x000fe4000001ff00 */
[-C--:B------:R-:W-:Y:S02]  /*14d00*/  @!P0 IADD3 R48, P5, R48, R39.reuse, RZ ;  /* 0x0000002730308210 */ /* 0x080fe40007fbe0ff */
[----:B------:R-:W-:Y:S02]  /*14d10*/  CS2R R34, SRZ ;  /* 0x0000000000227805 */ /* 0x000fe4000001ff00 */
[----:B-1--4-:R-:W-:Y:S02]  /*14d20*/  @!P1 IADD3.X R47, R37, R0, RZ, P4, !PT ;  /* 0x00000000252f9210 */ /* 0x012fe400027fe4ff */
[----:B------:R-:W-:Y:S02]  /*14d30*/  CS2R R12, SRZ ;  /* 0x00000000000c7805 */ /* 0x000fe4000001ff00 */
[----:B------:R-:W-:Y:S01]  /*14d40*/  @!P2 IADD3 R20, P4, R16, R39, RZ ;  /* 0x000000271014a210 */ /* 0x000fe20007f9e0ff */
[--C-:B------:R-:W-:Y:S01]  /*14d50*/  @!P0 IMAD.X R39, R3, 0x1, R8.reuse, P3 ;  /* 0x0000000103278824 */ /* 0x100fe200018e0608 */
[----:B------:R-:W-:Y:S01]  /*14d60*/  CS2R R14, SRZ ;  /* 0x00000000000e7805 */ /* 0x000fe2000001ff00 */
[C---:B------:R-:W-:Y:S01]  /*14d70*/  @!P0 IMAD.X R49, R37.reuse, 0x1, R8, P5 ;  /* 0x0000000125318824 */ /* 0x040fe200028e0608 */
        /* <DEDUP_REMOVED lines=8> */
.L_x_2829:
[----:B------:R-:W-:Y:S05]  /*14e00*/  BSYNC B1 ;  /* 0x0000000000017941 */ /* 0x000fea0003800000 */
.L_x_2828:
[----:B------:R-:W-:Y:S01]  /*14e10*/  ULEA.HI UR4, UR37, UR37, URZ, 0x1 ;  /* 0x0000002525047291 */ /* 0x000fe2000f8f083f */
[----:B--2---:R-:W-:Y:S01]  /*14e20*/  VIADDMNMX R3, R45, -R214, 0x80, PT ;  /* 0x000000802d037446 */ /* 0x004fe200038009d6 */
[----:B------:R-:W-:Y:S02]  /*14e30*/  BSSY B1, `(.L_x_2830) ;  /* 0x0000008000017945 */ /* 0x000fe40003800000 */
[----:B------:R-:W-:Y:S01]  /*14e40*/  ULOP3.LUT UR4, UR4, 0xfffffffe, URZ, 0xc0, !UPT ;  /* 0xfffffffe04047892 */ /* 0x000fe2000f8ec03f */
[----:B------:R-:W-:-:S03]  /*14e50*/  ISETP.GE.AND P1, PT, R198, R3, PT ;  /* 0x00000003c600720c */ /* 0x000fc60003f26270 */
[----:B------:R-:W-:-:S06]  /*14e60*/  UIADD3 UR4, UR37, -UR4, URZ ;  /* 0x8000000425047290 */ /* 0x000fcc000fffe03f */
[----:B0--3--:R-:W-:-:S05]  /*14e70*/  IMAD.U32 R21, RZ, RZ, UR4 ;  /* 0x00000004ff157e24 */ /* 0x009fca000f8e00ff */
[----:B------:R-:W-:-:S04]  /*14e80*/  SHF.L.U32 R21, R21, 0x1f, RZ ;  /* 0x0000001f15157819 */ /* 0x000fc800000006ff */
[----:B------:R-:W0:Y:S02]  /*14e90*/  SYNCS.PHASECHK.TRANS64.TRYWAIT P0, [R18+URZ+0x29800], R21 ;  /* 0x02980015120075a7 */ /* 0x000e24000800017f */
[----:B0-----:R-:W-:Y:S05]  /*14ea0*/  @!P0 BRA `(.L_x_2831) ;  /* 0x000001dc00d08947 */ /* 0x001fea0003800000 */
.L_x_3094:
[----:B------:R-:W-:Y:S05]  /*14eb0*/  BSYNC B1 ;  /* 0x0000000000017941 */ /* 0x000fea0003800000 */
.L_x_2830:
[----:B------:R-:W-:Y:S05]  /*14ec0*/  @P1 BRA `(.L_x_2816) ;  /* 0x0000002c00fc1947 */ /* 0x000fea0003800000 */
[----:B------:R-:W2:Y:S01]  /*14ed0*/  LDC R3, c[0x0][0x3f4] ;  /* 0x0000fd00ff037b82 */ /* 0x000ea20000000800 */
[C---:B------:R-:W-:Y:S01]  /*14ee0*/  VIADD R20, R16.reuse, 0x40 ;  /* 0x0000004010147836 */ /* 0x040fe20000000000 */
[C---:B------:R-:W-:Y:S01]  /*14ef0*/  IADD3 R0, R16.reuse, 0x20, RZ ;  /* 0x0000002010007810 */ /* 0x040fe20007ffe0ff */
[----:B------:R-:W-:Y:S01]  /*14f00*/  BSSY B1, `(.L_x_2832) ;  /* 0x0000101000017945 */ /* 0x000fe20003800000 */
[-C--:B--2---:R-:W-:Y:S02]  /*14f10*/  ISETP.GE.AND P0, PT, R16, R3.reuse, PT ;  /* 0x000000031000720c */ /* 0x084fe40003f06270 */
[-C--:B------:R-:W-:Y:S02]  /*14f20*/  ISETP.GE.AND P1, PT, R0, R3.reuse, PT ;  /* 0x000000030000720c */ /* 0x080fe40003f26270 */
[----:B------:R-:W-:-:S09]  /*14f30*/  ISETP.GE.AND P2, PT, R20, R3, PT ;  /* 0x000000031400720c */ /* 0x000fd20003f46270 */
[----:B------:R-:W-:Y:S05]  /*14f40*/  @P0 BRA `(.L_x_2833) ;  /* 0x0000000c00f00947 */ /* 0x000fea0003800000 */
[----:B------:R-:W2:Y:S01]  /*14f50*/  LDL R68, [R1+0x48] ;  /* 0x0000480001447983 */ /* 0x000ea20000100800 */
[----:B------:R-:W3:Y:S01]  /*14f60*/  S2R R36, SR_TID.X ;  /* 0x0000000000247919 */ /* 0x000ee20000002100 */
[----:B-----5:R-:W-:Y:S02]  /*14f70*/  SHF.R.U32.HI R0, RZ, 0x8, R24 ;  /* 0x00000008ff007819 */ /* 0x020fe40000011618 */
[----:B------:R-:W-:Y:S02]  /*14f80*/  LOP3.LUT R20, R24, 0xff, RZ, 0xc0, !PT ;  /* 0x000000ff18147812 */ /* 0x000fe400078ec0ff */
[----:B0-----:R-:W-:-:S04]  /*14f90*/  LOP3.LUT R21, R0, 0xff, RZ, 0xc0, !PT ;  /* 0x000000ff00157812 */ /* 0x001fc800078ec0ff */
[----:B------:R-:W-:Y:S01]  /*14fa0*/  PRMT R45, R21, 0x7604, R20 ;  /* 0x00007604152d7816 */ /* 0x000fe20000000014 */
[----:B---3--:R-:W-:-:S05]  /*14fb0*/  VIADD R38, R36, 0xffffff80 ;  /* 0xffffff8024267836 */ /* 0x008fca0000000000 */
[----:B------:R-:W-:-:S04]  /*14fc0*/  LEA.HI R40, R38, R38, RZ, 0x1 ;  /* 0x0000002626287211 */ /* 0x000fc800078f08ff */
[----:B------:R-:W-:-:S05]  /*14fd0*/  LOP3.LUT R40, R40, 0xfffffffe, RZ, 0xc0, !PT ;  /* 0xfffffffe28287812 */ /* 0x000fca00078ec0ff */
[----:B------:R-:W-:-:S05]  /*14fe0*/  IMAD.IADD R40, R38, 0x1, -R40 ;  /* 0x0000000126287824 */ /* 0x000fca00078e0a28 */
[----:B------:R-:W-:-:S04]  /*14ff0*/  LEA.HI R0, R3, R40, RZ, 0x1c ;  /* 0x0000002803007211 */ /* 0x000fc800078fe0ff */
[----:B------:R-:W-:-:S04]  /*15000*/  SHF.R.S32.HI R21, RZ, 0x1f, R0 ;  /* 0x0000001fff157819 */ /* 0x000fc80000011400 */
[----:B------:R-:W-:Y:S01]  /*15010*/  LEA.HI R20, R21, R0, RZ, 0x2 ;  /* 0x0000000015147211 */ /* 0x000fe200078f10ff */
[----:B------:R-:W-:-:S03]  /*15020*/  IMAD.SHL.U32 R21, R0, 0x10, RZ ;  /* 0x0000001000157824 */ /* 0x000fc600078e00ff */
[----:B------:R-:W-:Y:S02]  /*15030*/  SHF.L.U32 R20, R20, 0xb, RZ ;  /* 0x0000000b14147819 */ /* 0x000fe400000006ff */
[----:B------:R-:W-:Y:S02]  /*15040*/  LOP3.LUT R0, R208, 0x30, R21, 0xf8, !PT ;  /* 0x00000030d0007812 */ /* 0x000fe400078ef815 */
[----:B----4-:R-:W-:Y:S02]  /*15050*/  SHF.R.U32.HI R37, RZ, 0x8, R25 ;  /* 0x00000008ff257819 */ /* 0x010fe40000011619 */
[----:B------:R-:W-:Y:S02]  /*15060*/  SHF.R.U32.HI R39, RZ, 0x8, R26 ;  /* 0x00000008ff277819 */ /* 0x000fe4000001161a */
        /* <DEDUP_REMOVED lines=8> */
[----:B-1----:R-:W-:Y:S01]  /*150f0*/  PRMT R47, R39, 0x7604, R38 ;  /* 0x00007604272f7816 */ /* 0x002fe20000000026 */
        /* <DEDUP_REMOVED lines=13> */
[----:B------:R-:W-:Y:S02]  /*151d0*/  LOP3.LUT R52, R7, 0xff, RZ, 0xc0, !PT ;  /* 0x000000ff07347812 */ /* 0x000fe400078ec0ff */
[----:B------:R-:W-:Y:S02]  /*151e0*/  LOP3.LUT R53, R53, 0xff, RZ, 0xc0, !PT ;  /* 0x000000ff35357812 */ /* 0x000fe400078ec0ff */
[----:B------:R-:W-:Y:S02]  /*151f0*/  LOP3.LUT R48, R5, 0xff, RZ, 0xc0, !PT ;  /* 0x000000ff05307812 */ /* 0x000fe400078ec0ff */
[----:B------:R-:W-:Y:S02]  /*15200*/  SHF.R.U32.HI R50, RZ, 0x8, R6 ;  /* 0x00000008ff327819 */ /* 0x000fe40000011606 */
[----:B------:R-:W-:Y:S02]  /*15210*/  PRMT R52, R53, 0x7604, R52 ;  /* 0x0000760435347816 */ /* 0x000fe40000000034 */
[----:B------:R-:W-:-:S02]  /*15220*/  SHF.R.U32.HI R53, RZ, 0x10, R5 ;  /* 0x00000010ff357819 */ /* 0x000fc40000011605 */
[----:B------:R-:W-:Y:S02]  /*15230*/  LOP3.LUT R49, R6, 0xff, RZ, 0xc0, !PT ;  /* 0x000000ff06317812 */ /* 0x000fe400078ec0ff */
[----:B------:R-:W-:Y:S02]  /*15240*/  LOP3.LUT R50, R50, 0xff, RZ, 0xc0, !PT ;  /* 0x000000ff32327812 */ /* 0x000fe400078ec0ff */
[----:B------:R-:W-:Y:S02]  /*15250*/  PRMT R48, R21, 0x7604, R48 ;  /* 0x0000760415307816 */ /* 0x000fe40000000030 */
[----:B------:R-:W-:Y:S01]  /*15260*/  SHF.R.U32.HI R21, RZ, 0x10, R25 ;  /* 0x00000010ff157819 */ /* 0x000fe20000011619 */
[----:B------:R-:W-:Y:S01]  /*15270*/  IMAD.U32 R53, R53, 0x10000, RZ ;  /* 0x0001000035357824 */ /* 0x000fe200078e00ff */
[----:B------:R-:W-:Y:S02]  /*15280*/  PRMT R57, R50, 0x7604, R49 ;  /* 0x0000760432397816 */ /* 0x000fe40000000031 */
[----:B------:R-:W-:Y:S01]  /*15290*/  SHF.R.U32.HI R49, RZ, 0x10, R27 ;  /* 0x00000010ff317819 */ /* 0x000fe2000001161b */
[----:B------:R-:W-:Y:S01]  /*152a0*/  IMAD.U32 R21, R21, 0x10000, RZ ;  /* 0x0001000015157824 */ /* 0x000fe200078e00ff */
[----:B------:R-:W-:-:S02]  /*152b0*/  LOP3.LUT R55, R48, 0xff0000, R53, 0xf8, !PT ;  /* 0x00ff000030377812 */ /* 0x000fc400078ef835 */
[----:B------:R-:W-:Y:S01]  /*152c0*/  LOP3.LUT R45, R45, 0xff0000, R24, 0xf8, !PT ;  /* 0x00ff00002d2d7812 */ /* 0x000fe200078ef818 */
[----:B------:R-:W-:Y:S01]  /*152d0*/  IMAD.U32 R49, R49, 0x10000, RZ ;  /* 0x0001000031317824 */ /* 0x000fe200078e00ff */
[----:B------:R-:W-:Y:S02]  /*152e0*/  LOP3.LUT R21, R46, 0xff0000, R21, 0xf8, !PT ;  /* 0x00ff00002e157812 */ /* 0x000fe400078ef815 */
[----:B------:R-:W-:Y:S02]  /*152f0*/  LOP3.LUT R47, R47, 0xff0000, R26, 0xf8, !PT ;  /* 0x00ff00002f2f7812 */ /* 0x000fe400078ef81a */
[----:B------:R-:W-:Y:S02]  /*15300*/  LOP3.LUT R55, R55, 0xff000000, R5, 0xf8, !PT ;  /* 0xff00000037377812 */ /* 0x000fe400078ef805 */
[----:B------:R-:W-:Y:S02]  /*15310*/  LOP3.LUT R45, R45, 0xff000000, R24, 0xf8, !PT ;  /* 0xff0000002d2d7812 */ /* 0x000fe400078ef818 */
[----:B------:R-:W-:-:S02]  /*15320*/  LOP3.LUT R49, R20, 0xff0000, R49, 0xf8, !PT ;  /* 0x00ff000014317812 */ /* 0x000fc400078ef831 */
[----:B------:R-:W-:Y:S02]  /*15330*/  LOP3.LUT R24, R21, 0xff000000, R25, 0xf8, !PT ;  /* 0xff00000015187812 */ /* 0x000fe400078ef819 */
[----:B------:R-:W-:Y:S02]  /*15340*/  SHF.R.U32.HI R59, RZ, 0x10, R7 ;  /* 0x00000010ff3b7819 */ /* 0x000fe40000011607 */
[----:B------:R-:W-:Y:S02]  /*15350*/  LOP3.LUT R21, R57, 0xff0000, R6, 0xf8, !PT ;  /* 0x00ff000039157812 */ /* 0x000fe400078ef806 */
[----:B------:R-:W-:Y:S02]  /*15360*/  LOP3.LUT R20, R47, 0xff000000, R26, 0xf8, !PT ;  /* 0xff0000002f147812 */ /* 0x000fe400078ef81a */
[----:B------:R-:W-:Y:S02]  /*15370*/  F2FP.F16.E4M3.UNPACK_B R54, R55 ;  /* 0x00000037ff36723e */ /* 0x000fe400020006ff */
[----:B0-----:R-:W-:-:S02]  /*15380*/  F2FP.F16.E4M3.UNPACK_B R26, R41 ;  /* 0x00000029ff1a723e */ /* 0x001fc400020006ff */
[----:B------:R-:W-:Y:S02]  /*15390*/  LOP3.LUT R53, R49, 0xff000000, R27, 0xf8, !PT ;  /* 0xff00000031357812 */ /* 0x000fe400078ef81b */
[----:B------:R-:W-:Y:S02]  /*153a0*/  SHF.L.U32 R59, R59, 0x10, RZ ;  /* 0x000000103b3b7819 */ /* 0x000fe400000006ff */
[----:B------:R-:W-:Y:S02]  /*153b0*/  LOP3.LUT R51, R51, 0xff0000, R4, 0xf8, !PT ;  /* 0x00ff000033337812 */ /* 0x000fe400078ef804 */
[----:B------:R-:W-:Y:S02]  /*153c0*/  LOP3.LUT R5, R21, 0xff000000, R6, 0xf8, !PT ;  /* 0xff00000015057812 */ /* 0x000fe400078ef806 */
[----:B------:R-:W-:Y:S01]  /*153d0*/  F2FP.F16.E4M3.UNPACK_B R27, R24 ;  /* 0x00000018ff1b723e */ /* 0x000fe200020006ff */
[----:B------:R-:W-:Y:S01]  /*153e0*/  HADD2.F32 R6, -RZ, R26.H0_H0 ;  /* 0x2000001aff067230 */ /* 0x000fe20000004100 */
[----:B------:R-:W-:-:S02]  /*153f0*/  LOP3.LUT R59, R52, 0xff0000, R59, 0xf8, !PT ;  /* 0x00ff0000343b7812 */ /* 0x000fc400078ef83b */
[----:B------:R-:W-:Y:S02]  /*15400*/  LOP3.LUT R57, R51, 0xff000000, R4, 0xf8, !PT ;  /* 0xff00000033397812 */ /* 0x000fe400078ef804 */
[-C--:B------:R-:W-:Y:S02]  /*15410*/  F2FP.F16.E4M3.UNPACK_B R51, R43.reuse ;  /* 0x0000002bff33723e */ /* 0x080fe400020006ff */
[----:B------:R-:W-:Y:S02]  /*15420*/  F2FP.F16.E4M3.UNPACK_B R52, R43.H1 ;  /* 0x0000002bff34723e */ /* 0x000fe400030006ff */
[-C--:B------:R-:W-:Y:S02]  /*15430*/  F2FP.F16.E4M3.UNPACK_B R43, R40.reuse ;  /* 0x00000028ff2b723e */ /* 0x080fe400020006ff */
[----:B------:R-:W-:Y:S02]  /*15440*/  F2FP.F16.E4M3.UNPACK_B R50, R40.H1 ;  /* 0x00000028ff32723e */ /* 0x000fe400030006ff */
[----:B------:R-:W-:-:S02]  /*15450*/  F2FP.F16.E4M3.UNPACK_B R41, R41.H1 ;  /* 0x00000029ff29723e */ /* 0x000fc400030006ff */
[----:B------:R-:W-:Y:S01]  /*15460*/  F2FP.F16.E4M3.UNPACK_B R55, R55.H1 ;  /* 0x00000037ff37723e */ /* 0x000fe200030006ff */
[----:B------:R-:W-:Y:S01]  /*15470*/  HADD2.F32 R26, -RZ, R26.H1_H1 ;  /* 0x3000001aff1a7230 */ /* 0x000fe20000004100 */
[----:B------:R-:W-:Y:S01]  /*15480*/  LOP3.LUT R58, R59, 0xff000000, R7, 0xf8, !PT ;  /* 0xff0000003b3a7812 */ /* 0x000fe200078ef807 */
[----:B------:R-:W-:-:S05]  /*15490*/  HADD2.F32 R59, -RZ, R54.H1_H1 ;  /* 0x30000036ff3b7230 */ /* 0x000fca0000004100 */
[----:B------:R-:W-:Y:S01]  /*154a0*/  FMUL.FTZ R61, R26, R59 ;  /* 0x0000003b1a3d7220 */ /* 0x000fe20000410000 */
[----:B--2---:R-:W0:Y:S02]  /*154b0*/  LDS.128 R36, [R68+0x14400] ;  /* 0x0144000044247984 */ /* 0x004e240000000c00 */
[----:B0-----:R-:W-:Y:S02]  /*154c0*/  F2FP.F16.E4M3.UNPACK_B R21, R37 ;  /* 0x00000025ff15723e */ /* 0x001fe400020006ff */
[-C--:B------:R-:W-:Y:S02]  /*154d0*/  F2FP.F16.E4M3.UNPACK_B R48, R39.reuse ;  /* 0x00000027ff30723e */ /* 0x080fe400020006ff */
[----:B------:R-:W-:Y:S01]  /*154e0*/  F2FP.F16.E4M3.UNPACK_B R49, R39.H1 ;  /* 0x00000027ff31723e */ /* 0x000fe200030006ff */
[----:B------:R-:W-:Y:S01]  /*154f0*/  HADD2.F32 R39, -RZ, R54.H0_H0 ;  /* 0x20000036ff277230 */ /* 0x000fe20000004100 */
[-C--:B------:R-:W-:Y:S02]  /*15500*/  F2FP.F16.E4M3.UNPACK_B R46, R36.reuse ;  /* 0x00000024ff2e723e */ /* 0x080fe400020006ff */
[----:B------:R-:W-:Y:S01]  /*15510*/  F2FP.F16.E4M3.UNPACK_B R47, R36.H1 ;  /* 0x00000024ff2f723e */ /* 0x000fe200030006ff */
[----:B------:R-:W-:-:S02]  /*15520*/  HADD2.F32 R36, -RZ, R27.H0_H0 ;  /* 0x2000001bff247230 */ /* 0x000fc40000004100 */
[C---:B------:R-:W-:Y:S01]  /*15530*/  FMUL.FTZ R40, R6.reuse, R39 ;  /* 0x0000002706287220 */ /* 0x040fe20000410000 */
[----:B------:R-:W-:Y:S02]  /*15540*/  HADD2.F32 R25, -RZ, R21.H0_H0 ;  /* 0x20000015ff197230 */ /* 0x000fe40000004100 */
[----:B------:R-:W-:-:S03]  /*15550*/  FMUL.FTZ R56, R6, R36 ;  /* 0x0000002406387220 */ /* 0x000fc60000410000 */
[C---:B------:R-:W-:Y:S01]  /*15560*/  FFMA.FTZ R6, R25.reuse, R36, -R40 ;  /* 0x0000002419067223 */ /* 0x040fe20000010828 */
[----:B------:R-:W-:Y:S01]  /*15570*/  F2FP.F16.E4M3.UNPACK_B R36, R24.H1 ;  /* 0x00000018ff24723e */ /* 0x000fe200030006ff */
[----:B------:R-:W-:Y:S01]  /*15580*/  FFMA.FTZ R25, R25, R39, R56 ;  /* 0x0000002719197223 */ /* 0x000fe20000010038 */
[----:B------:R-:W-:Y:S01]  /*15590*/  F2FP.F16.E4M3.UNPACK_B R37, R37.H1 ;  /* 0x00000025ff25723e */ /* 0x000fe200030006ff */
[----:B------:R-:W-:Y:S02]  /*155a0*/  HADD2.F32 R39, -RZ, R27.H1_H1 ;  /* 0x3000001bff277230 */ /* 0x000fe40000004100 */
[----:B------:R-:W-:Y:S02]  /*155b0*/  HADD2.F32 R24, -RZ, R21.H1_H1 ;  /* 0x30000015ff187230 */ /* 0x000fe40000004100 */
[----:B------:R-:W-:Y:S02]  /*155c0*/  HADD2.F32 R54, -RZ, R55.H0_H0 ;  /* 0x20000037ff367230 */ /* 0x000fe40000004100 */
[----:B------:R-:W-:-:S02]  /*155d0*/  HADD2.F32 R21, -RZ, R41.H0_H0 ;  /* 0x20000029ff157230 */ /* 0x000fc40000004100 */
[--C-:B------:R-:W-:Y:S02]  /*155e0*/  HADD2.F32 R40, -RZ, R36.reuse.H0_H0 ;  /* 0x20000024ff287230 */ /* 0x100fe40000004100 */
[-C--:B------:R-:W-:Y:S01]  /*155f0*/  FMUL.FTZ R26, R26, R39.reuse ;  /* 0x000000271a1a7220 */ /* 0x080fe20000410000 */
[----:B------:R-:W-:Y:S02]  /*15600*/  HADD2.F32 R27, -RZ, R37.H0_H0 ;  /* 0x20000025ff1b7230 */ /* 0x000fe40000004100 */
[C---:B------:R-:W-:Y:S01]  /*15610*/  FMUL.FTZ R56, R21.reuse, R54 ;  /* 0x0000003615387220 */ /* 0x040fe20000410000 */
[-C--:B------:R-:W-:Y:S01]  /*15620*/  FMUL.FTZ R63, R21, R40.reuse ;  /* 0x00000028153f7220 */ /* 0x080fe20000410000 */
[C---:B------:R-:W-:Y:S01]  /*15630*/  FFMA.FTZ R21, R24.reuse, R39, -R61 ;  /* 0x0000002718157223 */ /* 0x040fe2000001083d */
[----:B------:R-:W-:Y:S01]  /*15640*/  FFMA.FTZ R24, R24, R59, R26 ;  /* 0x0000003b18187223 */ /* 0x000fe2000001001a */
[C---:B------:R-:W-:Y:S01]  /*15650*/  FFMA.FTZ R26, R27.reuse, R40, -R56 ;  /* 0x000000281b1a7223 */ /* 0x040fe20000010838 */
[----:B------:R-:W-:Y:S01]  /*15660*/  F2FP.F16.E4M3.UNPACK_B R59, R58 ;  /* 0x0000003aff3b723e */ /* 0x000fe200020006ff */
[----:B------:R-:W-:Y:S01]  /*15670*/  FFMA.FTZ R27, R27, R54, R63 ;  /* 0x000000361b1b7223 */ /* 0x000fe2000001003f */
[----:B------:R-:W-:Y:S01]  /*15680*/  F2FP.F16.E4M3.UNPACK_B R54, R53 ;  /* 0x00000035ff36723e */ /* 0x000fe200020006ff */
[----:B------:R-:W-:-:S02]  /*15690*/  HADD2.F32 R39, -RZ, R36.H1_H1 ;  /* 0x30000024ff277230 */ /* 0x000fc40000004100 */
[----:B------:R-:W-:Y:S02]  /*156a0*/  HADD2.F32 R56, -RZ, R55.H1_H1 ;  /* 0x30000037ff387230 */ /* 0x000fe40000004100 */
[----:B------:R-:W-:Y:S02]  /*156b0*/  HADD2.F32 R36, -RZ, R37.H1_H1 ;  /* 0x30000025ff247230 */ /* 0x000fe40000004100 */
[----:B------:R-:W-:Y:S02]  /*156c0*/  HADD2.F32 R41, -RZ, R41.H1_H1 ;  /* 0x30000029ff297230 */ /* 0x000fe40000004100 */
[----:B------:R-:W-:Y:S02]  /*156d0*/  HADD2.F32 R60, -RZ, R59.H0_H0 ;  /* 0x2000003bff3c7230 */ /* 0x000fe40000004100 */
[----:B------:R-:W-:Y:S02]  /*156e0*/  HADD2.F32 R37, -RZ, R51.H0_H0 ;  /* 0x20000033ff257230 */ /* 0x000fe40000004100 */
[----:B------:R-:W-:-:S02]  /*156f0*/  HADD2.F32 R55, -RZ, R54.H0_H0 ;  /* 0x20000036ff377230 */ /* 0x000fc40000004100 */
[----:B------:R-:W-:Y:S01]  /*15700*/  FMUL.FTZ R61, R41, R56 ;  /* 0x00000038293d7220 */ /* 0x000fe20000410000 */
[----:B------:R-:W-:Y:S02]  /*15710*/  HADD2.F32 R40, -RZ, R48.H0_H0 ;  /* 0x20000030ff287230 */ /* 0x000fe40000004100 */
[----:B------:R-:W-:Y:S01]  /*15720*/  FMUL.FTZ R63, R37, R60 ;  /* 0x0000003c253f7220 */ /* 0x000fe20000410000 */
[----:B------:R-:W-:Y:S01]  /*15730*/  FMUL.FTZ R41, R41, R39 ;  /* 0x0000002729297220 */ /* 0x000fe20000410000 */
[----:B------:R-:W-:Y:S01]  /*15740*/  FMUL.FTZ R65, R37, R55 ;  /* 0x0000003725417220 */ /* 0x000fe20000410000 */
[----:B------:R-:W-:Y:S01]  /*15750*/  FFMA.FTZ R37, R36, R39, -R61 ;  /* 0x0000002724257223 */ /* 0x000fe2000001083d */
[----:B------:R-:W-:Y:S01]  /*15760*/  FFMA.FTZ R39, R40, R55, -R63 ;  /* 0x0000003728277223 */ /* 0x000fe2000001083f */
[----:B------:R-:W-:Y:S01]  /*15770*/  HADD2.F32 R55, -RZ, R54.H1_H1 ;  /* 0x30000036ff377230 */ /* 0x000fe20000004100 */
[----:B------:R-:W-:Y:S01]  /*15780*/  F2FP.F16.E4M3.UNPACK_B R58, R58.H1 ;  /* 0x0000003aff3a723e */ /* 0x000fe200030006ff */
[----:B------:R-:W-:Y:S01]  /*15790*/  HADD2.F32 R59, -RZ, R59.H1_H1 ;  /* 0x3000003bff3b7230 */ /* 0x000fe20000004100 */
[----:B------:R-:W-:Y:S01]  /*157a0*/  F2FP.F16.E4M3.UNPACK_B R54, R53.H1 ;  /* 0x00000035ff36723e */ /* 0x000fe200030006ff */
[----:B------:R-:W-:-:S02]  /*157b0*/  HADD2.F32 R51, -RZ, R51.H1_H1 ;  /* 0x30000033ff337230 */ /* 0x000fc40000004100 */
[----:B------:R-:W-:Y:S01]  /*157c0*/  FFMA.FTZ R40, R40, R60, R65 ;  /* 0x0000003c28287223 */ /* 0x000fe20000010041 */
[----:B------:R-:W-:Y:S02]  /*157d0*/  HADD2.F32 R48, -RZ, R48.H1_H1 ;  /* 0x30000030ff307230 */ /* 0x000fe40000004100 */
[----:B------:R-:W-:Y:S01]  /*157e0*/  FFMA.FTZ R36, R36, R56, R41 ;  /* 0x0000003824247223 */ /* 0x000fe20000010029 */
[----:B------:R-:W-:Y:S02]  /*157f0*/  HADD2.F32 R60, -RZ, R58.H0_H0 ;  /* 0x2000003aff3c7230 */ /* 0x000fe40000004100 */
[C---:B------:R-:W-:Y:S01]  /*15800*/  FMUL.FTZ R61, R51.reuse, R59 ;  /* 0x0000003b333d7220 */ /* 0x040fe20000410000 */
[----:B------:R-:W-:Y:S02]  /*15810*/  HADD2.F32 R53, -RZ, R52.H0_H0 ;  /* 0x20000034ff357230 */ /* 0x000fe40000004100 */
[----:B------:R-:W-:Y:S02]  /*15820*/  HADD2.F32 R56, -RZ, R54.H0_H0 ;  /* 0x20000036ff387230 */ /* 0x000fe40000004100 */
[----:B------:R-:W-:Y:S01]  /*15830*/  FMUL.FTZ R64, R51, R55 ;  /* 0x0000003733407220 */ /* 0x000fe20000410000 */
[----:B------:R-:W-:-:S02]  /*15840*/  HADD2.F32 R41, -RZ, R49.H0_H0 ;  /* 0x20000031ff297230 */ /* 0x000fc40000004100 */
[C---:B------:R-:W-:Y:S01]  /*15850*/  FFMA.FTZ R62, R48.reuse, R55, -R61 ;  /* 0x00000037303e7223 */ /* 0x040fe2000001083d */
[C---:B------:R-:W-:Y:S01]  /*15860*/  FMUL.FTZ R66, R53.reuse, R60 ;  /* 0x0000003c35427220 */ /* 0x040fe20000410000 */
[----:B------:R-:W-:Y:S01]  /*15870*/  F2FP.F16.E4M3.UNPACK_B R55, R57.H1 ;  /* 0x00000039ff37723e */ /* 0x000fe200030006ff */
[-C--:B------:R-:W-:Y:S01]  /*15880*/  FMUL.FTZ R53, R53, R56.reuse ;  /* 0x0000003835357220 */ /* 0x080fe20000410000 */
[----:B------:R-:W-:Y:S01]  /*15890*/  HADD2.F32 R58, -RZ, R58.H1_H1 ;  /* 0x3000003aff3a7230 */ /* 0x000fe20000004100 */
[----:B------:R-:W-:Y:S01]  /*158a0*/  F2FP.F16.E4M3.UNPACK_B R51, R45.H1 ;  /* 0x0000002dff33723e */ /* 0x000fe200030006ff */
[----:B------:R-:W-:Y:S02]  /*158b0*/  HADD2.F32 R52, -RZ, R52.H1_H1 ;  /* 0x30000034ff347230 */ /* 0x000fe40000004100 */
[----:B------:R-:W-:Y:S01]  /*158c0*/  FFMA.FTZ R61, R48, R59, R64 ;  /* 0x0000003b303d7223 */ /* 0x000fe20000010040 */
[C---:B------:R-:W-:Y:S01]  /*158d0*/  FFMA.FTZ R66, R41.reuse, R56, -R66 ;  /* 0x0000003829427223 */ /* 0x040fe20000010842 */
[----:B------:R-:W-:Y:S01]  /*158e0*/  FFMA.FTZ R63, R41, R60, R53 ;  /* 0x0000003c293f7223 */ /* 0x000fe20000010035 */
[----:B------:R-:W-:-:S02]  /*158f0*/  HADD2.F32 R54, -RZ, R54.H1_H1 ;  /* 0x30000036ff367230 */ /* 0x000fc40000004100 */
[----:B------:R-:W-:Y:S01]  /*15900*/  FMUL.FTZ R60, R52, R58 ;  /* 0x0000003a343c7220 */ /* 0x000fe20000410000 */
[----:B------:R-:W-:Y:S02]  /*15910*/  HADD2.F32 R49, -RZ, R49.H1_H1 ;  /* 0x30000031ff317230 */ /* 0x000fe40000004100 */
[----:B------:R-:W-:Y:S02]  /*15920*/  HADD2.F32 R56, -RZ, R55.H0_H0 ;  /* 0x20000037ff387230 */ /* 0x000fe40000004100 */
[--C-:B------:R-:W-:Y:S02]  /*15930*/  HADD2.F32 R48, -RZ, R50.reuse.H0_H0 ;  /* 0x20000032ff307230 */ /* 0x100fe40000004100 */
[----:B------:R-:W-:Y:S02]  /*15940*/  HADD2.F32 R53, -RZ, R51.H0_H0 ;  /* 0x20000033ff357230 */ /* 0x000fe40000004100 */
[----:B------:R-:W-:Y:S02]  /*15950*/  HADD2.F32 R55, -RZ, R55.H1_H1 ;  /* 0x30000037ff377230 */ /* 0x000fe40000004100 */
[----:B------:R-:W-:-:S02]  /*15960*/  HADD2.F32 R50, -RZ, R50.H1_H1 ;  /* 0x30000032ff327230 */ /* 0x000fc40000004100 */
[----:B------:R-:W-:Y:S02]  /*15970*/  HADD2.F32 R51, -RZ, R51.H1_H1 ;  /* 0x30000033ff337230 */ /* 0x000fe40000004100 */
[-C--:B------:R-:W-:Y:S01]  /*15980*/  FMUL.FTZ R67, R52, R54.reuse ;  /* 0x0000003634437220 */ /* 0x080fe20000410000 */
[--C-:B------:R-:W-:Y:S02]  /*15990*/  HADD2.F32 R41, -RZ, R47.reuse.H0_H0 ;  /* 0x2000002fff297230 */ /* 0x100fe40000004100 */
[----:B------:R-:W-:Y:S01]  /*159a0*/  FFMA.FTZ R65, R49, R54, -R60 ;  /* 0x0000003631417223 */ /* 0x000fe2000001083c */
[C---:B------:R-:W-:Y:S01]  /*159b0*/  FMUL.FTZ R52, R48.reuse, R56 ;  /* 0x0000003830347220 */ /* 0x040fe20000410000 */
[----:B------:R-:W-:Y:S01]  /*159c0*/  FMUL.FTZ R59, R48, R53 ;  /* 0x00000035303b7220 */ /* 0x000fe20000410000 */
[----:B------:R-:W-:Y:S02]  /*159d0*/  HADD2.F32 R47, -RZ, R47.H1_H1 ;  /* 0x3000002fff2f7230 */ /* 0x000fe40000004100 */
[C---:B------:R-:W-:Y:S01]  /*159e0*/  FMUL.FTZ R54, R50.reuse, R55 ;  /* 0x0000003732367220 */ /* 0x040fe20000410000 */
[----:B------:R-:W-:Y:S01]  /*159f0*/  F2FP.F16.E4M3.UNPACK_B R57, R57 ;  /* 0x00000039ff39723e */ /* 0x000fe200020006ff */
[----:B------:R-:W-:Y:S01]  /*15a00*/  FMUL.FTZ R50, R50, R51 ;  /* 0x0000003332327220 */ /* 0x000fe20000410000 */
[----:B------:R-:W-:Y:S01]  /*15a10*/  F2FP.F16.E4M3.UNPACK_B R48, R45 ;  /* 0x0000002dff30723e */ /* 0x000fe200020006ff */
[----:B------:R-:W-:Y:S01]  /*15a20*/  FFMA.FTZ R53, R41, R53, -R52 ;  /* 0x0000003529357223 */ /* 0x000fe20000010834 */
[----:B------:R-:W-:-:S02]  /*15a30*/  HADD2.F32 R45, -RZ, R43.H0_H0 ;  /* 0x2000002bff2d7230 */ /* 0x000fc40000004100 */
[----:B------:R-:W-:Y:S01]  /*15a40*/  FFMA.FTZ R60, R47, R55, R50 ;  /* 0x000000372f3c7223 */ /* 0x000fe20000010032 */
[--C-:B------:R-:W-:Y:S02]  /*15a50*/  HADD2.F32 R52, -RZ, R57.reuse.H0_H0 ;  /* 0x20000039ff347230 */ /* 0x100fe40000004100 */
[----:B------:R-:W-:Y:S02]  /*15a60*/  HADD2.F32 R50, -RZ, R48.H0_H0 ;  /* 0x20000030ff327230 */ /* 0x000fe40000004100 */
[----:B------:R-:W-:Y:S01]  /*15a70*/  FFMA.FTZ R64, R49, R58, R67 ;  /* 0x0000003a31407223 */ /* 0x000fe20000010043 */
[----:B------:R-:W-:Y:S01]  /*15a80*/  FFMA.FTZ R59, R41, R56, R59 ;  /* 0x00000038293b7223 */ /* 0x000fe2000001003b */
[----:B------:R-:W-:Y:S01]  /*15a90*/  FFMA.FTZ R58, R47, R51, -R54 ;  /* 0x000000332f3a7223 */ /* 0x000fe20000010836 */
[----:B------:R-:W-:Y:S02]  /*15aa0*/  HADD2.F32 R41, -RZ, R46.H0_H0 ;  /* 0x2000002eff297230 */ /* 0x000fe40000004100 */
[----:B------:R-:W-:Y:S01]  /*15ab0*/  FMUL.FTZ R54, R45, R52 ;  /* 0x000000342d367220 */ /* 0x000fe20000410000 */
[----:B------:R-:W-:-:S02]  /*15ac0*/  HADD2.F32 R57, -RZ, R57.H1_H1 ;  /* 0x30000039ff397230 */ /* 0x000fc40000004100 */
[----:B------:R-:W-:Y:S01]  /*15ad0*/  FMUL.FTZ R56, R45, R50 ;  /* 0x000000322d387220 */ /* 0x000fe20000410000 */
[----:B------:R-:W-:Y:S02]  /*15ae0*/  HADD2.F32 R43, -RZ, R43.H1_H1 ;  /* 0x3000002bff2b7230 */ /* 0x000fe40000004100 */
[----:B------:R-:W-:Y:S01]  /*15af0*/  HADD2.F32 R48, -RZ, R48.H1_H1 ;  /* 0x30000030ff307230 */ /* 0x000fe20000004100 */
[----:B------:R-:W-:Y:S01]  /*15b00*/  F2FP.F16.E4M3.UNPACK_B R7, R42 ;  /* 0x0000002aff07723e */ /* 0x000fe200020006ff */
[C---:B------:R-:W-:Y:S01]  /*15b10*/  FFMA.FTZ R54, R41.reuse, R50, -R54 ;  /* 0x0000003229367223 */ /* 0x040fe20000010836 */
[----:B------:R-:W-:Y:S02]  /*15b20*/  HADD2.F32 R46, -RZ, R46.H1_H1 ;  /* 0x3000002eff2e7230 */ /* 0x000fe40000004100 */
[----:B------:R-:W-:Y:S01]  /*15b30*/  FFMA.FTZ R56, R41, R52, R56 ;  /* 0x0000003429387223 */ /* 0x000fe20000010038 */
[----:B------:R-:W-:Y:S01]  /*15b40*/  F2FP.F16.E4M3.UNPACK_B R42, R42.H1 ;  /* 0x0000002aff2a723e */ /* 0x000fe200030006ff */
[C---:B------:R-:W-:Y:S01]  /*15b50*/  FMUL.FTZ R45, R43.reuse, R57 ;  /* 0x000000392b2d7220 */ /* 0x040fe20000410000 */
[----:B------:R-:W-:Y:S01]  /*15b60*/  F2FP.F16.E4M3.UNPACK_B R47, R5.H1 ;  /* 0x00000005ff2f723e */ /* 0x000fe200030006ff */
[----:B------:R-:W-:Y:S01]  /*15b70*/  FMUL.FTZ R50, R43, R48 ;  /* 0x000000302b327220 */ /* 0x000fe20000410000 */
[----:B------:R-:W-:Y:S01]  /*15b80*/  F2FP.F16.E4M3.UNPACK_B R41, R20.H1 ;  /* 0x00000014ff29723e */ /* 0x000fe200030006ff */
[C---:B------:R-:W-:Y:S01]  /*15b90*/  FFMA.FTZ R49, R46.reuse, R48, -R45 ;  /* 0x000000302e317223 */ /* 0x040fe2000001082d */
[-C--:B------:R-:W-:Y:S01]  /*15ba0*/  F2FP.F16.E4M3.UNPACK_B R4, R38.reuse ;  /* 0x00000026ff04723e */ /* 0x080fe200020006ff */
[----:B------:R-:W-:Y:S01]  /*15bb0*/  FFMA.FTZ R57, R46, R57, R50 ;  /* 0x000000392e397223 */ /* 0x000fe20000010032 */
[----:B------:R-:W-:Y:S01]  /*15bc0*/  F2FP.F16.E4M3.UNPACK_B R38, R38.H1 ;  /* 0x00000026ff26723e */ /* 0x000fe200030006ff */
[----:B------:R-:W-:-:S02]  /*15bd0*/  HADD2.F32 R48, -RZ, R47.H0_H0 ;  /* 0x2000002fff307230 */ /* 0x000fc40000004100 */
[--C-:B------:R-:W-:Y:S02]  /*15be0*/  HADD2.F32 R43, -RZ, R42.reuse.H0_H0 ;  /* 0x2000002aff2b7230 */ /* 0x100fe40000004100 */
[----:B------:R-:W-:Y:S02]  /*15bf0*/  HADD2.F32 R46, -RZ, R41.H0_H0 ;  /* 0x20000029ff2e7230 */ /* 0x000fe40000004100 */
[----:B------:R-:W-:Y:S02]  /*15c00*/  HADD2.F32 R47, -RZ, R47.H1_H1 ;  /* 0x3000002fff2f7230 */ /* 0x000fe40000004100 */
[----:B------:R-:W-:Y:S02]  /*15c10*/  HADD2.F32 R42, -RZ, R42.H1_H1 ;  /* 0x3000002aff2a7230 */ /* 0x000fe40000004100 */
[----:B------:R-:W-:Y:S02]  /*15c20*/  HADD2.F32 R45, -RZ, R41.H1_H1 ;  /* 0x30000029ff2d7230 */ /* 0x000fe40000004100 */
[----:B------:R-:W-:Y:S01]  /*15c30*/  FMUL.FTZ R50, R43, R48 ;  /* 0x000000302b327220 */ /* 0x000fe20000410000 */
[----:B------:R-:W-:-:S02]  /*15c40*/  HADD2.F32 R41, -RZ, R38.H0_H0 ;  /* 0x20000026ff297230 */ /* 0x000fc40000004100 */
[----:B------:R-:W-:Y:S01]  /*15c50*/  FMUL.FTZ R52, R43, R46 ;  /* 0x0000002e2b347220 */ /* 0x000fe20000410000 */
[----:B------:R-:W-:Y:S02]  /*15c60*/  HADD2.F32 R38, -RZ, R38.H1_H1 ;  /* 0x30000026ff267230 */ /* 0x000fe40000004100 */
[C---:B------:R-:W-:Y:S01]  /*15c70*/  FMUL.FTZ R43, R42.reuse, R47 ;  /* 0x0000002f2a2b7220 */ /* 0x040fe20000410000 */
[----:B------:R-:W-:Y:S01]  /*15c80*/  F2FP.F16.E4M3.UNPACK_B R20, R20 ;  /* 0x00000014ff14723e */ /* 0x000fe200020006ff */
[----:B------:R-:W-:Y:S01]  /*15c90*/  FMUL.FTZ R42, R42, R45 ;  /* 0x0000002d2a2a7220 */ /* 0x000fe20000410000 */
[----:B------:R-:W-:Y:S01]  /*15ca0*/  F2FP.F16.E4M3.UNPACK_B R5, R5 ;  /* 0x00000005ff05723e */ /* 0x000fe200020006ff */
[C---:B------:R-:W-:Y:S01]  /*15cb0*/  FFMA.FTZ R50, R41.reuse, R46, -R50 ;  /* 0x0000002e29327223 */ /* 0x040fe20000010832 */
[----:B------:R-:W-:Y:S01]  /*15cc0*/  FFMA.FTZ R52, R41, R48, R52 ;  /* 0x0000003029347223 */ /* 0x000fe20000010034 */
[C---:B------:R-:W-:Y:S01]  /*15cd0*/  FFMA.FTZ R51, R38.reuse, R45, -R43 ;  /* 0x0000002d26337223 */ /* 0x040fe2000001082b */
[----:B------:R-:W-:Y:S01]  /*15ce0*/  FFMA.FTZ R55, R38, R47, R42 ;  /* 0x0000002f26377223 */ /* 0x000fe2000001002a */
[----:B------:R-:W-:-:S02]  /*15cf0*/  HADD2.F32 R38, -RZ, R20.H0_H0 ;  /* 0x20000014ff267230 */ /* 0x000fc40000004100 */
[----:B------:R-:W-:Y:S02]  /*15d00*/  HADD2.F32 R41, -RZ, R20.H1_H1 ;  /* 0x30000014ff297230 */ /* 0x000fe40000004100 */
[----:B------:R-:W-:Y:S02]  /*15d10*/  HADD2.F32 R42, -RZ, R5.H0_H0 ;  /* 0x20000005ff2a7230 */ /* 0x000fe40000004100 */
[----:B------:R-:W-:Y:S02]  /*15d20*/  HADD2.F32 R20, -RZ, R7.H0_H0 ;  /* 0x20000007ff147230 */ /* 0x000fe40000004100 */
        /* <DEDUP_REMOVED lines=30> */
.L_x_2833:
[----:B------:R-:W-:Y:S05]  /*15f10*/  BSYNC B1 ;  /* 0x0000000000017941 */ /* 0x000fea0003800000 */
.L_x_2832:
[----:B------:R-:W-:Y:S04]  /*15f20*/  BSSY B1, `(.L_x_2834) ;  /* 0x0000101000017945 */ /* 0x000fe80003800000 */
[----:B------:R-:W-:Y:S05]  /*15f30*/  @P1 BRA `(.L_x_2835) ;  /* 0x0000000c00fc1947 */ /* 0x000fea0003800000 */
[----:B------:R-:W3:Y:S01]  /*15f40*/  LDL R61, [R1+0x44] ;  /* 0x00004400013d7983 */ /* 0x000ee20000100800 */
[----:B--2--5:R-:W-:Y:S02]  /*15f50*/  SHF.R.U32.HI R0, RZ, 0x8, R28 ;  /* 0x00000008ff007819 */ /* 0x024fe4000001161c */
[----:B------:R-:W-:Y:S02]  /*15f60*/  LOP3.LUT R5, R28, 0xff, RZ, 0xc0, !PT ;  /* 0x000000ff1c057812 */ /* 0x000fe400078ec0ff */
[----:B------:R-:W-:Y:S02]  /*15f70*/  LOP3.LUT R4, R0, 0xff, RZ, 0xc0, !PT ;  /* 0x000000ff00047812 */ /* 0x000fe400078ec0ff */
[----:B------:R-:W-:Y:S02]  /*15f80*/  LEA.HI R0, R3, R192, RZ, 0x1c ;  /* 0x000000c003007211 */ /* 0x000fe400078fe0ff */
[----:B----4-:R-:W-:Y:S02]  /*15f90*/  PRMT R37, R4, 0x7604, R5 ;  /* 0x0000760404257816 */ /* 0x010fe40000000005 */
        /* <DEDUP_REMOVED lines=34> */
[----:B-1----:R-:W-:Y:S02]  /*161c0*/  PRMT R47, R20, 0x7604, R27 ;  /* 0x00007604142f7816 */ /* 0x002fe4000000001b */
[----:B------:R-:W-:Y:S02]  /*161d0*/  PRMT R53, R24, 0x7604, R49 ;  /* 0x0000760418357816 */ /* 0x000fe40000000031 */
[----:B------:R-:W0:Y:S01]  /*161e0*/  LDS.128 R24, [R0+0x14400] ;  /* 0x0144000000187984 */ /* 0x000e220000000c00 */
[----:B------:R-:W-:Y:S02]  /*161f0*/  PRMT R39, R6, 0x7604, R7 ;  /* 0x0000760406277816 */ /* 0x000fe40000000007 */
[----:B------:R-:W-:Y:S02]  /*16200*/  SHF.R.U32.HI R21, RZ, 0x10, R29 ;  /* 0x00000010ff157819 */ /* 0x000fe4000001161d */
[----:B------:R-:W-:Y:S02]  /*16210*/  SHF.R.U32.HI R20, RZ, 0x10, R28 ;  /* 0x00000010ff147819 */ /* 0x000fe4000001161c */
[----:B------:R-:W-:-:S02]  /*16220*/  SHF.R.U32.HI R40, RZ, 0x10, R31 ;  /* 0x00000010ff287819 */ /* 0x000fc4000001161f */
[----:B------:R-:W-:Y:S02]  /*16230*/  LOP3.LUT R21, R21, 0xff, RZ, 0xc0, !PT ;  /* 0x000000ff15157812 */ /* 0x000fe400078ec0ff */
[----:B------:R-:W-:Y:S02]  /*16240*/  SHF.R.U32.HI R38, RZ, 0x10, R30 ;  /* 0x00000010ff267819 */ /* 0x000fe4000001161e */
[----:B------:R-:W-:Y:S02]  /*16250*/  LOP3.LUT R20, R20, 0xff, RZ, 0xc0, !PT ;  /* 0x000000ff14147812 */ /* 0x000fe400078ec0ff */
[----:B------:R-:W-:Y:S02]  /*16260*/  LOP3.LUT R40, R40, 0xff, RZ, 0xc0, !PT ;  /* 0x000000ff28287812 */ /* 0x000fe400078ec0ff */
[----:B------:R-:W-:Y:S02]  /*16270*/  PRMT R21, R21, 0x7054, R36 ;  /* 0x0000705415157816 */ /* 0x000fe40000000024 */
[----:B------:R-:W-:-:S02]  /*16280*/  SHF.R.U32.HI R36, RZ, 0x10, R9 ;  /* 0x00000010ff247819 */ /* 0x000fc40000011609 */
[----:B------:R-:W-:Y:S02]  /*16290*/  LOP3.LUT R38, R38, 0xff, RZ, 0xc0, !PT ;  /* 0x000000ff26267812 */ /* 0x000fe400078ec0ff */
[----:B------:R-:W-:Y:S02]  /*162a0*/  PRMT R37, R20, 0x7054, R37 ;  /* 0x0000705414257816 */ /* 0x000fe40000000025 */
[----:B------:R-:W-:Y:S02]  /*162b0*/  PRMT R41, R40, 0x7054, R41 ;  /* 0x0000705428297816 */ /* 0x000fe40000000029 */
[----:B------:R-:W-:Y:S02]  /*162c0*/  SHF.R.U32.HI R20, RZ, 0x10, R8 ;  /* 0x00000010ff147819 */ /* 0x000fe40000011608 */
[----:B------:R-:W-:Y:S02]  /*162d0*/  SHF.R.U32.HI R40, RZ, 0x10, R11 ;  /* 0x00000010ff287819 */ /* 0x000fe4000001160b */
[----:B------:R-:W-:-:S02]  /*162e0*/  LOP3.LUT R36, R36, 0xff, RZ, 0xc0, !PT ;  /* 0x000000ff24247812 */ /* 0x000fc400078ec0ff */
[----:B------:R-:W-:Y:S02]  /*162f0*/  PRMT R39, R38, 0x7054, R39 ;  /* 0x0000705426277816 */ /* 0x000fe40000000027 */
[----:B------:R-:W-:Y:S02]  /*16300*/  SHF.R.U32.HI R38, RZ, 0x10, R10 ;  /* 0x00000010ff267819 */ /* 0x000fe4000001160a */
[----:B------:R-:W-:Y:S02]  /*16310*/  LOP3.LUT R20, R20, 0xff, RZ, 0xc0, !PT ;  /* 0x000000ff14147812 */ /* 0x000fe400078ec0ff */
[----:B------:R-:W-:Y:S02]  /*16320*/  LOP3.LUT R40, R40, 0xff, RZ, 0xc0, !PT ;  /* 0x000000ff28287812 */ /* 0x000fe400078ec0ff */
[----:B------:R-:W-:Y:S02]  /*16330*/  PRMT R49, R36, 0x7054, R45 ;  /* 0x0000705424317816 */ /* 0x000fe4000000002d */
[----:B------:R-:W-:-:S02]  /*16340*/  LOP3.LUT R38, R38, 0xff, RZ, 0xc0, !PT ;  /* 0x000000ff26267812 */ /* 0x000fc400078ec0ff */
[----:B------:R-:W-:Y:S02]  /*16350*/  PRMT R43, R20, 0x7054, R43 ;  /* 0x00007054142b7816 */ /* 0x000fe4000000002b */
[----:B------:R-:W-:Y:S02]  /*16360*/  PRMT R53, R40, 0x7054, R53 ;  /* 0x0000705428357816 */ /* 0x000fe40000000035 */
[----:B------:R-:W-:Y:S02]  /*16370*/  LOP3.LUT R49, R49, 0xff000000, R9, 0xf8, !PT ;  /* 0xff00000031317812 */ /* 0x000fe400078ef809 */
[----:B------:R-:W-:Y:S02]  /*16380*/  PRMT R51, R38, 0x7054, R47 ;  /* 0x0000705426337816 */ /* 0x000fe4000000002f */
[----:B------:R-:W-:Y:S02]  /*16390*/  LOP3.LUT R21, R21, 0xff000000, R29, 0xf8, !PT ;  /* 0xff00000015157812 */ /* 0x000fe400078ef81d */
[----:B------:R-:W-:-:S02]  /*163a0*/  LOP3.LUT R47, R43, 0xff000000, R8, 0xf8, !PT ;  /* 0xff0000002b2f7812 */ /* 0x000fc400078ef808 */
[----:B------:R-:W-:Y:S02]  /*163b0*/  LOP3.LUT R53, R53, 0xff000000, R11, 0xf8, !PT ;  /* 0xff00000035357812 */ /* 0x000fe400078ef80b */
[----:B------:R-:W-:Y:S02]  /*163c0*/  F2FP.F16.E4M3.UNPACK_B R43, R49 ;  /* 0x00000031ff2b723e */ /* 0x000fe400020006ff */
[----:B0-----:R-:W-:Y:S02]  /*163d0*/  F2FP.F16.E4M3.UNPACK_B R11, R25 ;  /* 0x00000019ff0b723e */ /* 0x001fe400020006ff */
[----:B------:R-:W-:Y:S01]  /*163e0*/  LOP3.LUT R45, R41, 0xff000000, R31, 0xf8, !PT ;  /* 0xff000000292d7812 */ /* 0x000fe200078ef81f */
[----:B------:R-:W-:Y:S01]  /*163f0*/  HADD2.F32 R48, -RZ, R43.H0_H0 ;  /* 0x2000002bff307230 */ /* 0x000fe20000004100 */
[----:B------:R-:W-:Y:S02]  /*16400*/  F2FP.F16.E4M3.UNPACK_B R41, R21 ;  /* 0x00000015ff29723e */ /* 0x000fe400020006ff */
[----:B------:R-:W-:-:S02]  /*16410*/  LOP3.LUT R20, R39, 0xff000000, R30, 0xf8, !PT ;  /* 0xff00000027147812 */ /* 0x000fc400078ef81e */
[----:B------:R-:W-:Y:S01]  /*16420*/  LOP3.LUT R8, R51, 0xff000000, R10, 0xf8, !PT ;  /* 0xff00000033087812 */ /* 0x000fe200078ef80a */
[--C-:B------:R-:W-:Y:S01]  /*16430*/  HADD2.F32 R46, -RZ, R41.reuse.H0_H0 ;  /* 0x20000029ff2e7230 */ /* 0x100fe20000004100 */
[----:B------:R-:W-:Y:S01]  /*16440*/  LOP3.LUT R42, R37, 0xff000000, R28, 0xf8, !PT ;  /* 0xff000000252a7812 */ /* 0x000fe200078ef81c */
[----:B------:R-:W-:Y:S01]  /*16450*/  HADD2.F32 R41, -RZ, R41.H1_H1 ;  /* 0x30000029ff297230 */ /* 0x000fe20000004100 */
[-C--:B------:R-:W-:Y:S02]  /*16460*/  F2FP.F16.E4M3.UNPACK_B R39, R27.reuse ;  /* 0x0000001bff27723e */ /* 0x080fe400020006ff */
[----:B------:R-:W-:Y:S02]  /*16470*/  F2FP.F16.E4M3.UNPACK_B R40, R27.H1 ;  /* 0x0000001bff28723e */ /* 0x000fe400030006ff */
[-C--:B------:R-:W-:Y:S02]  /*16480*/  F2FP.F16.E4M3.UNPACK_B R27, R24.reuse ;  /* 0x00000018ff1b723e */ /* 0x080fe400020006ff */
[----:B------:R-:W-:-:S02]  /*16490*/  F2FP.F16.E4M3.UNPACK_B R37, R24.H1 ;  /* 0x00000018ff25723e */ /* 0x000fc400030006ff */
[----:B------:R-:W-:Y:S02]  /*164a0*/  F2FP.F16.E4M3.UNPACK_B R25, R25.H1 ;  /* 0x00000019ff19723e */ /* 0x000fe400030006ff */
[----:B------:R-:W-:Y:S02]  /*164b0*/  F2FP.F16.E4M3.UNPACK_B R38, R26.H1 ;  /* 0x0000001aff26723e */ /* 0x000fe400030006ff */
[----:B------:R-:W-:Y:S01]  /*164c0*/  F2FP.F16.E4M3.UNPACK_B R49, R49.H1 ;  /* 0x00000031ff31723e */ /* 0x000fe200030006ff */
[----:B---3--:R-:W0:Y:S02]  /*164d0*/  LDS.128 R4, [R61+0x14400] ;  /* 0x014400003d047984 */ /* 0x008e240000000c00 */
[-C--:B0-----:R-:W-:Y:S02]  /*164e0*/  F2FP.F16.E4M3.UNPACK_B R10, R5.reuse ;  /* 0x00000005ff0a723e */ /* 0x081fe400020006ff */
[----:B------:R-:W-:Y:S01]  /*164f0*/  F2FP.F16.E4M3.UNPACK_B R30, R5.H1 ;  /* 0x00000005ff1e723e */ /* 0x000fe200030006ff */
[--C-:B------:R-:W-:Y:S01]  /*16500*/  HADD2.F32 R5, -RZ, R11.reuse.H0_H0 ;  /* 0x2000000bff057230 */ /* 0x100fe20000004100 */
[-C--:B------:R-:W-:Y:S01]  /*16510*/  F2FP.F16.E4M3.UNPACK_B R31, R7.reuse ;  /* 0x00000007ff1f723e */ /* 0x080fe200020006ff */
[--C-:B------:R-:W-:Y:S01]  /*16520*/  HADD2.F32 R9, -RZ, R10.reuse.H0_H0 ;  /* 0x2000000aff097230 */ /* 0x100fe20000004100 */
[----:B------:R-:W-:Y:S01]  /*16530*/  F2FP.F16.E4M3.UNPACK_B R36, R7.H1 ;  /* 0x00000007ff24723e */ /* 0x000fe200030006ff */
[----:B------:R-:W-:Y:S01]  /*16540*/  HADD2.F32 R11, -RZ, R11.H1_H1 ;  /* 0x3000000bff0b7230 */ /* 0x000fe20000004100 */
[----:B------:R-:W-:Y:S01]  /*16550*/  F2FP.F16.E4M3.UNPACK_B R28, R4 ;  /* 0x00000004ff1c723e */ /* 0x000fe200020006ff */
[C---:B------:R-:W-:Y:S01]  /*16560*/  FMUL.FTZ R24, R5.reuse, R48 ;  /* 0x0000003005187220 */ /* 0x040fe20000410000 */
[----:B------:R-:W-:Y:S01]  /*16570*/  F2FP.F16.E4M3.UNPACK_B R29, R4.H1 ;  /* 0x00000004ff1d723e */ /* 0x000fe200030006ff */
[----:B------:R-:W-:Y:S01]  /*16580*/  FMUL.FTZ R51, R5, R46 ;  /* 0x0000002e05337220 */ /* 0x000fe20000410000 */
[----:B------:R-:W-:Y:S01]  /*16590*/  F2FP.F16.E4M3.UNPACK_B R4, R6 ;  /* 0x00000006ff04723e */ /* 0x000fe200020006ff */
[C---:B------:R-:W-:Y:S01]  /*165a0*/  FFMA.FTZ R5, R9.reuse, R46, -R24 ;  /* 0x0000002e09057223 */ /* 0x040fe20000010818 */
[----:B------:R-:W-:Y:S01]  /*165b0*/  F2FP.F16.E4M3.UNPACK_B R7, R6.H1 ;  /* 0x00000006ff07723e */ /* 0x000fe200030006ff */
[----:B------:R-:W-:Y:S01]  /*165c0*/  HADD2.F32 R46, -RZ, R43.H1_H1 ;  /* 0x3000002bff2e7230 */ /* 0x000fe20000004100 */
[----:B------:R-:W-:Y:S01]  /*165d0*/  F2FP.F16.E4M3.UNPACK_B R6, R26 ;  /* 0x0000001aff06723e */ /* 0x000fe200020006ff */
[----:B------:R-:W-:Y:S01]  /*165e0*/  FFMA.FTZ R9, R9, R48, R51 ;  /* 0x0000003009097223 */ /* 0x000fe20000010033 */
[----:B------:R-:W-:Y:S01]  /*165f0*/  F2FP.F16.E4M3.UNPACK_B R26, R21.H1 ;  /* 0x00000015ff1a723e */ /* 0x000fe200030006ff */
[----:B------:R-:W-:-:S02]  /*16600*/  HADD2.F32 R24, -RZ, R10.H1_H1 ;  /* 0x3000000aff187230 */ /* 0x000fc40000004100 */
[C---:B------:R-:W-:Y:S01]  /*16610*/  FMUL.FTZ R51, R11.reuse, R46 ;  /* 0x0000002e0b337220 */ /* 0x040fe20000410000 */
[----:B------:R-:W-:Y:S02]  /*16620*/  HADD2.F32 R48, -RZ, R49.H0_H0 ;  /* 0x20000031ff307230 */ /* 0x000fe40000004100 */
[----:B------:R-:W-:Y:S01]  /*16630*/  FMUL.FTZ R11, R11, R41 ;  /* 0x000000290b0b7220 */ /* 0x000fe20000410000 */
[----:B------:R-:W-:Y:S02]  /*16640*/  HADD2.F32 R10, -RZ, R25.H0_H0 ;  /* 0x20000019ff0a7230 */ /* 0x000fe40000004100 */
[----:B------:R-:W-:Y:S02]  /*16650*/  HADD2.F32 R43, -RZ, R26.H0_H0 ;  /* 0x2000001aff2b7230 */ /* 0x000fe40000004100 */
[----:B------:R-:W-:Y:S02]  /*16660*/  HADD2.F32 R21, -RZ, R30.H0_H0 ;  /* 0x2000001eff157230 */ /* 0x000fe40000004100 */
[----:B------:R-:W-:Y:S01]  /*16670*/  FMUL.FTZ R50, R10, R48 ;  /* 0x000000300a327220 */ /* 0x000fe20000410000 */
[----:B------:R-:W-:-:S02]  /*16680*/  HADD2.F32 R49, -RZ, R49.H1_H1 ;  /* 0x30000031ff317230 */ /* 0x000fc40000004100 */
[----:B------:R-:W-:Y:S01]  /*16690*/  FMUL.FTZ R55, R10, R43 ;  /* 0x0000002b0a377220 */ /* 0x000fe20000410000 */
[C---:B------:R-:W-:Y:S01]  /*166a0*/  FFMA.FTZ R10, R24.reuse, R41, -R51 ;  /* 0x00000029180a7223 */ /* 0x040fe20000010833 */
[----:B------:R-:W-:Y:S01]  /*166b0*/  FFMA.FTZ R24, R24, R46, R11 ;  /* 0x0000002e18187223 */ /* 0x000fe2000001000b */
[C---:B------:R-:W-:Y:S01]  /*166c0*/  FFMA.FTZ R11, R21.reuse, R43, -R50 ;  /* 0x0000002b150b7223 */ /* 0x040fe20000010832 */
[----:B------:R-:W-:Y:S01]  /*166d0*/  F2FP.F16.E4M3.UNPACK_B R50, R53 ;  /* 0x00000035ff32723e */ /* 0x000fe200020006ff */
[----:B------:R-:W-:Y:S01]  /*166e0*/  HADD2.F32 R43, -RZ, R26.H1_H1 ;  /* 0x3000001aff2b7230 */ /* 0x000fe20000004100 */
[----:B------:R-:W-:Y:S01]  /*166f0*/  F2FP.F16.E4M3.UNPACK_B R46, R45 ;  /* 0x0000002dff2e723e */ /* 0x000fe200020006ff */
[----:B------:R-:W-:Y:S01]  /*16700*/  FFMA.FTZ R21, R21, R48, R55 ;  /* 0x0000003015157223 */ /* 0x000fe20000010037 */
[----:B------:R-:W-:Y:S01]  /*16710*/  HADD2.F32 R26, -RZ, R25.H1_H1 ;  /* 0x30000019ff1a7230 */ /* 0x000fe20000004100 */
[----:B------:R-:W-:Y:S01]  /*16720*/  F2FP.F16.E4M3.UNPACK_B R53, R53.H1 ;  /* 0x00000035ff35723e */ /* 0x000fe200030006ff */
[----:B------:R-:W-:Y:S01]  /*16730*/  HADD2.F32 R52, -RZ, R50.H0_H0 ;  /* 0x20000032ff347230 */ /* 0x000fe20000004100 */
[----:B------:R-:W-:Y:S01]  /*16740*/  F2FP.F16.E4M3.UNPACK_B R45, R45.H1 ;  /* 0x0000002dff2d723e */ /* 0x000fe200030006ff */
        /* <DEDUP_REMOVED lines=9> */
[C---:B------:R-:W-:Y:S01]  /*167e0*/  FFMA.FTZ R56, R30.reuse, R49, R26 ;  /* 0x000000311e387223 */ /* 0x040fe2000001001a */
[----:B------:R-:W-:Y:S02]  /*167f0*/  HADD2.F32 R39, -RZ, R39.H1_H1 ;  /* 0x30000027ff277230 */ /* 0x000fe40000004100 */
[C---:B------:R-:W-:Y:S01]  /*16800*/  FFMA.FTZ R58, R25.reuse, R48, -R58 ;  /* 0x00000030193a7223 */ /* 0x040fe2000001083a */
[----:B------:R-:W-:Y:S02]  /*16810*/  HADD2.F32 R46, -RZ, R46.H1_H1 ;  /* 0x3000002eff2e7230 */ /* 0x000fe40000004100 */
[----:B------:R-:W-:Y:S01]  /*16820*/  FFMA.FTZ R52, R25, R52, R41 ;  /* 0x0000003419347223 */ /* 0x000fe20000010029 */
[----:B------:R-:W-:Y:S01]  /*16830*/  FFMA.FTZ R54, R30, R43, -R51 ;  /* 0x0000002b1e367223 */ /* 0x000fe20000010833 */
[----:B------:R-:W-:Y:S02]  /*16840*/  HADD2.F32 R31, -RZ, R31.H1_H1 ;  /* 0x3000001fff1f7230 */ /* 0x000fe40000004100 */
[----:B------:R-:W-:Y:S01]  /*16850*/  FMUL.FTZ R48, R39, R50 ;  /* 0x0000003227307220 */ /* 0x000fe20000410000 */
[----:B------:R-:W-:-:S02]  /*16860*/  HADD2.F32 R41, -RZ, R53.H0_H0 ;  /* 0x20000035ff297230 */ /* 0x000fc40000004100 */
[-C--:B------:R-:W-:Y:S01]  /*16870*/  FMUL.FTZ R39, R39, R46.reuse ;  /* 0x0000002e27277220 */ /* 0x080fe20000410000 */
[----:B------:R-:W-:Y:S02]  /*16880*/  HADD2.F32 R26, -RZ, R40.H0_H0 ;  /* 0x20000028ff1a7230 */ /* 0x000fe40000004100 */
[C---:B------:R-:W-:Y:S01]  /*16890*/  FFMA.FTZ R51, R31.reuse, R46, -R48 ;  /* 0x0000002e1f337223 */ /* 0x040fe20000010830 */
[--C-:B------:R-:W-:Y:S02]  /*168a0*/  HADD2.F32 R30, -RZ, R45.reuse.H0_H0 ;  /* 0x2000002dff1e7230 */ /* 0x100fe40000004100 */
[----:B------:R-:W-:Y:S01]  /*168b0*/  FFMA.FTZ R55, R31, R50, R39 ;  /* 0x000000321f377223 */ /* 0x000fe20000010027 */
[----:B------:R-:W-:Y:S02]  /*168c0*/  HADD2.F32 R25, -RZ, R36.H0_H0 ;  /* 0x20000024ff197230 */ /* 0x000fe40000004100 */
[----:B------:R-:W-:Y:S01]  /*168d0*/  FMUL.FTZ R60, R26, R41 ;  /* 0x000000291a3c7220 */ /* 0x000fe20000410000 */
[----:B------:R-:W-:-:S02]  /*168e0*/  HADD2.F32 R45, -RZ, R45.H1_H1 ;  /* 0x3000002dff2d7230 */ /* 0x000fc40000004100 */
[-C--:B------:R-:W-:Y:S01]  /*168f0*/  FMUL.FTZ R26, R26, R30.reuse ;  /* 0x0000001e1a1a7220 */ /* 0x080fe20000410000 */
[----:B------:R-:W-:Y:S01]  /*16900*/  F2FP.F16.E4M3.UNPACK_B R39, R47.H1 ;  /* 0x0000002fff27723e */ /* 0x000fe200030006ff */
[----:B------:R-:W-:Y:S02]  /*16910*/  HADD2.F32 R53, -RZ, R53.H1_H1 ;  /* 0x30000035ff357230 */ /* 0x000fe40000004100 */
[C---:B------:R-:W-:Y:S01]  /*16920*/  FFMA.FTZ R60, R25.reuse, R30, -R60 ;  /* 0x0000001e193c7223 */ /* 0x040fe2000001083c */
[----:B------:R-:W-:Y:S02]  /*16930*/  HADD2.F32 R40, -RZ, R40.H1_H1 ;  /* 0x30000028ff287230 */ /* 0x000fe40000004100 */
[----:B------:R-:W-:Y:S01]  /*16940*/  FFMA.FTZ R57, R25, R41, R26 ;  /* 0x0000002919397223 */ /* 0x000fe2000001001a */
[----:B------:R-:W-:Y:S01]  /*16950*/  F2FP.F16.E4M3.UNPACK_B R30, R42.H1 ;  /* 0x0000002aff1e723e */ /* 0x000fe200030006ff */
[----:B------:R-:W-:Y:S01]  /*16960*/  HADD2.F32 R36, -RZ, R36.H1_H1 ;  /* 0x30000024ff247230 */ /* 0x000fe20000004100 */
[----:B------:R-:W-:Y:S01]  /*16970*/  F2FP.F16.E4M3.UNPACK_B R47, R47 ;  /* 0x0000002fff2f723e */ /* 0x000fe200020006ff */
[----:B------:R-:W-:-:S02]  /*16980*/  HADD2.F32 R41, -RZ, R39.H0_H0 ;  /* 0x20000027ff297230 */ /* 0x000fc40000004100 */
[C---:B------:R-:W-:Y:S01]  /*16990*/  FMUL.FTZ R43, R40.reuse, R53 ;  /* 0x00000035282b7220 */ /* 0x040fe20000410000 */
[----:B------:R-:W-:Y:S02]  /*169a0*/  HADD2.F32 R26, -RZ, R37.H0_H0 ;  /* 0x20000025ff1a7230 */ /* 0x000fe40000004100 */
[-C--:B------:R-:W-:Y:S01]  /*169b0*/  FMUL.FTZ R46, R40, R45.reuse ;  /* 0x0000002d282e7220 */ /* 0x080fe20000410000 */
[----:B------:R-:W-:Y:S02]  /*169c0*/  HADD2.F32 R31, -RZ, R30.H0_H0 ;  /* 0x2000001eff1f7230 */ /* 0x000fe40000004100 */
[C---:B------:R-:W-:Y:S01]  /*169d0*/  FFMA.FTZ R59, R36.reuse, R45, -R43 ;  /* 0x0000002d243b7223 */ /* 0x040fe2000001082b */
[----:B------:R-:W-:Y:S02]  /*169e0*/  HADD2.F32 R25, -RZ, R29.H0_H0 ;  /* 0x2000001dff197230 */ /* 0x000fe40000004100 */
[----:B------:R-:W-:Y:S01]  /*169f0*/  FFMA.FTZ R62, R36, R53, R46 ;  /* 0x00000035243e7223 */ /* 0x000fe2000001002e */
[----:B------:R-:W-:Y:S01]  /*16a00*/  FMUL.FTZ R40, R26, R41 ;  /* 0x000000291a287220 */ /* 0x000fe20000410000 */
[----:B------:R-:W-:-:S02]  /*16a10*/  HADD2.F32 R36, -RZ, R39.H1_H1 ;  /* 0x30000027ff247230 */ /* 0x000fc40000004100 */
[-C--:B------:R-:W-:Y:S01]  /*16a20*/  FMUL.FTZ R26, R26, R31.reuse ;  /* 0x0000001f1a1a7220 */ /* 0x080fe20000410000 */
        /* <DEDUP_REMOVED lines=9> */
[C---:B------:R-:W-:Y:S01]  /*16ac0*/  FFMA.FTZ R46, R29.reuse, R30, -R40 ;  /* 0x0000001e1d2e7223 */ /* 0x040fe20000010828 */
[----:B------:R-:W-:Y:S02]  /*16ad0*/  HADD2.F32 R26, -RZ, R27.H0_H0 ;  /* 0x2000001bff1a7230 */ /* 0x000fe40000004100 */
[----:B------:R-:W-:Y:S01]  /*16ae0*/  FFMA.FTZ R48, R29, R36, R37 ;  /* 0x000000241d307223 */ /* 0x000fe20000010025 */
[----:B------:R-:W-:Y:S01]  /*16af0*/  HADD2.F32 R29, -RZ, R42.H0_H0 ;  /* 0x2000002aff1d7230 */ /* 0x000fe20000004100 */
[----:B------:R-:W-:Y:S01]  /*16b00*/  F2FP.SATFINITE.E4M3.F32.PACK_AB_MERGE_C R11, R54, R11, RZ ;  /* 0x0000000b360b723e */ /* 0x000fe200048070ff */
        /* <DEDUP_REMOVED lines=25> */
[----:B------:R-:W-:Y:S01]  /*16ca0*/  F2FP.SATFINITE.E4M3.F32.PACK_AB_MERGE_C R21, R56, R21, RZ ;  /* 0x000000153815723e */ /* 0x000fe200048070ff */
        /* <DEDUP_REMOVED lines=19> */
[----:B------:R-:W-:-:S02]  /*16de0*/  HADD2.F32 R8, -RZ, R6.H1_H1 ;  /* 0x30000006ff087230 */ /* 0x000fc40000004100 */
        /* <DEDUP_REMOVED lines=20> */
.L_x_2835:
[----:B------:R-:W-:Y:S05]  /*16f30*/  BSYNC B1 ;  /* 0x0000000000017941 */ /* 0x000fea0003800000 */
.L_x_2834:
[----:B------:R-:W-:Y:S05]  /*16f40*/  @P2 BRA `(.L_x_2816) ;  /* 0x0000000c00dc2947 */ /* 0x000fea0003800000 */
[----:B------:R-:W4:Y:S01]  /*16f50*/  LDL R51, [R1+0x40] ;  /* 0x0000400001337983 */ /* 0x000f220000100800 */
        /* <DEDUP_REMOVED lines=24> */
[----:B------:R-:W-:-:S02]  /*170e0*/  SHF.R.U32.HI R6, RZ, 0x8, R35 ;  /* 0x00000008ff067819 */ /* 0x000fc40000011623 */
[----:B------:R-:W-:Y:S01]  /*170f0*/  PRMT R29, R8, 0x7604, R7 ;  /* 0x00007604081d7816 */ /* 0x000fe20000000007 */
        /* <DEDUP_REMOVED lines=8> */
[----:B------:R-:W-:Y:S02]  /*17180*/  SHF.R.U32.HI R31, RZ, 0x8, R15 ;  /* 0x00000008ff1f7819 */ /* 0x000fe4000001160f */
[----:B------:R-:W-:Y:S02]  /*17190*/  LOP3.LUT R27, R14, 0xff, RZ, 0xc0, !PT ;  /* 0x000000ff0e1b7812 */ /* 0x000fe400078ec0ff */
[----:B------:R-:W-:Y:S02]  /*171a0*/  LOP3.LUT R28, R28, 0xff, RZ, 0xc0, !PT ;  /* 0x000000ff1c1c7812 */ /* 0x000fe400078ec0ff */
[----:B------:R-:W-:Y:S02]  /*171b0*/  LOP3.LUT R30, R15, 0xff, RZ, 0xc0, !PT ;  /* 0x000000ff0f1e7812 */ /* 0x000fe400078ec0ff */
[----:B------:R-:W-:-:S02]  /*171c0*/  LOP3.LUT R31, R31, 0xff, RZ, 0xc0, !PT ;  /* 0x000000ff1f1f7812 */ /* 0x000fc400078ec0ff */
[----:B------:R-:W-:Y:S02]  /*171d0*/  LOP3.LUT R26, R13, 0xff, RZ, 0xc0, !PT ;  /* 0x000000ff0d1a7812 */ /* 0x000fe400078ec0ff */
[----:B----4-:R-:W-:Y:S02]  /*171e0*/  PRMT R37, R28, 0x7604, R27 ;  /* 0x000076041c257816 */ /* 0x010fe4000000001b */
[----:B------:R-:W-:Y:S02]  /*171f0*/  PRMT R30, R31, 0x7604, R30 ;  /* 0x000076041f1e7816 */ /* 0x000fe4000000001e */
[----:B------:R-:W-:Y:S02]  /*17200*/  SHF.R.U32.HI R27, RZ, 0x10, R35 ;  /* 0x00000010ff1b7819 */ /* 0x000fe40000011623 */
[----:B------:R-:W-:Y:S02]  /*17210*/  PRMT R26, R3, 0x7604, R26 ;  /* 0x00007604031a7816 */ /* 0x000fe4000000001a */
[----:B------:R-:W-:Y:S01]  /*17220*/  SHF.R.U32.HI R31, RZ, 0x10, R13 ;  /* 0x00000010ff1f7819 */ /* 0x000fe2000001160d */
[----:B------:R-:W-:Y:S01]  /*17230*/  IMAD.U32 R27, R27, 0x10000, RZ ;  /* 0x000100001b1b7824 */ /* 0x000fe200078e00ff */
[----:B------:R-:W-:-:S02]  /*17240*/  SHF.R.U32.HI R3, RZ, 0x10, R33 ;  /* 0x00000010ff037819 */ /* 0x000fc40000011621 */
[----:B------:R-:W-:Y:S01]  /*17250*/  SHF.R.U32.HI R39, RZ, 0x10, R15 ;  /* 0x00000010ff277819 */ /* 0x000fe2000001160f */
[----:B------:R-:W-:Y:S01]  /*17260*/  IMAD.U32 R31, R31, 0x10000, RZ ;  /* 0x000100001f1f7824 */ /* 0x000fe200078e00ff */
[----:B------:R-:W-:Y:S01]  /*17270*/  LOP3.LUT R27, R24, 0xff0000, R27, 0xf8, !PT ;  /* 0x00ff0000181b7812 */ /* 0x000fe200078ef81b */
[----:B------:R-:W-:Y:S01]  /*17280*/  IMAD.U32 R3, R3, 0x10000, RZ ;  /* 0x0001000003037824 */ /* 0x000fe200078e00ff */
[----:B------:R-:W-:Y:S02]  /*17290*/  SHF.L.U32 R39, R39, 0x10, RZ ;  /* 0x0000001027277819 */ /* 0x000fe400000006ff */
        /* <DEDUP_REMOVED lines=9> */
[----:B------:R-:W-:Y:S02]  /*17330*/  LOP3.LUT R20, R25, 0xff000000, R34, 0xf8, !PT ;  /* 0xff00000019147812 */ /* 0x000fe400078ef822 */
[----:B------:R-:W-:Y:S02]  /*17340*/  F2FP.F16.E4M3.UNPACK_B R38, R35 ;  /* 0x00000023ff26723e */ /* 0x000fe400020006ff */
[----:B0-----:R-:W-:Y:S02]  /*17350*/  F2FP.F16.E4M3.UNPACK_B R27, R9 ;  /* 0x00000009ff1b723e */ /* 0x001fe400020006ff */
[----:B------:R-:W-:Y:S02]  /*17360*/  F2FP.F16.E4M3.UNPACK_B R34, R33 ;  /* 0x00000021ff22723e */ /* 0x000fe400020006ff */
[----:B------:R-:W-:Y:S02]  /*17370*/  LOP3.LUT R37, R29, 0xff000000, R12, 0xf8, !PT ;  /* 0xff0000001d257812 */ /* 0x000fe400078ef80c */
[----:B------:R-:W-:-:S02]  /*17380*/  LOP3.LUT R21, R21, 0xff0000, R32, 0xf8, !PT ;  /* 0x00ff000015157812 */ /* 0x000fc400078ef820 */
[----:B------:R-:W-:Y:S02]  /*17390*/  LOP3.LUT R12, R3, 0xff000000, R14, 0xf8, !PT ;  /* 0xff000000030c7812 */ /* 0x000fe400078ef80e */
[----:B------:R-:W-:Y:S01]  /*173a0*/  LOP3.LUT R40, R39, 0xff000000, R15, 0xf8, !PT ;  /* 0xff00000027287812 */ /* 0x000fe200078ef80f */
[--C-:B------:R-:W-:Y:S01]  /*173b0*/  HADD2.F32 R39, -RZ, R38.reuse.H0_H0 ;  /* 0x20000026ff277230 */ /* 0x100fe20000004100 */
[----:B------:R-:W-:Y:S01]  /*173c0*/  LOP3.LUT R32, R21, 0xff000000, R32, 0xf8, !PT ;  /* 0xff00000015207812 */ /* 0x000fe200078ef820 */
[----:B------:R-:W-:Y:S01]  /*173d0*/  HADD2.F32 R38, -RZ, R38.H1_H1 ;  /* 0x30000026ff267230 */ /* 0x000fe20000004100 */
[----:B------:R-:W-:Y:S02]  /*173e0*/  F2FP.F16.E4M3.UNPACK_B R28, R9.H1 ;  /* 0x00000009ff1c723e */ /* 0x000fe400030006ff */
[-C--:B------:R-:W-:Y:S02]  /*173f0*/  F2FP.F16.E4M3.UNPACK_B R30, R11.reuse ;  /* 0x0000000bff1e723e */ /* 0x080fe400020006ff */
[----:B------:R-:W-:-:S02]  /*17400*/  F2FP.F16.E4M3.UNPACK_B R31, R11.H1 ;  /* 0x0000000bff1f723e */ /* 0x000fc400030006ff */
[-C--:B------:R-:W-:Y:S02]  /*17410*/  F2FP.F16.E4M3.UNPACK_B R11, R8.reuse ;  /* 0x00000008ff0b723e */ /* 0x080fe400020006ff */
[----:B------:R-:W-:Y:S02]  /*17420*/  F2FP.F16.E4M3.UNPACK_B R26, R8.H1 ;  /* 0x00000008ff1a723e */ /* 0x000fe400030006ff */
[----:B------:R-:W-:Y:S02]  /*17430*/  F2FP.F16.E4M3.UNPACK_B R33, R33.H1 ;  /* 0x00000021ff21723e */ /* 0x000fe400030006ff */
[----:B------:R-:W-:Y:S01]  /*17440*/  F2FP.F16.E4M3.UNPACK_B R29, R10.H1 ;  /* 0x0000000aff1d723e */ /* 0x000fe200030006ff */
[----:B------:R-:W0:Y:S02]  /*17450*/  LDS.128 R4, [R51+0x14400] ;  /* 0x0144000033047984 */ /* 0x000e240000000c00 */
[-C--:B0-----:R-:W-:Y:S02]  /*17460*/  F2FP.F16.E4M3.UNPACK_B R24, R7.reuse ;  /* 0x00000007ff18723e */ /* 0x081fe400020006ff */
[----:B------:R-:W-:-:S02]  /*17470*/  F2FP.F16.E4M3.UNPACK_B R25, R7.H1 ;  /* 0x00000007ff19723e */ /* 0x000fc400030006ff */
[-C--:B------:R-:W-:Y:S02]  /*17480*/  F2FP.F16.E4M3.UNPACK_B R14, R5.reuse ;  /* 0x00000005ff0e723e */ /* 0x080fe400020006ff */
[-C--:B------:R-:W-:Y:S02]  /*17490*/  F2FP.F16.E4M3.UNPACK_B R7, R4.reuse ;  /* 0x00000004ff07723e */ /* 0x080fe400020006ff */
[----:B------:R-:W-:Y:S01]  /*174a0*/  F2FP.F16.E4M3.UNPACK_B R13, R4.H1 ;  /* 0x00000004ff0d723e */ /* 0x000fe200030006ff */
[--C-:B------:R-:W-:Y:S01]  /*174b0*/  HADD2.F32 R4, -RZ, R27.reuse.H0_H0 ;  /* 0x2000001bff047230 */ /* 0x100fe20000004100 */
[----:B------:R-:W-:Y:S01]  /*174c0*/  F2FP.F16.E4M3.UNPACK_B R15, R5.H1 ;  /* 0x00000005ff0f723e */ /* 0x000fe200030006ff */
[----:B------:R-:W-:Y:S01]  /*174d0*/  HADD2.F32 R5, -RZ, R34.H0_H0 ;  /* 0x20000022ff057230 */ /* 0x000fe20000004100 */
[-C--:B------:R-:W-:Y:S01]  /*174e0*/  F2FP.F16.E4M3.UNPACK_B R3, R6.reuse ;  /* 0x00000006ff03723e */ /* 0x080fe200020006ff */
[----:B------:R-:W-:Y:S01]  /*174f0*/  HADD2.F32 R27, -RZ, R27.H1_H1 ;  /* 0x3000001bff1b7230 */ /* 0x000fe20000004100 */
[----:B------:R-:W-:Y:S01]  /*17500*/  F2FP.F16.E4M3.UNPACK_B R21, R6.H1 ;  /* 0x00000006ff15723e */ /* 0x000fe200030006ff */
[----:B------:R-:W-:-:S02]  /*17510*/  HADD2.F32 R6, -RZ, R14.H0_H0 ;  /* 0x2000000eff067230 */ /* 0x000fc40000004100 */
[C---:B------:R-:W-:Y:S01]  /*17520*/  FMUL.FTZ R9, R4.reuse, R39 ;  /* 0x0000002704097220 */ /* 0x040fe20000410000 */
[-C--:B------:R-:W-:Y:S01]  /*17530*/  FMUL.FTZ R8, R4, R5.reuse ;  /* 0x0000000504087220 */ /* 0x080fe20000410000 */
[----:B------:R-:W-:Y:S02]  /*17540*/  HADD2.F32 R34, -RZ, R34.H1_H1 ;  /* 0x30000022ff227230 */ /* 0x000fe40000004100 */
[C---:B------:R-:W-:Y:S01]  /*17550*/  FMUL.FTZ R43, R27.reuse, R38 ;  /* 0x000000261b2b7220 */ /* 0x040fe20000410000 */
[C---:B------:R-:W-:Y:S01]  /*17560*/  FFMA.FTZ R5, R6.reuse, R5, -R9 ;  /* 0x0000000506057223 */ /* 0x040fe20000010809 */
[----:B------:R-:W-:Y:S01]  /*17570*/  FFMA.FTZ R9, R6, R39, R8 ;  /* 0x0000002706097223 */ /* 0x000fe20000010008 */
[----:B------:R-:W-:Y:S01]  /*17580*/  F2FP.F16.E4M3.UNPACK_B R39, R35.H1 ;  /* 0x00000023ff27723e */ /* 0x000fe200030006ff */
[----:B------:R-:W-:Y:S02]  /*17590*/  HADD2.F32 R6, -RZ, R28.H0_H0 ;  /* 0x2000001cff067230 */ /* 0x000fe40000004100 */
[----:B------:R-:W-:Y:S01]  /*175a0*/  FMUL.FTZ R27, R27, R34 ;  /* 0x000000221b1b7220 */ /* 0x000fe20000410000 */
[----:B------:R-:W-:Y:S01]  /*175b0*/  HADD2.F32 R35, -RZ, R33.H0_H0 ;  /* 0x20000021ff237230 */ /* 0x000fe20000004100 */
[----:B------:R-:W-:Y:S01]  /*175c0*/  F2FP.F16.E4M3.UNPACK_B R4, R10 ;  /* 0x0000000aff04723e */ /* 0x000fe200020006ff */
[----:B------:R-:W-:-:S02]  /*175d0*/  HADD2.F32 R41, -RZ, R39.H0_H0 ;  /* 0x20000027ff297230 */ /* 0x000fc40000004100 */
[----:B------:R-:W-:Y:S02]  /*175e0*/  HADD2.F32 R14, -RZ, R14.H1_H1 ;  /* 0x3000000eff0e7230 */ /* 0x000fe40000004100 */
[C---:B------:R-:W-:Y:S01]  /*175f0*/  FMUL.FTZ R42, R6.reuse, R35 ;  /* 0x00000023062a7220 */ /* 0x040fe20000410000 */
[----:B------:R-:W-:Y:S02]  /*17600*/  HADD2.F32 R10, -RZ, R15.H0_H0 ;  /* 0x2000000fff0a7230 */ /* 0x000fe40000004100 */
[-C--:B------:R-:W-:Y:S01]  /*17610*/  FMUL.FTZ R45, R6, R41.reuse ;  /* 0x00000029062d7220 */ /* 0x080fe20000410000 */
[----:B------:R-:W-:Y:S02]  /*17620*/  HADD2.F32 R39, -RZ, R39.H1_H1 ;  /* 0x30000027ff277230 */ /* 0x000fe40000004100 */
[C---:B------:R-:W-:Y:S01]  /*17630*/  FFMA.FTZ R6, R14.reuse, R34, -R43 ;  /* 0x000000220e067223 */ /* 0x040fe2000001082b */
[----:B------:R-:W-:Y:S01]  /*17640*/  FFMA.FTZ R8, R14, R38, R27 ;  /* 0x000000260e087223 */ /* 0x000fe2000001001b */
[----:B------:R-:W-:Y:S01]  /*17650*/  F2FP.F16.E4M3.UNPACK_B R34, R40 ;  /* 0x00000028ff22723e */ /* 0x000fe200020006ff */
[----:B------:R-:W-:Y:S01]  /*17660*/  FFMA.FTZ R42, R10, R41, R42 ;  /* 0x000000290a2a7223 */ /* 0x000fe2000001002a */
[----:B------:R-:W-:Y:S01]  /*17670*/  F2FP.F16.E4M3.UNPACK_B R27, R36 ;  /* 0x00000024ff1b723e */ /* 0x000fe200020006ff */
[----:B------:R-:W-:-:S02]  /*17680*/  HADD2.F32 R28, -RZ, R28.H1_H1 ;  /* 0x3000001cff1c7230 */ /* 0x000fc40000004100 */
[----:B------:R-:W-:Y:S01]  /*17690*/  FFMA.FTZ R45, R10, R35, -R45 ;  /* 0x000000230a2d7223 */ /* 0x000fe2000001082d */
[----:B------:R-:W-:Y:S01]  /*176a0*/  HADD2.F32 R41, -RZ, R34.H0_H0 ;  /* 0x20000022ff297230 */ /* 0x000fe20000004100 */
[----:B------:R-:W-:Y:S01]  /*176b0*/  F2FP.F16.E4M3.UNPACK_B R40, R40.H1 ;  /* 0x00000028ff28723e */ /* 0x000fe200030006ff */
[----:B------:R-:W-:Y:S02]  /*176c0*/  HADD2.F32 R14, -RZ, R30.H0_H0 ;  /* 0x2000001eff0e7230 */ /* 0x000fe40000004100 */
[----:B------:R-:W-:Y:S01]  /*176d0*/  FMUL.FTZ R38, R28, R39 ;  /* 0x000000271c267220 */ /* 0x000fe20000410000 */
[----:B------:R-:W-:Y:S01]  /*176e0*/  HADD2.F32 R35, -RZ, R27.H0_H0 ;  /* 0x2000001bff237230 */ /* 0x000fe20000004100 */
[----:B------:R-:W-:Y:S01]  /*176f0*/  F2FP.F16.E4M3.UNPACK_B R36, R36.H1 ;  /* 0x00000024ff24723e */ /* 0x000fe200030006ff */
[----:B------:R-:W-:Y:S02]  /*17700*/  HADD2.F32 R33, -RZ, R33.H1_H1 ;  /* 0x30000021ff217230 */ /* 0x000fe40000004100 */
[----:B------:R-:W-:Y:S01]  /*17710*/  FMUL.FTZ R43, R14, R41 ;  /* 0x000000290e2b7220 */ /* 0x000fe20000410000 */
[----:B------:R-:W-:-:S02]  /*17720*/  HADD2.F32 R15, -RZ, R15.H1_H1 ;  /* 0x3000000fff0f7230 */ /* 0x000fc40000004100 */
[----:B------:R-:W-:Y:S01]  /*17730*/  FMUL.FTZ R14, R14, R35 ;  /* 0x000000230e0e7220 */ /* 0x000fe20000410000 */
[----:B------:R-:W-:Y:S02]  /*17740*/  HADD2.F32 R10, -RZ, R24.H0_H0 ;  /* 0x20000018ff0a7230 */ /* 0x000fe40000004100 */
[-C--:B------:R-:W-:Y:S01]  /*17750*/  FMUL.FTZ R28, R28, R33.reuse ;  /* 0x000000211c1c7220 */ /* 0x080fe20000410000 */
[----:B------:R-:W-:Y:S02]  /*17760*/  HADD2.F32 R30, -RZ, R30.H1_H1 ;  /* 0x3000001eff1e7230 */ /* 0x000fe40000004100 */
[----:B------:R-:W-:Y:S01]  /*17770*/  FFMA.FTZ R38, R15, R33, -R38 ;  /* 0x000000210f267223 */ /* 0x000fe20000010826 */
[----:B------:R-:W-:Y:S02]  /*17780*/  HADD2.F32 R33, -RZ, R34.H1_H1 ;  /* 0x30000022ff217230 */ /* 0x000fe40000004100 */
[C---:B------:R-:W-:Y:S01]  /*17790*/  FFMA.FTZ R43, R10.reuse, R35, -R43 ;  /* 0x000000230a2b7223 */ /* 0x040fe2000001082b */
[----:B------:R-:W-:Y:S01]  /*177a0*/  FFMA.FTZ R41, R10, R41, R14 ;  /* 0x000000290a297223 */ /* 0x000fe2000001000e */
[----:B------:R-:W-:-:S02]  /*177b0*/  HADD2.F32 R27, -RZ, R27.H1_H1 ;  /* 0x3000001bff1b7230 */ /* 0x000fc40000004100 */
[----:B------:R-:W-:Y:S01]  /*177c0*/  FFMA.FTZ R39, R15, R39, R28 ;  /* 0x000000270f277223 */ /* 0x000fe2000001001c */
[----:B------:R-:W-:Y:S02]  /*177d0*/  HADD2.F32 R35, -RZ, R40.H0_H0 ;  /* 0x20000028ff237230 */ /* 0x000fe40000004100 */
[C---:B-1----:R-:W-:Y:S01]  /*177e0*/  FMUL.FTZ R47, R30.reuse, R33 ;  /* 0x000000211e2f7220 */ /* 0x042fe20000410000 */
[----:B------:R-:W-:Y:S02]  /*177f0*/  HADD2.F32 R14, -RZ, R31.H0_H0 ;  /* 0x2000001fff0e7230 */ /* 0x000fe40000004100 */
[----:B------:R-:W-:Y:S01]  /*17800*/  FMUL.FTZ R30, R30, R27 ;  /* 0x0000001b1e1e7220 */ /* 0x000fe20000410000 */
[----:B------:R-:W-:Y:S01]  /*17810*/  HADD2.F32 R24, -RZ, R24.H1_H1 ;  /* 0x30000018ff187230 */ /* 0x000fe20000004100 */
[----:B------:R-:W-:Y:S01]  /*17820*/  F2FP.SATFINITE.E4M3.F32.PACK_AB_MERGE_C R38, R38, R45, RZ ;  /* 0x0000002d2626723e */ /* 0x000fe200048070ff */
[----:B------:R-:W-:Y:S02]  /*17830*/  HADD2.F32 R15, -RZ, R36.H0_H0 ;  /* 0x20000024ff0f7230 */ /* 0x000fe40000004100 */
[----:B------:R-:W-:Y:S01]  /*17840*/  FMUL.FTZ R49, R14, R35 ;  /* 0x000000230e317220 */ /* 0x000fe20000410000 */
[----:B------:R-:W-:-:S02]  /*17850*/  HADD2.F32 R10, -RZ, R25.H0_H0 ;  /* 0x20000019ff0a7230 */ /* 0x000fc40000004100 */
[C---:B------:R-:W-:Y:S01]  /*17860*/  FFMA.FTZ R46, R24.reuse, R27, -R47 ;  /* 0x0000001b182e7223 */ /* 0x040fe2000001082f */
[----:B------:R-:W-:Y:S01]  /*17870*/  FFMA.FTZ R48, R24, R33, R30 ;  /* 0x0000002118307223 */ /* 0x000fe2000001001e */
[----:B------:R-:W-:Y:S01]  /*17880*/  FMUL.FTZ R14, R14, R15 ;  /* 0x0000000f0e0e7220 */ /* 0x000fe20000410000 */
[----:B------:R-:W-:Y:S01]  /*17890*/  F2FP.F16.E4M3.UNPACK_B R24, R37.H1 ;  /* 0x00000025ff18723e */ /* 0x000fe200030006ff */
[C---:B------:R-:W-:Y:S01]  /*178a0*/  FFMA.FTZ R49, R10.reuse, R15, -R49 ;  /* 0x0000000f0a317223 */ /* 0x040fe20000010831 */
[-C--:B------:R-:W-:Y:S01]  /*178b0*/  F2FP.F16.E4M3.UNPACK_B R15, R32.reuse.H1 ;  /* 0x00000020ff0f723e */ /* 0x080fe200030006ff */
[----:B------:R-:W-:Y:S01]  /*178c0*/  FFMA.FTZ R47, R10, R35, R14 ;  /* 0x000000230a2f7223 */ /* 0x000fe2000001000e */
[----:B------:R-:W-:Y:S01]  /*178d0*/  HADD2.F32 R36, -RZ, R36.H1_H1 ;  /* 0x30000024ff247230 */ /* 0x000fe20000004100 */
[----:B------:R-:W-:Y:S01]  /*178e0*/  F2FP.F16.E4M3.UNPACK_B R37, R37 ;  /* 0x00000025ff25723e */ /* 0x000fe200020006ff */
[----:B------:R-:W-:Y:S01]  /*178f0*/  HADD2.F32 R40, -RZ, R40.H1_H1 ;  /* 0x30000028ff287230 */ /* 0x000fe20000004100 */
[----:B------:R-:W-:Y:S01]  /*17900*/  F2FP.F16.E4M3.UNPACK_B R32, R32 ;  /* 0x00000020ff20723e */ /* 0x000fe200020006ff */
[----:B------:R-:W-:Y:S01]  /*17910*/  HADD2.F32 R31, -RZ, R31.H1_H1 ;  /* 0x3000001fff1f7230 */ /* 0x000fe20000004100 */
[----:B------:R-:W-:Y:S01]  /*17920*/  F2FP.SATFINITE.E4M3.F32.PACK_AB_MERGE_C R39, R39, R42, RZ ;  /* 0x0000002a2727723e */ /* 0x000fe200048070ff */
[----:B------:R-:W-:Y:S01]  /*17930*/  HADD2.F32 R33, -RZ, R24.H0_H0 ;  /* 0x20000018ff217230 */ /* 0x000fe20000004100 */
[----:B------:R-:W-:Y:S01]  /*17940*/  F2FP.SATFINITE.E4M3.F32.PACK_AB_MERGE_C R5, R6, R5, R38 ;  /* 0x000000050605723e */ /* 0x000fe20004807026 */
        /* <DEDUP_REMOVED lines=12> */
[----:B------:R-:W-:Y:S02]  /*17a10*/  HADD2.F32 R15, -RZ, R15.H1_H1 ;  /* 0x3000000fff0f7230 */ /* 0x000fe40000004100 */
[C---:B------:R-:W-:Y:S01]  /*17a20*/  FFMA.FTZ R50, R25.reuse, R36, -R28 ;  /* 0x0000002419327223 */ /* 0x040fe2000001081c */
[----:B------:R-:W-:Y:S02]  /*17a30*/  HADD2.F32 R13, -RZ, R13.H1_H1 ;  /* 0x3000000dff0d7230 */ /* 0x000fe40000004100 */
[----:B------:R-:W-:Y:S01]  /*17a40*/  FFMA.FTZ R40, R25, R40, R35 ;  /* 0x0000002819287223 */ /* 0x000fe20000010023 */
[C---:B------:R-:W-:Y:S01]  /*17a50*/  FMUL.FTZ R10, R26.reuse, R24 ;  /* 0x000000181a0a7220 */ /* 0x040fe20000410000 */
[----:B------:R-:W-:Y:S01]  /*17a60*/  FMUL.FTZ R27, R26, R15 ;  /* 0x0000000f1a1b7220 */ /* 0x000fe20000410000 */
[----:B------:R-:W-:Y:S01]  /*17a70*/  HADD2.F32 R25, -RZ, R37.H0_H0 ;  /* 0x20000025ff197230 */ /* 0x000fe20000004100 */
[----:B------:R-:W-:Y:S01]  /*17a80*/  F2FP.SATFINITE.E4M3.F32.PACK_AB_MERGE_C R9, R8, R9, R39 ;  /* 0x000000090809723e */ /* 0x000fe20004807027 */
[----:B------:R-:W-:-:S02]  /*17a90*/  HADD2.F32 R14, -RZ, R11.H0_H0 ;  /* 0x2000000bff0e7230 */ /* 0x000fc40000004100 */
[C---:B------:R-:W-:Y:S01]  /*17aa0*/  FFMA.FTZ R35, R13.reuse, R15, -R10 ;  /* 0x0000000f0d237223 */ /* 0x040fe2000001080a */
[----:B------:R-:W-:Y:S01]  /*17ab0*/  FFMA.FTZ R34, R13, R24, R27 ;  /* 0x000000180d227223 */ /* 0x000fe2000001001b */
[----:B------:R-:W-:Y:S02]  /*17ac0*/  HADD2.F32 R13, -RZ, R32.H0_H0 ;  /* 0x20000020ff0d7230 */ /* 0x000fe40000004100 */
        /* <DEDUP_REMOVED lines=25> */
[----:B------:R-:W-:Y:S01]  /*17c60*/  HADD2.F32 R14, -RZ, R13.H1_H1 ;  /* 0x3000000dff0e7230 */ /* 0x000fe20000004100 */
[----:B------:R-:W-:Y:S01]  /*17c70*/  F2FP.F16.E4M3.UNPACK_B R20, R20 ;  /* 0x00000014ff14723e */ /* 0x000fe200020006ff */
[----:B------:R-:W-:-:S02]  /*17c80*/  HADD2.F32 R21, -RZ, R21.H1_H1 ;  /* 0x30000015ff157230 */ /* 0x000fc40000004100 */
[----:B------:R-:W-:Y:S01]  /*17c90*/  FMUL.FTZ R36, R29, R24 ;  /* 0x000000181d247220 */ /* 0x000fe20000410000 */
[----:B------:R-:W-:Y:S01]  /*17ca0*/  FFMA.FTZ R25, R7, R25, R10 ;  /* 0x0000001907197223 */ /* 0x000fe2000001000a */
[-C--:B------:R-:W-:Y:S01]  /*17cb0*/  FMUL.FTZ R11, R29, R14.reuse ;  /* 0x0000000e1d0b7220 */ /* 0x080fe20000410000 */
[----:B------:R-:W-:Y:S02]  /*17cc0*/  HADD2.F32 R13, -RZ, R12.H0_H0 ;  /* 0x2000000cff0d7230 */ /* 0x000fe40000004100 */
[C---:B------:R-:W-:Y:S01]  /*17cd0*/  FFMA.FTZ R29, R21.reuse, R14, -R36 ;  /* 0x0000000e151d7223 */ /* 0x040fe20000010824 */
[----:B------:R-:W-:Y:S02]  /*17ce0*/  HADD2.F32 R7, -RZ, R4.H0_H0 ;  /* 0x20000004ff077230 */ /* 0x000fe40000004100 */
[----:B------:R-:W-:Y:S01]  /*17cf0*/  FFMA.FTZ R36, R21, R24, R11 ;  /* 0x0000001815247223 */ /* 0x000fe2000001000b */
[----:B------:R-:W-:Y:S01]  /*17d00*/  HADD2.F32 R11, -RZ, R20.H0_H0 ;  /* 0x20000014ff0b7230 */ /* 0x000fe20000004100 */
[----:B------:R-:W-:Y:S01]  /*17d10*/  F2FP.SATFINITE.E4M3.F32.PACK_AB_MERGE_C R33, R34, R33, RZ ;  /* 0x000000212221723e */ /* 0x000fe200048070ff */
[----:B------:R-:W-:-:S02]  /*17d20*/  HADD2.F32 R12, -RZ, R12.H1_H1 ;  /* 0x3000000cff0c7230 */ /* 0x000fc40000004100 */
[C---:B------:R-:W-:Y:S01]  /*17d30*/  FMUL.FTZ R15, R7.reuse, R13 ;  /* 0x0000000d070f7220 */ /* 0x040fe20000410000 */
[----:B------:R-:W-:Y:S02]  /*17d40*/  HADD2.F32 R10, -RZ, R4.H1_H1 ;  /* 0x30000004ff0a7230 */ /* 0x000fe40000004100 */
[----:B------:R-:W-:Y:S01]  /*17d50*/  FMUL.FTZ R14, R7, R11 ;  /* 0x0000000b070e7220 */ /* 0x000fe20000410000 */
[----:B------:R-:W-:Y:S01]  /*17d60*/  HADD2.F32 R20, -RZ, R20.H1_H1 ;  /* 0x30000014ff147230 */ /* 0x000fe20000004100 */
[----:B------:R-:W-:Y:S01]  /*17d70*/  F2FP.SATFINITE.E4M3.F32.PACK_AB_MERGE_C R29, R29, R32, RZ ;  /* 0x000000201d1d723e */ /* 0x000fe200048070ff */
[--C-:B------:R-:W-:Y:S02]  /*17d80*/  HADD2.F32 R4, -RZ, R3.reuse.H0_H0 ;  /* 0x20000003ff047230 */ /* 0x100fe40000004100 */
[C---:B------:R-:W-:Y:S01]  /*17d90*/  FMUL.FTZ R24, R10.reuse, R12 ;  /* 0x0000000c0a187220 */ /* 0x040fe20000410000 */
[----:B------:R-:W-:Y:S02]  /*17da0*/  HADD2.F32 R3, -RZ, R3.H1_H1 ;  /* 0x30000003ff037230 */ /* 0x000fe40000004100 */
[-C--:B------:R-:W-:Y:S01]  /*17db0*/  FMUL.FTZ R7, R10, R20.reuse ;  /* 0x000000140a077220 */ /* 0x080fe20000410000 */
[----:B------:R-:W-:Y:S01]  /*17dc0*/  F2FP.SATFINITE.E4M3.F32.PACK_AB_MERGE_C R25, R36, R25, RZ ;  /* 0x000000192419723e */ /* 0x000fe200048070ff */
        /* <DEDUP_REMOVED lines=12> */
[----:B------:R0:W-:Y:S01]  /*17e90*/  STS.128 [R51+0x14400], R4 ;  /* 0x0144000433007388 */ /* 0x0001e20000000c00 */
[----:B------:R-:W-:-:S05]  /*17ea0*/  F2FP.SATFINITE.E4M3.F32.PACK_AB_MERGE_C R10, R3, R10, R25 ;  /* 0x0000000a030a723e */ /* 0x000fca0004807019 */
[----:B------:R0:W-:Y:S02]  /*17eb0*/  STS.128 [R0+0x14400], R8 ;  /* 0x0144000800007388 */ /* 0x0001e40000000c00 */
.L_x_2816:
[----:B------:R-:W-:Y:S05]  /*17ec0*/  BSYNC B0 ;  /* 0x0000000000007941 */ /* 0x000fea0003800000 */
.L_x_2809:
        /* <DEDUP_REMOVED lines=8> */
.L_x_2807:
[----:B0-23--:R-:W-:-:S05]  /*17f50*/  IMAD.U32 R0, RZ, RZ, UR48 ;  /* 0x00000030ff007e24 */ /* 0x00dfca000f8e00ff */
[----:B------:R-:W-:-:S13]  /*17f60*/  ISETP.NE.AND P0, PT, R0, 0x3, PT ;  /* 0x000000030000780c */ /* 0x000fda0003f05270 */
[----:B------:R-:W-:Y:S05]  /*17f70*/  @!P0 BRA `(.L_x_2836) ;  /* 0x0000000000048947 */ /* 0x000fea0003800000 */
[----:B------:R-:W-:Y:S01]  /*17f80*/  BPT.TRAP 0x1 ;  /* 0x000000040000795c */ /* 0x000fe20000300000 */
.L_x_2836:
[----:B------:R-:W-:Y:S01]  /*17f90*/  IMAD R0, R23, 0x8, R18 ;  /* 0x0000000817007824 */ /* 0x000fe200078e0212 */
[----:B------:R-:W-:-:S04]  /*17fa0*/  SHF.L.U32 R3, R194, 0x1f, RZ ;  /* 0x0000001fc2037819 */ /* 0x000fc800000006ff */
[----:B------:R0:W2:Y:S01]  /*17fb0*/  SYNCS.PHASECHK.TRANS64.TRYWAIT P1, [R0+URZ+0x29830], R3 ;  /* 0x02983003000075a7 */ /* 0x0000a2000802017f */
[----:B------:R-:W-:Y:S05]  /*17fc0*/  @!P0 BRA `(.L_x_2837) ;  /* 0x0000000000048947 */ /* 0x000fea0003800000 */
[----:B------:R-:W-:Y:S01]  /*17fd0*/  BPT.TRAP 0x1 ;  /* 0x000000040000795c */ /* 0x000fe20000300000 */
.L_x_2837:
[----:B--2---:R-:W-:Y:S05]  /*17fe0*/  @P1 BRA `(.L_x_2838) ;  /* 0x0000000000081947 */ /* 0x004fea0003800000 */
[----:B------:R-:W2:Y:S02]  /*17ff0*/  SYNCS.PHASECHK.TRANS64.TRYWAIT P1, [R0+URZ+0x29830], R3 ;  /* 0x02983003000075a7 */ /* 0x000ea4000802017f */
[----:B--2---:R-:W-:Y:S05]  /*18000*/  @!P1 BRA `(.L_x_2839) ;  /* 0x000001ac008c9947 */ /* 0x004fea0003800000 */
.L_x_2838:
[----:B------:R-:W-:Y:S05]  /*18010*/  WARPSYNC.ALL ;  /* 0x0000000000007948 */ /* 0x000fea0003800000 */
[----:B0-2---:R-:W-:Y:S01]  /*18020*/  VIADD R3, R18, 0x1a400 ;  /* 0x0001a40012037836 */ /* 0x005fe20000000000 */
[----:B------:R-:W-:Y:S01]  /*18030*/  R2UR UR24, R44 ;  /* 0x000000002c1872ca */ /* 0x000fe200000e0000 */
[----:B-----5:R-:W-:Y:S01]  /*18040*/  IMAD.MOV.U32 R5, RZ, RZ, -0x7fffffe0 ;  /* 0x80000020ff057424 */ /* 0x020fe200078e00ff */
        /* <DEDUP_REMOVED lines=15> */
[----:B----4-:R-:W-:Y:S01]  /*18140*/  IMAD R4, R23, 0x780, R9 ;  /* 0x0000078017047824 */ /* 0x010fe200078e0209 */
        /* <DEDUP_REMOVED lines=15> */
[----:B------:R-:W-:Y:S01]  /*18240*/  VIADD R6, R4, 0x2 ;  /* 0x0000000204067836 */ /* 0x000fe20000000000 */
[----:B------:R-:W-:Y:S01]  /*18250*/  R2UR UR18, R10 ;  /* 0x000000000a1272ca */ /* 0x000fe200000e0000 */
[----:B------:R-:W-:Y:S01]  /*18260*/  QGMMA.64x32x32.F32.E4M3.E4M3 R88, gdesc[UR24], RZ, !UPT, gsb0 ;  /* 0x00600000185879f3 */ /* 0x000fe2000c0008ff */
[C---:B------:R-:W-:Y:S01]  /*18270*/  VIADD R10, R4.reuse, 0x82 ;  /* 0x00000082040a7836 */ /* 0x040fe20000000000 */
[----:B------:R-:W-:Y:S01]  /*18280*/  MOV R11, 0x80000020 ;  /* 0x80000020000b7802 */ /* 0x000fe20000000f00 */
[----:B------:R-:W-:Y:S01]  /*18290*/  VIADD R12, R4, 0x102 ;  /* 0x00000102040c7836 */ /* 0x000fe20000000000 */
[----:B------:R-:W-:Y:S01]  /*182a0*/  MOV R5, 0x80000020 ;  /* 0x8000002000057802 */ /* 0x000fe20000000f00 */
[----:B------:R-:W-:-:S03]  /*182b0*/  IMAD.MOV.U32 R13, RZ, RZ, -0x7fffffe0 ;  /* 0x80000020ff0d7424 */ /* 0x000fc600078e00ff */
[----:B------:R-:W-:Y:S01]  /*182c0*/  R2UR UR47, R5 ;  /* 0x00000000052f72ca */ /* 0x000fe200000e0000 */
[----:B------:R-:W-:Y:S02]  /*182d0*/  WARPGROUP.DEPBAR.LE gsb0, 0x0 ;  /* 0x00008000000079c5 */ /* 0x000fe40000010000 */
[----:B------:R-:W-:-:S06]  /*182e0*/  WARPGROUP.ARRIVE ;  /* 0x00000000000079c5 */ /* 0x000fcc0000000000 */
[----:B------:R-:W-:Y:S01]  /*182f0*/  QGMMA.64x32x32.F32.E4M3.E4M3 R72, gdesc[UR4], RZ, !UPT, gsb0 ;  /* 0x00600000044879f3 */ /* 0x000fe2000c0008ff */
        /* <DEDUP_REMOVED lines=10> */
[----:B------:R-:W-:Y:S01]  /*183a0*/  QGMMA.64x32x32.F32.E4M3.E4M3 R56, gdesc[UR8], RZ, !UPT, gsb0 ;  /* 0x00600000083879f3 */ /* 0x000fe2000c0008ff */
        /* <DEDUP_REMOVED lines=8> */
[----:B------:R-:W-:Y:S02]  /*18430*/  R2UR UR23, R11 ;  /* 0x000000000b1772ca */ /* 0x000fe400000e0000 */
[----:B------:R-:W-:Y:S01]  /*18440*/  MOV R11, 0x80000020 ;  /* 0x80000020000b7802 */ /* 0x000fe20000000f00 */
[----:B------:R-:W-:Y:S02]  /*18450*/  WARPGROUP.DEPBAR.LE gsb0, 0x0 ;  /* 0x00008000000079c5 */ /* 0x000fe40000010000 */
[----:B-1----:R-:W-:-:S06]  /*18460*/  WARPGROUP.ARRIVE ;  /* 0x00000000000079c5 */ /* 0x002fcc0000000000 */
        /* <DEDUP_REMOVED lines=161> */
[C---:B------:R-:W-:Y:S01]  /*18e80*/  VIADD R6, R4.reuse, 0x682 ;  /* 0x0000068204067836 */ /* 0x040fe20000000000 */
[----:B------:R-:W-:Y:S01]  /*18e90*/  UMOV UR45, UR21 ;  /* 0x00000015002d7c82 */ /* 0x000fe20008000000 */
[----:B------:R-:W-:Y:S02]  /*18ea0*/  IMAD.MOV.U32 R7, RZ, RZ, -0x7fffffe0 ;  /* 0x80000020ff077424 */ /* 0x000fe400078e00ff */
[----:B------:R-:W-:Y:S01]  /*18eb0*/  VIADD R4, R4, 0x702 ;  /* 0x0000070204047836 */ /* 0x000fe20000000000 */
[----:B------:R-:W-:-:S04]  /*18ec0*/  UMOV UR44, UR20 ;  /* 0x00000014002c7c82 */ /* 0x000fc80008000000 */
        /* <DEDUP_REMOVED lines=40> */
.L_x_2840:
        /* <DEDUP_REMOVED lines=9> */
[----:B------:R-:W-:Y:S02]  /*191e0*/  IMAD.IADD R78, R219, 0x1, R214 ;  /* 0x00000001db4e7824 */ /* 0x000fe400078e02d6 */
[C---:B------:R-:W-:Y:S01]  /*191f0*/  FMUL.FTZ R12, R2.reuse, R100 ;  /* 0x00000064020c7220 */ /* 0x040fe20000410000 */
[C---:B------:R-:W-:Y:S01]  /*19200*/  FMUL.FTZ R4, R2.reuse, R88 ;  /* 0x0000005802047220 */ /* 0x040fe20000410000 */
[C---:B------:R-:W-:Y:S01]  /*19210*/  FMUL.FTZ R10, R2.reuse, R90 ;  /* 0x0000005a020a7220 */ /* 0x040fe20000410000 */
[C---:B------:R-:W-:Y:S01]  /*19220*/  FMUL.FTZ R88, R2.reuse, R91 ;  /* 0x0000005b02587220 */ /* 0x040fe20000410000 */
[----:B------:R-:W-:Y:S01]  /*19230*/  FMUL.FTZ R108, R2, R63 ;  /* 0x0000003f026c7220 */ /* 0x000fe20000410000 */
[----:B------:R-:W-:-:S02]  /*19240*/  IMAD R63, R104, -0xa0, RZ ;  /* 0xffffff60683f7824 */ /* 0x000fc400078e02ff */
[C---:B------:R-:W-:Y:S01]  /*19250*/  FMUL.FTZ R90, R2.reuse, R94 ;  /* 0x0000005e025a7220 */ /* 0x040fe20000410000 */
[C---:B------:R-:W-:Y:S01]  /*19260*/  FMUL.FTZ R6, R2.reuse, R97 ;  /* 0x0000006102067220 */ /* 0x040fe20000410000 */
[C---:B------:R-:W-:Y:S01]  /*19270*/  FMUL.FTZ R13, R2.reuse, R73 ;  /* 0x00000049020d7220 */ /* 0x040fe20000410000 */
[C---:B------:R-:W-:Y:S01]  /*19280*/  FMUL.FTZ R97, R2.reuse, R79 ;  /* 0x0000004f02617220 */ /* 0x040fe20000410000 */
[----:B------:R-:W1:Y:S01]  /*19290*/  MUFU.TANH R10, R10 ;  /* 0x0000000a000a7308 */ /* 0x000e620000002400 */
[----:B------:R-:W-:Y:S01]  /*192a0*/  FMUL.FTZ R73, R2, R80 ;  /* 0x0000005002497220 */ /* 0x000fe20000410000 */
[----:B------:R-:W-:Y:S02]  /*192b0*/  IMAD R79, R104, -0xa0, R217 ;  /* 0xffffff60684f7824 */ /* 0x000fe400078e02d9 */
[C---:B------:R-:W-:Y:S01]  /*192c0*/  FMUL.FTZ R3, R2.reuse, R89 ;  /* 0x0000005902037220 */ /* 0x040fe20000410000 */
[----:B0-----:R-:W-:Y:S01]  /*192d0*/  ISETP.NE.AND P4, PT, R15, 0x1, PT ;  /* 0x000000010f00780c */ /* 0x001fe20003f85270 */
[----:B------:R-:W-:Y:S01]  /*192e0*/  FMUL.FTZ R89, R2, R95 ;  /* 0x0000005f02597220 */ /* 0x000fe20000410000 */
[----:B------:R-:W-:Y:S01]  /*192f0*/  IADD3 R80, -R216, 0xa1, R63 ;  /* 0x000000a1d8507810 */ /* 0x000fe20007ffe13f */
[----:B------:R-:W-:Y:S01]  /*19300*/  FMUL.FTZ R91, R2, R98 ;  /* 0x00000062025b7220 */ /* 0x000fe20000410000 */
[----:B------:R-:W0:Y:S01]  /*19310*/  MUFU.TANH R88, R88 ;  /* 0x0000005800587308 */ /* 0x000e220000002400 */
[----:B------:R-:W-:Y:S01]  /*19320*/  IADD3 R79, -R216, 0xa0, R79 ;  /* 0x000000a0d84f7810 */ /* 0x000fe20007ffe14f */
[C---:B------:R-:W-:Y:S01]  /*19330*/  FMUL.FTZ R7, R2.reuse, R92 ;  /* 0x0000005c02077220 */ /* 0x040fe20000410000 */
[----:B------:R-:W-:Y:S01]  /*19340*/  IADD3 R80, -R215, R80, R217 ;  /* 0x00000050d7507210 */ /* 0x000fe20007ffe1d9 */
[C---:B------:R-:W-:Y:S01]  /*19350*/  FMUL.FTZ R92, R2.reuse, R99 ;  /* 0x00000063025c7220 */ /* 0x040fe20000410000 */
[C---:B------:R-:W-:Y:S01]  /*19360*/  FMUL.FTZ R5, R2.reuse, R93 ;  /* 0x0000005d02057220 */ /* 0x040fe20000410000 */
[C---:B------:R-:W-:Y:S01]  /*19370*/  FMUL.FTZ R93, R2.reuse, R102 ;  /* 0x00000066025d7220 */ /* 0x040fe20000410000 */
[C---:B------:R-:W-:Y:S01]  /*19380*/  FMUL.FTZ R11, R2.reuse, R101 ;  /* 0x00000065020b7220 */ /* 0x040fe20000410000 */
[----:B------:R-:W2:Y:S01]  /*19390*/  MUFU.TANH R90, R90 ;  /* 0x0000005a005a7308 */ /* 0x000ea20000002400 */
[----:B------:R-:W3:Y:S01]  /*193a0*/  @P4 LDC R61, c[0x0][0x44c] ;  /* 0x00011300ff3d4b82 */ /* 0x000ee20000000800 */
[C---:B------:R-:W-:Y:S01]  /*193b0*/  FMUL.FTZ R94, R2.reuse, R103 ;  /* 0x00000067025e7220 */ /* 0x040fe20000410000 */
[C---:B------:R-:W-:Y:S01]  /*193c0*/  FMUL.FTZ R95, R2.reuse, R74 ;  /* 0x0000004a025f7220 */ /* 0x040fe20000410000 */
[C---:B------:R-:W-:Y:S01]  /*193d0*/  FMUL.FTZ R8, R2.reuse, R96 ;  /* 0x0000006002087220 */ /* 0x040fe20000410000 */
[C---:B------:R-:W-:Y:S01]  /*193e0*/  FMUL.FTZ R96, R2.reuse, R75 ;  /* 0x0000004b02607220 */ /* 0x040fe20000410000 */
[C---:B------:R-:W-:Y:S01]  /*193f0*/  FMUL.FTZ R82, R2.reuse, R82 ;  /* 0x0000005202527220 */ /* 0x040fe20000410000 */
[C---:B------:R-:W-:Y:S01]  /*19400*/  FMUL.FTZ R75, R2.reuse, R84 ;  /* 0x00000054024b7220 */ /* 0x040fe20000410000 */
[----:B------:R-:W4:Y:S01]  /*19410*/  MUFU.TANH R89, R89 ;  /* 0x0000005900597308 */ /* 0x000f220000002400 */
[----:B------:R-:W5:Y:S01]  /*19420*/  @P4 LDC R62, c[0x0][0x450] ;  /* 0x00011400ff3e4b82 */ /* 0x000f620000000800 */
[C---:B------:R-:W-:Y:S01]  /*19430*/  FMUL.FTZ R84, R2.reuse, R86 ;  /* 0x0000005602547220 */ /* 0x040fe20000410000 */
        /* <DEDUP_REMOVED lines=12> */
[----:B------:R-:W-:Y:S01]  /*19500*/  FMUL.FTZ R67, R2, R67 ;  /* 0x0000004302437220 */ /* 0x000fe20000410000 */
[----:B------:R-:W4:Y:S01]  /*19510*/  MUFU.TANH R92, R92 ;  /* 0x0000005c005c7308 */ /* 0x000f220000002400 */
[----:B---3--:R-:W-:-:S04]  /*19520*/  @P4 IMAD.HI.U32 R61, R78, R61, RZ ;  /* 0x0000003d4e3d4227 */ /* 0x008fc800078e00ff */
[C---:B------:R-:W-:Y:S01]  /*19530*/  FMUL.FTZ R47, R2.reuse, R47 ;  /* 0x0000002f022f7220 */ /* 0x040fe20000410000 */
[C---:B------:R-:W-:Y:S01]  /*19540*/  FMUL.FTZ R42, R2.reuse, R42 ;  /* 0x0000002a022a7220 */ /* 0x040fe20000410000 */
[C---:B------:R-:W-:Y:S01]  /*19550*/  FMUL.FTZ R50, R2.reuse, R50 ;  /* 0x0000003202327220 */ /* 0x040fe20000410000 */
[C---:B------:R-:W-:Y:S01]  /*19560*/  FMUL.FTZ R51, R2.reuse, R51 ;  /* 0x0000003302337220 */ /* 0x040fe20000410000 */
[C---:B------:R-:W-:Y:S01]  /*19570*/  FMUL.FTZ R46, R2.reuse, R46 ;  /* 0x0000002e022e7220 */ /* 0x040fe20000410000 */
[----:B------:R-:W-:Y:S01]  /*19580*/  ULDC UR51, c[0x0][0x988] ;  /* 0x0002620000337ab9 */ /* 0x000fe20000000800 */
[----:B------:R-:W3:Y:S01]  /*19590*/  MUFU.TANH R93, R93 ;  /* 0x0000005d005d7308 */ /* 0x000ee20000002400 */
[----:B-----5:R-:W-:Y:S01]  /*195a0*/  @P4 SHF.R.U32.HI R78, RZ, R62, R61 ;  /* 0x0000003eff4e4219 */ /* 0x020fe2000001163d */
[C---:B------:R-:W-:Y:S01]  /*195b0*/  FMUL.FTZ R61, R2.reuse, R69 ;  /* 0x00000045023d7220 */ /* 0x040fe20000410000 */
[C---:B------:R-:W-:Y:S01]  /*195c0*/  FMUL.FTZ R62, R2.reuse, R68 ;  /* 0x00000044023e7220 */ /* 0x040fe20000410000 */
[C---:B------:R-:W-:Y:S01]  /*195d0*/  FMUL.FTZ R68, R2.reuse, R70 ;  /* 0x0000004602447220 */ /* 0x040fe20000410000 */
[C---:B------:R-:W-:Y:S01]  /*195e0*/  FMUL.FTZ R70, R2.reuse, R71 ;  /* 0x0000004702467220 */ /* 0x040fe20000410000 */
[----:B------:R-:W5:Y:S01]  /*195f0*/  SHFL.IDX PT, R100, R78, 0x1, 0x1c1f ;  /* 0x003c1f004e647f89 */ /* 0x000f6200000e0000 */
[C---:B------:R-:W-:Y:S01]  /*19600*/  FMUL.FTZ R40, R2.reuse, R40 ;  /* 0x0000002802287220 */ /* 0x040fe20000410000 */
[----:B------:R-:W3:Y:S01]  /*19610*/  MUFU.TANH R94, R94 ;  /* 0x0000005e005e7308 */ /* 0x000ee20000002400 */
[C---:B------:R-:W-:Y:S01]  /*19620*/  FMUL.FTZ R41, R2.reuse, R41 ;  /* 0x0000002902297220 */ /* 0x040fe20000410000 */
[----:B------:R-:W-:Y:S01]  /*19630*/  SHFL.IDX PT, R78, R78, RZ, 0x1c1f ;  /* 0x001c1fff4e4e7589 */ /* 0x000fe200000e0000 */
[----:B------:R-:W-:Y:S01]  /*19640*/  FMUL.FTZ R37, R2, R37 ;  /* 0x0000002502257220 */ /* 0x000fe20000410000 */
[----:B------:R-:W-:Y:S01]  /*19650*/  VIADD R0, R0, 0x29840 ;  /* 0x0002984000007836 */ /* 0x000fe20000000000 */
[----:B------:R-:W-:Y:S01]  /*19660*/  LOP3.LUT R22, R22, 0xfffffffe, RZ, 0xc0, !PT ;  /* 0xfffffffe16167812 */ /* 0x000fe200078ec0ff */
[----:B------:R-:W-:Y:S01]  /*19670*/  ULDC UR49, c[0x0][0x988] ;  /* 0x0002620000317ab9 */ /* 0x000fe20000000800 */
[----:B------:R-:W-:Y:S01]  /*19680*/  ULDC UR50, c[0x0][0x988] ;  /* 0x0002620000327ab9 */ /* 0x000fe20000000800 */
[----:B------:R-:W3:Y:S01]  /*19690*/  MUFU.TANH R95, R95 ;  /* 0x0000005f005f7308 */ /* 0x000ee20000002400 */
[----:B------:R-:W-:-:S07]  /*196a0*/  @P4 LOP3.LUT R22, R22, 0x1, RZ, 0xfc, !PT ;  /* 0x0000000116164812 */ /* 0x000fce00078efcff */
[----:B------:R-:W3:Y:S01]  /*196b0*/  MUFU.TANH R96, R96 ;  /* 0x0000006000607308 */ /* 0x000ee20000002400 */
[----:B-----5:R-:W-:-:S07]  /*196c0*/  VIADDMNMX R100, R100, R80, R79, PT ;  /* 0x0000005064647246 */ /* 0x020fce000380014f */
[----:B------:R-:W5:Y:S01]  /*196d0*/  MUFU.TANH R77, R77 ;  /* 0x0000004d004d7308 */ /* 0x000f620000002400 */
[C---:B------:R-:W-:Y:S02]  /*196e0*/  ISETP.GT.AND P1, PT, R100.reuse, RZ, PT ;  /* 0x000000ff6400720c */ /* 0x040fe40003f24270 */
[C---:B------:R-:W-:Y:S02]  /*196f0*/  ISETP.GT.AND P2, PT, R100.reuse, 0x1, PT ;  /* 0x000000016400780c */ /* 0x040fe40003f44270 */
[----:B------:R-:W-:Y:S02]  /*19700*/  ISETP.GT.AND P3, PT, R100, 0x8, PT ;  /* 0x000000086400780c */ /* 0x000fe40003f64270 */
[----:B-1----:R-:W-:Y:S01]  /*19710*/  FSEL R101, R10, -INF , P1 ;  /* 0xff8000000a657808 */ /* 0x002fe20000800000 */
[----:B------:R-:W1:Y:S01]  /*19720*/  MUFU.TANH R97, R97 ;  /* 0x0000006100617308 */ /* 0x000e620000002400 */
[----:B0-----:R-:W-:Y:S02]  /*19730*/  FSEL R99, R88, -INF , P2 ;  /* 0xff80000058637808 */ /* 0x001fe40001000000 */
[----:B------:R-:W-:-:S02]  /*19740*/  ISETP.GT.AND P1, PT, R100, 0x9, PT ;  /* 0x000000096400780c */ /* 0x000fc40003f24270 */
[----:B--2---:R-:W-:Y:S02]  /*19750*/  FSEL R103, R90, -INF , P3 ;  /* 0xff8000005a677808 */ /* 0x004fe40001800000 */
[----:B------:R-:W-:Y:S01]  /*19760*/  FMNMX.FTZ R10, R101, R99, !PT ;  /* 0x00000063650a7209 */ /* 0x000fe20007810000 */
[----:B------:R-:W0:Y:S01]  /*19770*/  MUFU.TANH R82, R82 ;  /* 0x0000005200527308 */ /* 0x000e220000002400 */
[C---:B------:R-:W-:Y:S02]  /*19780*/  ISETP.GT.AND P2, PT, R100.reuse, 0x10, PT ;  /* 0x000000106400780c */ /* 0x040fe40003f44270 */
[----:B----4-:R-:W-:Y:S02]  /*19790*/  FSEL R105, R89, -INF , P1 ;  /* 0xff80000059697808 */ /* 0x010fe40000800000 */
[----:B------:R-:W-:Y:S02]  /*197a0*/  FMNMX.FTZ R10, R103, R10, !PT ;  /* 0x0000000a670a7209 */ /* 0x000fe40007810000 */
[----:B------:R-:W-:Y:S01]  /*197b0*/  ISETP.GT.AND P1, PT, R100, 0x11, PT ;  /* 0x000000116400780c */ /* 0x000fe20003f24270 */
[----:B------:R-:W2:Y:S01]  /*197c0*/  MUFU.TANH R98, R98 ;  /* 0x0000006200627308 */ /* 0x000ea20000002400 */
[----:B------:R-:W-:-:S02]  /*197d0*/  FSEL R91, R91, -INF , P2 ;  /* 0xff8000005b5b7808 */ /* 0x000fc40001000000 */
[----:B------:R-:W-:Y:S02]  /*197e0*/  FMNMX.FTZ R10, R105, R10, !PT ;  /* 0x0000000a690a7209 */ /* 0x000fe40007810000 */
[----:B------:R-:W-:Y:S02]  /*197f0*/  ISETP.GT.AND P2, PT, R100, 0x18, PT ;  /* 0x000000186400780c */ /* 0x000fe40003f44270 */
[----:B------:R-:W-:Y:S01]  /*19800*/  FSEL R89, R92, -INF , P1 ;  /* 0xff8000005c597808 */ /* 0x000fe20000800000 */
[----:B------:R-:W4:Y:S01]  /*19810*/  MUFU.TANH R84, R84 ;  /* 0x0000005400547308 */ /* 0x000f220000002400 */
[----:B------:R-:W-:Y:S02]  /*19820*/  FMNMX.FTZ R10, R91, R10, !PT ;  /* 0x0000000a5b0a7209 */ /* 0x000fe40007810000 */
[----:B------:R-:W-:Y:S02]  /*19830*/  ISETP.GT.AND P1, PT, R100, 0x19, PT ;  /* 0x000000196400780c */ /* 0x000fe40003f24270 */
[----:B---3--:R-:W-:-:S02]  /*19840*/  FSEL R93, R93, -INF , P2 ;  /* 0xff8000005d5d7808 */ /* 0x008fc40001000000 */
[----:B------:R-:W-:Y:S01]  /*19850*/  FMNMX.FTZ R10, R89, R10, !PT ;  /* 0x0000000a590a7209 */ /* 0x000fe20007810000 */
[----:B------:R-:W3:Y:S01]  /*19860*/  MUFU.TANH R86, R86 ;  /* 0x0000005600567308 */ /* 0x000ee20000002400 */
[----:B------:R-:W-:Y:S02]  /*19870*/  ISETP.GT.AND P2, PT, R100, 0x20, PT ;  /* 0x000000206400780c */ /* 0x000fe40003f44270 */
[----:B------:R-:W-:Y:S02]  /*19880*/  FSEL R87, R94, -INF , P1 ;  /* 0xff8000005e577808 */ /* 0x000fe40000800000 */
[----:B------:R-:W-:Y:S02]  /*19890*/  FMNMX.FTZ R10, R93, R10, !PT ;  /* 0x0000000a5d0a7209 */ /* 0x000fe40007810000 */
[----:B------:R-:W-:Y:S01]  /*198a0*/  ISETP.GT.AND P1, PT, R100, 0x21, PT ;  /* 0x000000216400780c */ /* 0x000fe20003f24270 */
[----:B------:R-:W3:Y:S01]  /*198b0*/  MUFU.TANH R102, R102 ;  /* 0x0000006600667308 */ /* 0x000ee20000002400 */
[----:B------:R-:W-:-:S02]  /*198c0*/  FSEL R95, R95, -INF , P2 ;  /* 0xff8000005f5f7808 */ /* 0x000fc40001000000 */
[----:B------:R-:W-:Y:S02]  /*198d0*/  FMNMX.FTZ R10, R87, R10, !PT ;  /* 0x0000000a570a7209 */ /* 0x000fe40007810000 */
[----:B------:R-:W-:Y:S02]  /*198e0*/  ISETP.GT.AND P2, PT, R100, 0x28, PT ;  /* 0x000000286400780c */ /* 0x000fe40003f44270 */
[----:B------:R-:W-:Y:S01]  /*198f0*/  FSEL R85, R96, -INF , P1 ;  /* 0xff80000060557808 */ /* 0x000fe20000800000 */
[----:B------:R-:W3:Y:S01]  /*19900*/  MUFU.TANH R106, R106 ;  /* 0x0000006a006a7308 */ /* 0x000ee20000002400 */
[----:B------:R-:W-:Y:S02]  /*19910*/  FMNMX.FTZ R10, R95, R10, !PT ;  /* 0x0000000a5f0a7209 */ /* 0x000fe40007810000 */
[----:B------:R-:W-:Y:S02]  /*19920*/  ISETP.GT.AND P1, PT, R100, 0x29, PT ;  /* 0x000000296400780c */ /* 0x000fe40003f24270 */
[----:B-----5:R-:W-:-:S02]  /*19930*/  FSEL R83, R77, -INF , P2 ;  /* 0xff8000004d537808 */ /* 0x020fc40001000000 */
[----:B------:R-:W-:Y:S01]  /*19940*/  FMNMX.FTZ R10, R85, R10, !PT ;  /* 0x0000000a550a7209 */ /* 0x000fe20007810000 */
[----:B------:R-:W5:Y:S01]  /*19950*/  MUFU.TANH R107, R107 ;  /* 0x0000006b006b7308 */ /* 0x000f620000002400 */
[C---:B------:R-:W-:Y:S02]  /*19960*/  ISETP.GT.AND P2, PT, R100.reuse, 0x30, PT ;  /* 0x000000306400780c */ /* 0x040fe40003f44270 */
[----:B-1----:R-:W-:Y:S02]  /*19970*/  FSEL R81, R97, -INF , P1 ;  /* 0xff80000061517808 */ /* 0x002fe40000800000 */
[----:B------:R-:W-:Y:S02]  /*19980*/  FMNMX.FTZ R10, R83, R10, !PT ;  /* 0x0000000a530a7209 */ /* 0x000fe40007810000 */
[----:B------:R-:W-:Y:S01]  /*19990*/  ISETP.GT.AND P1, PT, R100, 0x31, PT ;  /* 0x000000316400780c */ /* 0x000fe20003f24270 */
[----:B------:R-:W-:Y:S01]  /*199a0*/  MUFU.TANH R108, R108 ;  /* 0x0000006c006c7308 */ /* 0x000fe20000002400 */
[----:B0-----:R-:W-:-:S02]  /*199b0*/  FSEL R69, R82, -INF , P2 ;  /* 0xff80000052457808 */ /* 0x001fc40001000000 */
[----:B------:R-:W-:Y:S02]  /*199c0*/  FMNMX.FTZ R10, R81, R10, !PT ;  /* 0x0000000a510a7209 */ /* 0x000fe40007810000 */
[----:B------:R-:W-:Y:S02]  /*199d0*/  ISETP.GT.AND P2, PT, R100, 0x38, PT ;  /* 0x000000386400780c */ /* 0x000fe40003f44270 */
[----:B--2---:R-:W-:Y:S01]  /*199e0*/  FSEL R65, R98, -INF , P1 ;  /* 0xff80000062417808 */ /* 0x004fe20000800000 */
[----:B------:R0:W-:Y:S01]  /*199f0*/  MUFU.TANH R88, R43 ;  /* 0x0000002b00587308 */ /* 0x0001e20000002400 */
[----:B------:R-:W-:Y:S01]  /*19a00*/  FMNMX.FTZ R10, R69, R10, !PT ;  /* 0x0000000a450a7209 */ /* 0x000fe20007810000 */
[----:B------:R-:W-:Y:S01]  /*19a10*/  FMUL.FTZ R98, R2, R29 ;  /* 0x0000001d02627220 */ /* 0x000fe20000410000 */
[----:B------:R-:W-:Y:S02]  /*19a20*/  ISETP.GT.AND P1, PT, R100, 0x39, PT ;  /* 0x000000396400780c */ /* 0x000fe40003f24270 */
[----:B----4-:R-:W-:-:S02]  /*19a30*/  FSEL R63, R84, -INF , P2 ;  /* 0xff800000543f7808 */ /* 0x010fc40001000000 */
[----:B------:R-:W-:Y:S01]  /*19a40*/  FMNMX.FTZ R10, R65, R10, !PT ;  /* 0x0000000a410a7209 */ /* 0x000fe20007810000 */
[----:B------:R-:W1:Y:S01]  /*19a50*/  MUFU.TANH R109, R109 ;  /* 0x0000006d006d7308 */ /* 0x000e620000002400 */
[----:B------:R-:W-:Y:S02]  /*19a60*/  ISETP.GT.AND P2, PT, R100, 0x40, PT ;  /* 0x000000406400780c */ /* 0x000fe40003f44270 */
[----:B---3--:R-:W-:Y:S02]  /*19a70*/  FSEL R64, R86, -INF , P1 ;  /* 0xff80000056407808 */ /* 0x008fe40000800000 */
[----:B0-----:R-:W-:Y:S01]  /*19a80*/  FMNMX.FTZ R43, R63, R10, !PT ;  /* 0x0000000a3f2b7209 */ /* 0x001fe20007810000 */
[----:B------:R-:W-:Y:S01]  /*19a90*/  FMUL.FTZ R10, R2, R54 ;  /* 0x00000036020a7220 */ /* 0x000fe20000410000 */
[----:B------:R-:W-:Y:S01]  /*19aa0*/  ISETP.GT.AND P1, PT, R100, 0x41, PT ;  /* 0x000000416400780c */ /* 0x000fe20003f24270 */
[----:B------:R-:W0:Y:S01]  /*19ab0*/  MUFU.TANH R67, R67 ;  /* 0x0000004300437308 */ /* 0x000e220000002400 */
[----:B------:R-:W-:Y:S01]  /*19ac0*/  FSEL R66, R102, -INF , P2 ;  /* 0xff80000066427808 */ /* 0x000fe20001000000 */
[----:B------:R-:W-:Y:S01]  /*19ad0*/  FMUL.FTZ R102, R2, R33 ;  /* 0x0000002102667220 */ /* 0x000fe20000410000 */
[----:B------:R-:W-:-:S02]  /*19ae0*/  FMNMX.FTZ R43, R64, R43, !PT ;  /* 0x0000002b402b7209 */ /* 0x000fc40007810000 */
[----:B------:R-:W-:Y:S02]  /*19af0*/  ISETP.GT.AND P2, PT, R100, 0x48, PT ;  /* 0x000000486400780c */ /* 0x000fe40003f44270 */
[----:B------:R-:W-:Y:S01]  /*19b00*/  FSEL R54, R106, -INF , P1 ;  /* 0xff8000006a367808 */ /* 0x000fe20000800000 */
[----:B------:R2:W-:Y:S01]  /*19b10*/  MUFU.TANH R77, R47 ;  /* 0x0000002f004d7308 */ /* 0x0005e20000002400 */
[----:B------:R-:W-:Y:S01]  /*19b20*/  ISETP.GT.AND P1, PT, R100, 0x49, PT ;  /* 0x000000496400780c */ /* 0x000fe20003f24270 */
[----:B------:R-:W-:-:S06]  /*19b30*/  FMUL.FTZ R106, R2, R32 ;  /* 0x00000020026a7220 */ /* 0x000fcc0000410000 */
[----:B------:R-:W3:Y:S01]  /*19b40*/  MUFU.TANH R68, R68 ;  /* 0x0000004400447308 */ /* 0x000ee20000002400 */
[----:B--2---:R-:W-:Y:S01]  /*19b50*/  FMNMX.FTZ R47, R66, R43, !PT ;  /* 0x0000002b422f7209 */ /* 0x004fe20007810000 */
[----:B------:R-:W-:Y:S01]  /*19b60*/  FMUL.FTZ R43, R2, R55 ;  /* 0x00000037022b7220 */ /* 0x000fe20000410000 */
[----:B-----5:R-:W-:Y:S02]  /*19b70*/  FSEL R55, R107, -INF , P2 ;  /* 0xff8000006b377808 */ /* 0x020fe40001000000 */
[----:B------:R-:W-:-:S03]  /*19b80*/  ISETP.GT.AND P2, PT, R100, 0x50, PT ;  /* 0x000000506400780c */ /* 0x000fc60003f44270 */
[----:B------:R2:W-:Y:S08]  /*19b90*/  MUFU.TANH R71, R42 ;  /* 0x0000002a00477308 */ /* 0x0005f00000002400 */
[----:B------:R-:W4:Y:S01]  /*19ba0*/  MUFU.TANH R70, R70 ;  /* 0x0000004600467308 */ /* 0x000f220000002400 */
[----:B--2---:R-:W-:Y:S02]  /*19bb0*/  FMNMX.FTZ R42, R54, R47, !PT ;  /* 0x0000002f362a7209 */ /* 0x004fe40007810000 */
[----:B-1----:R-:W-:-:S02]  /*19bc0*/  FSEL R47, R109, -INF , P2 ;  /* 0xff8000006d2f7808 */ /* 0x002fc40001000000 */
[----:B------:R-:W-:-:S03]  /*19bd0*/  ISETP.GT.AND P2, PT, R100, 0x58, PT ;  /* 0x000000586400780c */ /* 0x000fc60003f44270 */
[----:B------:R1:W-:Y:S08]  /*19be0*/  MUFU.TANH R82, R50 ;  /* 0x0000003200527308 */ /* 0x0003f00000002400 */
[----:B------:R2:W-:Y:S01]  /*19bf0*/  MUFU.TANH R84, R51 ;  /* 0x0000003300547308 */ /* 0x0005e20000002400 */
[----:B-1----:R-:W-:Y:S02]  /*19c00*/  FSEL R50, R108, -INF , P1 ;  /* 0xff8000006c327808 */ /* 0x002fe40000800000 */
[----:B------:R-:W-:-:S05]  /*19c10*/  ISETP.GT.AND P1, PT, R100, 0x51, PT ;  /* 0x000000516400780c */ /* 0x000fca0003f24270 */
[----:B------:R1:W-:Y:S01]  /*19c20*/  MUFU.TANH R86, R10 ;  /* 0x0000000a00567308 */ /* 0x0003e20000002400 */
[----:B--2---:R-:W-:Y:S02]  /*19c30*/  FMNMX.FTZ R51, R55, R42, !PT ;  /* 0x0000002a37337209 */ /* 0x004fe40007810000 */
[----:B0-----:R-:W-:Y:S01]  /*19c40*/  FSEL R42, R67, -INF , P1 ;  /* 0xff800000432a7808 */ /* 0x001fe20000800000 */
[----:B------:R-:W-:Y:S01]  /*19c50*/  FMUL.FTZ R67, R2, R31 ;  /* 0x0000001f02437220 */ /* 0x000fe20000410000 */
[----:B------:R-:W-:-:S03]  /*19c60*/  ISETP.GT.AND P1, PT, R100, 0x59, PT ;  /* 0x000000596400780c */ /* 0x000fc60003f24270 */
[----:B------:R3:W-:Y:S01]  /*19c70*/  MUFU.TANH R92, R43 ;  /* 0x0000002b005c7308 */ /* 0x0007e20000002400 */
[----:B-1----:R-:W-:Y:S01]  /*19c80*/  FMUL.FTZ R10, R2, R26 ;  /* 0x0000001a020a7220 */ /* 0x002fe20000410000 */
[----:B------:R-:W-:-:S04]  /*19c90*/  FMNMX.FTZ R26, R50, R51, !PT ;  /* 0x00000033321a7209 */ /* 0x000fc80007810000 */
[----:B------:R-:W-:Y:S02]  /*19ca0*/  FMNMX.FTZ R51, R47, R26, !PT ;  /* 0x0000001a2f337209 */ /* 0x000fe40007810000 */
[----:B------:R0:W1:Y:S01]  /*19cb0*/  MUFU.TANH R90, R46 ;  /* 0x0000002e005a7308 */ /* 0x0000620000002400 */
[----:B---3--:R-:W-:Y:S02]  /*19cc0*/  FSEL R43, R68, -INF , P2 ;  /* 0xff800000442b7808 */ /* 0x008fe40001000000 */
[----:B------:R-:W-:Y:S02]  /*19cd0*/  FMNMX.FTZ R68, R42, R51, !PT ;  /* 0x000000332a447209 */ /* 0x000fe40007810000 */
[----:B------:R-:W-:Y:S02]  /*19ce0*/  ISETP.GT.AND P2, PT, R100, 0x60, PT ;  /* 0x000000606400780c */ /* 0x000fe40003f44270 */
[----:B----4-:R-:W-:Y:S01]  /*19cf0*/  FSEL R26, R70, -INF , P1 ;  /* 0xff800000461a7808 */ /* 0x010fe20000800000 */
[----:B------:R2:W3:Y:S01]  /*19d00*/  MUFU.TANH R94, R10 ;  /* 0x0000000a005e7308 */ /* 0x0004e20000002400 */
[C---:B0-----:R-:W-:Y:S01]  /*19d10*/  FMUL.FTZ R46, R2.reuse, R27 ;  /* 0x0000001b022e7220 */ /* 0x041fe20000410000 */
[----:B------:R-:W-:Y:S01]  /*19d20*/  FMNMX.FTZ R27, R43, R68, !PT ;  /* 0x000000442b1b7209 */ /* 0x000fe20007810000 */
[----:B------:R-:W-:Y:S01]  /*19d30*/  FMUL.FTZ R70, R2, R35 ;  /* 0x0000002302467220 */ /* 0x000fe20000410000 */
[----:B------:R-:W-:-:S02]  /*19d40*/  ISETP.GT.AND P1, PT, R100, 0x61, PT ;  /* 0x000000616400780c */ /* 0x000fc40003f24270 */
[----:B------:R-:W-:Y:S02]  /*19d50*/  FMNMX.FTZ R51, R26, R27, !PT ;  /* 0x0000001b1a337209 */ /* 0x000fe40007810000 */
[----:B------:R0:W4:Y:S01]  /*19d60*/  MUFU.TANH R96, R46 ;  /* 0x0000002e00607308 */ /* 0x0001220000002400 */
[----:B--2---:R-:W-:Y:S01]  /*19d70*/  FMUL.FTZ R10, R2, R30 ;  /* 0x0000001e020a7220 */ /* 0x004fe20000410000 */
[----:B------:R-:W-:Y:S02]  /*19d80*/  FSEL R30, R71, -INF , P2 ;  /* 0xff800000471e7808 */ /* 0x000fe40001000000 */
[----:B------:R-:W-:Y:S02]  /*19d90*/  ISETP.GT.AND P2, PT, R100, 0x68, PT ;  /* 0x000000686400780c */ /* 0x000fe40003f44270 */
[----:B------:R-:W-:Y:S02]  /*19da0*/  FSEL R27, R88, -INF , P1 ;  /* 0xff800000581b7808 */ /* 0x000fe40000800000 */
[----:B------:R-:W-:Y:S01]  /*19db0*/  ISETP.GT.AND P1, PT, R100, 0x69, PT ;  /* 0x000000696400780c */ /* 0x000fe20003f24270 */
[----:B------:R2:W5:Y:S01]  /*19dc0*/  MUFU.TANH R97, R10 ;  /* 0x0000000a00617308 */ /* 0x0005620000002400 */
[----:B0-----:R-:W-:-:S02]  /*19dd0*/  FMNMX.FTZ R46, R30, R51, !PT ;  /* 0x000000331e2e7209 */ /* 0x001fc40007810000 */
[----:B-1----:R-:W-:Y:S02]  /*19de0*/  FSEL R31, R90, -INF , P2 ;  /* 0xff8000005a1f7808 */ /* 0x002fe40001000000 */
[----:B------:R-:W-:Y:S02]  /*19df0*/  FMNMX.FTZ R68, R27, R46, !PT ;  /* 0x0000002e1b447209 */ /* 0x000fe40007810000 */
[----:B------:R-:W-:Y:S01]  /*19e00*/  ISETP.GT.AND P2, PT, R100, 0x70, PT ;  /* 0x000000706400780c */ /* 0x000fe20003f44270 */
[----:B------:R-:W0:Y:S01]  /*19e10*/  MUFU.TANH R88, R67 ;  /* 0x0000004300587308 */ /* 0x000e220000002400 */
[----:B------:R-:W-:Y:S01]  /*19e20*/  FSEL R46, R77, -INF , P1 ;  /* 0xff8000004d2e7808 */ /* 0x000fe20000800000 */
[C---:B--2---:R-:W-:Y:S01]  /*19e30*/  FMUL.FTZ R10, R2.reuse, R34 ;  /* 0x00000022020a7220 */ /* 0x044fe20000410000 */
[----:B------:R-:W-:Y:S01]  /*19e40*/  FMNMX.FTZ R51, R31, R68, !PT ;  /* 0x000000441f337209 */ /* 0x000fe20007810000 */
[----:B------:R-:W-:Y:S01]  /*19e50*/  FMUL.FTZ R77, R2, R39 ;  /* 0x00000027024d7220 */ /* 0x000fe20000410000 */
[----:B------:R-:W-:-:S02]  /*19e60*/  ISETP.GT.AND P1, PT, R100, 0x71, PT ;  /* 0x000000716400780c */ /* 0x000fc40003f24270 */
[----:B------:R-:W-:Y:S01]  /*19e70*/  FSEL R34, R82, -INF , P2 ;  /* 0xff80000052227808 */ /* 0x000fe20001000000 */
[----:B------:R1:W2:Y:S01]  /*19e80*/  MUFU.TANH R90, R10 ;  /* 0x0000000a005a7308 */ /* 0x0002a20000002400 */
[----:B------:R-:W-:Y:S02]  /*19e90*/  FMNMX.FTZ R71, R46, R51, !PT ;  /* 0x000000332e477209 */ /* 0x000fe40007810000 */
[----:B------:R-:W-:Y:S02]  /*19ea0*/  ISETP.GT.AND P2, PT, R100, 0x78, PT ;  /* 0x000000786400780c */ /* 0x000fe40003f44270 */
[----:B------:R-:W-:Y:S01]  /*19eb0*/  FSEL R51, R84, -INF , P1 ;  /* 0xff80000054337808 */ /* 0x000fe20000800000 */
[----:B------:R-:W-:Y:S01]  /*19ec0*/  FMUL.FTZ R84, R2, R44 ;  /* 0x0000002c02547220 */ /* 0x000fe20000410000 */
[----:B------:R-:W-:Y:S01]  /*19ed0*/  FMNMX.FTZ R68, R34, R71, !PT ;  /* 0x0000004722447209 */ /* 0x000fe20007810000 */
[----:B------:R-:W-:Y:S01]  /*19ee0*/  MUFU.TANH R4, R4 ;  /* 0x0000000400047308 */ /* 0x000fe20000002400 */
[----:B------:R-:W-:Y:S01]  /*19ef0*/  ISETP.GT.AND P1, PT, R100, 0x79, PT ;  /* 0x000000796400780c */ /* 0x000fe20003f24270 */
[----:B-1----:R-:W-:Y:S01]  /*19f00*/  FMUL.FTZ R10, R2, R38 ;  /* 0x00000026020a7220 */ /* 0x002fe20000410000 */
[----:B------:R-:W-:-:S02]  /*19f10*/  FSEL R67, R86, -INF , P2 ;  /* 0xff80000056437808 */ /* 0x000fc40001000000 */
[----:B------:R-:W-:Y:S02]  /*19f20*/  FMNMX.FTZ R68, R51, R68, !PT ;  /* 0x0000004433447209 */ /* 0x000fe40007810000 */
[----:B------:R-:W-:Y:S01]  /*19f30*/  ISETP.GT.AND P2, PT, R100, 0x80, PT ;  /* 0x000000806400780c */ /* 0x000fe20003f44270 */
[----:B------:R5:W1:Y:S01]  /*19f40*/  MUFU.TANH R86, R70 ;  /* 0x0000004600567308 */ /* 0x000a620000002400 */
[----:B------:R-:W-:Y:S02]  /*19f50*/  FSEL R35, R92, -INF , P1 ;  /* 0xff8000005c237808 */ /* 0x000fe40000800000 */
[----:B------:R-:W-:Y:S02]  /*19f60*/  FMNMX.FTZ R82, R67, R68, !PT ;  /* 0x0000004443527209 */ /* 0x000fe40007810000 */
[----:B------:R-:W-:Y:S02]  /*19f70*/  ISETP.GT.AND P1, PT, R100, 0x81, PT ;  /* 0x000000816400780c */ /* 0x000fe40003f24270 */
[----:B---3--:R-:W-:Y:S01]  /*19f80*/  FSEL R68, R94, -INF , P2 ;  /* 0xff8000005e447808 */ /* 0x008fe20001000000 */
[----:B------:R-:W-:Y:S01]  /*19f90*/  MUFU.TANH R92, R77 ;  /* 0x0000004d005c7308 */ /* 0x000fe20000002400 */
[----:B------:R-:W-:Y:S01]  /*19fa0*/  FMNMX.FTZ R71, R35, R82, !PT ;  /* 0x0000005223477209 */ /* 0x000fe20007810000 */
[----:B------:R-:W-:Y:S01]  /*19fb0*/  FMUL.FTZ R94, R2, R52 ;  /* 0x00000034025e7220 */ /* 0x000fe20000410000 */
[----:B------:R-:W-:-:S02]  /*19fc0*/  ISETP.GT.AND P2, PT, R100, 0x88, PT ;  /* 0x000000886400780c */ /* 0x000fc40003f44270 */
[----:B----4-:R-:W-:Y:S01]  /*19fd0*/  FSEL R38, R96, -INF , P1 ;  /* 0xff80000060267808 */ /* 0x010fe20000800000 */
[----:B------:R-:W-:Y:S01]  /*19fe0*/  FMUL.FTZ R96, R2, R25 ;  /* 0x0000001902607220 */ /* 0x000fe20000410000 */
[----:B------:R-:W-:Y:S01]  /*19ff0*/  FMNMX.FTZ R71, R68, R71, !PT ;  /* 0x0000004744477209 */ /* 0x000fe20007810000 */
[----:B------:R3:W4:Y:S01]  /*1a000*/  MUFU.TANH R82, R10 ;  /* 0x0000000a00527308 */ /* 0x0007220000002400 */
[----:B------:R-:W-:Y:S01]  /*1a010*/  ISETP.GT.AND P1, PT, R100, 0x89, PT ;  /* 0x000000896400780c */ /* 0x000fe20003f24270 */
[----:B------:R-:W-:Y:S01]  /*1a020*/  IMAD.U32 R25, RZ, RZ, UR51 ;  /* 0x00000033ff197e24 */ /* 0x000fe2000f8e00ff */
[----:B-----5:R-:W-:Y:S01]  /*1a030*/  FSEL R70, R97, -INF , P2 ;  /* 0xff80000061467808 */ /* 0x020fe20001000000 */
[----:B------:R-:W-:Y:S01]  /*1a040*/  FMUL.FTZ R97, R2, R24 ;  /* 0x0000001802617220 */ /* 0x000fe20000410000 */
[----:B------:R-:W-:Y:S02]  /*1a050*/  FMNMX.FTZ R39, R38, R71, !PT ;  /* 0x0000004726277209 */ /* 0x000fe40007810000 */
[----:B------:R-:W-:Y:S01]  /*1a060*/  ISETP.GT.AND P2, PT, R100, 0x90, PT ;  /* 0x000000906400780c */ /* 0x000fe20003f44270 */
[----:B------:R-:W5:Y:S01]  /*1a070*/  MUFU.TANH R3, R3 ;  /* 0x0000000300037308 */ /* 0x000f620000002400 */
[----:B0-----:R-:W-:Y:S01]  /*1a080*/  FSEL R71, R88, -INF , P1 ;  /* 0xff80000058477808 */ /* 0x001fe20000800000 */
[----:B------:R-:W-:Y:S01]  /*1a090*/  FMUL.FTZ R88, R2, R48 ;  /* 0x0000003002587220 */ /* 0x000fe20000410000 */
[----:B---3--:R-:W-:-:S02]  /*1a0a0*/  FMNMX.FTZ R10, R70, R39, !PT ;  /* 0x00000027460a7209 */ /* 0x008fc40007810000 */
[----:B------:R-:W-:Y:S02]  /*1a0b0*/  ISETP.GT.AND P1, PT, R100, 0x91, PT ;  /* 0x000000916400780c */ /* 0x000fe40003f24270 */
[----:B--2---:R-:W-:Y:S01]  /*1a0c0*/  FSEL R39, R90, -INF , P2 ;  /* 0xff8000005a277808 */ /* 0x004fe20001000000 */
[----:B------:R-:W0:Y:S01]  /*1a0d0*/  MUFU.TANH R7, R7 ;  /* 0x0000000700077308 */ /* 0x000e220000002400 */
[----:B------:R-:W-:Y:S01]  /*1a0e0*/  FMNMX.FTZ R10, R71, R10, !PT ;  /* 0x0000000a470a7209 */ /* 0x000fe20007810000 */
[----:B------:R-:W-:Y:S01]  /*1a0f0*/  FMUL.FTZ R90, R2, R49 ;  /* 0x00000031025a7220 */ /* 0x000fe20000410000 */
[----:B------:R-:W-:Y:S02]  /*1a100*/  ISETP.GT.AND P2, PT, R100, 0x98, PT ;  /* 0x000000986400780c */ /* 0x000fe40003f44270 */
[----:B-1----:R-:W-:Y:S01]  /*1a110*/  FSEL R44, R86, -INF , P1 ;  /* 0xff800000562c7808 */ /* 0x002fe20000800000 */
[----:B------:R-:W-:Y:S01]  /*1a120*/  FMUL.FTZ R86, R2, R45 ;  /* 0x0000002d02567220 */ /* 0x000fe20000410000 */
[----:B------:R-:W-:Y:S01]  /*1a130*/  FMNMX.FTZ R77, R39, R10, !PT ;  /* 0x0000000a274d7209 */ /* 0x000fe20007810000 */
[----:B------:R-:W1:Y:S01]  /*1a140*/  MUFU.TANH R5, R5 ;  /* 0x0000000500057308 */ /* 0x000e620000002400 */
[----:B------:R-:W-:Y:S01]  /*1a150*/  ISETP.GT.AND P1, PT, R100, 0x99, PT ;  /* 0x000000996400780c */ /* 0x000fe20003f24270 */
[----:B------:R-:W-:Y:S01]  /*1a160*/  FMUL.FTZ R100, R2, R28 ;  /* 0x0000001c02647220 */ /* 0x000fe20000410000 */
[----:B----4-:R-:W-:-:S02]  /*1a170*/  FSEL R45, R82, -INF , P2 ;  /* 0xff800000522d7808 */ /* 0x010fc40001000000 */
[----:B------:R-:W-:Y:S02]  /*1a180*/  FMNMX.FTZ R10, R44, R77, !PT ;  /* 0x0000004d2c0a7209 */ /* 0x000fe40007810000 */
[----:B------:R-:W-:Y:S01]  /*1a190*/  FSEL R77, R92, -INF , P1 ;  /* 0xff8000005c4d7808 */ /* 0x000fe20000800000 */
[----:B------:R-:W2:Y:S01]  /*1a1a0*/  MUFU.TANH R8, R8 ;  /* 0x0000000800087308 */ /* 0x000ea20000002400 */
[----:B------:R-:W-:Y:S01]  /*1a1b0*/  FMNMX.FTZ R10, R45, R10, !PT ;  /* 0x0000000a2d0a7209 */ /* 0x000fe20007810000 */
[----:B------:R-:W-:-:S03]  /*1a1c0*/  FMUL.FTZ R92, R2, R53 ;  /* 0x00000035025c7220 */ /* 0x000fc60000410000 */
[----:B------:R-:W-:-:S03]  /*1a1d0*/  FMNMX.FTZ R10, R77, R10, !PT ;  /* 0x0000000a4d0a7209 */ /* 0x000fc60007810000 */
[----:B------:R-:W3:Y:S02]  /*1a1e0*/  MUFU.TANH R6, R6 ;  /* 0x0000000600067308 */ /* 0x000ee40000002400 */
[----:B------:R-:W4:Y:S06]  /*1a1f0*/  SHFL.BFLY PT, R107, R10, 0x2, 0x1f ;  /* 0x0c401f000a6b7f89 */ /* 0x000f2c00000e0000 */
[----:B------:R-:W3:Y:S08]  /*1a200*/  MUFU.TANH R12, R12 ;  /* 0x0000000c000c7308 */ /* 0x000ef00000002400 */
[----:B------:R-:W3:Y:S08]  /*1a210*/  MUFU.TANH R11, R11 ;  /* 0x0000000b000b7308 */ /* 0x000ef00000002400 */
[----:B------:R-:W3:Y:S01]  /*1a220*/  MUFU.TANH R14, R14 ;  /* 0x0000000e000e7308 */ /* 0x000ee20000002400 */
[----:B----4-:R-:W-:-:S05]  /*1a230*/  FMNMX.FTZ R107, R10, R107, !PT ;  /* 0x0000006b0a6b7209 */ /* 0x010fca0007810000 */
[----:B------:R-:W4:Y:S02]  /*1a240*/  SHFL.BFLY PT, R10, R107, 0x1, 0x1f ;  /* 0x0c201f006b0a7f89 */ /* 0x000f2400000e0000 */
[----:B------:R-:W3:Y:S08]  /*1a250*/  MUFU.TANH R13, R13 ;  /* 0x0000000d000d7308 */ /* 0x000ef00000002400 */
[----:B------:R-:W3:Y:S08]  /*1a260*/  MUFU.TANH R72, R72 ;  /* 0x0000004800487308 */ /* 0x000ef00000002400 */
[----:B------:R-:W3:Y:S01]  /*1a270*/  MUFU.TANH R20, R20 ;  /* 0x0000001400147308 */ /* 0x000ee20000002400 */
[----:B----4-:R-:W-:-:S07]  /*1a280*/  FMNMX.FTZ R10, R107, R10, !PT ;  /* 0x0000000a6b0a7209 */ /* 0x010fce0007810000 */
[----:B------:R-:W4:Y:S01]  /*1a290*/  MUFU.TANH R73, R73 ;  /* 0x0000004900497308 */ /* 0x000f220000002400 */
[----:B------:R-:W-:Y:S01]  /*1a2a0*/  FMUL.FTZ R107, R2, R36 ;  /* 0x00000024026b7220 */ /* 0x000fe20000410000 */
[C---:B------:R-:W-:Y:S01]  /*1a2b0*/  FSETP.NEU.FTZ.AND P1, PT, R10.reuse, -INF , PT ;  /* 0xff8000000a00780b */ /* 0x040fe20003f3d000 */
[----:B------:R-:W-:-:S05]  /*1a2c0*/  FFMA.FTZ R24, R10, R25, -8 ;  /* 0xc10000000a187423 */ /* 0x000fca0000010019 */
[----:B------:R-:W4:Y:S01]  /*1a2d0*/  MUFU.TANH R21, R21 ;  /* 0x0000001500157308 */ /* 0x000f220000002400 */
[----:B------:R-:W-:-:S05]  /*1a2e0*/  FSEL R24, R24, RZ, P1 ;  /* 0x000000ff18187208 */ /* 0x000fca0000800000 */
[--C-:B------:R-:W-:Y:S01]  /*1a2f0*/  FFMA.FTZ R28, R99, UR51, -R24.reuse ;  /* 0x00000033631c7c23 */ /* 0x100fe20008010818 */
[----:B------:R-:W-:Y:S01]  /*1a300*/  VIADDMNMX R99, R78, R80, R79, PT ;  /* 0x000000504e637246 */ /* 0x000fe2000380014f */
[----:B------:R-:W4:Y:S01]  /*1a310*/  MUFU.TANH R75, R75 ;  /* 0x0000004b004b7308 */ /* 0x000f220000002400 */
[----:B------:R-:W-:-:S01]  /*1a320*/  FFMA.FTZ R80, R85, UR51, -R24 ;  /* 0x0000003355507c23 */ /* 0x000fc20008010818 */
[--C-:B------:R-:W-:Y:S01]  /*1a330*/  FFMA.FTZ R82, R81, UR51, -R24.reuse ;  /* 0x0000003351527c23 */ /* 0x100fe20008010818 */
[----:B------:R-:W-:Y:S01]  /*1a340*/  ISETP.GT.AND P1, PT, R99, RZ, PT ;  /* 0x000000ff6300720c */ /* 0x000fe20003f24270 */
[--C-:B------:R-:W-:Y:S01]  /*1a350*/  FFMA.FTZ R83, R83, UR51, -R24.reuse ;  /* 0x0000003353537c23 */ /* 0x100fe20008010818 */
[----:B------:R-:W-:Y:S01]  /*1a360*/  ISETP.GT.AND P2, PT, R99, 0x1, PT ;  /* 0x000000016300780c */ /* 0x000fe20003f44270 */
[--C-:B------:R-:W-:Y:S01]  /*1a370*/  FFMA.FTZ R25, R101, UR51, -R24.reuse ;  /* 0x0000003365197c23 */ /* 0x100fe20008010818 */
[----:B------:R-:W-:Y:S01]  /*1a380*/  ISETP.GT.AND P3, PT, R99, 0x8, PT ;  /* 0x000000086300780c */ /* 0x000fe20003f64270 */
[----:B------:R-:W4:Y:S01]  /*1a390*/  MUFU.TANH R74, R74 ;  /* 0x0000004a004a7308 */ /* 0x000f220000002400 */
[----:B------:R-:W-:Y:S01]  /*1a3a0*/  FSEL R4, R4, -INF , P1 ;  /* 0xff80000004047808 */ /* 0x000fe20000800000 */
[--C-:B------:R-:W-:Y:S01]  /*1a3b0*/  FFMA.FTZ R29, R103, UR51, -R24.reuse ;  /* 0x00000033671d7c23 */ /* 0x100fe20008010818 */
[----:B-----5:R-:W-:Y:S01]  /*1a3c0*/  FSEL R3, R3, -INF , P2 ;  /* 0xff80000003037808 */ /* 0x020fe20001000000 */
[--C-:B------:R-:W-:Y:S01]  /*1a3d0*/  FFMA.FTZ R32, R105, UR51, -R24.reuse ;  /* 0x0000003369207c23 */ /* 0x100fe20008010818 */
[----:B------:R-:W-:Y:S01]  /*1a3e0*/  ISETP.GT.AND P1, PT, R99, 0x9, PT ;  /* 0x000000096300780c */ /* 0x000fe20003f24270 */
[--C-:B------:R-:W-:Y:S01]  /*1a3f0*/  FFMA.FTZ R33, R91, UR51, -R24.reuse ;  /* 0x000000335b217c23 */ /* 0x100fe20008010818 */
[----:B0-----:R-:W-:Y:S01]  /*1a400*/  FSEL R7, R7, -INF , P3 ;  /* 0xff80000007077808 */ /* 0x001fe20001800000 */
[----:B------:R-:W0:Y:S01]  /*1a410*/  MUFU.TANH R76, R76 ;  /* 0x0000004c004c7308 */ /* 0x000e220000002400 */
[----:B------:R-:W-:Y:S01]  /*1a420*/  FMNMX.FTZ R48, R4, R3, !PT ;  /* 0x0000000304307209 */ /* 0x000fe20007810000 */
[--C-:B------:R-:W-:Y:S01]  /*1a430*/  FFMA.FTZ R36, R89, UR51, -R24.reuse ;  /* 0x0000003359247c23 */ /* 0x100fe20008010818 */
[----:B------:R-:W-:Y:S01]  /*1a440*/  ISETP.GT.AND P2, PT, R99, 0x10, PT ;  /* 0x000000106300780c */ /* 0x000fe20003f44270 */
[--C-:B------:R-:W-:Y:S01]  /*1a450*/  FFMA.FTZ R66, R66, UR51, -R24.reuse ;  /* 0x0000003342427c23 */ /* 0x100fe20008010818 */
[----:B-1----:R-:W-:Y:S01]  /*1a460*/  FSEL R5, R5, -INF , P1 ;  /* 0xff80000005057808 */ /* 0x002fe20000800000 */
[--C-:B------:R-:W-:Y:S01]  /*1a470*/  FFMA.FTZ R93, R93, UR51, -R24.reuse ;  /* 0x000000335d5d7c23 */ /* 0x100fe20008010818 */
[----:B------:R-:W-:Y:S01]  /*1a480*/  FMNMX.FTZ R52, R7, R48, !PT ;  /* 0x0000003007347209 */ /* 0x000fe20007810000 */
[----:B------:R-:W1:Y:S01]  /*1a490*/  MUFU.TANH R56, R56 ;  /* 0x0000003800387308 */ /* 0x000e620000002400 */
[----:B------:R-:W-:Y:S01]  /*1a4a0*/  ISETP.GT.AND P1, PT, R99, 0x11, PT ;  /* 0x000000116300780c */ /* 0x000fe20003f24270 */
[--C-:B------:R-:W-:Y:S01]  /*1a4b0*/  FFMA.FTZ R53, R87, UR51, -R24.reuse ;  /* 0x0000003357357c23 */ /* 0x100fe20008010818 */
[----:B--2---:R-:W-:Y:S01]  /*1a4c0*/  FSEL R48, R8, -INF , P2 ;  /* 0xff80000008307808 */ /* 0x004fe20001000000 */
[--C-:B------:R-:W-:Y:S01]  /*1a4d0*/  FFMA.FTZ R95, R95, UR51, -R24.reuse ;  /* 0x000000335f5f7c23 */ /* 0x100fe20008010818 */
[----:B------:R-:W-:Y:S01]  /*1a4e0*/  FMNMX.FTZ R49, R5, R52, !PT ;  /* 0x0000003405317209 */ /* 0x000fe20007810000 */
[--C-:B------:R-:W-:Y:S01]  /*1a4f0*/  FFMA.FTZ R47, R47, UR51, -R24.reuse ;  /* 0x000000332f2f7c23 */ /* 0x100fe20008010818 */
[----:B------:R-:W-:Y:S01]  /*1a500*/  ISETP.GT.AND P2, PT, R99, 0x18, PT ;  /* 0x000000186300780c */ /* 0x000fe20003f44270 */
[----:B------:R-:W2:Y:S01]  /*1a510*/  MUFU.TANH R58, R58 ;  /* 0x0000003a003a7308 */ /* 0x000ea20000002400 */
[----:B---3--:R-:W-:Y:S01]  /*1a520*/  FSEL R6, R6, -INF , P1 ;  /* 0xff80000006067808 */ /* 0x008fe20000800000 */
[--C-:B------:R-:W-:Y:S01]  /*1a530*/  FFMA.FTZ R42, R42, UR51, -R24.reuse ;  /* 0x000000332a2a7c23 */ /* 0x100fe20008010818 */
[----:B------:R-:W-:Y:S01]  /*1a540*/  FMNMX.FTZ R79, R48, R49, !PT ;  /* 0x00000031304f7209 */ /* 0x000fe20007810000 */
[--C-:B------:R-:W-:Y:S01]  /*1a550*/  FFMA.FTZ R43, R43, UR51, -R24.reuse ;  /* 0x000000332b2b7c23 */ /* 0x100fe20008010818 */
[----:B------:R-:W-:Y:S01]  /*1a560*/  FSEL R49, R12, -INF , P2 ;  /* 0xff8000000c317808 */ /* 0x000fe20001000000 */
[--C-:B------:R-:W-:Y:S01]  /*1a570*/  FFMA.FTZ R27, R27, UR51, -R24.reuse ;  /* 0x000000331b1b7c23 */ /* 0x100fe20008010818 */
[----:B------:R-:W-:Y:S01]  /*1a580*/  ISETP.GT.AND P1, PT, R99, 0x19, PT ;  /* 0x000000196300780c */ /* 0x000fe20003f24270 */
[----:B------:R-:W3:Y:S01]  /*1a590*/  MUFU.TANH R57, R57 ;  /* 0x0000003900397308 */ /* 0x000ee20000002400 */
[----:B------:R-:W-:Y:S01]  /*1a5a0*/  FMNMX.FTZ R12, R6, R79, !PT ;  /* 0x0000004f060c7209 */ /* 0x000fe20007810000 */
[--C-:B------:R-:W-:Y:S01]  /*1a5b0*/  FFMA.FTZ R31, R31, UR51, -R24.reuse ;  /* 0x000000331f1f7c23 */ /* 0x100fe20008010818 */
[----:B------:R-:W-:Y:S01]  /*1a5c0*/  ISETP.GT.AND P2, PT, R99, 0x20, PT ;  /* 0x000000206300780c */ /* 0x000fe20003f44270 */
[--C-:B------:R-:W-:Y:S01]  /*1a5d0*/  FFMA.FTZ R46, R46, UR51, -R24.reuse ;  /* 0x000000332e2e7c23 */ /* 0x100fe20008010818 */
[----:B------:R-:W-:Y:S01]  /*1a5e0*/  FSEL R11, R11, -INF , P1 ;  /* 0xff8000000b0b7808 */ /* 0x000fe20000800000 */
[--C-:B------:R-:W-:Y:S01]  /*1a5f0*/  FFMA.FTZ R38, R38, UR51, -R24.reuse ;  /* 0x0000003326267c23 */ /* 0x100fe20008010818 */
[----:B------:R-:W-:Y:S01]  /*1a600*/  FMNMX.FTZ R12, R49, R12, !PT ;  /* 0x0000000c310c7209 */ /* 0x000fe20007810000 */
[----:B------:R-:W5:Y:S01]  /*1a610*/  MUFU.TANH R59, R59 ;  /* 0x0000003b003b7308 */ /* 0x000f620000002400 */
[----:B------:R-:W-:Y:S01]  /*1a620*/  ISETP.GT.AND P1, PT, R99, 0x21, PT ;  /* 0x000000216300780c */ /* 0x000fe20003f24270 */
[--C-:B------:R-:W-:Y:S01]  /*1a630*/  FFMA.FTZ R39, R39, UR51, -R24.reuse ;  /* 0x0000003327277c23 */ /* 0x100fe20008010818 */
[----:B------:R-:W-:Y:S01]  /*1a640*/  FSEL R52, R14, -INF , P2 ;  /* 0xff8000000e347808 */ /* 0x000fe20001000000 */
[--C-:B------:R-:W-:Y:S01]  /*1a650*/  FFMA.FTZ R44, R44, UR51, -R24.reuse ;  /* 0x000000332c2c7c23 */ /* 0x100fe20008010818 */
[----:B------:R-:W-:Y:S01]  /*1a660*/  FMNMX.FTZ R79, R11, R12, !PT ;  /* 0x0000000c0b4f7209 */ /* 0x000fe20007810000 */
[----:B------:R-:W-:Y:S01]  /*1a670*/  FFMA.FTZ R45, R45, UR51, -R24 ;  /* 0x000000332d2d7c23 */ /* 0x000fe20008010818 */
[----:B------:R-:W-:Y:S01]  /*1a680*/  ISETP.GT.AND P2, PT, R99, 0x28, PT ;  /* 0x000000286300780c */ /* 0x000fe20003f44270 */
[----:B------:R-:W5:Y:S01]  /*1a690*/  MUFU.TANH R60, R60 ;  /* 0x0000003c003c7308 */ /* 0x000f620000002400 */
[----:B------:R-:W-:-:S02]  /*1a6a0*/  FSEL R13, R13, -INF , P1 ;  /* 0xff8000000d0d7808 */ /* 0x000fc40000800000 */
[----:B------:R-:W-:Y:S02]  /*1a6b0*/  FMNMX.FTZ R12, R52, R79, !PT ;  /* 0x0000004f340c7209 */ /* 0x000fe40007810000 */
[----:B------:R-:W-:Y:S02]  /*1a6c0*/  ISETP.GT.AND P1, PT, R99, 0x29, PT ;  /* 0x000000296300780c */ /* 0x000fe40003f24270 */
[----:B------:R-:W-:Y:S01]  /*1a6d0*/  FSEL R72, R72, -INF , P2 ;  /* 0xff80000048487808 */ /* 0x000fe20001000000 */
[----:B------:R0:W-:Y:S01]  /*1a6e0*/  MUFU.EX2 R79, R80 ;  /* 0x00000050004f7308 */ /* 0x0001e20000000800 */
[----:B------:R-:W-:Y:S02]  /*1a6f0*/  FMNMX.FTZ R85, R13, R12, !PT ;  /* 0x0000000c0d557209 */ /* 0x000fe40007810000 */
[----:B------:R-:W-:Y:S02]  /*1a700*/  ISETP.GT.AND P2, PT, R99, 0x30, PT ;  /* 0x000000306300780c */ /* 0x000fe40003f44270 */
[----:B------:R-:W-:-:S02]  /*1a710*/  FSEL R20, R20, -INF , P1 ;  /* 0xff80000014147808 */ /* 0x000fc40000800000 */
[----:B------:R-:W-:Y:S01]  /*1a720*/  FMNMX.FTZ R85, R72, R85, !PT ;  /* 0x0000005548557209 */ /* 0x000fe20007810000 */
[----:B------:R-:W5:Y:S01]  /*1a730*/  MUFU.TANH R62, R62 ;  /* 0x0000003e003e7308 */ /* 0x000f620000002400 */
[----:B------:R-:W-:Y:S02]  /*1a740*/  ISETP.GT.AND P1, PT, R99, 0x31, PT ;  /* 0x000000316300780c */ /* 0x000fe40003f24270 */
[----:B----4-:R-:W-:Y:S02]  /*1a750*/  FSEL R78, R73, -INF , P2 ;  /* 0xff800000494e7808 */ /* 0x010fe40001000000 */
[----:B------:R-:W-:Y:S02]  /*1a760*/  FMNMX.FTZ R85, R20, R85, !PT ;  /* 0x0000005514557209 */ /* 0x000fe40007810000 */
[----:B------:R-:W-:Y:S01]  /*1a770*/  ISETP.GT.AND P2, PT, R99, 0x38, PT ;  /* 0x000000386300780c */ /* 0x000fe20003f44270 */
[----:B------:R-:W4:Y:S01]  /*1a780*/  MUFU.TANH R61, R61 ;  /* 0x0000003d003d7308 */ /* 0x000f220000002400 */
[----:B0-----:R-:W-:Y:S01]  /*1a790*/  FSEL R80, R21, -INF , P1 ;  /* 0xff80000015507808 */ /* 0x001fe20000800000 */
[----:B------:R-:W-:Y:S01]  /*1a7a0*/  FFMA.FTZ R21, R69, UR51, -R24 ;  /* 0x0000003345157c23 */ /* 0x000fe20008010818 */
[----:B------:R-:W-:-:S02]  /*1a7b0*/  FMNMX.FTZ R85, R78, R85, !PT ;  /* 0x000000554e557209 */ /* 0x000fc40007810000 */
[----:B------:R-:W-:Y:S02]  /*1a7c0*/  ISETP.GT.AND P1, PT, R99, 0x39, PT ;  /* 0x000000396300780c */ /* 0x000fe40003f24270 */
[----:B------:R-:W-:Y:S01]  /*1a7d0*/  FSEL R75, R75, -INF , P2 ;  /* 0xff8000004b4b7808 */ /* 0x000fe20001000000 */
[----:B------:R-:W0:Y:S01]  /*1a7e0*/  MUFU.TANH R40, R40 ;  /* 0x0000002800287308 */ /* 0x000e220000002400 */
[----:B------:R-:W-:Y:S02]  /*1a7f0*/  FMNMX.FTZ R12, R80, R85, !PT ;  /* 0x00000055500c7209 */ /* 0x000fe40007810000 */
[----:B------:R-:W-:Y:S02]  /*1a800*/  ISETP.GT.AND P2, PT, R99, 0x40, PT ;  /* 0x000000406300780c */ /* 0x000fe40003f44270 */
[----:B------:R-:W-:Y:S02]  /*1a810*/  FSEL R74, R74, -INF , P1 ;  /* 0xff8000004a4a7808 */ /* 0x000fe40000800000 */
[----:B------:R-:W-:Y:S01]  /*1a820*/  FMNMX.FTZ R69, R75, R12, !PT ;  /* 0x0000000c4b457209 */ /* 0x000fe20007810000 */
[----:B------:R-:W0:Y:S01]  /*1a830*/  MUFU.TANH R41, R41 ;  /* 0x0000002900297308 */ /* 0x000e220000002400 */
[----:B------:R-:W-:-:S02]  /*1a840*/  ISETP.GT.AND P1, PT, R99, 0x41, PT ;  /* 0x000000416300780c */ /* 0x000fc40003f24270 */
[----:B------:R-:W-:Y:S02]  /*1a850*/  FSEL R76, R76, -INF , P2 ;  /* 0xff8000004c4c7808 */ /* 0x000fe40001000000 */
[----:B------:R-:W-:Y:S02]  /*1a860*/  FMNMX.FTZ R81, R74, R69, !PT ;  /* 0x000000454a517209 */ /* 0x000fe40007810000 */
[----:B------:R-:W-:Y:S01]  /*1a870*/  ISETP.GT.AND P2, PT, R99, 0x48, PT ;  /* 0x000000486300780c */ /* 0x000fe20003f44270 */
[----:B------:R-:W0:Y:S01]  /*1a880*/  MUFU.TANH R84, R84 ;  /* 0x0000005400547308 */ /* 0x000e220000002400 */
[----:B-1----:R-:W-:Y:S01]  /*1a890*/  FSEL R69, R56, -INF , P1 ;  /* 0xff80000038457808 */ /* 0x002fe20000800000 */
[----:B------:R-:W-:Y:S01]  /*1a8a0*/  FFMA.FTZ R56, R65, UR51, -R24 ;  /* 0x0000003341387c23 */ /* 0x000fe20008010818 */
[----:B------:R-:W-:Y:S02]  /*1a8b0*/  FMNMX.FTZ R12, R76, R81, !PT ;  /* 0x000000514c0c7209 */ /* 0x000fe40007810000 */
[----:B------:R-:W-:-:S02]  /*1a8c0*/  ISETP.GT.AND P1, PT, R99, 0x49, PT ;  /* 0x000000496300780c */ /* 0x000fc40003f24270 */
[----:B--2---:R-:W-:Y:S01]  /*1a8d0*/  FSEL R65, R58, -INF , P2 ;  /* 0xff8000003a417808 */ /* 0x004fe20001000000 */
[----:B------:R-:W1:Y:S01]  /*1a8e0*/  MUFU.TANH R86, R86 ;  /* 0x0000005600567308 */ /* 0x000e620000002400 */
[----:B------:R-:W-:Y:S02]  /*1a8f0*/  FMNMX.FTZ R12, R69, R12, !PT ;  /* 0x0000000c450c7209 */ /* 0x000fe40007810000 */
[----:B------:R-:W-:Y:S02]  /*1a900*/  ISETP.GT.AND P2, PT, R99, 0x50, PT ;  /* 0x000000506300780c */ /* 0x000fe40003f44270 */
[----:B---3--:R-:W-:Y:S01]  /*1a910*/  FSEL R58, R57, -INF , P1 ;  /* 0xff800000393a7808 */ /* 0x008fe20000800000 */
[----:B------:R-:W-:Y:S01]  /*1a920*/  FFMA.FTZ R57, R63, UR51, -R24 ;  /* 0x000000333f397c23 */ /* 0x000fe20008010818 */
[----:B------:R-:W-:Y:S01]  /*1a930*/  FMNMX.FTZ R81, R65, R12, !PT ;  /* 0x0000000c41517209 */ /* 0x000fe20007810000 */
[----:B------:R-:W2:Y:S01]  /*1a940*/  MUFU.TANH R88, R88 ;  /* 0x0000005800587308 */ /* 0x000ea20000002400 */
[----:B------:R-:W-:-:S02]  /*1a950*/  ISETP.GT.AND P1, PT, R99, 0x51, PT ;  /* 0x000000516300780c */ /* 0x000fc40003f24270 */
[----:B-----5:R-:W-:Y:S02]  /*1a960*/  FSEL R63, R59, -INF , P2 ;  /* 0xff8000003b3f7808 */ /* 0x020fe40001000000 */
[----:B------:R-:W-:Y:S02]  /*1a970*/  FMNMX.FTZ R12, R58, R81, !PT ;  /* 0x000000513a0c7209 */ /* 0x000fe40007810000 */
[----:B------:R-:W-:Y:S01]  /*1a980*/  ISETP.GT.AND P2, PT, R99, 0x58, PT ;  /* 0x000000586300780c */ /* 0x000fe20003f44270 */
[----:B------:R3:W-:Y:S01]  /*1a990*/  MUFU.EX2 R73, R83 ;  /* 0x0000005300497308 */ /* 0x0007e20000000800 */
[----:B------:R-:W-:Y:S01]  /*1a9a0*/  FSEL R81, R60, -INF , P1 ;  /* 0xff8000003c517808 */ /* 0x000fe20000800000 */
[----:B------:R-:W-:Y:S01]  /*1a9b0*/  FFMA.FTZ R60, R64, UR51, -R24 ;  /* 0x00000033403c7c23 */ /* 0x000fe20008010818 */
[----:B------:R-:W-:Y:S02]  /*1a9c0*/  FMNMX.FTZ R12, R63, R12, !PT ;  /* 0x0000000c3f0c7209 */ /* 0x000fe40007810000 */
[----:B------:R-:W-:-:S02]  /*1a9d0*/  ISETP.GT.AND P1, PT, R99, 0x59, PT ;  /* 0x000000596300780c */ /* 0x000fc40003f24270 */
[----:B------:R-:W-:Y:S01]  /*1a9e0*/  FSEL R62, R62, -INF , P2 ;  /* 0xff8000003e3e7808 */ /* 0x000fe20001000000 */
[----:B------:R-:W5:Y:S01]  /*1a9f0*/  MUFU.TANH R90, R90 ;  /* 0x0000005a005a7308 */ /* 0x000f620000002400 */
[----:B------:R-:W-:Y:S02]  /*1aa00*/  FMNMX.FTZ R59, R81, R12, !PT ;  /* 0x0000000c513b7209 */ /* 0x000fe40007810000 */
[----:B------:R-:W-:Y:S02]  /*1aa10*/  ISETP.GT.AND P2, PT, R99, 0x60, PT ;  /* 0x000000606300780c */ /* 0x000fe40003f44270 */
[----:B----4-:R-:W-:Y:S02]  /*1aa20*/  FSEL R61, R61, -INF , P1 ;  /* 0xff8000003d3d7808 */ /* 0x010fe40000800000 */
[----:B------:R-:W-:Y:S01]  /*1aa30*/  FMNMX.FTZ R12, R62, R59, !PT ;  /* 0x0000003b3e0c7209 */ /* 0x000fe20007810000 */
[----:B------:R-:W4:Y:S01]  /*1aa40*/  MUFU.TANH R94, R94 ;  /* 0x0000005e005e7308 */ /* 0x000f220000002400 */
[----:B------:R-:W-:-:S02]  /*1aa50*/  ISETP.GT.AND P1, PT, R99, 0x61, PT ;  /* 0x000000616300780c */ /* 0x000fc40003f24270 */
[----:B0-----:R-:W-:Y:S02]  /*1aa60*/  FSEL R64, R40, -INF , P2 ;  /* 0xff80000028407808 */ /* 0x001fe40001000000 */
[----:B---3--:R-:W-:Y:S02]  /*1aa70*/  FMNMX.FTZ R83, R61, R12, !PT ;  /* 0x0000000c3d537209 */ /* 0x008fe40007810000 */
[----:B------:R-:W-:Y:S01]  /*1aa80*/  ISETP.GT.AND P2, PT, R99, 0x68, PT ;  /* 0x000000686300780c */ /* 0x000fe20003f44270 */
[----:B------:R-:W0:Y:S01]  /*1aa90*/  MUFU.TANH R92, R92 ;  /* 0x0000005c005c7308 */ /* 0x000e220000002400 */
[----:B------:R-:W-:Y:S01]  /*1aaa0*/  FSEL R59, R41, -INF , P1 ;  /* 0xff800000293b7808 */ /* 0x000fe20000800000 */
[--C-:B------:R-:W-:Y:S01]  /*1aab0*/  FFMA.FTZ R41, R54, UR51, -R24.reuse ;  /* 0x0000003336297c23 */ /* 0x100fe20008010818 */
[----:B------:R-:W-:Y:S01]  /*1aac0*/  FMNMX.FTZ R12, R64, R83, !PT ;  /* 0x00000053400c7209 */ /* 0x000fe20007810000 */
[--C-:B------:R-:W-:Y:S01]  /*1aad0*/  FFMA.FTZ R54, R55, UR51, -R24.reuse ;  /* 0x0000003337367c23 */ /* 0x100fe20008010818 */
[----:B------:R-:W-:Y:S01]  /*1aae0*/  ISETP.GT.AND P1, PT, R99, 0x69, PT ;  /* 0x000000696300780c */ /* 0x000fe20003f24270 */
[--C-:B------:R-:W-:Y:S01]  /*1aaf0*/  FFMA.FTZ R55, R50, UR51, -R24.reuse ;  /* 0x0000003332377c23 */ /* 0x100fe20008010818 */
[----:B------:R-:W-:Y:S01]  /*1ab00*/  FSEL R84, R84, -INF , P2 ;  /* 0xff80000054547808 */ /* 0x000fe20001000000 */
[----:B------:R-:W3:Y:S01]  /*1ab10*/  MUFU.TANH R97, R97 ;  /* 0x0000006100617308 */ /* 0x000ee20000002400 */
[----:B------:R-:W-:Y:S01]  /*1ab20*/  FMNMX.FTZ R83, R59, R12, !PT ;  /* 0x0000000c3b537209 */ /* 0x000fe20007810000 */
[--C-:B------:R-:W-:Y:S01]  /*1ab30*/  FFMA.FTZ R50, R26, UR51, -R24.reuse ;  /* 0x000000331a327c23 */ /* 0x100fe20008010818 */
[C---:B------:R-:W-:Y:S01]  /*1ab40*/  ISETP.GT.AND P2, PT, R99.reuse, 0x70, PT ;  /* 0x000000706300780c */ /* 0x040fe20003f44270 */
        /* <DEDUP_REMOVED lines=8> */
[----:B------:R-:W-:Y:S01]  /*1abd0*/  FFMA.FTZ R35, R68, UR51, -R24 ;  /* 0x0000003344237c23 */ /* 0x000fe20008010818 */
[----:B------:R-:W-:-:S02]  /*1abe0*/  FMNMX.FTZ R83, R86, R83, !PT ;  /* 0x0000005356537209 */ /* 0x000fc40007810000 */
[C---:B------:R-:W-:Y:S01]  /*1abf0*/  ISETP.GT.AND P2, PT, R99.reuse, 0x78, PT ;  /* 0x000000786300780c */ /* 0x040fe20003f44270 */
[----:B------:R-:W2:Y:S01]  /*1ac00*/  MUFU.TANH R100, R100 ;  /* 0x0000006400647308 */ /* 0x000ea20000002400 */
[----:B-----5:R-:W-:Y:S02]  /*1ac10*/  FSEL R90, R90, -INF , P1 ;  /* 0xff8000005a5a7808 */ /* 0x020fe40000800000 */
[----:B------:R-:W-:Y:S02]  /*1ac20*/  FMNMX.FTZ R83, R88, R83, !PT ;  /* 0x0000005358537209 */ /* 0x000fe40007810000 */
[----:B------:R-:W-:Y:S02]  /*1ac30*/  ISETP.GT.AND P1, PT, R99, 0x79, PT ;  /* 0x000000796300780c */ /* 0x000fe40003f24270 */
[----:B----4-:R-:W-:Y:S01]  /*1ac40*/  FSEL R94, R94, -INF , P2 ;  /* 0xff8000005e5e7808 */ /* 0x010fe20001000000 */
[----:B------:R-:W4:Y:S01]  /*1ac50*/  MUFU.TANH R98, R98 ;  /* 0x0000006200627308 */ /* 0x000f220000002400 */
[----:B------:R-:W-:-:S02]  /*1ac60*/  FMNMX.FTZ R83, R90, R83, !PT ;  /* 0x000000535a537209 */ /* 0x000fc40007810000 */
[C---:B------:R-:W-:Y:S02]  /*1ac70*/  ISETP.GT.AND P2, PT, R99.reuse, 0x80, PT ;  /* 0x000000806300780c */ /* 0x040fe40003f44270 */
[----:B0-----:R-:W-:Y:S02]  /*1ac80*/  FSEL R92, R92, -INF , P1 ;  /* 0xff8000005c5c7808 */ /* 0x001fe40000800000 */
[----:B------:R-:W-:Y:S01]  /*1ac90*/  FMNMX.FTZ R83, R94, R83, !PT ;  /* 0x000000535e537209 */ /* 0x000fe20007810000 */
[----:B------:R-:W0:Y:S01]  /*1aca0*/  MUFU.TANH R106, R106 ;  /* 0x0000006a006a7308 */ /* 0x000e220000002400 */
[----:B------:R-:W-:Y:S02]  /*1acb0*/  ISETP.GT.AND P1, PT, R99, 0x81, PT ;  /* 0x000000816300780c */ /* 0x000fe40003f24270 */
[----:B---3--:R-:W-:Y:S02]  /*1acc0*/  FSEL R97, R97, -INF , P2 ;  /* 0xff80000061617808 */ /* 0x008fe40001000000 */
[----:B------:R-:W-:-:S02]  /*1acd0*/  FMNMX.FTZ R12, R92, R83, !PT ;  /* 0x000000535c0c7209 */ /* 0x000fc40007810000 */
[----:B------:R-:W-:Y:S01]  /*1ace0*/  ISETP.GT.AND P2, PT, R99, 0x88, PT ;  /* 0x000000886300780c */ /* 0x000fe20003f44270 */
[----:B------:R-:W3:Y:S01]  /*1acf0*/  MUFU.TANH R102, R102 ;  /* 0x0000006600667308 */ /* 0x000ee20000002400 */
[----:B-1----:R-:W-:Y:S02]  /*1ad00*/  FSEL R96, R96, -INF , P1 ;  /* 0xff80000060607808 */ /* 0x002fe40000800000 */
[----:B------:R-:W-:Y:S02]  /*1ad10*/  FMNMX.FTZ R83, R97, R12, !PT ;  /* 0x0000000c61537209 */ /* 0x000fe40007810000 */
[----:B------:R-:W-:Y:S02]  /*1ad20*/  ISETP.GT.AND P1, PT, R99, 0x89, PT ;  /* 0x000000896300780c */ /* 0x000fe40003f24270 */
[----:B--2---:R-:W-:Y:S01]  /*1ad30*/  FSEL R100, R100, -INF , P2 ;  /* 0xff80000064647808 */ /* 0x004fe20001000000 */
[----:B------:R-:W1:Y:S01]  /*1ad40*/  MUFU.TANH R107, R107 ;  /* 0x0000006b006b7308 */ /* 0x000e620000002400 */
[----:B------:R-:W-:-:S02]  /*1ad50*/  FMNMX.FTZ R83, R96, R83, !PT ;  /* 0x0000005360537209 */ /* 0x000fc40007810000 */
[C---:B------:R-:W-:Y:S02]  /*1ad60*/  ISETP.GT.AND P2, PT, R99.reuse, 0x90, PT ;  /* 0x000000906300780c */ /* 0x040fe40003f44270 */
[----:B----4-:R-:W-:Y:S02]  /*1ad70*/  FSEL R98, R98, -INF , P1 ;  /* 0xff80000062627808 */ /* 0x010fe40000800000 */
[----:B------:R-:W-:Y:S01]  /*1ad80*/  FMNMX.FTZ R83, R100, R83, !PT ;  /* 0x0000005364537209 */ /* 0x000fe20007810000 */
[----:B------:R-:W2:Y:S01]  /*1ad90*/  MUFU.TANH R37, R37 ;  /* 0x0000002500257308 */ /* 0x000ea20000002400 */
[----:B------:R-:W-:Y:S02]  /*1ada0*/  ISETP.GT.AND P1, PT, R99, 0x91, PT ;  /* 0x000000916300780c */ /* 0x000fe40003f24270 */
[----:B0-----:R-:W-:Y:S02]  /*1adb0*/  FSEL R106, R106, -INF , P2 ;  /* 0xff8000006a6a7808 */ /* 0x001fe40001000000 */
[----:B------:R-:W-:-:S02]  /*1adc0*/  FMNMX.FTZ R83, R98, R83, !PT ;  /* 0x0000005362537209 */ /* 0x000fc40007810000 */
[C---:B------:R-:W-:Y:S01]  /*1add0*/  ISETP.GT.AND P2, PT, R99.reuse, 0x98, PT ;  /* 0x000000986300780c */ /* 0x040fe20003f44270 */
[----:B------:R-:W-:Y:S01]  /*1ade0*/  MUFU.EX2 R25, R25 ;  /* 0x0000001900197308 */ /* 0x000fe20000000800 */
[----:B---3--:R-:W-:Y:S02]  /*1adf0*/  FSEL R102, R102, -INF , P1 ;  /* 0xff80000066667808 */ /* 0x008fe40000800000 */
[----:B------:R-:W-:Y:S02]  /*1ae00*/  FMNMX.FTZ R83, R106, R83, !PT ;  /* 0x000000536a537209 */ /* 0x000fe40007810000 */
[----:B------:R-:W-:Y:S02]  /*1ae10*/  ISETP.GT.AND P1, PT, R99, 0x99, PT ;  /* 0x000000996300780c */ /* 0x000fe40003f24270 */
[----:B-1----:R-:W-:Y:S01]  /*1ae20*/  FSEL R107, R107, -INF , P2 ;  /* 0xff8000006b6b7808 */ /* 0x002fe20001000000 */
[----:B------:R-:W-:Y:S01]  /*1ae30*/  MUFU.EX2 R28, R28 ;  /* 0x0000001c001c7308 */ /* 0x000fe20000000800 */
[----:B------:R-:W-:-:S02]  /*1ae40*/  FMNMX.FTZ R12, R102, R83, !PT ;  /* 0x00000053660c7209 */ /* 0x000fc40007810000 */
[----:B--2---:R-:W-:Y:S01]  /*1ae50*/  FSEL R83, R37, -INF , P1 ;  /* 0xff80000025537808 */ /* 0x004fe20000800000 */
[----:B------:R-:W-:-:S01]  /*1ae60*/  FFMA.FTZ R37, R51, UR51, -R24 ;  /* 0x0000003333257c23 */ /* 0x000fc20008010818 */
[----:B------:R-:W-:Y:S01]  /*1ae70*/  FMNMX.FTZ R12, R107, R12, !PT ;  /* 0x0000000c6b0c7209 */ /* 0x000fe20007810000 */
[----:B------:R-:W-:-:S01]  /*1ae80*/  FFMA.FTZ R51, R67, UR51, -R24 ;  /* 0x0000003343337c23 */ /* 0x000fc20008010818 */
[----:B------:R-:W-:Y:S01]  /*1ae90*/  FFMA.FTZ R67, R71, UR51, -R24 ;  /* 0x0000003347437c23 */ /* 0x000fe20008010818 */
[----:B------:R-:W-:Y:S01]  /*1aea0*/  IMAD.U32 R71, RZ, RZ, UR51 ;  /* 0x00000033ff477e24 */ /* 0x000fe2000f8e00ff */
[----:B------:R-:W-:Y:S01]  /*1aeb0*/  FMNMX.FTZ R12, R83, R12, !PT ;  /* 0x0000000c530c7209 */ /* 0x000fe20007810000 */
[----:B------:R-:W-:Y:S04]  /*1aec0*/  MUFU.EX2 R29, R29 ;  /* 0x0000001d001d7308 */ /* 0x000fe80000000800 */
[----:B------:R-:W0:Y:S04]  /*1aed0*/  SHFL.BFLY PT, R85, R12, 0x2, 0x1f ;  /* 0x0c401f000c557f89 */ /* 0x000e2800000e0000 */
[----:B------:R-:W1:Y:S08]  /*1aee0*/  MUFU.EX2 R32, R32 ;  /* 0x0000002000207308 */ /* 0x000e700000000800 */
[----:B------:R-:W-:Y:S08]  /*1aef0*/  MUFU.EX2 R33, R33 ;  /* 0x0000002100217308 */ /* 0x000ff00000000800 */
[----:B------:R2:W-:Y:S01]  /*1af00*/  MUFU.EX2 R40, R66 ;  /* 0x0000004200287308 */ /* 0x0005e20000000800 */
[----:B-1----:R-:W-:-:S02]  /*1af10*/  F2FP.SATFINITE.E4M3.F32.PACK_AB_MERGE_C R185, R32, R29, RZ ;  /* 0x0000001d20b9723e */ /* 0x002fc400048070ff */
[----:B0-----:R-:W-:Y:S02]  /*1af20*/  FMNMX.FTZ R85, R12, R85, !PT ;  /* 0x000000550c557209 */ /* 0x001fe40007810000 */
[----:B------:R-:W-:-:S03]  /*1af30*/  F2FP.SATFINITE.E4M3.F32.PACK_AB_MERGE_C R185, R28, R25, R185 ;  /* 0x000000191cb9723e */ /* 0x000fc600048070b9 */
[----:B------:R-:W-:Y:S01]  /*1af40*/  MUFU.EX2 R36, R36 ;  /* 0x0000002400247308 */ /* 0x000fe20000000800 */
[----:B------:R-:W0:Y:S01]  /*1af50*/  SHFL.BFLY PT, R12, R85, 0x1, 0x1f ;  /* 0x0c201f00550c7f89 */ /* 0x000e2200000e0000 */
[----:B--2---:R-:W-:-:S01]  /*1af60*/  FFMA.FTZ R66, R70, UR51, -R24 ;  /* 0x0000003346427c23 */ /* 0x004fc20008010818 */
[----:B------:R-:W-:-:S05]  /*1af70*/  FFMA.FTZ R24, R77, UR51, -R24 ;  /* 0x000000334d187c23 */ /* 0x000fca0008010818 */
[----:B------:R-:W-:Y:S08]  /*1af80*/  MUFU.EX2 R8, R93 ;  /* 0x0000005d00087308 */ /* 0x000ff00000000800 */
[----:B------:R-:W1:Y:S08]  /*1af90*/  MUFU.EX2 R53, R53 ;  /* 0x0000003500357308 */ /* 0x000e700000000800 */
[----:B------:R-:W-:Y:S01]  /*1afa0*/  MUFU.EX2 R14, R95 ;  /* 0x0000005f000e7308 */ /* 0x000fe20000000800 */
[----:B0-----:R-:W-:-:S04]  /*1afb0*/  FMNMX.FTZ R12, R85, R12, !PT ;  /* 0x0000000c550c7209 */ /* 0x001fc80007810000 */
[C---:B------:R-:W-:Y:S01]  /*1afc0*/  FSETP.NEU.FTZ.AND P1, PT, R12.reuse, -INF , PT ;  /* 0xff8000000c00780b */ /* 0x040fe20003f3d000 */
[----:B------:R-:W-:-:S02]  /*1afd0*/  FFMA.FTZ R71, R12, R71, -8 ;  /* 0xc10000000c477423 */ /* 0x000fc40000010047 */
[----:B------:R-:W-:Y:S01]  /*1afe0*/  MUFU.EX2 R82, R82 ;  /* 0x0000005200527308 */ /* 0x000fe20000000800 */
[----:B-1----:R-:W-:Y:S02]  /*1aff0*/  F2FP.SATFINITE.E4M3.F32.PACK_AB_MERGE_C R187, R53, R8, RZ ;  /* 0x0000000835bb723e */ /* 0x002fe400048070ff */
[----:B------:R-:W-:Y:S02]  /*1b000*/  FSEL R71, R71, RZ, P1 ;  /* 0x000000ff47477208 */ /* 0x000fe40000800000 */
[----:B------:R-:W-:-:S03]  /*1b010*/  F2FP.SATFINITE.E4M3.F32.PACK_AB_MERGE_C R187, R36, R33, R187 ;  /* 0x0000002124bb723e */ /* 0x000fc600048070bb */
        /* <DEDUP_REMOVED lines=20> */
[----:B------:R-:W-:Y:S01]  /*1b160*/  FADD.FTZ R89, R29, R80 ;  /* 0x000000501d597221 */ /* 0x000fe20000010000 */
[----:B------:R-:W-:-:S01]  /*1b170*/  FFMA.FTZ R180, R52, UR51, -R71 ;  /* 0x0000003334b47c23 */ /* 0x000fc20008010847 */
[----:B------:R-:W1:Y:S01]  /*1b180*/  MUFU.EX2 R7, R7 ;  /* 0x0000000700077308 */ /* 0x000e620000000800 */
[----:B------:R-:W-:-:S01]  /*1b190*/  FFMA.FTZ R63, R81, UR51, -R71 ;  /* 0x00000033513f7c23 */ /* 0x000fc20008010847 */
[--C-:B------:R-:W-:Y:S01]  /*1b1a0*/  FFMA.FTZ R52, R76, UR51, -R71.reuse ;  /* 0x000000334c347c23 */ /* 0x100fe20008010847 */
[----:B------:R-:W-:Y:S01]  /*1b1b0*/  MOV R81, UR38 ;  /* 0x0000002600517c02 */ /* 0x000fe20008000f00 */
[--C-:B------:R-:W-:Y:S01]  /*1b1c0*/  FFMA.FTZ R76, R64, UR51, -R71.reuse ;  /* 0x00000033404c7c23 */ /* 0x100fe20008010847 */
[----:B------:R-:W-:-:S01]  /*1b1d0*/  FFMA.FTZ R69, R69, UR51, -R71 ;  /* 0x0000003345457c23 */ /* 0x000fc20008010847 */
[----:B------:R-:W-:Y:S01]  /*1b1e0*/  FFMA.FTZ R65, R65, UR51, -R71 ;  /* 0x0000003341417c23 */ /* 0x000fe20008010847 */
[----:B------:R-:W-:Y:S01]  /*1b1f0*/  PRMT R64, R81, 0x654, R0 ;  /* 0x0000065451407816 */ /* 0x000fe20000000000 */
[----:B------:R-:W2:Y:S01]  /*1b200*/  MUFU.EX2 R68, R68 ;  /* 0x0000004400447308 */ /* 0x000ea20000000800 */
[----:B0-----:R-:W-:-:S01]  /*1b210*/  FADD.FTZ R78, R4, R3 ;  /* 0x00000003044e7221 */ /* 0x001fc20000010000 */
[--C-:B------:R-:W-:Y:S01]  /*1b220*/  FFMA.FTZ R62, R62, UR51, -R71.reuse ;  /* 0x000000333e3e7c23 */ /* 0x100fe20008010847 */
[----:B------:R0:W-:Y:S01]  /*1b230*/  SYNCS.ARRIVE.TRANS64.RED.A1T0 RZ, [R64+URZ], RZ ;  /* 0x000000ff40ff79a7 */ /* 0x0001e2000810043f */
[----:B------:R-:W-:-:S01]  /*1b240*/  FFMA.FTZ R61, R61, UR51, -R71 ;  /* 0x000000333d3d7c23 */ /* 0x000fc20008010847 */
[--C-:B------:R-:W-:Y:S01]  /*1b250*/  FFMA.FTZ R59, R59, UR51, -R71.reuse ;  /* 0x000000333b3b7c23 */ /* 0x100fe20008010847 */
[----:B------:R-:W-:-:S01]  /*1b260*/  FFMA.FTZ R77, R86, UR51, -R71 ;  /* 0x00000033564d7c23 */ /* 0x000fc20008010847 */
[----:B------:R-:W-:Y:S01]  /*1b270*/  FFMA.FTZ R88, R88, UR51, -R71 ;  /* 0x0000003358587c23 */ /* 0x000fe20008010847 */
[----:B------:R-:W-:Y:S01]  /*1b280*/  MUFU.EX2 R5, R5 ;  /* 0x0000000500057308 */ /* 0x000fe20000000800 */
[----:B-1----:R-:W-:-:S01]  /*1b290*/  FADD.FTZ R87, R7, R78 ;  /* 0x0000004e07577221 */ /* 0x002fc20000010000 */
[----:B------:R-:W-:Y:S01]  /*1b2a0*/  FADD.FTZ R78, R32, R89 ;  /* 0x00000059204e7221 */ /* 0x000fe20000010000 */
[----:B0-----:R-:W-:-:S01]  /*1b2b0*/  FFMA.FTZ R64, R84, UR51, -R71 ;  /* 0x0000003354407c23 */ /* 0x001fc20008010847 */
[--C-:B------:R-:W-:Y:S01]  /*1b2c0*/  FFMA.FTZ R81, R90, UR51, -R71.reuse ;  /* 0x000000335a517c23 */ /* 0x100fe20008010847 */
[----:B------:R-:W-:-:S01]  /*1b2d0*/  FFMA.FTZ R94, R94, UR51, -R71 ;  /* 0x000000335e5e7c23 */ /* 0x000fc20008010847 */
[----:B------:R-:W-:Y:S01]  /*1b2e0*/  FADD.FTZ R89, R33, R78 ;  /* 0x0000004e21597221 */ /* 0x000fe20000010000 */
[----:B------:R-:W-:-:S01]  /*1b2f0*/  FFMA.FTZ R92, R92, UR51, -R71 ;  /* 0x000000335c5c7c23 */ /* 0x000fc20008010847 */
[----:B------:R-:W-:Y:S01]  /*1b300*/  MUFU.EX2 R6, R6 ;  /* 0x0000000600067308 */ /* 0x000fe20000000800 */
[----:B------:R-:W-:-:S01]  /*1b310*/  FFMA.FTZ R97, R97, UR51, -R71 ;  /* 0x0000003361617c23 */ /* 0x000fc20008010847 */
[----:B------:R-:W-:Y:S01]  /*1b320*/  FADD.FTZ R89, R36, R89 ;  /* 0x0000005924597221 */ /* 0x000fe20000010000 */
[----:B------:R-:W-:-:S01]  /*1b330*/  FFMA.FTZ R96, R96, UR51, -R71 ;  /* 0x0000003360607c23 */ /* 0x000fc20008010847 */
        /* <DEDUP_REMOVED lines=8> */
[----:B------:R-:W-:Y:S01]  /*1b3c0*/  FFMA.FTZ R71, R83, UR51, -R71 ;  /* 0x0000003353477c23 */ /* 0x000fe20008010847 */
[----:B--2---:R-:W-:Y:S01]  /*1b3d0*/  F2FP.SATFINITE.E4M3.F32.PACK_AB_MERGE_C R184, R68, R7, RZ ;  /* 0x0000000744b8723e */ /* 0x004fe200048070ff */
[----:B------:R-:W-:Y:S01]  /*1b3e0*/  FADD.FTZ R80, R14, R89 ;  /* 0x000000590e507221 */ /* 0x000fe20000010000 */
[----:B------:R-:W-:Y:S01]  /*1b3f0*/  F2FP.SATFINITE.E4M3.F32.PACK_AB_MERGE_C R181, R82, R73, RZ ;  /* 0x0000004952b5723e */ /* 0x000fe200048070ff */
[----:B------:R-:W0:Y:S01]  /*1b400*/  MUFU.EX2 R49, R49 ;  /* 0x0000003100317308 */ /* 0x000e220000000800 */
[----:B------:R-:W-:Y:S01]  /*1b410*/  F2FP.SATFINITE.E4M3.F32.PACK_AB_MERGE_C R184, R3, R4, R184 ;  /* 0x0000000403b8723e */ /* 0x000fe200048070b8 */
[C---:B------:R-:W-:Y:S01]  /*1b420*/  FADD.FTZ R80, R79.reuse, R80 ;  /* 0x000000504f507221 */ /* 0x040fe20000010000 */
[----:B------:R-:W-:-:S05]  /*1b430*/  F2FP.SATFINITE.E4M3.F32.PACK_AB_MERGE_C R181, R79, R14, R181 ;  /* 0x0000000e4fb5723e */ /* 0x000fca00048070b5 */
[----:B------:R1:W-:Y:S08]  /*1b440*/  MUFU.EX2 R0, R76 ;  /* 0x0000004c00007308 */ /* 0x0003f00000000800 */
[----:B------:R-:W2:Y:S01]  /*1b450*/  MUFU.EX2 R180, R180 ;  /* 0x000000b400b47308 */ /* 0x000ea20000000800 */
[----:B-1----:R-:W-:-:S01]  /*1b460*/  FADD.FTZ R76, R68, R87 ;  /* 0x00000057444c7221 */ /* 0x002fc20000010000 */
[----:B0-----:R-:W-:-:S03]  /*1b470*/  F2FP.SATFINITE.E4M3.F32.PACK_AB_MERGE_C R186, R49, R48, RZ ;  /* 0x0000003031ba723e */ /* 0x001fc600048070ff */
[----:B------:R-:W-:Y:S01]  /*1b480*/  FADD.FTZ R87, R5, R76 ;  /* 0x0000004c05577221 */ /* 0x000fe20000010000 */
[C---:B------:R-:W-:Y:S02]  /*1b490*/  F2FP.SATFINITE.E4M3.F32.PACK_AB_MERGE_C R186, R6.reuse, R5, R186 ;  /* 0x0000000506ba723e */ /* 0x040fe400048070ba */
[----:B------:R-:W0:Y:S01]  /*1b4a0*/  MUFU.EX2 R11, R11 ;  /* 0x0000000b000b7308 */ /* 0x000e220000000800 */
[----:B------:R-:W-:-:S04]  /*1b4b0*/  FADD.FTZ R87, R6, R87 ;  /* 0x0000005706577221 */ /* 0x000fc80000010000 */
[----:B------:R-:W-:-:S03]  /*1b4c0*/  FADD.FTZ R76, R48, R87 ;  /* 0x00000057304c7221 */ /* 0x000fc60000010000 */
[----:B------:R-:W1:Y:S01]  /*1b4d0*/  MUFU.EX2 R70, R70 ;  /* 0x0000004600467308 */ /* 0x000e620000000800 */
[----:B------:R-:W-:-:S04]  /*1b4e0*/  FADD.FTZ R87, R49, R76 ;  /* 0x0000004c31577221 */ /* 0x000fc80000010000 */
[----:B--2---:R-:W-:Y:S01]  /*1b4f0*/  FADD.FTZ R78, R180, R87 ;  /* 0x00000057b44e7221 */ /* 0x004fe20000010000 */
[----:B------:R-:W-:-:S02]  /*1b500*/  FADD.FTZ R87, R73, R80 ;  /* 0x0000005049577221 */ /* 0x000fc40000010000 */
[----:B------:R-:W2:Y:S01]  /*1b510*/  MUFU.EX2 R21, R21 ;  /* 0x0000001500157308 */ /* 0x000ea20000000800 */
[----:B0-----:R-:W-:-:S01]  /*1b520*/  FADD.FTZ R83, R11, R78 ;  /* 0x0000004e0b537221 */ /* 0x001fc20000010000 */
[----:B------:R-:W-:Y:S01]  /*1b530*/  FADD.FTZ R8, R82, R87 ;  /* 0x0000005752087221 */ /* 0x000fe20000010000 */
[----:B------:R-:W-:Y:S02]  /*1b540*/  CS2R R78, SRZ ;  /* 0x00000000004e7805 */ /* 0x000fe4000001ff00 */
[----:B------:R-:W-:-:S03]  /*1b550*/  CS2R R86, SRZ ;  /* 0x0000000000567805 */ /* 0x000fc6000001ff00 */
[----:B------:R-:W0:Y:S01]  /*1b560*/  MUFU.EX2 R85, R85 ;  /* 0x0000005500557308 */ /* 0x000e220000000800 */
[----:B-1----:R-:W-:-:S01]  /*1b570*/  FADD.FTZ R32, R70, R83 ;  /* 0x0000005346207221 */ /* 0x002fc20000010000 */
[----:B------:R-:W-:-:S06]  /*1b580*/  CS2R R82, SRZ ;  /* 0x0000000000527805 */ /* 0x000fcc000001ff00 */
[----:B------:R-:W1:Y:S01]  /*1b590*/  MUFU.EX2 R56, R56 ;  /* 0x0000003800387308 */ /* 0x000e620000000800 */
[----:B--2---:R-:W-:-:S07]  /*1b5a0*/  FADD.FTZ R53, R21, R8 ;  /* 0x0000000815357221 */ /* 0x004fce0000010000 */
[----:B------:R-:W2:Y:S01]  /*1b5b0*/  MUFU.EX2 R13, R13 ;  /* 0x0000000d000d7308 */ /* 0x000ea20000000800 */
[----:B0-----:R-:W-:-:S01]  /*1b5c0*/  FADD.FTZ R32, R85, R32 ;  /* 0x0000002055207221 */ /* 0x001fc20000010000 */
[----:B------:R-:W-:Y:S02]  /*1b5d0*/  F2FP.SATFINITE.E4M3.F32.PACK_AB_MERGE_C R70, R85, R70, RZ ;  /* 0x000000465546723e */ /* 0x000fe400048070ff */
[----:B------:R-:W-:Y:S02]  /*1b5e0*/  CS2R R84, SRZ ;  /* 0x0000000000547805 */ /* 0x000fe4000001ff00 */
[----:B------:R-:W-:Y:S02]  /*1b5f0*/  F2FP.SATFINITE.E4M3.F32.PACK_AB_MERGE_C R180, R11, R180, R70 ;  /* 0x000000b40bb4723e */ /* 0x000fe40004807046 */
[----:B------:R-:W0:Y:S01]  /*1b600*/  MUFU.EX2 R57, R57 ;  /* 0x0000003900397308 */ /* 0x000e220000000800 */
[----:B-1----:R-:W-:-:S07]  /*1b610*/  FADD.FTZ R8, R56, R53 ;  /* 0x0000003538087221 */ /* 0x002fce0000010000 */
        /* <DEDUP_REMOVED lines=8> */
[----:B--2---:R-:W-:-:S01]  /*1b6a0*/  FADD.FTZ R49, R60, R49 ;  /* 0x000000313c317221 */ /* 0x004fc20000010000 */
[----:B------:R-:W-:-:S03]  /*1b6b0*/  F2FP.SATFINITE.E4M3.F32.PACK_AB_MERGE_C R183, R60, R57, RZ ;  /* 0x000000393cb7723e */ /* 0x000fc600048070ff */
[----:B------:R-:W-:Y:S01]  /*1b6c0*/  FADD.FTZ R28, R40, R49 ;  /* 0x00000031281c7221 */ /* 0x000fe20000010000 */
[----:B------:R-:W-:Y:S02]  /*1b6d0*/  F2FP.SATFINITE.E4M3.F32.PACK_AB_MERGE_C R183, R56, R21, R183 ;  /* 0x0000001538b7723e */ /* 0x000fe400048070b7 */
[----:B------:R-:W-:Y:S01]  /*1b6e0*/  CS2R R48, SRZ ;  /* 0x0000000000307805 */ /* 0x000fe2000001ff00 */
[----:B------:R-:W2:Y:S01]  /*1b6f0*/  MUFU.EX2 R41, R41 ;  /* 0x0000002900297308 */ /* 0x000ea20000000800 */
[----:B0-----:R-:W-:-:S01]  /*1b700*/  FADD.FTZ R8, R72, R29 ;  /* 0x0000001d48087221 */ /* 0x001fc20000010000 */
[----:B------:R-:W0:Y:S01]  /*1b710*/  @P4 LDC R21, c[0x0][0x44c] ;  /* 0x00011300ff154b82 */ /* 0x000e220000000800 */
[----:B------:R-:W-:-:S05]  /*1b720*/  CS2R R56, SRZ ;  /* 0x0000000000387805 */ /* 0x000fca000001ff00 */
[----:B------:R-:W3:Y:S01]  /*1b730*/  MUFU.EX2 R52, R52 ;  /* 0x0000003400347308 */ /* 0x000ee20000000800 */
[C---:B-1----:R-:W-:Y:S01]  /*1b740*/  F2FP.SATFINITE.E4M3.F32.PACK_AB_MERGE_C R182, R75.reuse, R72, RZ ;  /* 0x000000484bb6723e */ /* 0x042fe200048070ff */
[----:B------:R-:W-:Y:S01]  /*1b750*/  FADD.FTZ R75, R75, R8 ;  /* 0x000000084b4b7221 */ /* 0x000fe20000010000 */
[----:B------:R-:W-:Y:S02]  /*1b760*/  CS2R R72, SRZ ;  /* 0x0000000000487805 */ /* 0x000fe4000001ff00 */
[----:B------:R-:W-:-:S03]  /*1b770*/  F2FP.SATFINITE.E4M3.F32.PACK_AB_MERGE_C R182, R20, R13, R182 ;  /* 0x0000000d14b6723e */ /* 0x000fc600048070b6 */
[----:B------:R-:W1:Y:S01]  /*1b780*/  MUFU.EX2 R54, R54 ;  /* 0x0000003600367308 */ /* 0x000e620000000800 */
[----:B--2---:R-:W-:-:S01]  /*1b790*/  FADD.FTZ R3, R41, R28 ;  /* 0x0000001c29037221 */ /* 0x004fc20000010000 */
[----:B------:R-:W-:-:S06]  /*1b7a0*/  CS2R R28, SRZ ;  /* 0x00000000001c7805 */ /* 0x000fcc000001ff00 */
[----:B------:R-:W2:Y:S01]  /*1b7b0*/  MUFU.EX2 R69, R69 ;  /* 0x0000004500457308 */ /* 0x000ea20000000800 */
[----:B---3--:R-:W-:-:S07]  /*1b7c0*/  FADD.FTZ R8, R52, R75 ;  /* 0x0000004b34087221 */ /* 0x008fce0000010000 */
[----:B------:R-:W3:Y:S01]  /*1b7d0*/  MUFU.EX2 R55, R55 ;  /* 0x0000003700377308 */ /* 0x000ee20000000800 */
[----:B-1----:R-:W-:-:S07]  /*1b7e0*/  FADD.FTZ R4, R54, R3 ;  /* 0x0000000336047221 */ /* 0x002fce0000010000 */
[----:B------:R-:W1:Y:S01]  /*1b7f0*/  MUFU.EX2 R65, R65 ;  /* 0x0000004100417308 */ /* 0x000e620000000800 */
[----:B--2---:R-:W-:-:S07]  /*1b800*/  FADD.FTZ R8, R69, R8 ;  /* 0x0000000845087221 */ /* 0x004fce0000010000 */
[----:B------:R-:W2:Y:S01]  /*1b810*/  MUFU.EX2 R47, R47 ;  /* 0x0000002f002f7308 */ /* 0x000ea20000000800 */
[----:B---3--:R-:W-:-:S01]  /*1b820*/  FADD.FTZ R4, R55, R4 ;  /* 0x0000000437047221 */ /* 0x008fc20000010000 */
[----:B------:R-:W-:Y:S02]  /*1b830*/  F2FP.SATFINITE.E4M3.F32.PACK_AB_MERGE_C R177, R55, R54, RZ ;  /* 0x0000003637b1723e */ /* 0x000fe400048070ff */
[----:B------:R-:W-:Y:S02]  /*1b840*/  CS2R R54, SRZ ;  /* 0x0000000000367805 */ /* 0x000fe4000001ff00 */
[----:B------:R-:W-:Y:S02]  /*1b850*/  F2FP.SATFINITE.E4M3.F32.PACK_AB_MERGE_C R177, R41, R40, R177 ;  /* 0x0000002829b1723e */ /* 0x000fe400048070b1 */
[----:B------:R-:W-:Y:S01]  /*1b860*/  CS2R R40, SRZ ;  /* 0x0000000000287805 */ /* 0x000fe2000001ff00 */
[----:B------:R-:W3:Y:S01]  /*1b870*/  MUFU.EX2 R74, R74 ;  /* 0x0000004a004a7308 */ /* 0x000ee20000000800 */
[----:B-1----:R-:W-:-:S01]  /*1b880*/  FADD.FTZ R3, R65, R8 ;  /* 0x0000000841037221 */ /* 0x002fc20000010000 */
[----:B0-----:R-:W-:-:S06]  /*1b890*/  @P4 IMAD.HI.U32 R8, R214, R21, RZ ;  /* 0x00000015d6084227 */ /* 0x001fcc00078e00ff */
[----:B------:R-:W0:Y:S01]  /*1b8a0*/  MUFU.EX2 R42, R42 ;  /* 0x0000002a002a7308 */ /* 0x000e220000000800 */
[----:B--2---:R-:W-:-:S07]  /*1b8b0*/  FADD.FTZ R5, R47, R4 ;  /* 0x000000042f057221 */ /* 0x004fce0000010000 */
[----:B------:R-:W1:Y:S01]  /*1b8c0*/  MUFU.EX2 R58, R58 ;  /* 0x0000003a003a7308 */ /* 0x000e620000000800 */
[----:B---3--:R-:W-:-:S01]  /*1b8d0*/  FADD.FTZ R3, R74, R3 ;  /* 0x000000034a037221 */ /* 0x008fc20000010000 */
[----:B------:R-:W-:Y:S02]  /*1b8e0*/  F2FP.SATFINITE.E4M3.F32.PACK_AB_MERGE_C R176, R74, R65, RZ ;  /* 0x000000414ab0723e */ /* 0x000fe400048070ff */
[----:B------:R-:W-:Y:S02]  /*1b8f0*/  CS2R R74, SRZ ;  /* 0x00000000004a7805 */ /* 0x000fe4000001ff00 */
[----:B------:R-:W-:Y:S02]  /*1b900*/  F2FP.SATFINITE.E4M3.F32.PACK_AB_MERGE_C R176, R69, R52, R176 ;  /* 0x0000003445b0723e */ /* 0x000fe400048070b0 */
[----:B------:R-:W-:Y:S01]  /*1b910*/  CS2R R52, SRZ ;  /* 0x0000000000347805 */ /* 0x000fe2000001ff00 */
[----:B------:R-:W2:Y:S01]  /*1b920*/  MUFU.EX2 R43, R43 ;  /* 0x0000002b002b7308 */ /* 0x000ea20000000800 */
[----:B0-----:R-:W-:-:S01]  /*1b930*/  FADD.FTZ R6, R42, R5 ;  /* 0x000000052a067221 */ /* 0x001fc20000010000 */
[----:B------:R-:W-:-:S06]  /*1b940*/  CS2R R68, SRZ ;  /* 0x0000000000447805 */ /* 0x000fcc000001ff00 */
        /* <DEDUP_REMOVED lines=8> */
[----:B------:R-:W-:-:S04]  /*1b9d0*/  F2FP.SATFINITE.E4M3.F32.PACK_AB_MERGE_C R179, R50, R43, RZ ;  /* 0x0000002b32b3723e */ /* 0x000fc800048070ff */
[----:B------:R-:W-:Y:S02]  /*1b9e0*/  F2FP.SATFINITE.E4M3.F32.PACK_AB_MERGE_C R179, R42, R47, R179 ;  /* 0x0000002f2ab3723e */ /* 0x000fe400048070b3 */
[----:B------:R-:W-:Y:S01]  /*1b9f0*/  CS2R R42, SRZ ;  /* 0x00000000002a7805 */ /* 0x000fe2000001ff00 */
[----:B------:R-:W1:Y:S01]  /*1ba00*/  MUFU.EX2 R26, R26 ;  /* 0x0000001a001a7308 */ /* 0x000e620000000800 */
[----:B--2---:R-:W-:-:S07]  /*1ba10*/  FADD.FTZ R4, R62, R5 ;  /* 0x000000053e047221 */ /* 0x004fce0000010000 */
[----:B------:R-:W2:Y:S01]  /*1ba20*/  MUFU.EX2 R27, R27 ;  /* 0x0000001b001b7308 */ /* 0x000ea20000000800 */
[C---:B0-----:R-:W-:Y:S01]  /*1ba30*/  F2FP.SATFINITE.E4M3.F32.PACK_AB_MERGE_C R178, R61.reuse, R62, RZ ;  /* 0x0000003e3db2723e */ /* 0x041fe200048070ff */
[----:B------:R-:W-:-:S03]  /*1ba40*/  FADD.FTZ R61, R61, R4 ;  /* 0x000000043d3d7221 */ /* 0x000fc60000010000 */
[----:B------:R-:W-:Y:S01]  /*1ba50*/  F2FP.SATFINITE.E4M3.F32.PACK_AB_MERGE_C R178, R63, R58, R178 ;  /* 0x0000003a3fb2723e */ /* 0x000fe200048070b2 */
[----:B------:R-:W-:-:S01]  /*1ba60*/  FADD.FTZ R4, R0, R61 ;  /* 0x0000003d00047221 */ /* 0x000fc20000010000 */
[----:B------:R-:W-:Y:S01]  /*1ba70*/  CS2R R60, SRZ ;  /* 0x00000000003c7805 */ /* 0x000fe2000001ff00 */
[----:B------:R-:W0:Y:S01]  /*1ba80*/  MUFU.EX2 R31, R31 ;  /* 0x0000001f001f7308 */ /* 0x000e220000000800 */
[----:B-1----:R-:W-:-:S01]  /*1ba90*/  FADD.FTZ R6, R26, R11 ;  /* 0x0000000b1a067221 */ /* 0x002fc20000010000 */
[----:B------:R-:W-:-:S06]  /*1baa0*/  CS2R R62, SRZ ;  /* 0x00000000003e7805 */ /* 0x000fcc000001ff00 */
[----:B------:R-:W1:Y:S01]  /*1bab0*/  MUFU.EX2 R59, R59 ;  /* 0x0000003b003b7308 */ /* 0x000e620000000800 */
[----:B--2---:R-:W-:-:S07]  /*1bac0*/  FADD.FTZ R6, R27, R6 ;  /* 0x000000061b067221 */ /* 0x004fce0000010000 */
[----:B------:R-:W2:Y:S01]  /*1bad0*/  MUFU.EX2 R46, R46 ;  /* 0x0000002e002e7308 */ /* 0x000ea20000000800 */
[----:B0-----:R-:W-:-:S01]  /*1bae0*/  FADD.FTZ R13, R31, R6 ;  /* 0x000000061f0d7221 */ /* 0x001fc20000010000 */
[----:B------:R-:W-:-:S06]  /*1baf0*/  IMAD.MOV.U32 R6, RZ, RZ, R214 ;  /* 0x000000ffff067224 */ /* 0x000fcc00078e00d6 */
[----:B------:R-:W0:Y:S01]  /*1bb00*/  MUFU.EX2 R64, R64 ;  /* 0x0000004000407308 */ /* 0x000e220000000800 */
[----:B-1----:R-:W-:-:S07]  /*1bb10*/  FADD.FTZ R11, R59, R4 ;  /* 0x000000043b0b7221 */ /* 0x002fce0000010000 */
[----:B------:R-:W1:Y:S01]  /*1bb20*/  MUFU.EX2 R77, R77 ;  /* 0x0000004d004d7308 */ /* 0x000e620000000800 */
[----:B--2---:R-:W-:-:S01]  /*1bb30*/  FADD.FTZ R13, R46, R13 ;  /* 0x0000000d2e0d7221 */ /* 0x004fc20000010000 */
[----:B------:R-:W-:Y:S02]  /*1bb40*/  F2FP.SATFINITE.E4M3.F32.PACK_AB_MERGE_C R173, R46, R31, RZ ;  /* 0x0000001f2ead723e */ /* 0x000fe400048070ff */
[----:B------:R-:W-:Y:S02]  /*1bb50*/  CS2R R46, SRZ ;  /* 0x00000000002e7805 */ /* 0x000fe4000001ff00 */
[----:B------:R-:W-:Y:S02]  /*1bb60*/  F2FP.SATFINITE.E4M3.F32.PACK_AB_MERGE_C R173, R27, R26, R173 ;  /* 0x0000001a1bad723e */ /* 0x000fe400048070ad */
[----:B------:R-:W-:Y:S01]  /*1bb70*/  CS2R R26, SRZ ;  /* 0x00000000001a7805 */ /* 0x000fe2000001ff00 */
[----:B------:R-:W2:Y:S01]  /*1bb80*/  MUFU.EX2 R30, R30 ;  /* 0x0000001e001e7308 */ /* 0x000ea20000000800 */
[----:B0-----:R-:W-:-:S07]  /*1bb90*/  FADD.FTZ R4, R64, R11 ;  /* 0x0000000b40047221 */ /* 0x001fce0000010000 */
[----:B------:R-:W0:Y:S01]  /*1bba0*/  MUFU.EX2 R37, R37 ;  /* 0x0000002500257308 */ /* 0x000e220000000800 */
[C---:B-1----:R-:W-:Y:S01]  /*1bbb0*/  F2FP.SATFINITE.E4M3.F32.PACK_AB_MERGE_C R172, R77.reuse, R64, RZ ;  /* 0x000000404dac723e */ /* 0x042fe200048070ff */
[----:B------:R-:W-:Y:S01]  /*1bbc0*/  FADD.FTZ R77, R77, R4 ;  /* 0x000000044d4d7221 */ /* 0x000fe20000010000 */
[----:B------:R-:W-:Y:S02]  /*1bbd0*/  CS2R R64, SRZ ;  /* 0x0000000000407805 */ /* 0x000fe4000001ff00 */
[----:B------:R-:W-:Y:S02]  /*1bbe0*/  F2FP.SATFINITE.E4M3.F32.PACK_AB_MERGE_C R172, R59, R0, R172 ;  /* 0x000000003bac723e */ /* 0x000fe400048070ac */
[----:B------:R-:W-:Y:S01]  /*1bbf0*/  CS2R R58, SRZ ;  /* 0x00000000003a7805 */ /* 0x000fe2000001ff00 */
[----:B------:R-:W1:Y:S01]  /*1bc00*/  MUFU.EX2 R76, R88 ;  /* 0x00000058004c7308 */ /* 0x000e620000000800 */
[----:B--2---:R-:W-:-:S02]  /*1bc10*/  FADD.FTZ R4, R30, R13 ;  /* 0x0000000d1e047221 */ /* 0x004fc40000010000 */
[----:B------:R-:W2:Y:S05]  /*1bc20*/  @P4 LDC R13, c[0x0][0x450] ;  /* 0x00011400ff0d4b82 */ /* 0x000eaa0000000800 */
[----:B------:R-:W-:Y:S01]  /*1bc30*/  MUFU.EX2 R51, R51 ;  /* 0x0000003300337308 */ /* 0x000fe20000000800 */
[----:B0-----:R-:W-:-:S07]  /*1bc40*/  FADD.FTZ R4, R37, R4 ;  /* 0x0000000425047221 */ /* 0x001fce0000010000 */
[----:B------:R-:W0:Y:S01]  /*1bc50*/  MUFU.EX2 R34, R34 ;  /* 0x0000002200227308 */ /* 0x000e220000000800 */
[----:B-1----:R-:W-:-:S07]  /*1bc60*/  FADD.FTZ R0, R76, R77 ;  /* 0x0000004d4c007221 */ /* 0x002fce0000010000 */
[----:B------:R-:W1:Y:S01]  /*1bc70*/  MUFU.EX2 R81, R81 ;  /* 0x0000005100517308 */ /* 0x000e620000000800 */
[----:B--2---:R-:W-:-:S04]  /*1bc80*/  @P4 SHF.R.U32.HI R6, RZ, R13, R8 ;  /* 0x0000000dff064219 */ /* 0x004fc80000011608 */
[----:B------:R-:W-:-:S03]  /*1bc90*/  IADD3 R6, R6, R217, -R215 ;  /* 0x000000d906067210 */ /* 0x000fc60007ffe8d7 */
[----:B------:R-:W-:Y:S01]  /*1bca0*/  MUFU.EX2 R7, R94 ;  /* 0x0000005e00077308 */ /* 0x000fe20000000800 */
[----:B0-----:R-:W-:Y:S01]  /*1bcb0*/  F2FP.SATFINITE.E4M3.F32.PACK_AB_MERGE_C R175, R34, R51, RZ ;  /* 0x0000003322af723e */ /* 0x001fe200048070ff */
[----:B------:R-:W-:Y:S01]  /*1bcc0*/  FADD.FTZ R51, R51, R4 ;  /* 0x0000000433337221 */ /* 0x000fe20000010000 */
[----:B------:R-:W-:Y:S02]  /*1bcd0*/  IMAD.HI R8, R6, 0x66666667, RZ ;  /* 0x6666666706087827 */ /* 0x000fe400078e02ff */
[----:B------:R-:W-:Y:S02]  /*1bce0*/  F2FP.SATFINITE.E4M3.F32.PACK_AB_MERGE_C R175, R37, R30, R175 ;  /* 0x0000001e25af723e */ /* 0x000fe400048070af */
[----:B------:R-:W-:-:S01]  /*1bcf0*/  FADD.FTZ R34, R34, R51 ;  /* 0x0000003322227221 */ /* 0x000fc20000010000 */
[----:B------:R-:W-:Y:S01]  /*1bd00*/  CS2R R30, SRZ ;  /* 0x00000000001e7805 */ /* 0x000fe2000001ff00 */
[----:B------:R-:W0:Y:S01]  /*1bd10*/  MUFU.EX2 R92, R92 ;  /* 0x0000005c005c7308 */ /* 0x000e220000000800 */
[----:B-1----:R-:W-:-:S01]  /*1bd20*/  FADD.FTZ R0, R81, R0 ;  /* 0x0000000051007221 */ /* 0x002fc20000010000 */
[----:B------:R-:W-:-:S02]  /*1bd30*/  CS2R R36, SRZ ;  /* 0x0000000000247805 */ /* 0x000fc4000001ff00 */
[----:B------:R-:W-:-:S04]  /*1bd40*/  CS2R R50, SRZ ;  /* 0x0000000000327805 */ /* 0x000fc8000001ff00 */
[----:B------:R-:W1:Y:S08]  /*1bd50*/  MUFU.EX2 R35, R35 ;  /* 0x0000002300237308 */ /* 0x000e700000000800 */
[----:B------:R-:W-:Y:S01]  /*1bd60*/  MUFU.EX2 R100, R100 ;  /* 0x0000006400647308 */ /* 0x000fe20000000800 */
[----:B0-----:R-:W-:Y:S01]  /*1bd70*/  F2FP.SATFINITE.E4M3.F32.PACK_AB_MERGE_C R174, R92, R7, RZ ;  /* 0x000000075cae723e */ /* 0x001fe200048070ff */
[----:B------:R-:W-:-:S03]  /*1bd80*/  FADD.FTZ R7, R7, R0 ;  /* 0x0000000007077221 */ /* 0x000fc60000010000 */
[----:B------:R-:W-:Y:S01]  /*1bd90*/  F2FP.SATFINITE.E4M3.F32.PACK_AB_MERGE_C R174, R81, R76, R174 ;  /* 0x0000004c51ae723e */ /* 0x000fe200048070ae */
[----:B------:R-:W-:-:S01]  /*1bda0*/  FADD.FTZ R92, R92, R7 ;  /* 0x000000075c5c7221 */ /* 0x000fc20000010000 */
[----:B------:R-:W-:Y:S01]  /*1bdb0*/  CS2R R76, SRZ ;  /* 0x00000000004c7805 */ /* 0x000fe2000001ff00 */
[----:B------:R-:W0:Y:S01]  /*1bdc0*/  MUFU.EX2 R3, R98 ;  /* 0x0000006200037308 */ /* 0x000e220000000800 */
[----:B-1----:R-:W-:-:S01]  /*1bdd0*/  FADD.FTZ R11, R35, R34 ;  /* 0x00000022230b7221 */ /* 0x002fc20000010000 */
[----:B------:R-:W-:-:S06]  /*1bde0*/  CS2R R80, SRZ ;  /* 0x0000000000507805 */ /* 0x000fcc000001ff00 */
[----:B------:R-:W1:Y:S08]  /*1bdf0*/  MUFU.EX2 R38, R38 ;  /* 0x0000002600267308 */ /* 0x000e700000000800 */
[----:B------:R-:W2:Y:S01]  /*1be00*/  MUFU.EX2 R97, R97 ;  /* 0x0000006100617308 */ /* 0x000ea20000000800 */
[----:B0-----:R-:W-:-:S07]  /*1be10*/  F2FP.SATFINITE.E4M3.F32.PACK_AB_MERGE_C R0, R3, R100, RZ ;  /* 0x000000640300723e */ /* 0x001fce00048070ff */
[----:B------:R-:W0:Y:S01]  /*1be20*/  MUFU.EX2 R96, R96 ;  /* 0x0000006000607308 */ /* 0x000e220000000800 */
[----:B-1----:R-:W-:-:S07]  /*1be30*/  FADD.FTZ R11, R38, R11 ;  /* 0x0000000b260b7221 */ /* 0x002fce0000010000 */
[----:B------:R-:W1:Y:S01]  /*1be40*/  MUFU.EX2 R66, R66 ;  /* 0x0000004200427308 */ /* 0x000e620000000800 */
[----:B--2---:R-:W-:-:S07]  /*1be50*/  FADD.FTZ R7, R97, R92 ;  /* 0x0000005c61077221 */ /* 0x004fce0000010000 */
[----:B------:R-:W2:Y:S01]  /*1be60*/  MUFU.EX2 R67, R67 ;  /* 0x0000004300437308 */ /* 0x000ea20000000800 */
[C---:B0-----:R-:W-:Y:S01]  /*1be70*/  F2FP.SATFINITE.E4M3.F32.PACK_AB_MERGE_C R168, R96.reuse, R97, R0 ;  /* 0x0000006160a8723e */ /* 0x041fe20004807000 */
[----:B------:R-:W-:-:S04]  /*1be80*/  FADD.FTZ R7, R96, R7 ;  /* 0x0000000760077221 */ /* 0x000fc80000010000 */
[----:B------:R-:W-:Y:S02]  /*1be90*/  FADD.FTZ R100, R100, R7 ;  /* 0x0000000764647221 */ /* 0x000fe40000010000 */
[----:B------:R-:W0:Y:S01]  /*1bea0*/  MUFU.EX2 R39, R39 ;  /* 0x0000002700277308 */ /* 0x000e220000000800 */
[----:B-1----:R-:W-:-:S01]  /*1beb0*/  FADD.FTZ R0, R66, R11 ;  /* 0x0000000b42007221 */ /* 0x002fc20000010000 */
[----:B------:R-:W-:-:S06]  /*1bec0*/  FADD.FTZ R3, R3, R100 ;  /* 0x0000006403037221 */ /* 0x000fcc0000010000 */
[----:B------:R-:W1:Y:S01]  /*1bed0*/  MUFU.EX2 R44, R44 ;  /* 0x0000002c002c7308 */ /* 0x000e620000000800 */
[----:B--2---:R-:W-:-:S01]  /*1bee0*/  FADD.FTZ R0, R67, R0 ;  /* 0x0000000043007221 */ /* 0x004fc20000010000 */
[----:B------:R-:W-:-:S04]  /*1bef0*/  F2FP.SATFINITE.E4M3.F32.PACK_AB_MERGE_C R66, R67, R66, RZ ;  /* 0x000000424342723e */ /* 0x000fc800048070ff */
[----:B------:R-:W-:Y:S02]  /*1bf00*/  F2FP.SATFINITE.E4M3.F32.PACK_AB_MERGE_C R169, R38, R35, R66 ;  /* 0x0000002326a9723e */ /* 0x000fe40004807042 */
[----:B------:R-:W-:Y:S01]  /*1bf10*/  CS2R R34, SRZ ;  /* 0x0000000000227805 */ /* 0x000fe2000001ff00 */
[----:B------:R-:W2:Y:S01]  /*1bf20*/  MUFU.EX2 R106, R106 ;  /* 0x0000006a006a7308 */ /* 0x000ea20000000800 */
[----:B0-----:R-:W-:-:S01]  /*1bf30*/  FADD.FTZ R7, R39, R0 ;  /* 0x0000000027077221 */ /* 0x001fc20000010000 */
[----:B------:R-:W-:-:S06]  /*1bf40*/  CS2R R66, SRZ ;  /* 0x0000000000427805 */ /* 0x000fcc000001ff00 */
[----:B------:R-:W-:Y:S01]  /*1bf50*/  MUFU.EX2 R107, R107 ;  /* 0x0000006b006b7308 */ /* 0x000fe20000000800 */
[----:B-1----:R-:W-:-:S01]  /*1bf60*/  FADD.FTZ R6, R44, R7 ;  /* 0x000000072c067221 */ /* 0x002fc20000010000 */
[----:B------:R-:W-:-:S04]  /*1bf70*/  SHF.R.U32.HI R7, RZ, 0x1f, R8 ;  /* 0x0000001fff077819 */ /* 0x000fc80000011608 */
[----:B------:R-:W-:Y:S02]  /*1bf80*/  LEA.HI.SX32 R14, R8, R7, 0x1a ;  /* 0x00000007080e7211 */ /* 0x000fe400078fd2ff */
[----:B------:R0:W1:Y:S01]  /*1bf90*/  MUFU.EX2 R4, R71 ;  /* 0x0000004700047308 */ /* 0x0000620000000800 */
[----:B--2---:R-:W-:-:S01]  /*1bfa0*/  FADD.FTZ R0, R106, R3 ;  /* 0x000000036a007221 */ /* 0x004fc20000010000 */
[----:B------:R-:W-:-:S06]  /*1bfb0*/  VIMNMX R14, R213, R14, !PT ;  /* 0x0000000ed50e7248 */ /* 0x000fcc0007fe0100 */
[----:B------:R-:W2:Y:S01]  /*1bfc0*/  MUFU.EX2 R5, R102 ;  /* 0x0000006600057308 */ /* 0x000ea20000000800 */
[----:B0-----:R-:W-:-:S07]  /*1bfd0*/  CS2R R70, SRZ ;  /* 0x0000000000467805 */ /* 0x001fce000001ff00 */
[----:B------:R-:W-:Y:S01]  /*1bfe0*/  MUFU.EX2 R45, R45 ;  /* 0x0000002d002d7308 */ /* 0x000fe20000000800 */
[----:B-1----:R-:W-:-:S07]  /*1bff0*/  F2FP.SATFINITE.E4M3.F32.PACK_AB_MERGE_C R3, R4, R107, RZ ;  /* 0x0000006b0403723e */ /* 0x002fce00048070ff */
[----:B------:R-:W0:Y:S01]  /*1c000*/  MUFU.EX2 R24, R24 ;  /* 0x0000001800187308 */ /* 0x000e220000000800 */
[----:B--2---:R-:W-:-:S01]  /*1c010*/  FADD.FTZ R0, R5, R0 ;  /* 0x0000000005007221 */ /* 0x004fc20000010000 */
[----:B------:R-:W-:-:S03]  /*1c020*/  F2FP.SATFINITE.E4M3.F32.PACK_AB_MERGE_C R170, R5, R106, R3 ;  /* 0x0000006a05aa723e */ /* 0x000fc60004807003 */
[----:B------:R-:W-:-:S04]  /*1c030*/  FADD.FTZ R3, R107, R0 ;  /* 0x000000006b037221 */ /* 0x000fc80000010000 */
[----:B------:R-:W-:Y:S01]  /*1c040*/  FADD.FTZ R3, R4, R3 ;  /* 0x0000000304037221 */ /* 0x000fe20000010000 */
[----:B0-----:R-:W-:Y:S01]  /*1c050*/  F2FP.SATFINITE.E4M3.F32.PACK_AB_MERGE_C R5, R24, R45, RZ ;  /* 0x0000002d1805723e */ /* 0x001fe200048070ff */
[----:B------:R-:W-:Y:S01]  /*1c060*/  FADD.FTZ R45, R45, R6 ;  /* 0x000000062d2d7221 */ /* 0x000fe20000010000 */
[----:B------:R-:W-:Y:S02]  /*1c070*/  VIADD R6, R104, 0xfffffffe ;  /* 0xfffffffe68067836 */ /* 0x000fe40000000000 */
[----:B------:R-:W-:Y:S01]  /*1c080*/  F2FP.SATFINITE.E4M3.F32.PACK_AB_MERGE_C R171, R44, R39, R5 ;  /* 0x000000272cab723e */ /* 0x000fe20004807005 */
[----:B------:R-:W-:-:S01]  /*1c090*/  FADD.FTZ R0, R24, R45 ;  /* 0x0000002d18007221 */ /* 0x000fc20000010000 */
[----:B------:R-:W-:Y:S02]  /*1c0a0*/  CS2R R24, SRZ ;  /* 0x0000000000187805 */ /* 0x000fe4000001ff00 */
[----:B------:R-:W-:Y:S02]  /*1c0b0*/  ISETP.GE.AND P1, PT, R6, R14, PT ;  /* 0x0000000e0600720c */ /* 0x000fe40003f26270 */
[----:B------:R-:W-:-:S02]  /*1c0c0*/  CS2R R38, SRZ ;  /* 0x0000000000267805 */ /* 0x000fc4000001ff00 */
[----:B------:R-:W-:-:S09]  /*1c0d0*/  CS2R R44, SRZ ;  /* 0x00000000002c7805 */ /* 0x000fd2000001ff00 */
        /* <DEDUP_REMOVED lines=37> */
.L_x_2853:
        /* <DEDUP_REMOVED lines=8> */
.L_x_2843:
        /* <DEDUP_REMOVED lines=8> */
.L_x_2844:
[----:B------:R-:W-:Y:S04]  /*1c430*/  BSSY B0, `(.L_x_2842) ;  /* 0x0000004000007945 */ /* 0x000fe80003800000 */
[----:B-1----:R-:W-:Y:S05]  /*1c440*/  @P2 BRA `(.L_x_2845) ;  /* 0x0000000000082947 */ /* 0x002fea0003800000 */
[----:B------:R-:W1:Y:S02]  /*1c450*/  SYNCS.PHASECHK.TRANS64.TRYWAIT P2, [R11+URZ+0x29830], R10 ;  /* 0x0298300a0b0075a7 */ /* 0x000e64000804017f */
[----:B-1----:R-:W-:Y:S05]  /*1c460*/  @!P2 BRA `(.L_x_2846) ;  /* 0x000001680088a947 */ /* 0x002fea0003800000 */
.L_x_2845:
[----:B------:R-:W-:Y:S05]  /*1c470*/  BSYNC B0 ;  /* 0x0000000000007941 */ /* 0x000fea0003800000 */
.L_x_2842:
        /* <DEDUP_REMOVED lines=8> */
[----:B------:R-:W-:Y:S01]  /*1c500*/  IMAD.MOV.U32 R13, RZ, RZ, -0x7fffffe0 ;  /* 0x80000020ff0d7424 */ /* 0x000fe200078e00ff */
[----:B------:R-:W-:Y:S01]  /*1c510*/  R2UR UR47, R11 ;  /* 0x000000000b2f72ca */ /* 0x000fe200000e0000 */
[----:B------:R-:W-:Y:S01]  /*1c520*/  UMOV UR40, UR24 ;  /* 0x0000001800287c82 */ /* 0x000fe20008000000 */
[----:B------:R-:W-:Y:S01]  /*1c530*/  UMOV UR41, UR25 ;  /* 0x0000001900297c82 */ /* 0x000fe20008000000 */
[----:B------:R-:W-:Y:S01]  /*1c540*/  IMAD.MOV.U32 R89, RZ, RZ, -0x7fffffe0 ;  /* 0x80000020ff597424 */ /* 0x000fe200078e00ff */
[----:B------:R-:W-:Y:S01]  /*1c550*/  R2UR UR43, R13 ;  /* 0x000000000d2b72ca */ /* 0x000fe200000e0000 */
[----:B------:R-:W-:Y:S01]  /*1c560*/  IMAD.MOV.U32 R21, RZ, RZ, -0x7fffffe0 ;  /* 0x80000020ff157424 */ /* 0x000fe200078e00ff */
[----:B------:R-:W-:Y:S01]  /*1c570*/  UMOV UR28, UR24 ;  /* 0x00000018001c7c82 */ /* 0x000fe20008000000 */
        /* <DEDUP_REMOVED lines=8> */
[----:B------:R-:W-:-:S02]  /*1c600*/  IMAD.MOV.U32 R13, RZ, RZ, -0x7fffffe0 ;  /* 0x80000020ff0d7424 */ /* 0x000fc400078e00ff */
[----:B------:R-:W-:Y:S01]  /*1c610*/  IMAD.MOV.U32 R11, RZ, RZ, -0x7fffffe0 ;  /* 0x80000020ff0b7424 */ /* 0x000fe200078e00ff */
[----:B0-----:R-:W-:-:S04]  /*1c620*/  SHF.R.U32.HI R10, RZ, 0x7, R10 ;  /* 0x00000007ff0a7819 */ /* 0x001fc8000001160a */
[----:B------:R-:W-:Y:S01]  /*1c630*/  IADD3 R90, R10, 0x8, RZ ;  /* 0x000000080a5a7810 */ /* 0x000fe20007ffe0ff */
[----:B------:R-:W-:-:S04]  /*1c640*/  IMAD R10, R23, 0x780, R9 ;  /* 0x00000780170a7824 */ /* 0x000fc800078e0209 */
[----:B------:R0:W-:Y:S01]  /*1c650*/  BAR.SYNC.DEFER_BLOCKING R90, 0x100 ;  /* 0x0004005a0000751d */ /* 0x0001e20000010000 */
[C---:B------:R-:W-:Y:S01]  /*1c660*/  R2UR UR46, R10.reuse ;  /* 0x000000000a2e72ca */ /* 0x040fe200000e0000 */
[C---:B------:R-:W-:Y:S01]  /*1c670*/  VIADD R12, R10.reuse, 0x80 ;  /* 0x000000800a0c7836 */ /* 0x040fe20000000000 */
[C---:B------:R-:W-:Y:S01]  /*1c680*/  IADD3 R20, R10.reuse, 0x180, RZ ;  /* 0x000001800a147810 */ /* 0x040fe20007ffe0ff */
[----:B------:R-:W-:-:S03]  /*1c690*/  VIADD R88, R10, 0x100 ;  /* 0x000001000a587836 */ /* 0x000fc60000000000 */
[----:B------:R-:W-:Y:S01]  /*1c6a0*/  R2UR UR42, R12 ;  /* 0x000000000c2a72ca */ /* 0x000fe200000e0000 */
[----:B------:R-:W-:Y:S01]  /*1c6b0*/  VIADD R12, R10, 0x200 ;  /* 0x000002000a0c7836 */ /* 0x000fe20000000000 */
[----:B------:R-:W-:Y:S01]  /*1c6c0*/  R2UR UR26, R88 ;  /* 0x00000000581a72ca */ /* 0x000fe200000e0000 */
[----:B------:R-:W-:Y:S01]  /*1c6d0*/  VIADD R88, R10, 0x2 ;  /* 0x000000020a587836 */ /* 0x000fe20000000000 */
[----:B------:R-:W-:Y:S02]  /*1c6e0*/  R2UR UR30, R20 ;  /* 0x00000000141e72ca */ /* 0x000fe400000e0000 */
[----:B------:R-:W-:Y:S01]  /*1c6f0*/  R2UR UR34, R12 ;  /* 0x000000000c2272ca */ /* 0x000fe200000e0000 */
[----:B------:R-:W-:Y:S01]  /*1c700*/  VIADD R12, R10, 0x102 ;  /* 0x000001020a0c7836 */ /* 0x000fe20000000000 */
[----:B------:R-:W-:Y:S02]  /*1c710*/  R2UR UR6, R88 ;  /* 0x00000000580672ca */ /* 0x000fe400000e0000 */
[----:B------:R-:W-:Y:S01]  /*1c720*/  IADD3 R20, R10, 0x82, RZ ;  /* 0x000000820a147810 */ /* 0x000fe20007ffe0ff */
        /* <DEDUP_REMOVED lines=74> */
[----:B------:R-:W-:-:S03]  /*1cbd0*/  IMAD.MOV.U32 R13, RZ, RZ, -0x7fffffe0 ;  /* 0x80000020ff0d7424 */ /* 0x000fc600078e00ff */
[----:B------:R-:W-:Y:S01]  /*1cbe0*/  R2UR UR46, R12 ;  /* 0x000000000c2e72ca */ /* 0x000fe200000e0000 */
[----:B------:R-:W-:Y:S01]  /*1cbf0*/  VIADD R12, R10, 0x282 ;  /* 0x000002820a0c7836 */ /* 0x000fe20000000000 */
[----:B------:R-:W-:Y:S01]  /*1cc00*/  R2UR UR47, R13 ;  /* 0x000000000d2f72ca */ /* 0x000fe200000e0000 */
        /* <DEDUP_REMOVED lines=111> */
[----:B------:R-:W-:Y:S01]  /*1d300*/  MOV R13, 0x80000020 ;  /* 0x80000020000d7802 */ /* 0x000fe20000000f00 */
[----:B------:R-:W-:Y:S01]  /*1d310*/  VIADD R10, R10, 0x702 ;  /* 0x000007020a0a7836 */ /* 0x000fe20000000000 */
        /* <DEDUP_REMOVED lines=33> */
.L_x_2848:
[----:B------:R-:W-:Y:S01]  /*1d530*/  SHF.L.U32 R7, R7, 0x1f, RZ ;  /* 0x0000001f07077819 */ /* 0x000fe200000006ff */
[----:B------:R-:W-:-:S04]  /*1d540*/  IMAD R10, R8, 0x8, R18 ;  /* 0x00000008080a7824 */ /* 0x000fc800078e0212 */
[----:B------:R0:W1:Y:S01]  /*1d550*/  SYNCS.PHASECHK.TRANS64.TRYWAIT P1, [R10+URZ+0x29850], R7 ;  /* 0x029850070a0075a7 */ /* 0x000062000802017f */
[----:B------:R-:W-:Y:S05]  /*1d560*/  @!P0 BRA `(.L_x_2849) ;  /* 0x0000000000048947 */ /* 0x000fea0003800000 */
[----:B------:R-:W-:Y:S01]  /*1d570*/  BPT.TRAP 0x1 ;  /* 0x000000040000795c */ /* 0x000fe20000300000 */
.L_x_2849:
[----:B-1----:R-:W-:Y:S05]  /*1d580*/  @P1 BRA `(.L_x_2847) ;  /* 0x0000000000081947 */ /* 0x002fea0003800000 */
[----:B------:R-:W1:Y:S02]  /*1d590*/  SYNCS.PHASECHK.TRANS64.TRYWAIT P1, [R10+URZ+0x29850], R7 ;  /* 0x029850070a0075a7 */ /* 0x000e64000802017f */
[----:B-1----:R-:W-:Y:S05]  /*1d5a0*/  @!P1 BRA `(.L_x_2850) ;  /* 0x00000158004c9947 */ /* 0x002fea0003800000 */
.L_x_2847:
[----:B01----:R-:W-:Y:S01]  /*1d5b0*/  VIADD R7, R18, 0x400 ;  /* 0x0000040012077836 */ /* 0x003fe20000000000 */
[----:B------:R-:W-:Y:S01]  /*1d5c0*/  MOV R11, 0xc0000010 ;  /* 0xc0000010000b7802 */ /* 0x000fe20000000f00 */
[----:B------:R-:W-:Y:S05]  /*1d5d0*/  WARPSYNC.ALL ;  /* 0x0000000000007948 */ /* 0x000fea0003800000 */
[----:B------:R-:W-:Y:S01]  /*1d5e0*/  SHF.R.U32.HI R7, RZ, 0x4, R7 ;  /* 0x00000004ff077819 */ /* 0x000fe20000011607 */
[----:B------:R-:W-:Y:S01]  /*1d5f0*/  WARPGROUP.ARRIVE ;  /* 0x00000000000079c5 */ /* 0x000fe20000000000 */
[----:B------:R-:W-:Y:S01]  /*1d600*/  R2UR UR7, R11 ;  /* 0x000000000b0772ca */ /* 0x000fe200000e0000 */
[----:B------:R-:W-:Y:S01]  /*1d610*/  IMAD.MOV.U32 R13, RZ, RZ, -0x3ffffff0 ;  /* 0xc0000010ff0d7424 */ /* 0x000fe200078e00ff */
[----:B------:R-:W-:Y:S01]  /*1d620*/  LOP3.LUT R7, R7, 0x3fff, RZ, 0xc0, !PT ;  /* 0x00003fff07077812 */ /* 0x000fe200078ec0ff */
[----:B------:R-:W-:-:S02]  /*1d630*/  IMAD.MOV.U32 R11, RZ, RZ, -0x3ffffff0 ;  /* 0xc0000010ff0b7424 */ /* 0x000fc400078e00ff */
[----:B------:R-:W0:Y:S01]  /*1d640*/  S2R R20, SR_TID.X ;  /* 0x0000000000147919 */ /* 0x000e220000002100 */
[----:B------:R-:W-:-:S05]  /*1d650*/  LOP3.LUT R7, R7, 0x10000, RZ, 0xfc, !PT ;  /* 0x0001000007077812 */ /* 0x000fca00078efcff */
[----:B------:R-:W-:-:S04]  /*1d660*/  IMAD R10, R8, 0x500, R7 ;  /* 0x00000500080a7824 */ /* 0x000fc800078e0207 */
[C---:B------:R-:W-:Y:S01]  /*1d670*/  VIADD R12, R10.reuse, 0x100 ;  /* 0x000001000a0c7836 */ /* 0x040fe20000000000 */
[----:B------:R-:W-:-:S13]  /*1d680*/  R2UR UR6, R10 ;  /* 0x000000000a0672ca */ /* 0x000fda00000e0000 */
[----:B------:R-:W-:Y:S01]  /*1d690*/  QGMMA.64x128x32.F32.E4M3.E4M3 R24, R184, gdesc[UR4], R24, gsb0 ;  /* 0x01e00004b8187df3 */ /* 0x000fe20008000818 */
[----:B------:R-:W-:Y:S01]  /*1d6a0*/  R2UR UR6, R12 ;  /* 0x000000000c0672ca */ /* 0x000fe200000e0000 */
[----:B------:R-:W-:Y:S01]  /*1d6b0*/  VIADD R12, R10, 0x200 ;  /* 0x000002000a0c7836 */ /* 0x000fe20000000000 */
[----:B------:R-:W-:Y:S01]  /*1d6c0*/  R2UR UR7, R13 ;  /* 0x000000000d0772ca */ /* 0x000fe200000e0000 */
[----:B------:R-:W-:Y:S01]  /*1d6d0*/  IMAD.MOV.U32 R13, RZ, RZ, -0x3ffffff0 ;  /* 0xc0000010ff0d7424 */ /* 0x000fe200078e00ff */
[----:B0-----:R-:W-:-:S04]  /*1d6e0*/  SHF.R.U32.HI R20, RZ, 0x7, R20 ;  /* 0x00000007ff147819 */ /* 0x001fc80000011614 */
[----:B------:R-:W-:Y:S01]  /*1d6f0*/  IADD3 R7, -R20, 0xb, RZ ;  /* 0x0000000b14077810 */ /* 0x000fe20007ffe1ff */
[----:B------:R-:W-:Y:S02]  /*1d700*/  WARPGROUP.DEPBAR.LE gsb0, 0x0 ;  /* 0x00008000000079c5 */ /* 0x000fe40000010000 */
[----:B------:R-:W-:-:S06]  /*1d710*/  WARPGROUP.ARRIVE ;  /* 0x00000000000079c5 */ /* 0x000fcc0000000000 */
[----:B------:R-:W-:Y:S01]  /*1d720*/  QGMMA.64x128x32.F32.E4M3.E4M3 R24, R180, gdesc[UR4], R24, gsb0 ;  /* 0x01e00004b4187df3 */ /* 0x000fe20008000818 */
[----:B------:R-:W-:Y:S02]  /*1d730*/  R2UR UR6, R12 ;  /* 0x000000000c0672ca */ /* 0x000fe400000e0000 */
[----:B------:R-:W-:Y:S01]  /*1d740*/  R2UR UR7, R13 ;  /* 0x000000000d0772ca */ /* 0x000fe200000e0000 */
[----:B------:R-:W-:Y:S01]  /*1d750*/  IMAD.MOV.U32 R13, RZ, RZ, -0x3ffffff0 ;  /* 0xc0000010ff0d7424 */ /* 0x000fe200078e00ff */
[C---:B------:R-:W-:Y:S01]  /*1d760*/  IADD3 R12, R10.reuse, 0x300, RZ ;  /* 0x000003000a0c7810 */ /* 0x040fe20007ffe0ff */
        /* <DEDUP_REMOVED lines=18> */
.L_x_2851:
[----:B------:R-:W-:Y:S01]  /*1d890*/  ISETP.NE.AND P1, PT, R15, 0x1, PT ;  /* 0x000000010f00780c */ /* 0x000fe20003f25270 */
[----:B0-----:R-:W-:Y:S02]  /*1d8a0*/  IMAD.IADD R7, R219, 0x1, R214 ;  /* 0x00000001db077824 */ /* 0x001fe400078e02d6 */
[C---:B------:R-:W-:Y:S01]  /*1d8b0*/  FMUL.FTZ R20, R2.reuse, R156 ;  /* 0x0000009c02147220 */ /* 0x040fe20000410000 */
[C---:B------:R-:W-:Y:S01]  /*1d8c0*/  FMUL.FTZ R156, R2.reuse, R162 ;  /* 0x000000a2029c7220 */ /* 0x040fe20000410000 */
[C---:B------:R-:W-:Y:S01]  /*1d8d0*/  FMUL.FTZ R21, R2.reuse, R157 ;  /* 0x0000009d02157220 */ /* 0x040fe20000410000 */
[----:B------:R-:W-:Y:S01]  /*1d8e0*/  FMUL.FTZ R157, R2, R163 ;  /* 0x000000a3029d7220 */ /* 0x000fe20000410000 */
[----:B------:R-:W-:Y:S02]  /*1d8f0*/  IMAD R163, R6, -0xa0, RZ ;  /* 0xffffff6006a37824 */ /* 0x000fe400078e02ff */
[C---:B------:R-:W-:Y:S01]  /*1d900*/  FMUL.FTZ R12, R2.reuse, R154 ;  /* 0x0000009a020c7220 */ /* 0x040fe20000410000 */
[C---:B------:R-:W-:Y:S01]  /*1d910*/  FMUL.FTZ R154, R2.reuse, R160 ;  /* 0x000000a0029a7220 */ /* 0x040fe20000410000 */
[C---:B------:R-:W-:Y:S01]  /*1d920*/  FMUL.FTZ R136, R2.reuse, R136 ;  /* 0x0000008802887220 */ /* 0x040fe20000410000 */
[----:B------:R-:W-:Y:S01]  /*1d930*/  FMUL.FTZ R13, R2, R155 ;  /* 0x0000009b020d7220 */ /* 0x000fe20000410000 */
[----:B------:R-:W-:Y:S01]  /*1d940*/  IADD3 R163, -R216, 0x1, R163 ;  /* 0x00000001d8a37810 */ /* 0x000fe20007ffe1a3 */
[C---:B------:R-:W-:Y:S01]  /*1d950*/  FMUL.FTZ R155, R2.reuse, R161 ;  /* 0x000000a1029b7220 */ /* 0x040fe20000410000 */
[----:B------:R-:W0:Y:S01]  /*1d960*/  @P1 LDC R11, c[0x0][0x44c] ;  /* 0x00011300ff0b1b82 */ /* 0x000e220000000800 */
[----:B------:R-:W-:Y:S01]  /*1d970*/  MUFU.TANH R154, R154 ;  /* 0x0000009a009a7308 */ /* 0x000fe20000002400 */
[----:B------:R-:W-:Y:S01]  /*1d980*/  IADD3 R163, -R215, R163, R217 ;  /* 0x000000a3d7a37210 */ /* 0x000fe20007ffe1d9 */
[C---:B------:R-:W-:Y:S01]  /*1d990*/  FMUL.FTZ R144, R2.reuse, R144 ;  /* 0x0000009002907220 */ /* 0x040fe20000410000 */
[C---:B------:R-:W-:Y:S01]  /*1d9a0*/  FMUL.FTZ R137, R2.reuse, R137 ;  /* 0x0000008902897220 */ /* 0x040fe20000410000 */
[C---:B------:R-:W-:Y:S01]  /*1d9b0*/  FMUL.FTZ R140, R2.reuse, R140 ;  /* 0x0000008c028c7220 */ /* 0x040fe20000410000 */
[C---:B------:R-:W-:Y:S01]  /*1d9c0*/  FMUL.FTZ R141, R2.reuse, R141 ;  /* 0x0000008d028d7220 */ /* 0x040fe20000410000 */
[C---:B------:R-:W-:Y:S01]  /*1d9d0*/  FMUL.FTZ R120, R2.reuse, R120 ;  /* 0x0000007802787220 */ /* 0x040fe20000410000 */
[----:B------:R-:W1:Y:S01]  /*1d9e0*/  @P1 LDC R10, c[0x0][0x450] ;  /* 0x00011400ff0a1b82 */ /* 0x000e620000000800 */
[----:B------:R-:W-:Y:S01]  /*1d9f0*/  MUFU.TANH R20, R20 ;  /* 0x0000001400147308 */ /* 0x000fe20000002400 */
[C---:B------:R-:W-:Y:S01]  /*1da00*/  FMUL.FTZ R145, R2.reuse, R145 ;  /* 0x0000009102917220 */ /* 0x040fe20000410000 */
[C---:B------:R-:W-:Y:S01]  /*1da10*/  FMUL.FTZ R148, R2.reuse, R148 ;  /* 0x0000009402947220 */ /* 0x040fe20000410000 */
[C---:B------:R-:W-:Y:S01]  /*1da20*/  FMUL.FTZ R149, R2.reuse, R149 ;  /* 0x0000009502957220 */ /* 0x040fe20000410000 */
[C---:B------:R-:W-:Y:S01]  /*1da30*/  FMUL.FTZ R128, R2.reuse, R128 ;  /* 0x0000008002807220 */ /* 0x040fe20000410000 */
[C---:B------:R-:W-:Y:S01]  /*1da40*/  FMUL.FTZ R121, R2.reuse, R121 ;  /* 0x0000007902797220 */ /* 0x040fe20000410000 */
[C---:B------:R-:W-:Y:S01]  /*1da50*/  FMUL.FTZ R124, R2.reuse, R124 ;  /* 0x0000007c027c7220 */ /* 0x040fe20000410000 */
[C---:B------:R-:W-:Y:S01]  /*1da60*/  FMUL.FTZ R125, R2.reuse, R125 ;  /* 0x0000007d027d7220 */ /* 0x040fe20000410000 */
[----:B------:R-:W-:Y:S01]  /*1da70*/  MUFU.TANH R21, R21 ;  /* 0x0000001500157308 */ /* 0x000fe20000002400 */
[C---:B------:R-:W-:Y:S01]  /*1da80*/  FMUL.FTZ R104, R2.reuse, R104 ;  /* 0x0000006802687220 */ /* 0x040fe20000410000 */
[C---:B------:R-:W-:Y:S01]  /*1da90*/  FMUL.FTZ R129, R2.reuse, R129 ;  /* 0x0000008102817220 */ /* 0x040fe20000410000 */
[C---:B------:R-:W-:Y:S01]  /*1daa0*/  FMUL.FTZ R132, R2.reuse, R132 ;  /* 0x0000008402847220 */ /* 0x040fe20000410000 */
[C---:B------:R-:W-:Y:S01]  /*1dab0*/  FMUL.FTZ R133, R2.reuse, R133 ;  /* 0x0000008502857220 */ /* 0x040fe20000410000 */
[C---:B------:R-:W-:Y:S01]  /*1dac0*/  FMUL.FTZ R112, R2.reuse, R112 ;  /* 0x0000007002707220 */ /* 0x040fe20000410000 */
[C---:B------:R-:W-:Y:S01]  /*1dad0*/  FMUL.FTZ R105, R2.reuse, R105 ;  /* 0x0000006902697220 */ /* 0x040fe20000410000 */
[----:B0-----:R-:W-:Y:S01]  /*1dae0*/  @P1 IMAD.HI.U32 R11, R7, R11, RZ ;  /* 0x0000000b070b1227 */ /* 0x001fe200078e00ff */
[----:B------:R-:W-:Y:S03]  /*1daf0*/  MUFU.TANH R136, R136 ;  /* 0x0000008800887308 */ /* 0x000fe60000002400 */
        /* <DEDUP_REMOVED lines=13> */
[----:B------:R-:W1:Y:S01]  /*1dbd0*/  MUFU.TANH R10, R10 ;  /* 0x0000000a000a7308 */ /* 0x000e620000002400 */
[C---:B------:R-:W-:Y:S01]  /*1dbe0*/  FMUL.FTZ R159, R2.reuse, R165 ;  /* 0x000000a5029f7220 */ /* 0x040fe20000410000 */
[----:B------:R-:W2:Y:S01]  /*1dbf0*/  SHFL.IDX PT, R7, R7, 0x1, 0x1c1f ;  /* 0x003c1f0007077f89 */ /* 0x000ea200000e0000 */
        /* <DEDUP_REMOVED lines=19> */
[C---:B0-----:R-:W-:Y:S01]  /*1dd30*/  IADD3 R162, R163.reuse, R162, RZ ;  /* 0x000000a2a3a27210 */ /* 0x041fe20007ffe0ff */
[C---:B------:R-:W-:Y:S01]  /*1dd40*/  FMUL.FTZ R123, R2.reuse, R123 ;  /* 0x0000007b027b7220 */ /* 0x040fe20000410000 */
[----:B------:R-:W0:Y:S01]  /*1dd50*/  MUFU.TANH R158, R158 ;  /* 0x0000009e009e7308 */ /* 0x000e220000002400 */
[----:B------:R-:W-:Y:S01]  /*1dd60*/  FMUL.FTZ R126, R2, R126 ;  /* 0x0000007e027e7220 */ /* 0x000fe20000410000 */
[C---:B------:R-:W-:Y:S01]  /*1dd70*/  ISETP.GT.AND P2, PT, R162.reuse, RZ, PT ;  /* 0x000000ffa200720c */ /* 0x040fe20003f44270 */
[----:B--2---:R-:W-:Y:S01]  /*1dd80*/  IMAD.IADD R7, R163, 0x1, R7 ;  /* 0x00000001a3077824 */ /* 0x004fe200078e0207 */
[----:B------:R-:W-:Y:S01]  /*1dd90*/  ISETP.GT.AND P3, PT, R162, 0x1, PT ;  /* 0x00000001a200780c */ /* 0x000fe20003f64270 */
[----:B------:R-:W-:Y:S01]  /*1dda0*/  FMUL.FTZ R163, R2, R101 ;  /* 0x0000006502a37220 */ /* 0x000fe20000410000 */
[----:B-1----:R-:W-:Y:S01]  /*1ddb0*/  FSEL R10, R10, -INF , P2 ;  /* 0xff8000000a0a7808 */ /* 0x002fe20001000000 */
[----:B------:R-:W-:Y:S01]  /*1ddc0*/  FMUL.FTZ R101, R2, R94 ;  /* 0x0000005e02657220 */ /* 0x000fe20000410000 */
[----:B------:R-:W1:Y:S01]  /*1ddd0*/  MUFU.TANH R159, R159 ;  /* 0x0000009f009f7308 */ /* 0x000e620000002400 */
[----:B------:R-:W-:Y:S01]  /*1dde0*/  ISETP.GT.AND P2, PT, R162, 0x10, PT ;  /* 0x00000010a200780c */ /* 0x000fe20003f44270 */
[----:B------:R-:W-:Y:S01]  /*1ddf0*/  FMUL.FTZ R127, R2, R127 ;  /* 0x0000007f027f7220 */ /* 0x000fe20000410000 */
[----:B------:R-:W-:Y:S01]  /*1de00*/  ISETP.GT.AND P4, PT, R162, 0x8, PT ;  /* 0x00000008a200780c */ /* 0x000fe20003f84270 */
[----:B------:R-:W-:Y:S01]  /*1de10*/  FMUL.FTZ R130, R2, R130 ;  /* 0x0000008202827220 */ /* 0x000fe20000410000 */
[----:B------:R-:W-:Y:S01]  /*1de20*/  ISETP.GT.AND P1, PT, R162, 0x9, PT ;  /* 0x00000009a200780c */ /* 0x000fe20003f24270 */
[----:B------:R-:W-:Y:S01]  /*1de30*/  FMUL.FTZ R131, R2, R131 ;  /* 0x0000008302837220 */ /* 0x000fe20000410000 */
[----:B------:R-:W-:Y:S01]  /*1de40*/  FSEL R154, R154, -INF , P2 ;  /* 0xff8000009a9a7808 */ /* 0x000fe20001000000 */
[----:B------:R-:W2:Y:S01]  /*1de50*/  MUFU.TANH R144, R144 ;  /* 0x0000009000907308 */ /* 0x000ea20000002400 */
[----:B------:R-:W-:Y:S01]  /*1de60*/  ISETP.GT.AND P2, PT, R162, 0x20, PT ;  /* 0x00000020a200780c */ /* 0x000fe20003f44270 */
[C---:B------:R-:W-:Y:S01]  /*1de70*/  FMUL.FTZ R134, R2.reuse, R134 ;  /* 0x0000008602867220 */ /* 0x040fe20000410000 */
[----:B---3--:R-:W-:Y:S01]  /*1de80*/  FSEL R11, R11, -INF , P3 ;  /* 0xff8000000b0b7808 */ /* 0x008fe20001800000 */
[----:B------:R-:W-:Y:S01]  /*1de90*/  FMUL.FTZ R135, R2, R135 ;  /* 0x0000008702877220 */ /* 0x000fe20000410000 */
[----:B------:R-:W-:Y:S01]  /*1dea0*/  FSEL R20, R20, -INF , P4 ;  /* 0xff80000014147808 */ /* 0x000fe20002000000 */
[----:B------:R-:W-:Y:S01]  /*1deb0*/  FMUL.FTZ R106, R2, R106 ;  /* 0x0000006a026a7220 */ /* 0x000fe20000410000 */
[----:B------:R-:W-:Y:S01]  /*1dec0*/  FSEL R21, R21, -INF , P1 ;  /* 0xff80000015157808 */ /* 0x000fe20000800000 */
[----:B------:R-:W3:Y:S01]  /*1ded0*/  MUFU.TANH R137, R137 ;  /* 0x0000008900897308 */ /* 0x000ee20000002400 */
[----:B------:R-:W-:Y:S01]  /*1dee0*/  ISETP.GT.AND P3, PT, R162, 0x11, PT ;  /* 0x00000011a200780c */ /* 0x000fe20003f64270 */
[----:B------:R-:W-:Y:S01]  /*1def0*/  FMUL.FTZ R107, R2, R107 ;  /* 0x0000006b026b7220 */ /* 0x000fe20000410000 */
[----:B------:R-:W-:Y:S01]  /*1df00*/  ISETP.GT.AND P4, PT, R162, 0x18, PT ;  /* 0x00000018a200780c */ /* 0x000fe20003f84270 */
[----:B------:R-:W-:Y:S01]  /*1df10*/  FMUL.FTZ R110, R2, R110 ;  /* 0x0000006e026e7220 */ /* 0x000fe20000410000 */
[----:B------:R-:W-:Y:S01]  /*1df20*/  ISETP.GT.AND P1, PT, R162, 0x19, PT ;  /* 0x00000019a200780c */ /* 0x000fe20003f24270 */
[----:B------:R-:W-:Y:S01]  /*1df30*/  FMUL.FTZ R111, R2, R111 ;  /* 0x0000006f026f7220 */ /* 0x000fe20000410000 */
[----:B------:R-:W-:Y:S01]  /*1df40*/  FSEL R136, R136, -INF , P2 ;  /* 0xff80000088887808 */ /* 0x000fe20001000000 */
[----:B------:R-:W5:Y:S01]  /*1df50*/  MUFU.TANH R140, R140 ;  /* 0x0000008c008c7308 */ /* 0x000f620000002400 */
[----:B------:R-:W-:Y:S01]  /*1df60*/  ISETP.GT.AND P2, PT, R162, 0x30, PT ;  /* 0x00000030a200780c */ /* 0x000fe20003f44270 */
[C---:B------:R-:W-:Y:S01]  /*1df70*/  FMUL.FTZ R114, R2.reuse, R114 ;  /* 0x0000007202727220 */ /* 0x040fe20000410000 */
[----:B----4-:R-:W-:Y:S01]  /*1df80*/  FSEL R155, R155, -INF , P3 ;  /* 0xff8000009b9b7808 */ /* 0x010fe20001800000 */
[----:B------:R-:W-:Y:S01]  /*1df90*/  FMUL.FTZ R115, R2, R115 ;  /* 0x0000007302737220 */ /* 0x000fe20000410000 */
[----:B0-----:R-:W-:Y:S01]  /*1dfa0*/  FSEL R158, R158, -INF , P4 ;  /* 0xff8000009e9e7808 */ /* 0x001fe20002000000 */
[----:B------:R-:W-:Y:S01]  /*1dfb0*/  FMUL.FTZ R118, R2, R118 ;  /* 0x0000007602767220 */ /* 0x000fe20000410000 */
[----:B-1----:R-:W-:Y:S01]  /*1dfc0*/  FSEL R159, R159, -INF , P1 ;  /* 0xff8000009f9f7808 */ /* 0x002fe20000800000 */
[----:B------:R-:W0:Y:S01]  /*1dfd0*/  MUFU.TANH R141, R141 ;  /* 0x0000008d008d7308 */ /* 0x000e220000002400 */
[----:B------:R-:W-:Y:S01]  /*1dfe0*/  ISETP.GT.AND P3, PT, R162, 0x21, PT ;  /* 0x00000021a200780c */ /* 0x000fe20003f64270 */
[----:B------:R-:W-:Y:S01]  /*1dff0*/  FMUL.FTZ R119, R2, R119 ;  /* 0x0000007702777220 */ /* 0x000fe20000410000 */
[----:B------:R-:W-:Y:S01]  /*1e000*/  ISETP.GT.AND P4, PT, R162, 0x28, PT ;  /* 0x00000028a200780c */ /* 0x000fe20003f84270 */
[----:B------:R-:W-:Y:S01]  /*1e010*/  FMUL.FTZ R90, R2, R90 ;  /* 0x0000005a025a7220 */ /* 0x000fe20000410000 */
[----:B------:R-:W-:Y:S01]  /*1e020*/  ISETP.GT.AND P1, PT, R162, 0x29, PT ;  /* 0x00000029a200780c */ /* 0x000fe20003f24270 */
[----:B------:R-:W-:Y:S01]  /*1e030*/  FMUL.FTZ R91, R2, R91 ;  /* 0x0000005b025b7220 */ /* 0x000fe20000410000 */
[----:B--2---:R-:W-:Y:S01]  /*1e040*/  FSEL R144, R144, -INF , P2 ;  /* 0xff80000090907808 */ /* 0x004fe20001000000 */
[----:B------:R-:W1:Y:S01]  /*1e050*/  MUFU.TANH R120, R120 ;  /* 0x0000007800787308 */ /* 0x000e620000002400 */
[----:B------:R-:W-:Y:S01]  /*1e060*/  ISETP.GT.AND P2, PT, R162, 0x40, PT ;  /* 0x00000040a200780c */ /* 0x000fe20003f44270 */
[----:B------:R-:W-:Y:S01]  /*1e070*/  UMOV UR51, UR50 ;  /* 0x0000003200337c82 */ /* 0x000fe20008000000 */
[----:B---3--:R-:W-:Y:S01]  /*1e080*/  FSEL R137, R137, -INF , P3 ;  /* 0xff80000089897808 */ /* 0x008fe20001800000 */
[----:B------:R-:W-:Y:S01]  /*1e090*/  FMUL.FTZ R95, R2, R95 ;  /* 0x0000005f025f7220 */ /* 0x000fe20000410000 */
[----:B-----5:R-:W-:Y:S01]  /*1e0a0*/  FSEL R140, R140, -INF , P4 ;  /* 0xff8000008c8c7808 */ /* 0x020fe20002000000 */
[----:B------:R-:W-:Y:S01]  /*1e0b0*/  FMUL.FTZ R98, R2, R98 ;  /* 0x0000006202627220 */ /* 0x000fe20000410000 */
[----:B------:R-:W-:Y:S01]  /*1e0c0*/  ISETP.GT.AND P3, PT, R162, 0x31, PT ;  /* 0x00000031a200780c */ /* 0x000fe20003f64270 */
[----:B------:R-:W2:Y:S01]  /*1e0d0*/  MUFU.TANH R145, R145 ;  /* 0x0000009100917308 */ /* 0x000ea20000002400 */
[----:B0-----:R-:W-:Y:S01]  /*1e0e0*/  FSEL R141, R141, -INF , P1 ;  /* 0xff8000008d8d7808 */ /* 0x001fe20000800000 */
[----:B------:R-:W-:Y:S01]  /*1e0f0*/  FMUL.FTZ R99, R2, R99 ;  /* 0x0000006302637220 */ /* 0x000fe20000410000 */
[----:B------:R-:W-:Y:S01]  /*1e100*/  ISETP.GT.AND P4, PT, R162, 0x38, PT ;  /* 0x00000038a200780c */ /* 0x000fe20003f84270 */
[----:B------:R-:W-:Y:S01]  /*1e110*/  FMUL.FTZ R102, R2, R102 ;  /* 0x0000006602667220 */ /* 0x000fe20000410000 */
[----:B------:R-:W-:Y:S01]  /*1e120*/  ISETP.GT.AND P1, PT, R162, 0x39, PT ;  /* 0x00000039a200780c */ /* 0x000fe20003f24270 */
[----:B------:R-:W-:Y:S01]  /*1e130*/  FMUL.FTZ R103, R2, R103 ;  /* 0x0000006702677220 */ /* 0x000fe20000410000 */
[----:B------:R-:W-:Y:S01]  /*1e140*/  ISETP.GT.AND P5, PT, R7, 0x99, PT ;  /* 0x000000990700780c */ /* 0x000fe20003fa4270 */
[----:B------:R-:W0:Y:S01]  /*1e150*/  MUFU.TANH R148, R148 ;  /* 0x0000009400947308 */ /* 0x000e220000002400 */
[----:B-1----:R-:W-:-:S02]  /*1e160*/  FSEL R120, R120, -INF , P2 ;  /* 0xff80000078787808 */ /* 0x002fc40001000000 */
[----:B------:R-:W-:-:S05]  /*1e170*/  ISETP.GT.AND P2, PT, R162, 0x50, PT ;  /* 0x00000050a200780c */ /* 0x000fca0003f44270 */
[----:B------:R-:W1:Y:S01]  /*1e180*/  MUFU.TANH R149, R149 ;  /* 0x0000009500957308 */ /* 0x000e620000002400 */
[----:B--2---:R-:W-:Y:S02]  /*1e190*/  FSEL R145, R145, -INF , P3 ;  /* 0xff80000091917808 */ /* 0x004fe40001800000 */
[----:B------:R-:W-:-:S05]  /*1e1a0*/  ISETP.GT.AND P3, PT, R162, 0x41, PT ;  /* 0x00000041a200780c */ /* 0x000fca0003f64270 */
[----:B------:R-:W2:Y:S01]  /*1e1b0*/  MUFU.TANH R128, R128 ;  /* 0x0000008000807308 */ /* 0x000ea20000002400 */
[----:B0-----:R-:W-:Y:S02]  /*1e1c0*/  FSEL R148, R148, -INF , P4 ;  /* 0xff80000094947808 */ /* 0x001fe40002000000 */
[----:B------:R-:W-:-:S05]  /*1e1d0*/  ISETP.GT.AND P4, PT, R162, 0x48, PT ;  /* 0x00000048a200780c */ /* 0x000fca0003f84270 */
[----:B------:R-:W0:Y:S01]  /*1e1e0*/  MUFU.TANH R121, R121 ;  /* 0x0000007900797308 */ /* 0x000e220000002400 */
[----:B-1----:R-:W-:Y:S02]  /*1e1f0*/  FSEL R149, R149, -INF , P1 ;  /* 0xff80000095957808 */ /* 0x002fe40000800000 */
        /* <DEDUP_REMOVED lines=51> */
[----:B------:R-:W-:-:S05]  /*1e530*/  ISETP.GT.AND P2, PT, R7, RZ, PT ;  /* 0x000000ff0700720c */ /* 0x000fca0003f44270 */
        /* <DEDUP_REMOVED lines=11> */
[----:B------:R-:W-:Y:S02]  /*1e5f0*/  FMNMX.FTZ R12, R10, R5, !PT ;  /* 0x000000050a0c7209 */ /* 0x000fe40007810000 */
[----:B------:R-:W-:Y:S02]  /*1e600*/  ISETP.GT.AND P2, PT, R7, 0x10, PT ;  /* 0x000000100700780c */ /* 0x000fe40003f44270 */
[----:B------:R-:W-:Y:S01]  /*1e610*/  FMNMX.FTZ R12, R11, R12, !PT ;  /* 0x0000000c0b0c7209 */ /* 0x000fe20007810000 */
[----:B------:R-:W1:Y:S01]  /*1e620*/  MUFU.TANH R13, R13 ;  /* 0x0000000d000d7308 */ /* 0x000e620000002400 */
[----:B--2---:R-:W-:Y:S02]  /*1e630*/  FSEL R97, R97, -INF , P3 ;  /* 0xff80000061617808 */ /* 0x004fe40001800000 */
[----:B------:R-:W-:-:S02]  /*1e640*/  FMNMX.FTZ R12, R20, R12, !PT ;  /* 0x0000000c140c7209 */ /* 0x000fc40007810000 */
[----:B------:R-:W-:Y:S02]  /*1e650*/  ISETP.GT.AND P3, PT, R7, 0x1, PT ;  /* 0x000000010700780c */ /* 0x000fe40003f64270 */
[----:B------:R-:W-:Y:S01]  /*1e660*/  FMNMX.FTZ R12, R21, R12, !PT ;  /* 0x0000000c150c7209 */ /* 0x000fe20007810000 */
[----:B------:R-:W2:Y:S01]  /*1e670*/  MUFU.TANH R152, R152 ;  /* 0x0000009800987308 */ /* 0x000ea20000002400 */
[----:B0-----:R-:W-:Y:S02]  /*1e680*/  FSEL R100, R100, -INF , P4 ;  /* 0xff80000064647808 */ /* 0x001fe40002000000 */
[----:B------:R-:W-:Y:S02]  /*1e690*/  FMNMX.FTZ R12, R154, R12, !PT ;  /* 0x0000000c9a0c7209 */ /* 0x000fe40007810000 */
[----:B------:R-:W-:Y:S02]  /*1e6a0*/  ISETP.GT.AND P4, PT, R7, 0x8, PT ;  /* 0x000000080700780c */ /* 0x000fe40003f84270 */
[----:B------:R-:W-:Y:S01]  /*1e6b0*/  FMNMX.FTZ R12, R155, R12, !PT ;  /* 0x0000000c9b0c7209 */ /* 0x000fe20007810000 */
[----:B------:R-:W0:Y:S01]  /*1e6c0*/  MUFU.TANH R94, R163 ;  /* 0x000000a3005e7308 */ /* 0x000e220000002400 */
[----:B-1----:R-:W-:-:S02]  /*1e6d0*/  FSEL R13, R13, -INF , P3 ;  /* 0xff8000000d0d7808 */ /* 0x002fc40001800000 */
[----:B------:R-:W-:Y:S02]  /*1e6e0*/  FMNMX.FTZ R12, R158, R12, !PT ;  /* 0x0000000c9e0c7209 */ /* 0x000fe40007810000 */
[----:B------:R-:W-:Y:S02]  /*1e6f0*/  ISETP.GT.AND P3, PT, R7, 0x11, PT ;  /* 0x000000110700780c */ /* 0x000fe40003f64270 */
[----:B------:R-:W-:Y:S01]  /*1e700*/  FMNMX.FTZ R12, R159, R12, !PT ;  /* 0x0000000c9f0c7209 */ /* 0x000fe20007810000 */
[----:B------:R-:W1:Y:S01]  /*1e710*/  MUFU.TANH R153, R153 ;  /* 0x0000009900997308 */ /* 0x000e620000002400 */
[----:B--2---:R-:W-:Y:S02]  /*1e720*/  FSEL R152, R152, -INF , P4 ;  /* 0xff80000098987808 */ /* 0x004fe40002000000 */
[----:B------:R-:W-:Y:S02]  /*1e730*/  FMNMX.FTZ R12, R136, R12, !PT ;  /* 0x0000000c880c7209 */ /* 0x000fe40007810000 */
[----:B------:R-:W-:-:S02]  /*1e740*/  ISETP.GT.AND P4, PT, R7, 0x18, PT ;  /* 0x000000180700780c */ /* 0x000fc40003f84270 */
        /* <DEDUP_REMOVED lines=127> */
[----:B------:R-:W-:Y:S02]  /*1ef40*/  ISETP.GT.AND P4, PT, R7, 0x98, PT ;  /* 0x000000980700780c */ /* 0x000fe40003f84270 */
[----:B------:R-:W-:-:S03]  /*1ef50*/  FMNMX.FTZ R7, R100, R12, !PT ;  /* 0x0000000c64077209 */ /* 0x000fc60007810000 */
[----:B------:R-:W2:Y:S01]  /*1ef60*/  MUFU.TANH R99, R99 ;  /* 0x0000006300637308 */ /* 0x000ea20000002400 */
[----:B------:R-:W-:Y:S02]  /*1ef70*/  FMNMX.FTZ R7, R94, R7, !PT ;  /* 0x000000075e077209 */ /* 0x000fe40007810000 */
[----:B0-----:R-:W-:-:S03]  /*1ef80*/  FSEL R95, R95, -INF , P1 ;  /* 0xff8000005f5f7808 */ /* 0x001fc60000800000 */
[----:B------:R-:W0:Y:S02]  /*1ef90*/  SHFL.BFLY PT, R12, R7, 0x2, 0x1f ;  /* 0x0c401f00070c7f89 */ /* 0x000e2400000e0000 */
[----:B------:R-:W3:Y:S01]  /*1efa0*/  MUFU.TANH R102, R102 ;  /* 0x0000006600667308 */ /* 0x000ee20000002400 */
[----:B-1----:R-:W-:Y:S02]  /*1efb0*/  FSEL R98, R98, -INF , P2 ;  /* 0xff80000062627808 */ /* 0x002fe40001000000 */
[----:B--2---:R-:W-:Y:S02]  /*1efc0*/  FSEL R99, R99, -INF , P3 ;  /* 0xff80000063637808 */ /* 0x004fe40001800000 */
[----:B---3--:R-:W-:Y:S02]  /*1efd0*/  FSEL R102, R102, -INF , P4 ;  /* 0xff80000066667808 */ /* 0x008fe40002000000 */
        /* <DEDUP_REMOVED lines=103> */
[----:B------:R-:W0:Y:S03]  /*1f650*/  MUFU.TANH R94, R103 ;  /* 0x00000067005e7308 */ /* 0x000e260000002400 */
[----:B------:R-:W-:-:S04]  /*1f660*/  FMNMX.FTZ R163, R95, R163, !PT ;  /* 0x000000a35fa37209 */ /* 0x000fc80007810000 */
[----:B------:R-:W-:Y:S01]  /*1f670*/  FMNMX.FTZ R163, R98, R163, !PT ;  /* 0x000000a362a37209 */ /* 0x000fe20007810000 */
[----:B------:R-:W1:Y:S03]  /*1f680*/  MUFU.EX2 R103, R10 ;  /* 0x0000000a00677308 */ /* 0x000e660000000800 */
[----:B------:R-:W-:-:S04]  /*1f690*/  FMNMX.FTZ R163, R99, R163, !PT ;  /* 0x000000a363a37209 */ /* 0x000fc80007810000 */
[----:B------:R-:W-:Y:S01]  /*1f6a0*/  FMNMX.FTZ R163, R102, R163, !PT ;  /* 0x000000a366a37209 */ /* 0x000fe20007810000 */
[----:B------:R-:W-:Y:S01]  /*1f6b0*/  MUFU.EX2 R124, R124 ;  /* 0x0000007c007c7308 */ /* 0x000fe20000000800 */
[----:B0-----:R-:W-:-:S04]  /*1f6c0*/  FSEL R94, R94, -INF , P5 ;  /* 0xff8000005e5e7808 */ /* 0x001fc80002800000 */
[----:B------:R-:W-:-:S03]  /*1f6d0*/  FMNMX.FTZ R163, R94, R163, !PT ;  /* 0x000000a35ea37209 */ /* 0x000fc60007810000 */
[----:B------:R-:W-:Y:S01]  /*1f6e0*/  MUFU.EX2 R125, R125 ;  /* 0x0000007d007d7308 */ /* 0x000fe20000000800 */
[----:B-1----:R-:W-:-:S01]  /*1f6f0*/  FFMA.FTZ R3, R5, R3, R103 ;  /* 0x0000000305037223 */ /* 0x002fc20000010067 */
[----:B------:R-:W0:Y:S03]  /*1f700*/  SHFL.BFLY PT, R164, R163, 0x2, 0x1f ;  /* 0x0c401f00a3a47f89 */ /* 0x000e2600000e0000 */
[----:B------:R-:W-:-:S03]  /*1f710*/  FADD.FTZ R3, R11, R3 ;  /* 0x000000030b037221 */ /* 0x000fc60000010000 */
[----:B------:R-:W-:Y:S08]  /*1f720*/  MUFU.EX2 R128, R128 ;  /* 0x0000008000807308 */ /* 0x000ff00000000800 */
[----:B------:R-:W-:Y:S08]  /*1f730*/  MUFU.EX2 R129, R129 ;  /* 0x0000008100817308 */ /* 0x000ff00000000800 */
[----:B------:R-:W-:Y:S01]  /*1f740*/  MUFU.EX2 R132, R132 ;  /* 0x0000008400847308 */ /* 0x000fe20000000800 */
[----:B0-----:R-:W-:-:S05]  /*1f750*/  FMNMX.FTZ R164, R163, R164, !PT ;  /* 0x000000a4a3a47209 */ /* 0x001fca0007810000 */
[----:B------:R-:W0:Y:S02]  /*1f760*/  SHFL.BFLY PT, R10, R164, 0x1, 0x1f ;  /* 0x0c201f00a40a7f89 */ /* 0x000e2400000e0000 */
[----:B------:R-:W-:Y:S08]  /*1f770*/  MUFU.EX2 R133, R133 ;  /* 0x0000008500857308 */ /* 0x000ff00000000800 */
[----:B------:R-:W-:Y:S08]  /*1f780*/  MUFU.EX2 R104, R104 ;  /* 0x0000006800687308 */ /* 0x000ff00000000800 */
[----:B------:R-:W-:Y:S01]  /*1f790*/  MUFU.EX2 R105, R105 ;  /* 0x0000006900697308 */ /* 0x000fe20000000800 */
[----:B0-----:R-:W-:Y:S01]  /*1f7a0*/  FMNMX.FTZ R10, R164, R10, !PT ;  /* 0x0000000aa40a7209 */ /* 0x001fe20007810000 */
[----:B------:R-:W-:-:S06]  /*1f7b0*/  IMAD.U32 R164, RZ, RZ, UR38 ;  /* 0x00000026ffa47e24 */ /* 0x000fcc000f8e00ff */
[----:B------:R-:W-:Y:S01]  /*1f7c0*/  MUFU.EX2 R108, R108 ;  /* 0x0000006c006c7308 */ /* 0x000fe20000000800 */
[----:B------:R-:W-:-:S04]  /*1f7d0*/  FSETP.NEU.FTZ.AND P1, PT, R10, -INF , PT ;  /* 0xff8000000a00780b */ /* 0x000fc80003f3d000 */
[----:B------:R-:W-:-:S03]  /*1f7e0*/  FSEL R163, R10, RZ, P1 ;  /* 0x000000ff0aa37208 */ /* 0x000fc60000800000 */
[----:B------:R-:W-:Y:S02]  /*1f7f0*/  MUFU.EX2 R109, R109 ;  /* 0x0000006d006d7308 */ /* 0x000fe40000000800 */
[----:B------:R-:W-:-:S01]  /*1f800*/  FADD.FTZ R4, -R163, R4 ;  /* 0x00000004a3047221 */ /* 0x000fc20000010100 */
[----:B------:R-:W-:-:S03]  /*1f810*/  IMAD.U32 R163, RZ, RZ, UR51 ;  /* 0x00000033ffa37e24 */ /* 0x000fc6000f8e00ff */
[----:B------:R-:W-:Y:S01]  /*1f820*/  FMUL.FTZ R4, R4, UR51 ;  /* 0x0000003304047c20 */ /* 0x000fe20008410000 */
[----:B------:R-:W-:-:S01]  /*1f830*/  FFMA.FTZ R163, R10, R163, -8 ;  /* 0xc10000000aa37423 */ /* 0x000fc200000100a3 */
[----:B------:R-:W-:Y:S04]  /*1f840*/  MUFU.EX2 R112, R112 ;  /* 0x0000007000707308 */ /* 0x000fe80000000800 */
        /* <DEDUP_REMOVED lines=44> */
[----:B------:R-:W-:Y:S01]  /*1fb10*/  IMAD R163, R23, 0x8, R18 ;  /* 0x0000000817a37824 */ /* 0x000fe200078e0212 */
[----:B------:R-:W2:Y:S01]  /*1fb20*/  MUFU.EX2 R152, R152 ;  /* 0x0000009800987308 */ /* 0x000ea20000000800 */
[----:B0-----:R-:W-:-:S03]  /*1fb30*/  FFMA.FTZ R0, R4, R0, R162 ;  /* 0x0000000004007223 */ /* 0x001fc600000100a2 */
[----:B------:R-:W-:-:S04]  /*1fb40*/  IADD3 R163, R163, 0x29840, RZ ;  /* 0x00029840a3a37810 */ /* 0x000fc80007ffe0ff */
[----:B------:R-:W0:Y:S01]  /*1fb50*/  MUFU.EX2 R153, R153 ;  /* 0x0000009900997308 */ /* 0x000e220000000800 */
[----:B------:R-:W-:-:S04]  /*1fb60*/  PRMT R163, R164, 0x654, R163 ;  /* 0x00000654a4a37816 */ /* 0x000fc800000000a3 */
[----:B------:R1:W-:Y:S03]  /*1fb70*/  SYNCS.ARRIVE.TRANS64.RED.A1T0 RZ, [R163+URZ], RZ ;  /* 0x000000ffa3ff79a7 */ /* 0x0003e6000810043f */
[----:B------:R-:W3:Y:S01]  /*1fb80*/  MUFU.EX2 R156, R156 ;  /* 0x0000009c009c7308 */ /* 0x000ee20000000800 */
[----:B-1----:R-:W-:-:S01]  /*1fb90*/  FADD.FTZ R163, R13, R0 ;  /* 0x000000000da37221 */ /* 0x002fc20000010000 */
[----:B------:R-:W-:-:S06]  /*1fba0*/  FADD.FTZ R0, R20, R3 ;  /* 0x0000000314007221 */ /* 0x000fcc0000010000 */
[----:B------:R-:W1:Y:S01]  /*1fbb0*/  MUFU.EX2 R157, R157 ;  /* 0x0000009d009d7308 */ /* 0x000e620000000800 */
[----:B--2---:R-:W-:-:S01]  /*1fbc0*/  FADD.FTZ R3, R152, R163 ;  /* 0x000000a398037221 */ /* 0x004fc20000010000 */
[----:B------:R-:W-:-:S03]  /*1fbd0*/  FADD.FTZ R0, R21, R0 ;  /* 0x0000000015007221 */ /* 0x000fc60000010000 */
[----:B0-----:R-:W-:Y:S01]  /*1fbe0*/  FADD.FTZ R3, R153, R3 ;  /* 0x0000000399037221 */ /* 0x001fe20000010000 */
[----:B------:R-:W-:-:S02]  /*1fbf0*/  FADD.FTZ R0, R154, R0 ;  /* 0x000000009a007221 */ /* 0x000fc40000010000 */
[----:B------:R-:W0:Y:S01]  /*1fc00*/  MUFU.EX2 R160, R160 ;  /* 0x000000a000a07308 */ /* 0x000e220000000800 */
[----:B---3--:R-:W-:-:S01]  /*1fc10*/  FADD.FTZ R3, R156, R3 ;  /* 0x000000039c037221 */ /* 0x008fc20000010000 */
[----:B------:R-:W-:-:S04]  /*1fc20*/  FADD.FTZ R0, R155, R0 ;  /* 0x000000009b007221 */ /* 0x000fc80000010000 */
[----:B------:R-:W-:Y:S02]  /*1fc30*/  FADD.FTZ R0, R158, R0 ;  /* 0x000000009e007221 */ /* 0x000fe40000010000 */
        /* <DEDUP_REMOVED lines=9> */
[----:B--2---:R-:W-:-:S01]  /*1fcd0*/  FADD.FTZ R3, R161, R3 ;  /* 0x00000003a1037221 */ /* 0x004fc20000010000 */
        /* <DEDUP_REMOVED lines=104> */
.L_x_2852:
        /* <DEDUP_REMOVED lines=12> */
[-C--:B------:R-:W-:Y:S01]  /*20420*/  FMUL.FTZ R29, R29, R5.reuse ;  /* 0x000000051d1d7220 */ /* 0x080fe20000410000 */
[----:B------:R-:W-:Y:S01]  /*20430*/  F2FP.SATFINITE.E4M3.F32.PACK_AB_MERGE_C R160, R161, R160, RZ ;  /* 0x000000a0a1a0723e */ /* 0x000fe200048070ff */
[----:B------:R0:W-:Y:S01]  /*20440*/  SYNCS.ARRIVE.TRANS64.RED.A1T0 RZ, [R8+URZ], RZ ;  /* 0x000000ff08ff79a7 */ /* 0x0001e2000810043f */
        /* <DEDUP_REMOVED lines=99> */
[----:B------:R-:W-:Y:S01]  /*20a80*/  IADD3 R6, R6, -0x1, RZ ;  /* 0xffffffff06067810 */ /* 0x000fe20007ffe0ff */
[----:B------:R-:W-:Y:S06]  /*20a90*/  @P1 BRA `(.L_x_2853) ;  /* 0xffffffb800241947 */ /* 0x000fec000383ffff */
.L_x_2841:
[----:B------:R-:W-:-:S13]  /*20aa0*/  ISETP.GE.AND P1, PT, R6, R213, PT ;  /* 0x000000d50600720c */ /* 0x000fda0003f26270 */
[----:B------:R-:W-:Y:S05]  /*20ab0*/  @!P1 BRA `(.L_x_2854) ;  /* 0x0000003c00109947 */ /* 0x000fea0003800000 */
[----:B------:R-:W-:Y:S01]  /*20ac0*/  MOV R4, R10 ;  /* 0x0000000a00047202 */ /* 0x000fe20000000f00 */
[----:B------:R-:W-:Y:S02]  /*20ad0*/  IMAD.MOV.U32 R5, RZ, RZ, R12 ;  /* 0x000000ffff057224 */ /* 0x000fe400078e000c */
[----:B------:R-:W-:Y:S02]  /*20ae0*/  IMAD.MOV.U32 R7, RZ, RZ, R194 ;  /* 0x000000ffff077224 */ /* 0x000fe400078e00c2 */
[----:B------:R-:W-:-:S07]  /*20af0*/  IMAD.MOV.U32 R8, RZ, RZ, R23 ;  /* 0x000000ffff087224 */ /* 0x000fce00078e0017 */
.L_x_2866:
        /* <DEDUP_REMOVED lines=10> */
.L_x_2856:
[----:B------:R-:W-:Y:S02]  /*20ba0*/  LEA R10, R23, R18, 0x3 ;  /* 0x00000012170a7211 */ /* 0x000fe400078e18ff */
[----:B------:R-:W-:-:S04]  /*20bb0*/  SHF.L.U32 R11, R194, 0x1f, RZ ;  /* 0x0000001fc20b7819 */ /* 0x000fc800000006ff */
[----:B------:R0:W1:Y:S01]  /*20bc0*/  SYNCS.PHASECHK.TRANS64.TRYWAIT P1, [R10+URZ+0x29830], R11 ;  /* 0x0298300b0a0075a7 */ /* 0x000062000802017f */
[----:B------:R-:W-:Y:S05]  /*20bd0*/  @!P0 BRA `(.L_x_2857) ;  /* 0x0000000000048947 */ /* 0x000fea0003800000 */
[----:B------:R-:W-:Y:S01]  /*20be0*/  BPT.TRAP 0x1 ;  /* 0x000000040000795c */ /* 0x000fe20000300000 */
.L_x_2857:
[----:B------:R-:W-:Y:S04]  /*20bf0*/  BSSY B0, `(.L_x_2855) ;  /* 0x0000004000007945 */ /* 0x000fe80003800000 */
[----:B-1----:R-:W-:Y:S05]  /*20c00*/  @P1 BRA `(.L_x_2858) ;  /* 0x0000000000081947 */ /* 0x002fea0003800000 */
[----:B------:R-:W1:Y:S02]  /*20c10*/  SYNCS.PHASECHK.TRANS64.TRYWAIT P1, [R10+URZ+0x29830], R11 ;  /* 0x0298300b0a0075a7 */ /* 0x000e64000802017f */
[----:B-1----:R-:W-:Y:S05]  /*20c20*/  @!P1 BRA `(.L_x_2859) ;  /* 0x0000012000c09947 */ /* 0x002fea0003800000 */
.L_x_2858:
[----:B------:R-:W-:Y:S05]  /*20c30*/  BSYNC B0 ;  /* 0x0000000000007941 */ /* 0x000fea0003800000 */
.L_x_2855:
[----:B01----:R-:W0:Y:S01]  /*20c40*/  S2R R10, SR_TID.X ;  /* 0x00000000000a7919 */ /* 0x003e220000002100 */
[----:B------:R-:W-:Y:S05]  /*20c50*/  WARPSYNC.ALL ;  /* 0x0000000000007948 */ /* 0x000fea0003800000 */
[----:B------:R-:W-:Y:S01]  /*20c60*/  IMAD.MOV.U32 R11, RZ, RZ, -0x7fffffe0 ;  /* 0x80000020ff0b7424 */ /* 0x000fe200078e00ff */
[----:B------:R-:W-:Y:S01]  /*20c70*/  UMOV UR44, UR24 ;  /* 0x00000018002c7c82 */ /* 0x000fe20008000000 */
[----:B------:R-:W-:Y:S01]  /*20c80*/  UMOV UR45, UR25 ;  /* 0x00000019002d7c82 */ /* 0x000fe20008000000 */
[----:B------:R-:W-:Y:S01]  /*20c90*/  MOV R13, 0x80000020 ;  /* 0x80000020000d7802 */ /* 0x000fe20000000f00 */
[----:B------:R-:W-:Y:S01]  /*20ca0*/  UMOV UR40, UR24 ;  /* 0x0000001800287c82 */ /* 0x000fe20008000000 */
[----:B------:R-:W-:Y:S01]  /*20cb0*/  R2UR UR47, R11 ;  /* 0x000000000b2f72ca */ /* 0x000fe200000e0000 */
[----:B------:R-:W-:Y:S01]  /*20cc0*/  UMOV UR41, UR25 ;  /* 0x0000001900297c82 */ /* 0x000fe20008000000 */
[C---:B------:R-:W-:Y:S01]  /*20cd0*/  R2UR UR43, R13.reuse ;  /* 0x000000000d2b72ca */ /* 0x040fe200000e0000 */
[----:B------:R-:W-:Y:S01]  /*20ce0*/  IMAD.MOV.U32 R21, RZ, RZ, -0x7fffffe0 ;  /* 0x80000020ff157424 */ /* 0x000fe200078e00ff */
[----:B------:R-:W-:Y:S01]  /*20cf0*/  MOV R15, 0x80000020 ;  /* 0x80000020000f7802 */ /* 0x000fe20000000f00 */
        /* <DEDUP_REMOVED lines=102> */
[----:B------:R-:W-:-:S03]  /*21360*/  IMAD.MOV.U32 R13, RZ, RZ, -0x7fffffe0 ;  /* 0x80000020ff0d7424 */ /* 0x000fc600078e00ff */
[----:B------:R-:W-:Y:S01]  /*21370*/  R2UR UR46, R12 ;  /* 0x000000000c2e72ca */ /* 0x000fe200000e0000 */
[----:B------:R-:W-:Y:S01]  /*21380*/  VIADD R12, R10, 0x282 ;  /* 0x000002820a0c7836 */ /* 0x000fe20000000000 */
[----:B------:R-:W-:Y:S02]  /*21390*/  R2UR UR47, R13 ;  /* 0x000000000d2f72ca */ /* 0x000fe400000e0000 */
[----:B------:R-:W-:Y:S02]  /*213a0*/  MOV R13, 0x80000020 ;  /* 0x80000020000d7802 */ /* 0x000fe40000000f00 */
[----:B------:R-:W-:Y:S01]  /*213b0*/  R2UR UR14, R12 ;  /* 0x000000000c0e72ca */ /* 0x000fe200000e0000 */
[----:B------:R-:W-:Y:S01]  /*213c0*/  VIADD R12, R10, 0x302 ;  /* 0x000003020a0c7836 */ /* 0x000fe20000000000 */
[----:B------:R-:W-:Y:S01]  /*213d0*/  R2UR UR15, R13 ;  /* 0x000000000d0f72ca */ /* 0x000fe200000e0000 */
[----:B------:R-:W-:Y:S01]  /*213e0*/  IMAD.MOV.U32 R13, RZ, RZ, -0x7fffffe0 ;  /* 0x80000020ff0d7424 */ /* 0x000fe200078e00ff */
[----:B------:R-:W-:-:S02]  /*213f0*/  WARPGROUP.DEPBAR.LE gsb0, 0x0 ;  /* 0x00008000000079c5 */ /* 0x000fc40000010000 */
        /* <DEDUP_REMOVED lines=105> */
[C---:B------:R-:W-:Y:S01]  /*21a90*/  IADD3 R12, R10.reuse, 0x682, RZ ;  /* 0x000006820a0c7810 */ /* 0x040fe20007ffe0ff */
        /* <DEDUP_REMOVED lines=34> */
.L_x_2861:
[----:B------:R-:W-:Y:S01]  /*21cc0*/  SHF.L.U32 R7, R7, 0x1f, RZ ;  /* 0x0000001f07077819 */ /* 0x000fe200000006ff */
[----:B------:R-:W-:-:S04]  /*21cd0*/  IMAD R10, R8, 0x8, R18 ;  /* 0x00000008080a7824 */ /* 0x000fc800078e0212 */
[----:B------:R0:W1:Y:S01]  /*21ce0*/  SYNCS.PHASECHK.TRANS64.TRYWAIT P1, [R10+URZ+0x29850], R7 ;  /* 0x029850070a0075a7 */ /* 0x000062000802017f */
[----:B------:R-:W-:Y:S05]  /*21cf0*/  @!P0 BRA `(.L_x_2862) ;  /* 0x0000000000048947 */ /* 0x000fea0003800000 */
[----:B------:R-:W-:Y:S01]  /*21d00*/  BPT.TRAP 0x1 ;  /* 0x000000040000795c */ /* 0x000fe20000300000 */
.L_x_2862:
[----:B-1----:R-:W-:Y:S05]  /*21d10*/  @P1 BRA `(.L_x_2860) ;  /* 0x0000000000081947 */ /* 0x002fea0003800000 */
[----:B------:R-:W1:Y:S02]  /*21d20*/  SYNCS.PHASECHK.TRANS64.TRYWAIT P1, [R10+URZ+0x29850], R7 ;  /* 0x029850070a0075a7 */ /* 0x000e64000802017f */
[----:B-1----:R-:W-:Y:S05]  /*21d30*/  @!P1 BRA `(.L_x_2863) ;  /* 0x0000011000909947 */ /* 0x002fea0003800000 */
.L_x_2860:
[----:B01----:R-:W-:Y:S01]  /*21d40*/  IADD3 R7, R18, 0x400, RZ ;  /* 0x0000040012077810 */ /* 0x003fe20007ffe0ff */
[----:B------:R-:W-:Y:S01]  /*21d50*/  IMAD.MOV.U32 R11, RZ, RZ, -0x3ffffff0 ;  /* 0xc0000010ff0b7424 */ /* 0x000fe200078e00ff */
        /* <DEDUP_REMOVED lines=44> */
.L_x_2864:
        /* <DEDUP_REMOVED lines=8> */
[----:B------:R-:W-:Y:S01]  /*220a0*/  LEA R10, R23, R18, 0x3 ;  /* 0x00000012170a7211 */ /* 0x000fe200078e18ff */
[----:B------:R-:W-:Y:S01]  /*220b0*/  FMUL.FTZ R157, R2, R164 ;  /* 0x000000a4029d7220 */ /* 0x000fe20000410000 */
[----:B------:R-:W-:-:S02]  /*220c0*/  IMAD.U32 R161, RZ, RZ, UR38 ;  /* 0x00000026ffa17e24 */ /* 0x000fc4000f8e00ff */
[C---:B------:R-:W-:Y:S01]  /*220d0*/  FMUL.FTZ R21, R2.reuse, R158 ;  /* 0x0000009e02157220 */ /* 0x040fe20000410000 */
[----:B------:R-:W-:Y:S01]  /*220e0*/  FMUL.FTZ R158, R2, R165 ;  /* 0x000000a5029e7220 */ /* 0x000fe20000410000 */
[----:B------:R-:W-:Y:S01]  /*220f0*/  VIADD R10, R10, 0x29840 ;  /* 0x000298400a0a7836 */ /* 0x000fe20000000000 */
[----:B------:R-:W1:Y:S01]  /*22100*/  MUFU.TANH R11, R11 ;  /* 0x0000000b000b7308 */ /* 0x000e620000002400 */
[C---:B------:R-:W-:Y:S01]  /*22110*/  FMUL.FTZ R136, R2.reuse, R136 ;  /* 0x0000008802887220 */ /* 0x040fe20000410000 */
[C---:B------:R-:W-:Y:S01]  /*22120*/  FMUL.FTZ R137, R2.reuse, R137 ;  /* 0x0000008902897220 */ /* 0x040fe20000410000 */
[C---:B------:R-:W-:Y:S01]  /*22130*/  FMUL.FTZ R140, R2.reuse, R140 ;  /* 0x0000008c028c7220 */ /* 0x040fe20000410000 */
[----:B------:R-:W-:Y:S01]  /*22140*/  PRMT R10, R161, 0x654, R10 ;  /* 0x00000654a10a7816 */ /* 0x000fe2000000000a */
        /* <DEDUP_REMOVED lines=39> */
[----:B------:R1:W-:Y:S01]  /*223c0*/  SYNCS.ARRIVE.TRANS64.RED.A1T0 RZ, [R10+URZ], RZ ;  /* 0x000000ff0aff79a7 */ /* 0x0003e2000810043f */
[C---:B------:R-:W-:Y:S01]  /*223d0*/  FMUL.FTZ R14, R2.reuse, R155 ;  /* 0x0000009b020e7220 */ /* 0x040fe20000410000 */
[C---:B------:R-:W-:Y:S01]  /*223e0*/  FMUL.FTZ R152, R2.reuse, R159 ;  /* 0x0000009f02987220 */ /* 0x040fe20000410000 */
[----:B------:R-:W-:Y:S01]  /*223f0*/  FMUL.FTZ R155, R2, R162 ;  /* 0x000000a2029b7220 */ /* 0x000fe20000410000 */
[----:B------:R-:W3:Y:S01]  /*22400*/  MUFU.TANH R158, R158 ;  /* 0x0000009e009e7308 */ /* 0x000ee20000002400 */
        /* <DEDUP_REMOVED lines=44> */
[----:B------:R-:W-:Y:S01]  /*226d0*/  FMUL.FTZ R102, R2, R102 ;  /* 0x0000006602667220 */ /* 0x000fe20000410000 */
[----:B------:R-:W-:-:S02]  /*226e0*/  UMOV UR51, UR49 ;  /* 0x0000003100337c82 */ /* 0x000fc40008000000 */
[----:B------:R-:W3:Y:S01]  /*226f0*/  MUFU.TANH R145, R145 ;  /* 0x0000009100917308 */ /* 0x000ee20000002400 */
[----:B--2---:R-:W-:-:S07]  /*22700*/  FMNMX.FTZ R161, R141, R12, !PT ;  /* 0x0000000c8da17209 */ /* 0x004fce0007810000 */
[----:B------:R-:W2:Y:S01]  /*22710*/  MUFU.TANH R148, R148 ;  /* 0x0000009400947308 */ /* 0x000ea20000002400 */
[----:B0-----:R-:W-:-:S07]  /*22720*/  FMNMX.FTZ R12, R144, R161, !PT ;  /* 0x000000a1900c7209 */ /* 0x001fce0007810000 */
[----:B------:R-:W0:Y:S01]  /*22730*/  MUFU.TANH R149, R149 ;  /* 0x0000009500957308 */ /* 0x000e220000002400 */
[----:B---3--:R-:W-:-:S07]  /*22740*/  FMNMX.FTZ R161, R145, R12, !PT ;  /* 0x0000000c91a17209 */ /* 0x008fce0007810000 */
        /* <DEDUP_REMOVED lines=51> */
[----:B0-----:R-:W-:-:S05]  /*22a80*/  FMNMX.FTZ R12, R101, R12, !PT ;  /* 0x0000000c650c7209 */ /* 0x001fca0007810000 */
[----:B-1----:R-:W0:Y:S02]  /*22a90*/  SHFL.BFLY PT, R10, R12, 0x2, 0x1f ;  /* 0x0c401f000c0a7f89 */ /* 0x002e2400000e0000 */
[----:B------:R-:W1:Y:S01]  /*22aa0*/  MUFU.TANH R21, R21 ;  /* 0x0000001500157308 */ /* 0x000e620000002400 */
[----:B---3--:R-:W-:-:S07]  /*22ab0*/  FMNMX.FTZ R161, R13, R4, !PT ;  /* 0x000000040da17209 */ /* 0x008fce0007810000 */
[----:B------:R-:W3:Y:S08]  /*22ac0*/  MUFU.TANH R152, R152 ;  /* 0x0000009800987308 */ /* 0x000ef00000002400 */
[----:B------:R-:W4:Y:S01]  /*22ad0*/  MUFU.TANH R155, R155 ;  /* 0x0000009b009b7308 */ /* 0x000f220000002400 */
[----:B0-----:R-:W-:-:S07]  /*22ae0*/  FMNMX.FTZ R10, R12, R10, !PT ;  /* 0x0000000a0c0a7209 */ /* 0x001fce0007810000 */
[----:B------:R-:W0:Y:S01]  /*22af0*/  MUFU.TANH R156, R156 ;  /* 0x0000009c009c7308 */ /* 0x000e220000002400 */
[----:B------:R-:W5:Y:S07]  /*22b00*/  SHFL.BFLY PT, R12, R10, 0x1, 0x1f ;  /* 0x0c201f000a0c7f89 */ /* 0x000f6e00000e0000 */
[----:B------:R-:W0:Y:S08]  /*22b10*/  MUFU.TANH R159, R159 ;  /* 0x0000009f009f7308 */ /* 0x000e300000002400 */
[----:B------:R-:W0:Y:S08]  /*22b20*/  MUFU.TANH R160, R160 ;  /* 0x000000a000a07308 */ /* 0x000e300000002400 */
[----:B------:R-:W0:Y:S01]  /*22b30*/  MUFU.TANH R138, R138 ;  /* 0x0000008a008a7308 */ /* 0x000e220000002400 */
[----:B-----5:R-:W-:-:S02]  /*22b40*/  FMNMX.FTZ R12, R10, R12, !PT ;  /* 0x0000000c0a0c7209 */ /* 0x020fc40007810000 */
[----:B--2---:R-:W-:-:S05]  /*22b50*/  FMNMX.FTZ R10, R14, R161, !PT ;  /* 0x000000a10e0a7209 */ /* 0x004fca0007810000 */
[----:B------:R-:W2:Y:S01]  /*22b60*/  MUFU.TANH R139, R139 ;  /* 0x0000008b008b7308 */ /* 0x000ea20000002400 */
[----:B-1----:R-:W-:Y:S01]  /*22b70*/  FMNMX.FTZ R161, R21, R10, !PT ;  /* 0x0000000a15a17209 */ /* 0x002fe20007810000 */
[----:B------:R-:W-:-:S03]  /*22b80*/  FADD.FTZ R5, -R12, R5 ;  /* 0x000000050c057221 */ /* 0x000fc60000010100 */
[----:B---3--:R-:W-:Y:S01]  /*22b90*/  FMNMX.FTZ R10, R152, R161, !PT ;  /* 0x000000a1980a7209 */ /* 0x008fe20007810000 */
[----:B------:R-:W-:Y:S02]  /*22ba0*/  FMUL.FTZ R5, R5, UR51 ;  /* 0x0000003305057c20 */ /* 0x000fe40008410000 */
[----:B------:R-:W1:Y:S01]  /*22bb0*/  MUFU.TANH R142, R142 ;  /* 0x0000008e008e7308 */ /* 0x000e620000002400 */
[----:B----4-:R-:W-:-:S04]  /*22bc0*/  FMNMX.FTZ R161, R155, R10, !PT ;  /* 0x0000000a9ba17209 */ /* 0x010fc80007810000 */
[----:B0-----:R-:W-:-:S03]  /*22bd0*/  FMNMX.FTZ R10, R156, R161, !PT ;  /* 0x000000a19c0a7209 */ /* 0x001fc60007810000 */
[----:B------:R-:W0:Y:S01]  /*22be0*/  MUFU.TANH R143, R143 ;  /* 0x0000008f008f7308 */ /* 0x000e220000002400 */
[----:B------:R-:W-:-:S04]  /*22bf0*/  FMNMX.FTZ R161, R159, R10, !PT ;  /* 0x0000000a9fa17209 */ /* 0x000fc80007810000 */
[----:B------:R-:W-:-:S03]  /*22c00*/  FMNMX.FTZ R161, R160, R161, !PT ;  /* 0x000000a1a0a17209 */ /* 0x000fc60007810000 */
[----:B------:R-:W3:Y:S01]  /*22c10*/  MUFU.TANH R146, R146 ;  /* 0x0000009200927308 */ /* 0x000ee20000002400 */
[----:B------:R-:W-:-:S04]  /*22c20*/  FMNMX.FTZ R10, R138, R161, !PT ;  /* 0x000000a18a0a7209 */ /* 0x000fc80007810000 */
[----:B--2---:R-:W-:-:S03]  /*22c30*/  FMNMX.FTZ R161, R139, R10, !PT ;  /* 0x0000000a8ba17209 */ /* 0x004fc60007810000 */
[----:B------:R-:W2:Y:S01]  /*22c40*/  MUFU.TANH R147, R147 ;  /* 0x0000009300937308 */ /* 0x000ea20000002400 */
[----:B-1----:R-:W-:-:S04]  /*22c50*/  FMNMX.FTZ R10, R142, R161, !PT ;  /* 0x000000a18e0a7209 */ /* 0x002fc80007810000 */
[----:B0-----:R-:W-:-:S03]  /*22c60*/  FMNMX.FTZ R161, R143, R10, !PT ;  /* 0x0000000a8fa17209 */ /* 0x001fc60007810000 */
[----:B------:R-:W0:Y:S01]  /*22c70*/  MUFU.TANH R150, R150 ;  /* 0x0000009600967308 */ /* 0x000e220000002400 */
[----:B---3--:R-:W-:-:S07]  /*22c80*/  FMNMX.FTZ R10, R146, R161, !PT ;  /* 0x000000a1920a7209 */ /* 0x008fce0007810000 */
        /* <DEDUP_REMOVED lines=39> */
[----:B0-----:R-:W-:Y:S01]  /*22f00*/  FMNMX.FTZ R10, R90, R161, !PT ;  /* 0x000000a15a0a7209 */ /* 0x001fe20007810000 */
[----:B------:R-:W-:-:S06]  /*22f10*/  FMUL.FTZ R161, R2, R103 ;  /* 0x0000006702a17220 */ /* 0x000fcc0000410000 */
        /* <DEDUP_REMOVED lines=9> */
[----:B--2---:R-:W-:-:S04]  /*22fb0*/  FMNMX.FTZ R103, R99, R10, !PT ;  /* 0x0000000a63677209 */ /* 0x004fc80007810000 */
[----:B0-----:R-:W-:-:S04]  /*22fc0*/  FMNMX.FTZ R10, R102, R103, !PT ;  /* 0x00000067660a7209 */ /* 0x001fc80007810000 */
[----:B-1----:R-:W-:-:S05]  /*22fd0*/  FMNMX.FTZ R163, R161, R10, !PT ;  /* 0x0000000aa1a37209 */ /* 0x002fca0007810000 */
[----:B------:R-:W0:Y:S02]  /*22fe0*/  SHFL.BFLY PT, R10, R163, 0x2, 0x1f ;  /* 0x0c401f00a30a7f89 */ /* 0x000e2400000e0000 */
[----:B0-----:R-:W-:-:S05]  /*22ff0*/  FMNMX.FTZ R164, R163, R10, !PT ;  /* 0x0000000aa3a47209 */ /* 0x001fca0007810000 */
[----:B------:R-:W0:Y:S02]  /*23000*/  SHFL.BFLY PT, R103, R164, 0x1, 0x1f ;  /* 0x0c201f00a4677f89 */ /* 0x000e2400000e0000 */
[----:B0-----:R-:W-:Y:S01]  /*23010*/  FMNMX.FTZ R10, R164, R103, !PT ;  /* 0x00000067a40a7209 */ /* 0x001fe20007810000 */
[----:B------:R-:W-:Y:S01]  /*23020*/  IMAD.U32 R103, RZ, RZ, UR51 ;  /* 0x00000033ff677e24 */ /* 0x000fe2000f8e00ff */
[----:B------:R0:W-:Y:S03]  /*23030*/  MUFU.EX2 R164, R5 ;  /* 0x0000000500a47308 */ /* 0x0001e60000000800 */
[----:B------:R-:W-:-:S01]  /*23040*/  FADD.FTZ R4, -R10, R4 ;  /* 0x000000040a047221 */ /* 0x000fc20000010100 */
[----:B------:R-:W-:-:S03]  /*23050*/  FFMA.FTZ R162, R12, R103, -8 ;  /* 0xc10000000ca27423 */ /* 0x000fc60000010067 */
[----:B------:R-:W-:Y:S01]  /*23060*/  FMUL.FTZ R4, R4, UR51 ;  /* 0x0000003304047c20 */ /* 0x000fe20008410000 */
[----:B------:R-:W-:-:S01]  /*23070*/  FFMA.FTZ R7, R7, UR51, -R162 ;  /* 0x0000003307077c23 */ /* 0x000fc200080108a2 */
[----:B0-----:R-:W-:Y:S02]  /*23080*/  IMAD.U32 R5, RZ, RZ, UR51 ;  /* 0x00000033ff057e24 */ /* 0x001fe4000f8e00ff */
        /* <DEDUP_REMOVED lines=10> */
[----:B0-----:R-:W-:-:S01]  /*23130*/  FFMA.FTZ R4, R10, R5, -8 ;  /* 0xc10000000a047423 */ /* 0x001fc20000010005 */
[--C-:B------:R-:W-:Y:S01]  /*23140*/  FFMA.FTZ R137, R137, UR51, -R162.reuse ;  /* 0x0000003389897c23 */ /* 0x100fe200080108a2 */
[----:B------:R-:W-:-:S01]  /*23150*/  FFMA.FTZ R140, R140, UR51, -R162 ;  /* 0x000000338c8c7c23 */ /* 0x000fc200080108a2 */
[----:B------:R-:W-:Y:S01]  /*23160*/  FFMA.FTZ R141, R141, UR51, -R162 ;  /* 0x000000338d8d7c23 */ /* 0x000fe200080108a2 */
[----:B------:R-:W-:-:S01]  /*23170*/  FFMA.FTZ R13, R13, UR51, -R4 ;  /* 0x000000330d0d7c23 */ /* 0x000fc20008010804 */
[----:B------:R-:W-:Y:S01]  /*23180*/  FFMA.FTZ R14, R14, UR51, -R4 ;  /* 0x000000330e0e7c23 */ /* 0x000fe20008010804 */
        /* <DEDUP_REMOVED lines=29> */
[----:B------:R-:W-:-:S01]  /*23360*/  FFMA.FTZ R21, R21, UR51, -R4 ;  /* 0x0000003315157c23 */ /* 0x000fc20008010804 */
[----:B------:R-:W2:Y:S01]  /*23370*/  MUFU.EX2 R162, R11 ;  /* 0x0000000b00a27308 */ /* 0x000ea20000000800 */
[----:B------:R-:W-:-:S01]  /*23380*/  FFMA.FTZ R152, R152, UR51, -R4 ;  /* 0x0000003398987c23 */ /* 0x000fc20008010804 */
[--C-:B------:R-:W-:Y:S01]  /*23390*/  FFMA.FTZ R155, R155, UR51, -R4.reuse ;  /* 0x000000339b9b7c23 */ /* 0x100fe20008010804 */
[----:B------:R-:W-:-:S01]  /*233a0*/  FFMA.FTZ R156, R156, UR51, -R4 ;  /* 0x000000339c9c7c23 */ /* 0x000fc20008010804 */
[----:B-1----:R-:W-:Y:S01]  /*233b0*/  FFMA.FTZ R3, R164, R3, R7 ;  /* 0x00000003a4037223 */ /* 0x002fe20000010007 */
[----:B0-----:R-:W-:-:S01]  /*233c0*/  FFMA.FTZ R0, R103, R0, R166 ;  /* 0x0000000067007223 */ /* 0x001fc200000100a6 */
[--C-:B------:R-:W-:Y:S01]  /*233d0*/  FFMA.FTZ R159, R159, UR51, -R4.reuse ;  /* 0x000000339f9f7c23 */ /* 0x100fe20008010804 */
[----:B------:R-:W-:-:S01]  /*233e0*/  FFMA.FTZ R160, R160, UR51, -R4 ;  /* 0x00000033a0a07c23 */ /* 0x000fc20008010804 */
[----:B------:R2:W0:Y:S01]  /*233f0*/  MUFU.EX2 R5, R14 ;  /* 0x0000000e00057308 */ /* 0x0004220000000800 */
        /* <DEDUP_REMOVED lines=24> */
[----:B-1----:R-:W-:-:S01]  /*23580*/  FADD.FTZ R3, R15, R14 ;  /* 0x0000000e0f037221 */ /* 0x002fc20000010000 */
        /* <DEDUP_REMOVED lines=163> */
.L_x_2865:
[----:B------:R-:W-:Y:S01]  /*23fc0*/  F2FP.SATFINITE.E4M3.F32.PACK_AB_MERGE_C R21, R152, R21, RZ ;  /* 0x000000159815723e */ /* 0x000fe200048070ff */
[----:B------:R-:W-:Y:S01]  /*23fd0*/  FMUL.FTZ R24, R24, R164 ;  /* 0x000000a418187220 */ /* 0x000fe20000410000 */
[----:B------:R-:W-:Y:S01]  /*23fe0*/  LEA R4, R8, R18, 0x3 ;  /* 0x0000001208047211 */ /* 0x000fe200078e18ff */
[-C--:B------:R-:W-:Y:S01]  /*23ff0*/  FMUL.FTZ R25, R25, R164.reuse ;  /* 0x000000a419197220 */ /* 0x080fe20000410000 */
[----:B------:R-:W-:Y:S01]  /*24000*/  ISETP.GT.AND P1, PT, R6, R213, PT ;  /* 0x000000d50600720c */ /* 0x000fe20003f24270 */
[----:B------:R-:W-:Y:S01]  /*24010*/  FMUL.FTZ R28, R28, R164 ;  /* 0x000000a41c1c7220 */ /* 0x000fe20000410000 */
[----:B------:R-:W-:Y:S01]  /*24020*/  F2FP.SATFINITE.E4M3.F32.PACK_AB_MERGE_C R185, R5, R166, R21 ;  /* 0x000000a605b9723e */ /* 0x000fe20004807015 */
        /* <DEDUP_REMOVED lines=103> */
[----:B------:R-:W-:Y:S01]  /*246a0*/  VIADD R6, R6, 0xffffffff ;  /* 0xffffffff06067836 */ /* 0x000fe20000000000 */
[----:B------:R-:W-:Y:S01]  /*246b0*/  MOV R5, R12 ;  /* 0x0000000c00057202 */ /* 0x000fe20000000f00 */
[----:B0-----:R-:W-:-:S02]  /*246c0*/  IMAD.MOV.U32 R4, RZ, RZ, R10 ;  /* 0x000000ffff047224 */ /* 0x001fc400078e000a */
[----:B------:R-:W-:Y:S02]  /*246d0*/  IMAD.MOV.U32 R7, RZ, RZ, R194 ;  /* 0x000000ffff077224 */ /* 0x000fe400078e00c2 */
[----:B------:R-:W-:Y:S01]  /*246e0*/  IMAD.MOV.U32 R8, RZ, RZ, R23 ;  /* 0x000000ffff087224 */ /* 0x000fe200078e0017 */
[----:B------:R-:W-:Y:S06]  /*246f0*/  @P1 BRA `(.L_x_2866) ;  /* 0xffffffc400001947 */ /* 0x000fec000383ffff */
.L_x_2854:
[----:B------:R-:W-:Y:S05]  /*24700*/  WARPSYNC.ALL ;  /* 0x0000000000007948 */ /* 0x000fea0003800000 */
[----:B------:R-:W-:Y:S06]  /*24710*/  BAR.ARV 0x8, 0x180 ;  /* 0x0206000000007b1d */ /* 0x000fec0000002000 */
[----:B------:R-:W-:Y:S05]  /*24720*/  @!P0 BRA `(.L_x_2867) ;  /* 0x0000000000048947 */ /* 0x000fea0003800000 */
[----:B------:R-:W-:Y:S01]  /*24730*/  BPT.TRAP 0x1 ;  /* 0x000000040000795c */ /* 0x000fe20000300000 */
.L_x_2867:
[----:B------:R-:W-:Y:S01]  /*24740*/  IMAD R11, R23, 0x8, R18 ;  /* 0x00000008170b7824 */ /* 0x000fe200078e0212 */
[----:B------:R-:W-:-:S04]  /*24750*/  SHF.L.U32 R2, R194, 0x1f, RZ ;  /* 0x0000001fc2027819 */ /* 0x000fc800000006ff */
[----:B------:R0:W1:Y:S01]  /*24760*/  SYNCS.PHASECHK.TRANS64.TRYWAIT P1, [R11+URZ+0x29850], R2 ;  /* 0x029850020b0075a7 */ /* 0x000062000802017f */
[----:B------:R-:W-:Y:S05]  /*24770*/  @!P0 BRA `(.L_x_2868) ;  /* 0x0000000000048947 */ /* 0x000fea0003800000 */
[----:B------:R-:W-:Y:S01]  /*24780*/  BPT.TRAP 0x1 ;  /* 0x000000040000795c */ /* 0x000fe20000300000 */
.L_x_2868:
[----:B------:R-:W-:-:S05]  /*24790*/  VIADD R18, R18, 0x400 ;  /* 0x0000040012127836 */ /* 0x000fca0000000000 */
[----:B------:R-:W-:-:S04]  /*247a0*/  SHF.R.U32.HI R18, RZ, 0x4, R18 ;  /* 0x00000004ff127819 */ /* 0x000fc80000011612 */
[----:B------:R-:W-:-:S04]  /*247b0*/  LOP3.LUT R18, R18, 0x3fff, RZ, 0xc0, !PT ;  /* 0x00003fff12127812 */ /* 0x000fc800078ec0ff */
[----:B------:R-:W-:Y:S01]  /*247c0*/  LOP3.LUT R18, R18, 0x10000, RZ, 0xfc, !PT ;  /* 0x0001000012127812 */ /* 0x000fe200078efcff */
[----:B-1----:R-:W-:Y:S06]  /*247d0*/  @P1 BRA `(.L_x_2869) ;  /* 0x0000000000081947 */ /* 0x002fec0003800000 */
[----:B------:R-:W1:Y:S02]  /*247e0*/  SYNCS.PHASECHK.TRANS64.TRYWAIT P1, [R11+URZ+0x29850], R2 ;  /* 0x029850020b0075a7 */ /* 0x000e64000802017f */
[----:B-1----:R-:W-:Y:S05]  /*247f0*/  @!P1 BRA `(.L_x_2870) ;  /* 0x000000e400f49947 */ /* 0x002fea0003800000 */
.L_x_2869:
[----:B------:R-:W-:Y:S01]  /*24800*/  IMAD R4, R23, 0x500, R18 ;  /* 0x0000050017047824 */ /* 0x000fe200078e0212 */
[----:B------:R-:W-:Y:S01]  /*24810*/  MOV R5, 0xc0000010 ;  /* 0xc000001000057802 */ /* 0x000fe20000000f00 */
[----:B------:R-:W-:Y:S05]  /*24820*/  WARPSYNC.ALL ;  /* 0x0000000000007948 */ /* 0x000fea0003800000 */
[C---:B------:R-:W-:Y:S01]  /*24830*/  R2UR UR6, R4.reuse ;  /* 0x00000000040672ca */ /* 0x040fe200000e0000 */
[----:B------:R-:W-:Y:S01]  /*24840*/  WARPGROUP.ARRIVE ;  /* 0x00000000000079c5 */ /* 0x000fe20000000000 */
[----:B------:R-:W-:Y:S01]  /*24850*/  R2UR UR7, R5 ;  /* 0x00000000050772ca */ /* 0x000fe200000e0000 */
[----:B------:R-:W-:Y:S01]  /*24860*/  VIADD R6, R4, 0x100 ;  /* 0x0000010004067836 */ /* 0x000fe20000000000 */
[----:B------:R-:W-:Y:S01]  /*24870*/  ULDC.64 UR4, c[0x0][0x9a0] ;  /* 0x0002680000047ab9 */ /* 0x000fe20000000a00 */
[----:B------:R-:W-:Y:S01]  /*24880*/  IMAD.MOV.U32 R7, RZ, RZ, -0x3ffffff0 ;  /* 0xc0000010ff077424 */ /* 0x000fe200078e00ff */
[----:B------:R-:W-:-:S04]  /*24890*/  ISETP.NE.U32.AND P1, PT, RZ, UR4, PT ;  /* 0x00000004ff007c0c */ /* 0x000fc8000bf25070 */
[----:B------:R-:W-:-:S05]  /*248a0*/  ISETP.NE.AND.EX P1, PT, RZ, UR5, PT, P1 ;  /* 0x00000005ff007c0c */ /* 0x000fca000bf25310 */
[----:B------:R-:W-:Y:S01]  /*248b0*/  QGMMA.64x128x32.F32.E4M3.E4M3 R24, R184, gdesc[UR4], R24, gsb0 ;  /* 0x01e00004b8187df3 */ /* 0x000fe20008000818 */
[----:B------:R-:W-:Y:S02]  /*248c0*/  R2UR UR6, R6 ;  /* 0x00000000060672ca */ /* 0x000fe400000e0000 */
[----:B------:R-:W-:-:S05]  /*248d0*/  R2UR UR7, R7 ;  /* 0x00000000070772ca */ /* 0x000fca00000e0000 */
        /* <DEDUP_REMOVED lines=26> */
[----:B------:R-:W-:Y:S01]  /*24a80*/  VIADD R4, R4, 0x400 ;  /* 0x0000040004047836 */ /* 0x000fe20000000000 */
[----:B------:R-:W-:Y:S01]  /*24a90*/  MOV R5, 0xc0000010 ;  /* 0xc000001000057802 */ /* 0x000fe20000000f00 */
        /* <DEDUP_REMOVED lines=34> */
[----:B------:R-:W-:Y:S01]  /*24cc0*/  MOV R88, 0xff800000 ;  /* 0xff80000000587802 */ /* 0x000fe20000000f00 */
[----:B------:R-:W-:Y:S02]  /*24cd0*/  IMAD.MOV.U32 R89, RZ, RZ, -0x800000 ;  /* 0xff800000ff597424 */ /* 0x000fe400078e00ff */
[----:B------:R-:W-:-:S01]  /*24ce0*/  @P2 FFMA.FTZ R88, R5, R12, R0 ;  /* 0x0000000c05582223 */ /* 0x000fc20000010000 */
[----:B------:R-:W-:Y:S01]  /*24cf0*/  @P3 FFMA.FTZ R89, R6, R10, R9 ;  /* 0x0000000a06593223 */ /* 0x000fe20000010009 */
[-C--:B--2---:R-:W-:Y:S01]  /*24d00*/  FMUL.FTZ R4, R3, R2.reuse ;  /* 0x0000000203047220 */ /* 0x084fe20000410000 */
[----:B---3--:R-:W-:Y:S01]  /*24d10*/  FMUL.FTZ R7, R7, R2 ;  /* 0x0000000207077220 */ /* 0x008fe20000410000 */
[----:B------:R-:W-:-:S02]  /*24d20*/  WARPGROUP.DEPBAR.LE gsb0, 0x0 ;  /* 0x00008000000079c5 */ /* 0x000fc40000010000 */
[----:B------:R-:W-:Y:S05]  /*24d30*/  @!P0 BRA `(.L_x_2871) ;  /* 0x0000000000048947 */ /* 0x000fea0003800000 */
[----:B------:R-:W-:Y:S01]  /*24d40*/  BPT.TRAP 0x1 ;  /* 0x000000040000795c */ /* 0x000fe20000300000 */
.L_x_2871:
        /* <DEDUP_REMOVED lines=75> */
.L_x_2800:
[----:B------:R-:W-:Y:S05]  /*25200*/  WARPSYNC.ALL ;  /* 0x0000000000007948 */ /* 0x000fea0003800000 */
[----:B------:R-:W0:Y:S08]  /*25210*/  S2UR UR38, SR_CgaCtaId ;  /* 0x00000000002679c3 */ /* 0x000e300000008800 */
[----:B------:R-:W-:Y:S01]  /*25220*/  BAR.SYNC.DEFER_BLOCKING 0x5, 0x180 ;  /* 0x0146000000007b1d */ /* 0x000fe20000010000 */
[----:B------:R-:W-:-:S05]  /*25230*/  ISETP.NE.AND P1, PT, R224, RZ, PT ;  /* 0x000000ffe000720c */ /* 0x000fca0003f25270 */
[----:B------:R-:W-:Y:S01]  /*25240*/  UMOV UR4, 0x400 ;  /* 0x0000040000047882 */ /* 0x000fe20000000000 */
[----:B------:R-:W-:Y:S07]  /*25250*/  BSSY B0, `(.L_x_2872) ;  /* 0x000042a000007945 */ /* 0x000fee0003800000 */
[----:B------:R-:W2:Y:S01]  /*25260*/  @!P1 LDC R224, c[0x0][0xad4] ;  /* 0x0002b500ffe09b82 */ /* 0x000ea20000000800 */
[----:B0-----:R-:W-:-:S06]  /*25270*/  ULEA UR4, UR38, UR4, 0x18 ;  /* 0x0000000426047291 */ /* 0x001fcc000f8ec03f */
[----:B------:R-:W-:-:S05]  /*25280*/  MOV R18, UR4 ;  /* 0x0000000400127c02 */ /* 0x000fca0008000f00 */
        /* <DEDUP_REMOVED lines=34> */
[----:B------:R-:W-:Y:S02]  /*254b0*/  SHF.R.U64 R34, R34, 0x3, RZ ;  /* 0x0000000322227819 */ /* 0x000fe400000012ff */
[----:B------:R-:W-:-:S02]  /*254c0*/  IADD3 R35, P4, R40, 0x60, RZ ;  /* 0x0000006028237810 */ /* 0x000fc40007f9e0ff */
[C---:B------:R-:W-:Y:S02]  /*254d0*/  IADD3 R27, P5, R40.reuse, 0x40, RZ ;  /* 0x00000040281b7810 */ /* 0x040fe40007fbe0ff */
[C---:B------:R-:W-:Y:S02]  /*254e0*/  IADD3 R15, P1, R40.reuse, 0x20, RZ ;  /* 0x00000020280f7810 */ /* 0x040fe40007f3e0ff */
[----:B------:R-:W-:Y:S02]  /*254f0*/  IADD3 R37, P2, R40, 0x4020, RZ ;  /* 0x0000402028257810 */ /* 0x000fe40007f5e0ff */
[----:B------:R-:W-:Y:S02]  /*25500*/  LOP3.LUT R34, R34, R11, RZ, 0x3c, !PT ;  /* 0x0000000b22227212 */ /* 0x000fe400078e3cff */
[----:B------:R-:W-:Y:S02]  /*25510*/  LOP3.LUT R26, R35, 0x380, RZ, 0xc0, !PT ;  /* 0x00000380231a7812 */ /* 0x000fe400078ec0ff */
        /* <DEDUP_REMOVED lines=18> */
[----:B------:R-:W-:Y:S02]  /*25640*/  IADD3.X R37, RZ, R41, RZ, P2, !PT ;  /* 0x00000029ff257210 */ /* 0x000fe400017fe4ff */
[----:B------:R-:W-:Y:S02]  /*25650*/  MOV R106, R106 ;  /* 0x0000006a006a7202 */ /* 0x000fe40000000f00 */
[----:B------:R-:W-:Y:S02]  /*25660*/  MOV R110, R40 ;  /* 0x00000028006e7202 */ /* 0x000fe40000000f00 */
[----:B------:R-:W-:Y:S02]  /*25670*/  MOV R105, R38 ;  /* 0x0000002600697202 */ /* 0x000fe40000000f00 */
[----:B------:R-:W-:Y:S02]  /*25680*/  MOV R104, R36 ;  /* 0x0000002400687202 */ /* 0x000fe40000000f00 */
[----:B------:R-:W-:-:S02]  /*25690*/  MOV R103, R34 ;  /* 0x0000002200677202 */ /* 0x000fc40000000f00 */
[----:B------:R-:W-:Y:S02]  /*256a0*/  MOV R109, R26 ;  /* 0x0000001a006d7202 */ /* 0x000fe40000000f00 */
[----:B------:R-:W-:Y:S02]  /*256b0*/  MOV R108, R14 ;  /* 0x0000000e006c7202 */ /* 0x000fe40000000f00 */
[----:B------:R-:W-:Y:S01]  /*256c0*/  MOV R107, R10 ;  /* 0x0000000a006b7202 */ /* 0x000fe20000000f00 */
[----:B------:R-:W-:Y:S06]  /*256d0*/  BRA.DIV UR4, `(.L_x_2874) ;  /* 0x000000da04507947 */ /* 0x000fec000b800000 */
[----:B------:R-:W-:Y:S02]  /*256e0*/  SEL R80, R90, R123, P0 ;  /* 0x0000007b5a507207 */ /* 0x000fe40000000000 */
[----:B------:R-:W-:Y:S02]  /*256f0*/  SEL R49, R123, R90, P0 ;  /* 0x0000005a7b317207 */ /* 0x000fe40000000000 */
[----:B---3--:R-:W-:Y:S02]  /*25700*/  SEL R4, R0, R101, P0 ;  /* 0x0000006500047207 */ /* 0x008fe40000000000 */
[----:B------:R-:W-:Y:S01]  /*25710*/  SEL R79, R101, R0, P0 ;  /* 0x00000000654f7207 */ /* 0x000fe20000000000 */
[----:B-----5:R-:W-:Y:S01]  /*25720*/  SHFL.IDX PT, R80, R80, R9, 0x1c1f ;  /* 0x001c1f0950507589 */ /* 0x020fe200000e0000 */
[----:B------:R-:W-:Y:S02]  /*25730*/  SEL R90, R58, R85, P0 ;  /* 0x000000553a5a7207 */ /* 0x000fe40000000000 */
[----:B------:R-:W-:-:S02]  /*25740*/  LOP3.LUT R10, R9, 0x2, RZ, 0x3c, !PT ;  /* 0x00000002090a7812 */ /* 0x000fc400078e3cff */
[----:B------:R-:W-:Y:S02]  /*25750*/  SEL R0, R100, R45, P0 ;  /* 0x0000002d64007207 */ /* 0x000fe40000000000 */
        /* <DEDUP_REMOVED lines=31> */
[----:B------:R-:W0:Y:S01]  /*25950*/  SHFL.IDX PT, R2, R77, R10, 0x1c1f ;  /* 0x001c1f0a4d027589 */ /* 0x000e2200000e0000 */
        /* <DEDUP_REMOVED lines=20> */
[----:B------:R-:W3:Y:S01]  /*25aa0*/  SHFL.IDX PT, R98, R13, R9, 0x1c1f ;  /* 0x001c1f090d627589 */ /* 0x000ee200000e0000 */
[----:B------:R-:W-:-:S02]  /*25ab0*/  SEL R67, R91, R12, P0 ;  /* 0x0000000c5b437207 */ /* 0x000fc40000000000 */
[----:B------:R-:W-:Y:S01]  /*25ac0*/  SEL R115, R115, R94, P0 ;  /* 0x0000005e73737207 */ /* 0x000fe20000000000 */
[----:B------:R-:W4:Y:S01]  /*25ad0*/  SHFL.IDX PT, R87, R87, R10, 0x1c1f ;  /* 0x001c1f0a57577589 */ /* 0x000f2200000e0000 */
        /* <DEDUP_REMOVED lines=23> */
[----:B------:R3:W-:Y:S01]  /*25c50*/  SHFL.IDX PT, R65, R52, R9, 0x1c1f ;  /* 0x001c1f0934417589 */ /* 0x0007e200000e0000 */
[----:B------:R-:W-:-:S02]  /*25c60*/  SEL R25, R70, R25, P0 ;  /* 0x0000001946197207 */ /* 0x000fc40000000000 */
[----:B0-----:R-:W-:Y:S01]  /*25c70*/  SEL R102, R99, R2, P0 ;  /* 0x0000000263667207 */ /* 0x001fe20000000000 */
[----:B------:R-:W-:Y:S01]  /*25c80*/  SHFL.IDX PT, R91, R28, R9, 0x1c1f ;  /* 0x001c1f091c5b7589 */ /* 0x000fe200000e0000 */
[----:B------:R-:W-:Y:S02]  /*25c90*/  SEL R99, R2, R99, P0 ;  /* 0x0000006302637207 */ /* 0x000fe40000000000 */
[----:B-1----:R-:W-:Y:S01]  /*25ca0*/  SEL R2, R3, R4, P0 ;  /* 0x0000000403027207 */ /* 0x002fe20000000000 */
[----:B------:R-:W-:Y:S01]  /*25cb0*/  SHFL.IDX PT, R97, R26, R9, 0x1c1f ;  /* 0x001c1f091a617589 */ /* 0x000fe200000e0000 */
[----:B------:R-:W-:Y:S02]  /*25cc0*/  SEL R81, R0, R47, P0 ;  /* 0x0000002f00517207 */ /* 0x000fe40000000000 */
[----:B------:R-:W-:Y:S01]  /*25cd0*/  SEL R3, R4, R3, P0 ;  /* 0x0000000304037207 */ /* 0x000fe20000000000 */
[----:B------:R-:W-:Y:S01]  /*25ce0*/  SHFL.IDX PT, R95, R24, R9, 0x1c1f ;  /* 0x001c1f09185f7589 */ /* 0x000fe200000e0000 */
[----:B------:R-:W-:-:S02]  /*25cf0*/  SEL R0, R47, R0, P0 ;  /* 0x000000002f007207 */ /* 0x000fc40000000000 */
[----:B---3--:R-:W-:Y:S01]  /*25d00*/  SEL R52, R54, R127, P0 ;  /* 0x0000007f36347207 */ /* 0x008fe20000000000 */
[----:B------:R0:W-:Y:S01]  /*25d10*/  SHFL.IDX PT, R68, R53, R10, 0x1c1f ;  /* 0x001c1f0a35447589 */ /* 0x0001e200000e0000 */
[----:B------:R-:W-:Y:S02]  /*25d20*/  SEL R101, R98, R21, P0 ;  /* 0x0000001562657207 */ /* 0x000fe40000000000 */
[----:B------:R-:W-:Y:S01]  /*25d30*/  SEL R79, R80, R49, P0 ;  /* 0x00000031504f7207 */ /* 0x000fe20000000000 */
[----:B------:R-:W-:Y:S01]  /*25d40*/  SHFL.IDX PT, R40, R40, R9, 0x1c1f ;  /* 0x001c1f0928287589 */ /* 0x000fe200000e0000 */
[----:B------:R-:W-:Y:S02]  /*25d50*/  SEL R77, R78, R41, P0 ;  /* 0x000000294e4d7207 */ /* 0x000fe40000000000 */
[----:B------:R-:W-:Y:S01]  /*25d60*/  SEL R4, R20, R51, P0 ;  /* 0x0000003314047207 */ /* 0x000fe20000000000 */
[----:B------:R-:W-:Y:S01]  /*25d70*/  SHFL.IDX PT, R44, R44, R9, 0x1c1f ;  /* 0x001c1f092c2c7589 */ /* 0x000fe200000e0000 */
[----:B----4-:R-:W-:-:S02]  /*25d80*/  SEL R47, R48, R87, P0 ;  /* 0x00000057302f7207 */ /* 0x010fc40000000000 */
[----:B0-----:R-:W-:Y:S01]  /*25d90*/  SEL R53, R127, R54, P0 ;  /* 0x000000367f357207 */ /* 0x001fe20000000000 */
[----:B------:R-:W-:Y:S01]  /*25da0*/  SHFL.IDX PT, R42, R42, R9, 0x1c1f ;  /* 0x001c1f092a2a7589 */ /* 0x000fe200000e0000 */
[----:B--2---:R-:W-:Y:S02]  /*25db0*/  SEL R56, R58, R61, P0 ;  /* 0x0000003d3a387207 */ /* 0x004fe40000000000 */
        /* <DEDUP_REMOVED lines=9> */
[----:B------:R-:W-:Y:S01]  /*25e50*/  MOV R100, RZ ;  /* 0x000000ff00647202 */ /* 0x000fe20000000f00 */
[----:B------:R-:W-:Y:S04]  /*25e60*/  SHFL.IDX PT, R86, R86, R9, 0x1c1f ;  /* 0x001c1f0956567589 */ /* 0x000fe800000e0000 */
[----:B------:R-:W-:Y:S04]  /*25e70*/  SHFL.IDX PT, R84, R84, R9, 0x1c1f ;  /* 0x001c1f0954547589 */ /* 0x000fe800000e0000 */
[----:B------:R-:W-:Y:S04]  /*25e80*/  SHFL.IDX PT, R90, R90, R9, 0x1c1f ;  /* 0x001c1f095a5a7589 */ /* 0x000fe800000e0000 */
[----:B------:R-:W0:Y:S04]  /*25e90*/  SHFL.IDX PT, R119, R119, R10, 0x1c1f ;  /* 0x001c1f0a77777589 */ /* 0x000e2800000e0000 */
[----:B------:R-:W1:Y:S04]  /*25ea0*/  SHFL.IDX PT, R121, R121, R10, 0x1c1f ;  /* 0x001c1f0a79797589 */ /* 0x000e6800000e0000 */
        /* <DEDUP_REMOVED lines=10> */
[----:B------:R-:W1:Y:S01]  /*25f50*/  SHFL.IDX PT, R125, R85, R10, 0x1c1f ;  /* 0x001c1f0a557d7589 */ /* 0x000e6200000e0000 */
[----:B--2---:R-:W-:Y:S02]  /*25f60*/  SEL R43, R44, R111, P0 ;  /* 0x0000006f2c2b7207 */ /* 0x004fe40000000000 */
[----:B------:R-:W-:Y:S01]  /*25f70*/  SEL R44, R111, R44, P0 ;  /* 0x0000002c6f2c7207 */ /* 0x000fe20000000000 */
[----:B------:R2:W-:Y:S01]  /*25f80*/  SHFL.IDX PT, R36, R57, R10, 0x1c1f ;  /* 0x001c1f0a39247589 */ /* 0x0005e200000e0000 */
[----:B---3--:R-:W-:-:S02]  /*25f90*/  SEL R45, R46, R113, P0 ;  /* 0x000000712e2d7207 */ /* 0x008fc40000000000 */
[----:B------:R-:W-:Y:S01]  /*25fa0*/  SEL R46, R113, R46, P0 ;  /* 0x0000002e712e7207 */ /* 0x000fe20000000000 */
[----:B------:R-:W3:Y:S01]  /*25fb0*/  SHFL.IDX PT, R38, R59, R10, 0x1c1f ;  /* 0x001c1f0a3b267589 */ /* 0x000ee200000e0000 */
[----:B----4-:R-:W-:Y:S02]  /*25fc0*/  SEL R49, R50, R115, P0 ;  /* 0x0000007332317207 */ /* 0x010fe40000000000 */
[----:B------:R-:W-:Y:S01]  /*25fd0*/  SEL R50, R115, R50, P0 ;  /* 0x0000003273327207 */ /* 0x000fe20000000000 */
[----:B------:R-:W4:Y:S01]  /*25fe0*/  SHFL.IDX PT, R32, R37, R10, 0x1c1f ;  /* 0x001c1f0a25207589 */ /* 0x000f2200000e0000 */
[----:B------:R-:W-:Y:S02]  /*25ff0*/  SEL R51, R82, R67, P0 ;  /* 0x0000004352337207 */ /* 0x000fe40000000000 */
[----:B--2---:R-:W-:Y:S01]  /*26000*/  SEL R57, R61, R58, P0 ;  /* 0x0000003a3d397207 */ /* 0x004fe20000000000 */
[----:B------:R-:W2:Y:S01]  /*26010*/  SHFL.IDX PT, R34, R39, R10, 0x1c1f ;  /* 0x001c1f0a27227589 */ /* 0x000ea200000e0000 */
[----:B------:R-:W-:-:S02]  /*26020*/  SEL R61, R68, R65, P0 ;  /* 0x00000041443d7207 */ /* 0x000fc40000000000 */
[----:B------:R-:W-:Y:S01]  /*26030*/  SEL R83, R84, R117, P0 ;  /* 0x0000007554537207 */ /* 0x000fe20000000000 */
[----:B------:R-:W2:Y:S01]  /*26040*/  SHFL.IDX PT, R28, R33, R10, 0x1c1f ;  /* 0x001c1f0a211c7589 */ /* 0x000ea200000e0000 */
[----:B0-----:R-:W-:Y:S02]  /*26050*/  SEL R85, R86, R123, P0 ;  /* 0x0000007b56557207 */ /* 0x001fe40000000000 */
[----:B------:R-:W-:Y:S01]  /*26060*/  SEL R82, R67, R82, P0 ;  /* 0x0000005243527207 */ /* 0x000fe20000000000 */
[----:B------:R-:W0:Y:S01]  /*26070*/  SHFL.IDX PT, R30, R35, R10, 0x1c1f ;  /* 0x001c1f0a231e7589 */ /* 0x000e2200000e0000 */
[----:B-1----:R-:W-:Y:S02]  /*26080*/  SEL R87, R90, R125, P0 ;  /* 0x0000007d5a577207 */ /* 0x002fe40000000000 */
[----:B------:R-:W-:Y:S01]  /*26090*/  SEL R86, R123, R86, P0 ;  /* 0x000000567b567207 */ /* 0x000fe20000000000 */
[----:B------:R-:W-:Y:S01]  /*260a0*/  SHFL.IDX PT, R24, R31, R10, 0x1c1f ;  /* 0x001c1f0a1f187589 */ /* 0x000fe200000e0000 */
[----:B------:R-:W-:-:S02]  /*260b0*/  SEL R84, R117, R84, P0 ;  /* 0x0000005475547207 */ /* 0x000fc40000000000 */
[----:B------:R-:W-:Y:S01]  /*260c0*/  SEL R90, R125, R90, P0 ;  /* 0x0000005a7d5a7207 */ /* 0x000fe20000000000 */
[----:B------:R-:W1:Y:S01]  /*260d0*/  SHFL.IDX PT, R26, R29, R10, 0x1c1f ;  /* 0x001c1f0a1d1a7589 */ /* 0x000e6200000e0000 */
[----:B---3--:R-:W-:Y:S02]  /*260e0*/  SEL R70, R71, R38, P0 ;  /* 0x0000002647467207 */ /* 0x008fe40000000000 */
[----:B------:R-:W-:Y:S01]  /*260f0*/  SEL R71, R38, R71, P0 ;  /* 0x0000004726477207 */ /* 0x000fe20000000000 */
[----:B------:R-:W-:Y:S01]  /*26100*/  SHFL.IDX PT, R64, R64, R9, 0x1c1f ;  /* 0x001c1f0940407589 */ /* 0x000fe200000e0000 */
[----:B----4-:R-:W-:Y:S02]  /*26110*/  SEL R72, R73, R32, P0 ;  /* 0x0000002049487207 */ /* 0x010fe40000000000 */
[----:B------:R-:W-:Y:S01]  /*26120*/  SEL R73, R32, R73, P0 ;  /* 0x0000004920497207 */ /* 0x000fe20000000000 */
[----:B------:R3:W4:Y:S01]  /*26130*/  SHFL.IDX PT, R131, R55, R10, 0x1c1f ;  /* 0x001c1f0a37837589 */ /* 0x00072200000e0000 */
[----:B--2---:R-:W-:-:S02]  /*26140*/  SEL R74, R75, R34, P0 ;  /* 0x000000224b4a7207 */ /* 0x004fc40000000000 */
[----:B------:R-:W-:Y:S01]  /*26150*/  SEL R75, R34, R75, P0 ;  /* 0x0000004b224b7207 */ /* 0x000fe20000000000 */
[----:B------:R2:W2:Y:S01]  /*26160*/  SHFL.IDX PT, R66, R66, R9, 0x1c1f ;  /* 0x001c1f0942427589 */ /* 0x0004a200000e0000 */
[----:B------:R-:W-:Y:S02]  /*26170*/  SEL R76, R91, R28, P0 ;  /* 0x0000001c5b4c7207 */ /* 0x000fe40000000000 */
[----:B------:R-:W-:Y:S01]  /*26180*/  SEL R91, R28, R91, P0 ;  /* 0x0000005b1c5b7207 */ /* 0x000fe20000000000 */
[----:B------:R2:W2:Y:S01]  /*26190*/  SHFL.IDX PT, R8, R8, R9, 0x1c1f ;  /* 0x001c1f0908087589 */ /* 0x0004a200000e0000 */
[----:B0-----:R-:W-:Y:S02]  /*261a0*/  SEL R92, R93, R30, P0 ;  /* 0x0000001e5d5c7207 */ /* 0x001fe40000000000 */
[----:B---3--:R-:W-:Y:S01]  /*261b0*/  SEL R55, R129, R60, P0 ;  /* 0x0000003c81377207 */ /* 0x008fe20000000000 */
[----:B------:R0:W3:Y:S01]  /*261c0*/  SHFL.IDX PT, R27, R27, R10, 0x1c1f ;  /* 0x001c1f0a1b1b7589 */ /* 0x0000e200000e0000 */
[----:B------:R-:W-:-:S02]  /*261d0*/  SEL R60, R65, R68, P0 ;  /* 0x00000044413c7207 */ /* 0x000fc40000000000 */
[----:B------:R-:W-:Y:S01]  /*261e0*/  SEL R68, R69, R36, P0 ;  /* 0x0000002445447207 */ /* 0x000fe20000000000 */
[----:B------:R0:W0:Y:S01]  /*261f0*/  SHFL.IDX PT, R14, R25, R10, 0x1c1f ;  /* 0x001c1f0a190e7589 */ /* 0x00002200000e0000 */
[----:B-1----:R-:W-:Y:S02]  /*26200*/  SEL R96, R97, R26, P0 ;  /* 0x0000001a61607207 */ /* 0x002fe40000000000 */
[----:B------:R-:W-:Y:S02]  /*26210*/  SEL R94, R95, R24, P0 ;  /* 0x000000185f5e7207 */ /* 0x000fe40000000000 */
[----:B------:R-:W-:Y:S02]  /*26220*/  SEL R69, R36, R69, P0 ;  /* 0x0000004524457207 */ /* 0x000fe40000000000 */
[----:B------:R-:W-:Y:S02]  /*26230*/  SEL R93, R30, R93, P0 ;  /* 0x0000005d1e5d7207 */ /* 0x000fe40000000000 */
[----:B----4-:R-:W-:-:S02]  /*26240*/  SEL R58, R64, R131, P0 ;  /* 0x00000083403a7207 */ /* 0x010fc40000000000 */
[----:B------:R-:W-:Y:S02]  /*26250*/  SEL R59, R131, R64, P0 ;  /* 0x00000040833b7207 */ /* 0x000fe40000000000 */
[----:B------:R-:W-:Y:S02]  /*26260*/  SEL R97, R26, R97, P0 ;  /* 0x000000611a617207 */ /* 0x000fe40000000000 */
[----:B------:R-:W-:-:S07]  /*26270*/  SEL R95, R24, R95, P0 ;  /* 0x0000005f185f7207 */ /* 0x000fce0000000000 */
.L_x_3159:
[----:B------:R-:W-:Y:S05]  /*26280*/  WARPSYNC.ALL ;  /* 0x0000000000007948 */ /* 0x000fea0003800000 */
[----:B------:R-:W-:Y:S01]  /*26290*/  BAR.SYNC.DEFER_BLOCKING 0x1, 0x100 ;  /* 0x0044000000007b1d */ /* 0x000fe20000010000 */
[----:B0-2---:R-:W-:Y:S02]  /*262a0*/  SEL R64, R66, R14, P0 ;  /* 0x0000000e42407207 */ /* 0x005fe40000000000 */
[----:B---3--:R-:W-:Y:S02]  /*262b0*/  SEL R65, R8, R27, P0 ;  /* 0x0000001b08417207 */ /* 0x008fe40000000000 */
[----:B------:R-:W-:Y:S01]  /*262c0*/  SEL R67, R27, R8, P0 ;  /* 0x000000081b437207 */ /* 0x000fe20000000000 */
[----:B------:R-:W-:Y:S01]  /*262d0*/  ULDC.64 UR6, c[0x0][0xc08] ;  /* 0x0003020000067ab9 */ /* 0x000fe20000000a00 */
[----:B------:R-:W-:Y:S01]  /*262e0*/  SEL R66, R14, R66, P0 ;  /* 0x000000420e427207 */ /* 0x000fe20000000000 */
[----:B------:R-:W-:Y:S01]  /*262f0*/  ULDC.64 UR4, c[0x0][0xc00] ;  /* 0x0003000000047ab9 */ /* 0x000fe20000000a00 */
[----:B------:R-:W-:-:S02]  /*26300*/  F2FP.BF16.F32.PACK_AB R8, R101, R102 ;  /* 0x000000666508723e */ /* 0x000fc400000010ff */
[----:B------:R-:W-:Y:S02]  /*26310*/  F2FP.BF16.F32.PACK_AB R9, R87, R52 ;  /* 0x000000345709723e */ /* 0x000fe400000010ff */
[----:B------:R-:W-:Y:S02]  /*26320*/  F2FP.BF16.F32.PACK_AB R10, R98, R99 ;  /* 0x00000063620a723e */ /* 0x000fe400000010ff */
[----:B------:R-:W-:Y:S02]  /*26330*/  F2FP.BF16.F32.PACK_AB R11, R90, R53 ;  /* 0x000000355a0b723e */ /* 0x000fe400000010ff */
        /* <DEDUP_REMOVED lines=40> */
[C---:B--2---:R-:W-:Y:S02]  /*265c0*/  IADD3 R24, P1, R225.reuse, UR4, RZ ;  /* 0x00000004e1187c10 */ /* 0x044fe4000ff3e0ff */
[----:B------:R-:W-:Y:S01]  /*265d0*/  ISETP.NE.AND.EX P0, PT, RZ, UR5, PT, P0 ;  /* 0x00000005ff007c0c */ /* 0x000fe2000bf05300 */
[----:B---3--:R-:W-:Y:S01]  /*265e0*/  IMAD.MOV.U32 R28, RZ, RZ, 0x9b8 ;  /* 0x000009b8ff1c7424 */ /* 0x008fe200078e00ff */
[----:B------:R-:W-:Y:S01]  /*265f0*/  IADD3.X R25, R226, UR5, RZ, P1, !PT ;  /* 0x00000005e2197c10 */ /* 0x000fe20008ffe4ff */
[----:B0-----:R-:W0:Y:S06]  /*26600*/  LDC R104, c[0x0][0xbe8] ;  /* 0x0002fa00ff687b82 */ /* 0x001e2c0000000800 */
[----:B-1----:R-:W-:Y:S01]  /*26610*/  @P3 IADD3 R8, P1, R225, UR6, RZ ;  /* 0x00000006e1083c10 */ /* 0x002fe2000ff3e0ff */
[----:B------:R-:W-:-:S02]  /*26620*/  ULDC UR6, c[0x0][0xa88] ;  /* 0x0002a20000067ab9 */ /* 0x000fc40000000800 */
[----:B------:R-:W-:Y:S01]  /*26630*/  IMAD.U32 R103, RZ, RZ, UR6 ;  /* 0x00000006ff677e24 */ /* 0x000fe2000f8e00ff */
[----:B------:R-:W-:Y:S01]  /*26640*/  @P3 IADD3.X R9, R226, UR7, RZ, P1, !PT ;  /* 0x00000007e2093c10 */ /* 0x000fe20008ffe4ff */
[----:B------:R1:W5:Y:S04]  /*26650*/  @P0 LDG.E R100, desc[UR52][R24.64] ;  /* 0x0000003418640981 */ /* 0x000368000c1e1900 */
[----:B------:R1:W5:Y:S01]  /*26660*/  @P3 LDG.E R103, desc[UR52][R8.64] ;  /* 0x0000003408673981 */ /* 0x000362000c1e1900 */
[----:B------:R-:W-:Y:S02]  /*26670*/  ISETP.GT.AND P2, PT, R224, 0x1, PT ;  /* 0x00000001e000780c */ /* 0x000fe40003f44270 */
[----:B0-----:R-:W-:Y:S02]  /*26680*/  ISETP.NE.AND P1, PT, R104, 0x1, PT ;  /* 0x000000016800780c */ /* 0x001fe40003f25270 */
[----:B------:R-:W-:-:S04]  /*26690*/  SEL R28, R28, 0x978, P2 ;  /* 0x000009781c1c7807 */ /* 0x000fc80001000000 */
[----:B----4-:R1:W0:Y:S08]  /*266a0*/  LDC.64 R14, c[0x0][R28+0x220] ;  /* 0x000088001c0e7b82 */ /* 0x0102300000000a00 */
[----:B------:R1:W2:Y:S08]  /*266b0*/  LDC.64 R26, c[0x0][R28+0x218] ;  /* 0x000086001c1a7b82 */ /* 0x0002b00000000a00 */
[----:B------:R1:W3:Y:S01]  /*266c0*/  LDC.64 R12, c[0x0][R28+0x228] ;  /* 0x00008a001c0c7b82 */ /* 0x0002e20000000a00 */
[----:B------:R-:W-:Y:S05]  /*266d0*/  @P3 BRA `(.L_x_2875) ;  /* 0x0000000000103947 */ /* 0x000fea0003800000 */
[----:B------:R-:W-:Y:S05]  /*266e0*/  @!P0 BRA `(.L_x_2875) ;  /* 0x00000000000c8947 */ /* 0x000fea0003800000 */
[----:B-1----:R-:W4:Y:S04]  /*266f0*/  LDG.E R8, desc[UR52][R24.64] ;  /* 0x0000003418087981 */ /* 0x002f28000c1e1900 */
[----:B-----5:R-:W4:Y:S02]  /*26700*/  LDG.E R103, desc[UR52][R24.64+0x4] ;  /* 0x0000043418677981 */ /* 0x020f24000c1e1900 */
[----:B----4-:R-:W-:-:S07]  /*26710*/  IMAD.IADD R103, R103, 0x1, -R8 ;  /* 0x0000000167677824 */ /* 0x010fce00078e0a08 */
.L_x_2875:
[----:B------:R-:W4:Y:S04]  /*26720*/  LDL R106, [R1] ;  /* 0x00000000016a7983 */ /* 0x000f280000100800 */
[----:B------:R-:W3:Y:S01]  /*26730*/  LDL R32, [R1+0x4c] ;  /* 0x00004c0001207983 */ /* 0x000ee20000100800 */
[----:B-1----:R-:W1:Y:S01]  /*26740*/  LDC.64 R8, c[0x0][R28+0x210] ;  /* 0x000084001c087b82 */ /* 0x002e620000000a00 */
[----:B------:R-:W-:-:S07]  /*26750*/  ISETP.NE.U32.AND P0, PT, RZ, UR4, PT ;  /* 0x00000004ff007c0c */ /* 0x000fce000bf05070 */
[----:B------:R-:W1:Y:S01]  /*26760*/  @P1 LDC R24, c[0x0][0xbec] ;  /* 0x0002fb00ff181b82 */ /* 0x000e620000000800 */
[----:B------:R-:W-:-:S07]  /*26770*/  ISETP.NE.AND.EX P0, PT, RZ, UR5, PT, P0 ;  /* 0x00000005ff007c0c */ /* 0x000fce000bf05300 */
[----:B------:R-:W1:Y:S01]  /*26780*/  @P1 LDC R31, c[0x0][0xbf0] ;  /* 0x0002fc00ff1f1b82 */ /* 0x000e620000000800 */
[----:B------:R-:W-:-:S07]  /*26790*/  SEL R105, R220, RZ, !P0 ;  /* 0x000000ffdc697207 */ /* 0x000fce0004000000 */
[----:B------:R-:W1:Y:S01]  /*267a0*/  LDC.64 R10, c[0x0][0xba8] ;  /* 0x0002ea00ff0a7b82 */ /* 0x000e620000000a00 */
[----:B------:R-:W1:Y:S01]  /*267b0*/  S2R R30, SR_TID.X ;  /* 0x00000000001e7919 */ /* 0x000e620000002100 */
[----:B------:R-:W-:Y:S01]  /*267c0*/  SEL R227, R227, RZ, !P0 ;  /* 0x000000ffe3e37207 */ /* 0x000fe20004000000 */
[----:B0-----:R-:W-:Y:S02]  /*267d0*/  IMAD R15, R15, R105, RZ ;  /* 0x000000690f0f7224 */ /* 0x001fe400078e02ff */
[----:B------:R-:W-:Y:S02]  /*267e0*/  IMAD.IADD R33, R219, 0x1, R214 ;  /* 0x00000001db217824 */ /* 0x000fe400078e02d6 */
[C---:B------:R-:W-:Y:S02]  /*267f0*/  IMAD R227, R14.reuse, R227, R15 ;  /* 0x000000e30ee37224 */ /* 0x040fe400078e020f */
[----:B------:R-:W-:-:S04]  /*26800*/  IMAD.WIDE.U32 R14, R14, R105, RZ ;  /* 0x000000690e0e7225 */ /* 0x000fc800078e00ff */
[----:B--2---:R-:W-:Y:S02]  /*26810*/  IMAD R29, R27, R191, RZ ;  /* 0x000000bf1b1d7224 */ /* 0x004fe400078e02ff */
[----:B-1----:R-:W-:-:S04]  /*26820*/  @P1 IMAD.HI.U32 R24, R33, R24, RZ ;  /* 0x0000001821181227 */ /* 0x002fc800078e00ff */
[----:B------:R-:W-:-:S04]  /*26830*/  IMAD.WIDE.U32 R26, R26, R191, RZ ;  /* 0x000000bf1a1a7225 */ /* 0x000fc800078e00ff */
[----:B------:R-:W-:Y:S01]  /*26840*/  IMAD.IADD R227, R15, 0x1, R227 ;  /* 0x000000010fe37824 */ /* 0x000fe200078e02e3 */
[----:B------:R-:W0:Y:S01]  /*26850*/  @!P2 LDC R10, c[0x0][0xb50] ;  /* 0x0002d400ff0aab82 */ /* 0x000e220000000800 */
[----:B------:R-:W-:Y:S01]  /*26860*/  IMAD.MOV.U32 R15, RZ, RZ, R33 ;  /* 0x000000ffff0f7224 */ /* 0x000fe200078e0021 */
[----:B------:R-:W-:Y:S02]  /*26870*/  @P1 SHF.R.U32.HI R15, RZ, R31, R24 ;  /* 0x0000001fff0f1219 */ /* 0x000fe40000011618 */
[----:B------:R-:W-:Y:S02]  /*26880*/  IADD3 R29, R27, R29, RZ ;  /* 0x0000001d1b1d7210 */ /* 0x000fe40007ffe0ff */
[--C-:B-----5:R-:W-:Y:S02]  /*26890*/  IADD3 R26, P0, P3, R14, R26, R100.reuse ;  /* 0x0000001a0e1a7210 */ /* 0x120fe40007b1e064 */
[----:B------:R-:W-:Y:S01]  /*268a0*/  SHF.R.S32.HI R14, RZ, 0x1f, R100 ;  /* 0x0000001fff0e7819 */ /* 0x000fe20000011464 */
[----:B------:R-:W1:Y:S03]  /*268b0*/  @!P2 LDC R11, c[0x0][0xb54] ;  /* 0x0002d500ff0bab82 */ /* 0x000e660000000800 */
[----:B------:R-:W-:Y:S01]  /*268c0*/  IADD3.X R24, R227, R29, R14, P0, P3 ;  /* 0x0000001de3187210 */ /* 0x000fe200007e640e */
[----:B------:R-:W-:-:S05]  /*268d0*/  VIADD R34, R30, 0xffffff80 ;  /* 0xffffff801e227836 */ /* 0x000fca0000000000 */
[----:B------:R-:W-:-:S04]  /*268e0*/  SHF.R.S32.HI R30, RZ, 0x1f, R34 ;  /* 0x0000001fff1e7819 */ /* 0x000fc80000011422 */
[----:B------:R-:W-:-:S04]  /*268f0*/  LEA.HI R30, R30, R34, RZ, 0x7 ;  /* 0x000000221e1e7211 */ /* 0x000fc800078f38ff */
[----:B------:R-:W-:Y:S01]  /*26900*/  LOP3.LUT R30, R30, 0xffffff80, RZ, 0xc0, !PT ;  /* 0xffffff801e1e7812 */ /* 0x000fe200078ec0ff */
[----:B------:R-:W-:-:S04]  /*26910*/  IMAD R103, R103, R104, RZ ;  /* 0x0000006867677224 */ /* 0x000fc800078e02ff */
[----:B------:R-:W-:Y:S01]  /*26920*/  IMAD.IADD R30, R34, 0x1, -R30 ;  /* 0x00000001221e7824 */ /* 0x000fe200078e0a1e */
[----:B----4-:R-:W-:-:S05]  /*26930*/  SEL R25, R106, RZ, P2 ;  /* 0x000000ff6a197207 */ /* 0x010fca0001000000 */
[-C--:B---3--:R-:W-:Y:S02]  /*26940*/  IMAD R27, R13, R25.reuse, RZ ;  /* 0x000000190d1b7224 */ /* 0x088fe400078e02ff */
[----:B------:R-:W-:-:S04]  /*26950*/  IMAD.WIDE.U32 R12, R12, R25, RZ ;  /* 0x000000190c0c7225 */ /* 0x000fc800078e00ff */
[----:B------:R-:W-:Y:S01]  /*26960*/  IMAD.MOV R25, RZ, RZ, -R15 ;  /* 0x000000ffff197224 */ /* 0x000fe200078e0a0f */
[----:B------:R-:W-:Y:S01]  /*26970*/  IADD3 R12, P0, P3, R15, R26, R12 ;  /* 0x0000001a0f0c7210 */ /* 0x000fe20007b1e00c */
[----:B------:R-:W-:Y:S01]  /*26980*/  IMAD.IADD R27, R13, 0x1, R27 ;  /* 0x000000010d1b7824 */ /* 0x000fe200078e021b */
[----:B------:R-:W-:Y:S01]  /*26990*/  SHF.R.S32.HI R13, RZ, 0x1f, R15 ;  /* 0x0000001fff0d7819 */ /* 0x000fe2000001140f */
[----:B------:R-:W-:-:S03]  /*269a0*/  IMAD R15, R104, R25, R33 ;  /* 0x00000019680f7224 */ /* 0x000fc600078e0221 */
[----:B------:R-:W-:Y:S01]  /*269b0*/  IADD3.X R13, R13, R24, R27, P0, P3 ;  /* 0x000000180d0d7210 */ /* 0x000fe200007e641b */
[-C--:B------:R-:W-:Y:S01]  /*269c0*/  IMAD R9, R9, R15.reuse, RZ ;  /* 0x0000000f09097224 */ /* 0x080fe200078e02ff */
[----:B------:R-:W-:Y:S01]  /*269d0*/  SHF.R.S32.HI R25, RZ, 0x1f, R15 ;  /* 0x0000001fff197819 */ /* 0x000fe2000001140f */
[----:B------:R-:W-:-:S04]  /*269e0*/  IMAD.WIDE.U32 R12, R8, R15, R12 ;  /* 0x0000000f080c7225 */ /* 0x000fc800078e000c */
[----:B------:R-:W-:-:S05]  /*269f0*/  IMAD R9, R8, R25, R9 ;  /* 0x0000001908097224 */ /* 0x000fca00078e0209 */
[----:B------:R-:W-:Y:S02]  /*26a00*/  IADD3 R8, R13, R9, RZ ;  /* 0x000000090d087210 */ /* 0x000fe40007ffe0ff */
[----:B0-----:R-:W-:-:S04]  /*26a10*/  LEA R13, P0, R12, R10, 0x2 ;  /* 0x0000000a0c0d7211 */ /* 0x001fc800078010ff */
[----:B-1----:R-:W-:Y:S01]  /*26a20*/  LEA.HI.X R12, R12, R11, R8, 0x2, P0 ;  /* 0x0000000b0c0c7211 */ /* 0x002fe200000f1408 */
[----:B------:R-:W-:Y:S01]  /*26a30*/  SHFL.IDX PT, R10, R13, 0x1, 0x1c1f ;  /* 0x003c1f000d0a7f89 */ /* 0x000fe200000e0000 */
[----:B------:R-:W-:-:S03]  /*26a40*/  IMAD.IADD R26, R32, 0x1, R214 ;  /* 0x00000001201a7824 */ /* 0x000fc600078e02d6 */
        /* <DEDUP_REMOVED lines=12> */
[----:B0-----:R-:W0:Y:S01]  /*26b10*/  @P1 LDC R11, c[0x0][0xbec] ;  /* 0x0002fb00ff0b1b82 */ /* 0x001e220000000800 */
[----:B------:R-:W-:-:S07]  /*26b20*/  ULDC.64 UR4, c[0x0][0xaa0] ;  /* 0x0002a80000047ab9 */ /* 0x000fce0000000a00 */
[----:B------:R-:W2:Y:S01]  /*26b30*/  @P1 LDC R13, c[0x0][0xbf0] ;  /* 0x0002fc00ff0d1b82 */ /* 0x000ea20000000800 */
        /* <DEDUP_REMOVED lines=10> */
[----:B------:R-:W-:Y:S02]  /*26be0*/  SHF.R.U64 R32, R32, 0x3, RZ ;  /* 0x0000000320207819 */ /* 0x000fe400000012ff */
[----:B------:R-:W-:-:S02]  /*26bf0*/  LOP3.LUT R9, R62, 0x380, RZ, 0xc0, !PT ;  /* 0x000003803e097812 */ /* 0x000fc400078ec0ff */
[----:B------:R-:W-:Y:S01]  /*26c00*/  LOP3.LUT R32, R32, R33, RZ, 0x3c, !PT ;  /* 0x0000002120207212 */ /* 0x000fe200078e3cff */
[--C-:B------:R-:W-:Y:S01]  /*26c10*/  IMAD.X R33, RZ, RZ, R63.reuse, P0 ;  /* 0x000000ffff217224 */ /* 0x100fe200000e063f */
[----:B------:R-:W-:Y:S02]  /*26c20*/  IADD3 R3, P0, R62, 0x7000, RZ ;  /* 0x000070003e037810 */ /* 0x000fe40007f1e0ff */
[----:B------:R-:W-:Y:S02]  /*26c30*/  SHF.R.U64 R28, R28, 0x3, RZ ;  /* 0x000000031c1c7819 */ /* 0x000fe400000012ff */
[----:B------:R-:W-:Y:S01]  /*26c40*/  LOP3.LUT R0, R3, 0x380, RZ, 0xc0, !PT ;  /* 0x0000038003007812 */ /* 0x000fe200078ec0ff */
[----:B------:R-:W-:Y:S01]  /*26c50*/  IMAD.X R53, RZ, RZ, R63, P0 ;  /* 0x000000ffff357224 */ /* 0x000fe200000e063f */
[----:B------:R-:W-:Y:S01]  /*26c60*/  SHF.R.U64 R9, R9, 0x3, RZ ;  /* 0x0000000309097819 */ /* 0x000fe200000012ff */
[----:B------:R-:W5:Y:S01]  /*26c70*/  LD.E.128 R32, desc[UR52][R32.64] ;  /* 0x0000003420207980 */ /* 0x000f62000c101d00 */
[----:B------:R-:W-:-:S02]  /*26c80*/  SHF.R.U64 R0, R0, 0x3, RZ ;  /* 0x0000000300007819 */ /* 0x000fc400000012ff */
[----:B------:R-:W-:Y:S01]  /*26c90*/  LOP3.LUT R28, R28, R29, RZ, 0x3c, !PT ;  /* 0x0000001d1c1c7212 */ /* 0x000fe200078e3cff */
[----:B------:R-:W-:Y:S01]  /*26ca0*/  IMAD.X R29, RZ, RZ, R63, P5 ;  /* 0x000000ffff1d7224 */ /* 0x000fe200028e063f */
[----:B------:R-:W-:Y:S01]  /*26cb0*/  LOP3.LUT R52, R0, R3, RZ, 0x3c, !PT ;  /* 0x0000000300347212 */ /* 0x000fe200078e3cff */
[----:B------:R-:W-:Y:S01]  /*26cc0*/  IMAD R3, R14, UR4, RZ ;  /* 0x000000040e037c24 */ /* 0x000fe2000f8e02ff */
[C---:B------:R-:W-:Y:S02]  /*26cd0*/  IADD3 R37, P2, R62.reuse, 0x3000, RZ ;  /* 0x000030003e257810 */ /* 0x040fe40007f5e0ff */
[C---:B------:R-:W-:Y:S01]  /*26ce0*/  IADD3 R41, P3, R62.reuse, 0x4000, RZ ;  /* 0x000040003e297810 */ /* 0x040fe20007f7e0ff */
[----:B------:R-:W5:Y:S01]  /*26cf0*/  LD.E.128 R28, desc[UR52][R28.64] ;  /* 0x000000341c1c7980 */ /* 0x000f62000c101d00 */
[C---:B------:R-:W-:Y:S02]  /*26d00*/  IADD3 R45, P4, R62.reuse, 0x5000, RZ ;  /* 0x000050003e2d7810 */ /* 0x040fe40007f9e0ff */
[----:B------:R-:W-:Y:S01]  /*26d10*/  IADD3 R49, P5, R62, 0x6000, RZ ;  /* 0x000060003e317810 */ /* 0x000fe20007fbe0ff */
[----:B------:R-:W5:Y:S01]  /*26d20*/  LD.E.128 R52, desc[UR52][R52.64] ;  /* 0x0000003434347980 */ /* 0x000f62000c101d00 */
[----:B------:R-:W-:Y:S01]  /*26d30*/  LOP3.LUT R62, R9, R62, RZ, 0x3c, !PT ;  /* 0x0000003e093e7212 */ /* 0x000fe200078e3cff */
[C---:B------:R-:W-:Y:S01]  /*26d40*/  IMAD R9, R100.reuse, UR5, R3 ;  /* 0x0000000564097c24 */ /* 0x040fe2000f8e0203 */
[----:B------:R-:W-:Y:S01]  /*26d50*/  LOP3.LUT R36, R37, 0x380, RZ, 0xc0, !PT ;  /* 0x0000038025247812 */ /* 0x000fe200078ec0ff */
[----:B------:R-:W-:Y:S01]  /*26d60*/  IMAD.WIDE.U32 R2, R100, UR4, RZ ;  /* 0x0000000464027c25 */ /* 0x000fe2000f8e00ff */
[----:B------:R-:W-:Y:S01]  /*26d70*/  ULDC.64 UR4, c[0x0][0xae8] ;  /* 0x0002ba0000047ab9 */ /* 0x000fe20000000a00 */
[----:B------:R-:W-:Y:S01]  /*26d80*/  LOP3.LUT R40, R41, 0x380, RZ, 0xc0, !PT ;  /* 0x0000038029287812 */ /* 0x000fe200078ec0ff */
[----:B------:R1:W5:Y:S01]  /*26d90*/  LD.E.128 R24, desc[UR52][R62.64] ;  /* 0x000000343e187980 */ /* 0x000362000c101d00 */
[----:B------:R-:W-:-:S02]  /*26da0*/  LOP3.LUT R44, R45, 0x380, RZ, 0xc0, !PT ;  /* 0x000003802d2c7812 */ /* 0x000fc400078ec0ff */
[----:B------:R-:W-:Y:S01]  /*26db0*/  IADD3 R3, R3, R9, RZ ;  /* 0x0000000903037210 */ /* 0x000fe20007ffe0ff */
[----:B------:R-:W-:Y:S01]  /*26dc0*/  IMAD R9, R223, 0x20, R107 ;  /* 0x00000020df097824 */ /* 0x000fe200078e026b */
[----:B------:R-:W-:Y:S02]  /*26dd0*/  LOP3.LUT R48, R49, 0x380, RZ, 0xc0, !PT ;  /* 0x0000038031307812 */ /* 0x000fe400078ec0ff */
[----:B------:R-:W-:Y:S01]  /*26de0*/  SHF.R.S32.HI R4, RZ, 0x1f, R105 ;  /* 0x0000001fff047819 */ /* 0x000fe20000011469 */
[----:B------:R-:W-:Y:S01]  /*26df0*/  IMAD.IADD R8, R214, 0x1, R9 ;  /* 0x00000001d6087824 */ /* 0x000fe200078e0209 */
[----:B------:R-:W-:Y:S01]  /*26e00*/  SHF.R.U64 R36, R36, 0x3, RZ ;  /* 0x0000000324247819 */ /* 0x000fe200000012ff */
[----:B------:R-:W-:Y:S01]  /*26e10*/  IMAD.WIDE.U32 R2, R191, UR4, R2 ;  /* 0x00000004bf027c25 */ /* 0x000fe2000f8e0002 */
[----:B------:R-:W-:Y:S02]  /*26e20*/  SHF.R.U64 R40, R40, 0x3, RZ ;  /* 0x0000000328287819 */ /* 0x000fe400000012ff */
[----:B------:R-:W-:Y:S01]  /*26e30*/  SHF.R.U64 R44, R44, 0x3, RZ ;  /* 0x000000032c2c7819 */ /* 0x000fe200000012ff */
[----:B0-----:R-:W-:Y:S01]  /*26e40*/  @P1 IMAD.HI.U32 R0, R8, R11, RZ ;  /* 0x0000000b08001227 */ /* 0x001fe200078e00ff */
[----:B------:R-:W-:-:S02]  /*26e50*/  SHF.R.U64 R48, R48, 0x3, RZ ;  /* 0x0000000330307819 */ /* 0x000fc400000012ff */
[----:B------:R-:W-:Y:S01]  /*26e60*/  LOP3.LUT R36, R36, R37, RZ, 0x3c, !PT ;  /* 0x0000002524247212 */ /* 0x000fe200078e3cff */
[----:B------:R-:W-:Y:S01]  /*26e70*/  IMAD R3, R191, UR5, R3 ;  /* 0x00000005bf037c24 */ /* 0x000fe2000f8e0203 */
[----:B------:R-:W-:Y:S01]  /*26e80*/  ULDC.64 UR4, c[0x0][0xaf0] ;  /* 0x0002bc0000047ab9 */ /* 0x000fe20000000a00 */
[----:B------:R-:W-:Y:S01]  /*26e90*/  IMAD.MOV.U32 R9, RZ, RZ, R8 ;  /* 0x000000ffff097224 */ /* 0x000fe200078e0008 */
[----:B------:R-:W-:Y:S01]  /*26ea0*/  LOP3.LUT R40, R40, R41, RZ, 0x3c, !PT ;  /* 0x0000002928287212 */ /* 0x000fe200078e3cff */
[----:B------:R-:W-:Y:S01]  /*26eb0*/  IMAD R4, R4, UR4, RZ ;  /* 0x0000000404047c24 */ /* 0x000fe2000f8e02ff */
[----:B------:R-:W-:Y:S01]  /*26ec0*/  LOP3.LUT R44, R44, R45, RZ, 0x3c, !PT ;  /* 0x0000002d2c2c7212 */ /* 0x000fe200078e3cff */
[--C-:B------:R-:W-:Y:S01]  /*26ed0*/  IMAD.X R41, RZ, RZ, R63.reuse, P3 ;  /* 0x000000ffff297224 */ /* 0x100fe200018e063f */
[----:B------:R-:W-:Y:S01]  /*26ee0*/  LOP3.LUT R48, R48, R49, RZ, 0x3c, !PT ;  /* 0x0000003130307212 */ /* 0x000fe200078e3cff */
[--C-:B------:R-:W-:Y:S01]  /*26ef0*/  IMAD.X R45, RZ, RZ, R63.reuse, P4 ;  /* 0x000000ffff2d7224 */ /* 0x100fe200020e063f */
[----:B--2---:R-:W-:Y:S01]  /*26f00*/  @P1 SHF.R.U32.HI R9, RZ, R13, R0 ;  /* 0x0000000dff091219 */ /* 0x004fe20000011600 */
[----:B------:R-:W-:Y:S01]  /*26f10*/  IMAD.X R49, RZ, RZ, R63, P5 ;  /* 0x000000ffff317224 */ /* 0x000fe200028e063f */
[----:B------:R-:W-:Y:S01]  /*26f20*/  IADD3.X R37, RZ, R63, RZ, P2, !PT ;  /* 0x0000003fff257210 */ /* 0x000fe200017fe4ff */
[----:B------:R-:W-:-:S02]  /*26f30*/  IMAD R11, R105, UR5, R4 ;  /* 0x00000005690b7c24 */ /* 0x000fc4000f8e0204 */
[----:B------:R-:W-:Y:S01]  /*26f40*/  IMAD.WIDE.U32 R2, R105, UR4, R2 ;  /* 0x0000000469027c25 */ /* 0x000fe2000f8e0002 */
[--C-:B------:R-:W-:Y:S01]  /*26f50*/  SHF.R.S32.HI R0, RZ, 0x1f, R9.reuse ;  /* 0x0000001fff007819 */ /* 0x100fe20000011409 */
[----:B------:R-:W5:Y:S01]  /*26f60*/  LD.E.128 R40, desc[UR52][R40.64] ;  /* 0x0000003428287980 */ /* 0x000f62000c101d00 */
[----:B------:R-:W-:Y:S01]  /*26f70*/  ULDC.64 UR4, c[0x0][0xae0] ;  /* 0x0002b80000047ab9 */ /* 0x000fe20000000a00 */
[----:B------:R-:W-:Y:S01]  /*26f80*/  IMAD.MOV R13, RZ, RZ, -R9 ;  /* 0x000000ffff0d7224 */ /* 0x000fe200078e0a09 */
[----:B------:R-:W-:Y:S01]  /*26f90*/  IADD3 R3, R3, R11, RZ ;  /* 0x0000000b03037210 */ /* 0x000fe20007ffe0ff */
[----:B------:R-:W5:Y:S02]  /*26fa0*/  LD.E.128 R36, desc[UR52][R36.64] ;  /* 0x0000003424247980 */ /* 0x000f64000c101d00 */
[----:B------:R-:W-:Y:S02]  /*26fb0*/  IMAD R11, R104, R13, R8 ;  /* 0x0000000d680b7224 */ /* 0x000fe400078e0208 */
[----:B------:R-:W5:Y:S04]  /*26fc0*/  LD.E.128 R44, desc[UR52][R44.64] ;  /* 0x000000342c2c7980 */ /* 0x000f68000c101d00 */
[----:B------:R-:W5:Y:S01]  /*26fd0*/  LD.E.128 R48, desc[UR52][R48.64] ;  /* 0x0000003430307980 */ /* 0x000f62000c101d00 */
[----:B------:R-:W-:Y:S01]  /*26fe0*/  IMAD R8, R0, UR4, RZ ;  /* 0x0000000400087c24 */ /* 0x000fe2000f8e02ff */
[----:B------:R-:W-:Y:S01]  /*26ff0*/  @!PT LDS RZ, [RZ] ;  /* 0x00000000fffff984 */ /* 0x000fe20000000800 */
[----:B------:R-:W-:Y:S01]  /*27000*/  @!PT LDS RZ, [RZ] ;  /* 0x00000000fffff984 */ /* 0x000fe20000000800 */
[----:B------:R-:W-:Y:S01]  /*27010*/  @!PT LDS RZ, [RZ] ;  /* 0x00000000fffff984 */ /* 0x000fe20000000800 */
[----:B------:R-:W-:Y:S01]  /*27020*/  @!PT LDS RZ, [RZ] ;  /* 0x00000000fffff984 */ /* 0x000fe20000000800 */
[----:B------:R0:W-:Y:S06]  /*27030*/  MEMBAR.ALL.CTA ;  /* 0x0000000000007992 */ /* 0x0001ec0000008000 */
[----:B0-----:R-:W0:Y:S01]  /*27040*/  FENCE.VIEW.ASYNC.S ;  /* 0x00000000000073c6 */ /* 0x001e220000000000 */
[----:B------:R-:W-:Y:S01]  /*27050*/  SHF.R.S32.HI R4, RZ, 0x1f, R11 ;  /* 0x0000001fff047819 */ /* 0x000fe2000001140b */
[----:B------:R-:W-:-:S02]  /*27060*/  IMAD R13, R9, UR5, R8 ;  /* 0x00000005090d7c24 */ /* 0x000fc4000f8e0208 */
[----:B------:R-:W-:Y:S01]  /*27070*/  IMAD.WIDE.U32 R2, R9, UR4, R2 ;  /* 0x0000000409027c25 */ /* 0x000fe2000f8e0002 */
[----:B------:R-:W-:-:S03]  /*27080*/  ULDC.64 UR4, c[0x0][0xad8] ;  /* 0x0002b60000047ab9 */ /* 0x000fc60000000a00 */
[----:B------:R-:W-:Y:S02]  /*27090*/  IMAD R4, R4, UR4, RZ ;  /* 0x0000000404047c24 */ /* 0x000fe4000f8e02ff */
[----:B------:R-:W-:Y:S02]  /*270a0*/  IMAD.IADD R3, R3, 0x1, R13 ;  /* 0x0000000103037824 */ /* 0x000fe400078e020d */
[----:B------:R-:W-:Y:S02]  /*270b0*/  VIADD R0, R18, 0x29820 ;  /* 0x0002982012007836 */ /* 0x000fe40000000000 */
        /* <DEDUP_REMOVED lines=8> */
[----:B0-----:R1:W-:Y:S01]  /*27140*/  SYNCS.ARRIVE.TRANS64.RED.A1T0 RZ, [R0+URZ], RZ ;  /* 0x000000ff00ff79a7 */ /* 0x0013e2000810043f */
[----:B------:R-:W-:Y:S02]  /*27150*/  LEA.HI.X R3, R8, UR5, R3, 0x1, P0 ;  /* 0x0000000508037c11 */ /* 0x000fe400080f0c03 */
[----:B------:R-:W-:Y:S02]  /*27160*/  SHF.R.S32.HI R10, RZ, 0x1f, R21 ;  /* 0x0000001fff0a7819 */ /* 0x000fe40000011415 */
[----:B------:R-:W-:Y:S01]  /*27170*/  SHF.R.S32.HI R20, RZ, 0x1f, R57 ;  /* 0x0000001fff147819 */ /* 0x000fe20000011439 */
[----:B------:R-:W-:Y:S06]  /*27180*/  BRA.DIV UR4, `(.L_x_2877) ;  /* 0x000000de04107947 */ /* 0x000fec000b800000 */
[----:B-1----:R0:W1:Y:S04]  /*27190*/  SHFL.IDX PT, R0, R3, RZ, 0x181f ;  /* 0x00181fff03007589 */ /* 0x00206800000e0000 */
[----:B------:R0:W2:Y:S02]  /*271a0*/  SHFL.IDX PT, R14, R2, RZ, 0x181f ;  /* 0x00181fff020e7589 */ /* 0x0000a400000e0000 */
.L_x_3162:
[----:B------:R-:W-:Y:S01]  /*271b0*/  IADD3 R214, R107, R214, RZ ;  /* 0x000000d66bd67210 */ /* 0x000fe20007ffe0ff */
        /* <DEDUP_REMOVED lines=12> */
.L_x_2879:
[----:B------:R-:W-:Y:S05]  /*27280*/  BSYNC B1 ;  /* 0x0000000000017941 */ /* 0x000fea0003800000 */
.L_x_2878:
[----:B------:R-:W-:-:S03]  /*27290*/  UMOV UR4, 0xffffffff ;  /* 0xffffffff00047882 */ /* 0x000fc60000000000 */
[----:B------:R-:W-:Y:S05]  /*272a0*/  BRA.DIV UR4, `(.L_x_2880) ;  /* 0x000000da04fc7947 */ /* 0x000fea000b800000 */
[----:B-1----:R1:W4:Y:S04]  /*272b0*/  SHFL.IDX PT, R0, R3, 0x1, 0x181f ;  /* 0x00381f0003007f89 */ /* 0x00232800000e0000 */
[----:B--23--:R1:W2:Y:S02]  /*272c0*/  SHFL.IDX PT, R14, R2, 0x1, 0x181f ;  /* 0x00381f00020e7f89 */ /* 0x00c2a400000e0000 */
.L_x_3166:
        /* <DEDUP_REMOVED lines=11> */
[----:B-----5:R3:W-:Y:S04]  /*27380*/  @!P2 ST.E.128 desc[UR52][R8.64], R28 ;  /* 0x0000001c0800a985 */ /* 0x0207e8000c101d34 */
[----:B------:R3:W-:Y:S02]  /*27390*/  @!P3 ST.E.128 desc[UR52][R14.64], R44 ;  /* 0x0000002c0e00b985 */ /* 0x0007e4000c101d34 */
.L_x_2882:
[----:B------:R-:W-:Y:S05]  /*273a0*/  BSYNC B1 ;  /* 0x0000000000017941 */ /* 0x000fea0003800000 */
.L_x_2881:
[----:B------:R-:W-:-:S03]  /*273b0*/  UMOV UR4, 0xffffffff ;  /* 0xffffffff00047882 */ /* 0x000fc60000000000 */
[----:B------:R-:W-:Y:S05]  /*273c0*/  BRA.DIV UR4, `(.L_x_2883) ;  /* 0x000000da04fc7947 */ /* 0x000fea000b800000 */
[----:B----4-:R4:W0:Y:S04]  /*273d0*/  SHFL.IDX PT, R0, R3, 0x2, 0x181f ;  /* 0x00581f0003007f89 */ /* 0x01082800000e0000 */
[----:B--23--:R4:W2:Y:S02]  /*273e0*/  SHFL.IDX PT, R14, R2, 0x2, 0x181f ;  /* 0x00581f00020e7f89 */ /* 0x00c8a400000e0000 */
.L_x_3170:
        /* <DEDUP_REMOVED lines=11> */
[----:B-----5:R3:W-:Y:S04]  /*274a0*/  @!P2 ST.E.128 desc[UR52][R8.64], R32 ;  /* 0x000000200800a985 */ /* 0x0207e8000c101d34 */
[----:B------:R3:W-:Y:S02]  /*274b0*/  @!P3 ST.E.128 desc[UR52][R14.64], R48 ;  /* 0x000000300e00b985 */ /* 0x0007e4000c101d34 */
.L_x_2885:
[----:B------:R-:W-:Y:S05]  /*274c0*/  BSYNC B1 ;  /* 0x0000000000017941 */ /* 0x000fea0003800000 */
.L_x_2884:
[----:B------:R-:W-:-:S03]  /*274d0*/  UMOV UR4, 0xffffffff ;  /* 0xffffffff00047882 */ /* 0x000fc60000000000 */
[----:B------:R-:W-:Y:S05]  /*274e0*/  BRA.DIV UR4, `(.L_x_2886) ;  /* 0x000000da04fc7947 */ /* 0x000fea000b800000 */
[----:B0-----:R0:W0:Y:S04]  /*274f0*/  SHFL.IDX PT, R0, R3, 0x3, 0x181f ;  /* 0x00781f0003007f89 */ /* 0x00102800000e0000 */
[----:B--23--:R2:W3:Y:S02]  /*27500*/  SHFL.IDX PT, R14, R2, 0x3, 0x181f ;  /* 0x00781f00020e7f89 */ /* 0x00c4e400000e0000 */
.L_x_3174:
[----:B-12-4-:R-:W-:-:S05]  /*27510*/  VIADD R2, R214, 0x60 ;  /* 0x00000060d6027836 */ /* 0x016fca0000000000 */
[----:B------:R-:W-:-:S13]  /*27520*/  ISETP.GE.AND P0, PT, R2, R103, PT ;  /* 0x000000670200720c */ /* 0x000fda0003f06270 */
[----:B------:R-:W-:Y:S05]  /*27530*/  @P0 BRA `(.L_x_2887) ;  /* 0x0000001c00ec0947 */ /* 0x000fea0003800000 */
[----:B------:R-:W-:Y:S02]  /*27540*/  ULDC UR4, c[0x0][0xac8] ;  /* 0x0002b20000047ab9 */ /* 0x000fe40000000800 */
[----:B------:R-:W-:-:S13]  /*27550*/  ISETP.GE.AND P1, PT, R21, UR4, PT ;  /* 0x0000000415007c0c */ /* 0x000fda000bf26270 */
[----:B---3--:R-:W-:-:S04]  /*27560*/  @!P1 LEA R2, P0, R21, R14, 0x1 ;  /* 0x0000000e15029211 */ /* 0x008fc800078008ff */
[----:B0-----:R-:W-:Y:S02]  /*27570*/  @!P1 LEA.HI.X R3, R21, R0, R10, 0x1, P0 ;  /* 0x0000000015039211 */ /* 0x001fe400000f0c0a */
[----:B------:R-:W-:-:S03]  /*27580*/  ISETP.GE.AND P0, PT, R57, UR4, PT ;  /* 0x0000000439007c0c */ /* 0x000fc6000bf06270 */
[----:B-----5:R0:W-:Y:S10]  /*27590*/  @!P1 ST.E.128 desc[UR52][R2.64], R36 ;  /* 0x0000002402009985 */ /* 0x0201f4000c101d34 */
[----:B------:R-:W-:Y:S05]  /*275a0*/  @P0 BRA `(.L_x_2887) ;  /* 0x0000001c00d00947 */ /* 0x000fea0003800000 */
[----:B------:R-:W-:-:S04]  /*275b0*/  LEA R14, P0, R57, R14, 0x1 ;  /* 0x0000000e390e7211 */ /* 0x000fc800078008ff */
[----:B------:R-:W-:-:S05]  /*275c0*/  LEA.HI.X R15, R57, R0, R20, 0x1, P0 ;  /* 0x00000000390f7211 */ /* 0x000fca00000f0c14 */
[----:B------:R1:W-:Y:S01]  /*275d0*/  ST.E.128 desc[UR52][R14.64], R52 ;  /* 0x000000340e007985 */ /* 0x0003e2000c101d34 */
[----:B------:R-:W-:Y:S05]  /*275e0*/  BRA `(.L_x_2887) ;  /* 0x0000001c00c07947 */ /* 0x000fea0003800000 */
.L_x_2876:
        /* <DEDUP_REMOVED lines=8> */
[----:B------:R-:W-:Y:S01]  /*27670*/  IMAD.IADD R9, R9, 0x1, R11 ;  /* 0x0000000109097824 */ /* 0x000fe200078e020b */
[----:B------:R-:W-:Y:S01]  /*27680*/  MOV R11, R33 ;  /* 0x00000021000b7202 */ /* 0x000fe20000000f00 */
        /* <DEDUP_REMOVED lines=30> */
[----:B------:R-:W-:Y:S01]  /*27870*/  UMOV UR4, 0xffffffff ;  /* 0xffffffff00047882 */ /* 0x000fe20000000000 */
[----:B------:R-:W-:-:S04]  /*27880*/  IADD3 R37, R9, R37, RZ ;  /* 0x0000002509257210 */ /* 0x000fc80007ffe0ff */
        /* <DEDUP_REMOVED lines=8> */
[C---:B------:R-:W-:Y:S02]  /*27910*/  VIADD R29, R216.reuse, 0x30 ;  /* 0x00000030d81d7836 */ /* 0x040fe40000000000 */
[C---:B------:R-:W-:Y:S02]  /*27920*/  VIADD R25, R216.reuse, 0x40 ;  /* 0x00000040d8197836 */ /* 0x040fe40000000000 */
[----:B------:R-:W-:-:S07]  /*27930*/  VIADD R31, R216, 0x18 ;  /* 0x00000018d81f7836 */ /* 0x000fce0000000000 */
.L_x_3177:
        /* <DEDUP_REMOVED lines=9> */
[C---:B------:R-:W-:Y:S01]  /*279d0*/  VIADD R39, R216.reuse, 0x60 ;  /* 0x00000060d8277836 */ /* 0x040fe20000000000 */
[----:B------:R-:W-:Y:S01]  /*279e0*/  ISETP.GE.AND P4, PT, R33, UR4, PT ;  /* 0x0000000421007c0c */ /* 0x000fe2000bf86270 */
[C---:B------:R-:W-:Y:S01]  /*279f0*/  VIADD R100, R216.reuse, 0x58 ;  /* 0x00000058d8647836 */ /* 0x040fe20000000000 */
[----:B------:R-:W-:Y:S01]  /*27a00*/  SHF.R.S32.HI R12, RZ, 0x1f, R33 ;  /* 0x0000001fff0c7819 */ /* 0x000fe20000011421 */
[C---:B------:R-:W-:Y:S01]  /*27a10*/  VIADD R88, R216.reuse, 0x68 ;  /* 0x00000068d8587836 */ /* 0x040fe20000000000 */
[----:B------:R-:W-:Y:S01]  /*27a20*/  ISETP.GE.AND P3, PT, R31, UR4, PT ;  /* 0x000000041f007c0c */ /* 0x000fe2000bf66270 */
[----:B------:R-:W-:Y:S01]  /*27a30*/  VIADD R63, R216, 0x60 ;  /* 0x00000060d83f7836 */ /* 0x000fe20000000000 */
[----:B------:R-:W-:-:S02]  /*27a40*/  ISETP.GE.AND P1, PT, R30, UR4, PT ;  /* 0x000000041e007c0c */ /* 0x000fc4000bf26270 */
[----:B------:R-:W-:Y:S01]  /*27a50*/  SHF.R.S32.HI R14, RZ, 0x1f, R31 ;  /* 0x0000001fff0e7819 */ /* 0x000fe2000001141f */
[----:B--2---:R-:W-:Y:S01]  /*27a60*/  @!P0 IMAD.MOV.U32 R8, RZ, RZ, R35 ;  /* 0x000000ffff088224 */ /* 0x004fe200078e0023 */
[----:B------:R-:W-:Y:S01]  /*27a70*/  @!P0 MOV R10, R102 ;  /* 0x00000066000a8202 */ /* 0x000fe20000000f00 */
[----:B-1----:R-:W-:Y:S01]  /*27a80*/  @!P0 IMAD.MOV.U32 R9, RZ, RZ, R36 ;  /* 0x000000ffff098224 */ /* 0x002fe200078e0024 */
[----:B------:R-:W-:Y:S01]  /*27a90*/  SHF.R.S32.HI R15, RZ, 0x1f, R28 ;  /* 0x0000001fff0f7819 */ /* 0x000fe2000001141c */
[----:B------:R-:W-:Y:S01]  /*27aa0*/  @!P0 IMAD.MOV.U32 R11, RZ, RZ, R101 ;  /* 0x000000ffff0b8224 */ /* 0x000fe200078e0065 */
[----:B------:R-:W-:Y:S01]  /*27ab0*/  SHF.R.S32.HI R27, RZ, 0x1f, R30 ;  /* 0x0000001fff1b7819 */ /* 0x000fe2000001141e */
[C---:B------:R-:W-:Y:S01]  /*27ac0*/  @!P0 IMAD.WIDE R8, R216.reuse, 0x4, R8 ;  /* 0x00000004d8088825 */ /* 0x040fe200078e0208 */
[----:B------:R-:W-:Y:S02]  /*27ad0*/  IADD3 R62, R216, 0x50, RZ ;  /* 0x00000050d83e7810 */ /* 0x000fe40007ffe0ff */
[----:B------:R-:W-:-:S02]  /*27ae0*/  SHF.R.S32.HI R100, RZ, 0x1f, R100 ;  /* 0x0000001fff647819 */ /* 0x000fc40000011464 */
[----:B------:R1:W-:Y:S01]  /*27af0*/  @!P0 ST.E.64 desc[UR52][R8.64], R10 ;  /* 0x0000000a08008985 */ /* 0x0003e2000c101b34 */
[----:B------:R-:W-:Y:S02]  /*27b00*/  SHF.R.S32.HI R62, RZ, 0x1f, R62 ;  /* 0x0000001fff3e7819 */ /* 0x000fe4000001143e */
[----:B------:R-:W-:Y:S02]  /*27b10*/  SHF.R.S32.HI R63, RZ, 0x1f, R63 ;  /* 0x0000001fff3f7819 */ /* 0x000fe4000001143f */
[-C--:B-1----:R-:W-:Y:S02]  /*27b20*/  @!P2 LEA R8, P0, R229, R35.reuse, 0x2 ;  /* 0x00000023e508a211 */ /* 0x082fe400078010ff */
[----:B------:R-:W-:Y:S02]  /*27b30*/  @!P4 LEA R10, P5, R33, R35, 0x2 ;  /* 0x00000023210ac211 */ /* 0x000fe400078a10ff */
[-C--:B------:R-:W-:Y:S01]  /*27b40*/  @!P2 LEA.HI.X R9, R229, R36.reuse, R13, 0x2, P0 ;  /* 0x00000024e509a211 */ /* 0x080fe200000f140d */
[----:B------:R-:W-:Y:S01]  /*27b50*/  @!P2 IMAD.MOV.U32 R13, RZ, RZ, R98 ;  /* 0x000000ffff0da224 */ /* 0x000fe200078e0062 */
[----:B------:R-:W-:Y:S01]  /*27b60*/  @!P4 LEA.HI.X R11, R33, R36, R12, 0x2, P5 ;  /* 0x00000024210bc211 */ /* 0x000fe200028f140c */
[----:B------:R-:W-:Y:S01]  /*27b70*/  @!P2 IMAD.MOV.U32 R12, RZ, RZ, R99 ;  /* 0x000000ffff0ca224 */ /* 0x000fe200078e0063 */
[----:B------:R-:W-:-:S04]  /*27b80*/  ISETP.GE.AND P0, PT, R28, UR4, PT ;  /* 0x000000041c007c0c */ /* 0x000fc8000bf06270 */
[----:B------:R1:W-:Y:S02]  /*27b90*/  @!P2 ST.E.64 desc[UR52][R8.64], R12 ;  /* 0x0000000c0800a985 */ /* 0x0003e4000c101b34 */
[----:B-1----:R-:W-:Y:S01]  /*27ba0*/  @!P4 IMAD.MOV.U32 R8, RZ, RZ, R79 ;  /* 0x000000ffff08c224 */ /* 0x002fe200078e004f */
[----:B------:R-:W-:Y:S01]  /*27bb0*/  @!P4 MOV R9, R77 ;  /* 0x0000004d0009c202 */ /* 0x000fe20000000f00 */
[----:B------:R-:W-:Y:S02]  /*27bc0*/  @!P3 IMAD.MOV.U32 R79, RZ, RZ, R78 ;  /* 0x000000ffff4fb224 */ /* 0x000fe400078e004e */
[----:B------:R-:W-:Y:S02]  /*27bd0*/  @!P3 IMAD.MOV.U32 R78, RZ, RZ, R80 ;  /* 0x000000ffff4eb224 */ /* 0x000fe400078e0050 */
[----:B------:R1:W-:Y:S01]  /*27be0*/  @!P4 ST.E.64 desc[UR52][R10.64], R8 ;  /* 0x000000080a00c985 */ /* 0x0003e2000c101b34 */
[----:B------:R-:W-:-:S04]  /*27bf0*/  @!P1 LEA R12, P4, R30, R35, 0x2 ;  /* 0x000000231e0c9211 */ /* 0x000fc800078810ff */
[-C--:B------:R-:W-:Y:S02]  /*27c00*/  @!P1 LEA.HI.X R13, R30, R36.reuse, R27, 0x2, P4 ;  /* 0x000000241e0d9211 */ /* 0x080fe400020f141b */
[----:B------:R-:W-:Y:S02]  /*27c10*/  ISETP.GE.AND P4, PT, R25, UR4, PT ;  /* 0x0000000419007c0c */ /* 0x000fe4000bf86270 */
[CC--:B-1----:R-:W-:Y:S02]  /*27c20*/  @!P3 LEA R10, P2, R31.reuse, R35.reuse, 0x2 ;  /* 0x000000231f0ab211 */ /* 0x0c2fe400078410ff */
[----:B------:R-:W-:Y:S02]  /*27c30*/  @!P0 LEA R8, P5, R28, R35, 0x2 ;  /* 0x000000231c088211 */ /* 0x000fe400078a10ff */
[----:B------:R-:W-:Y:S02]  /*27c40*/  @!P3 LEA.HI.X R11, R31, R36, R14, 0x2, P2 ;  /* 0x000000241f0bb211 */ /* 0x000fe400010f140e */
[----:B------:R-:W-:-:S02]  /*27c50*/  ISETP.GE.AND P2, PT, R29, UR4, PT ;  /* 0x000000041d007c0c */ /* 0x000fc4000bf46270 */
[----:B------:R-:W-:Y:S01]  /*27c60*/  @!P0 LEA.HI.X R9, R28, R36, R15, 0x2, P5 ;  /* 0x000000241c098211 */ /* 0x000fe200028f140f */
[----:B------:R1:W-:Y:S01]  /*27c70*/  @!P3 ST.E.64 desc[UR52][R10.64], R78 ;  /* 0x0000004e0a00b985 */ /* 0x0003e2000c101b34 */
[----:B------:R-:W-:Y:S02]  /*27c80*/  ISETP.GE.AND P3, PT, R24, UR4, PT ;  /* 0x0000000418007c0c */ /* 0x000fe4000bf66270 */
[----:B------:R-:W-:Y:S01]  /*27c90*/  SHF.R.S32.HI R15, RZ, 0x1f, R24 ;  /* 0x0000001fff0f7819 */ /* 0x000fe20000011418 */
[----:B-1----:R-:W-:Y:S01]  /*27ca0*/  @!P0 IMAD.MOV.U32 R10, RZ, RZ, R2 ;  /* 0x000000ffff0a8224 */ /* 0x002fe200078e0002 */
[----:B------:R-:W-:Y:S01]  /*27cb0*/  @!P1 MOV R2, R3 ;  /* 0x0000000300029202 */ /* 0x000fe20000000f00 */
[----:B------:R-:W-:Y:S02]  /*27cc0*/  @!P0 IMAD.MOV.U32 R11, RZ, RZ, R81 ;  /* 0x000000ffff0b8224 */ /* 0x000fe400078e0051 */
[----:B------:R-:W-:Y:S01]  /*27cd0*/  @!P1 IMAD.MOV.U32 R3, RZ, RZ, R0 ;  /* 0x000000ffff039224 */ /* 0x000fe200078e0000 */
[----:B------:R-:W-:-:S02]  /*27ce0*/  SHF.R.S32.HI R0, RZ, 0x1f, R29 ;  /* 0x0000001fff007819 */ /* 0x000fc4000001141d */
[----:B------:R1:W-:Y:S04]  /*27cf0*/  @!P0 ST.E.64 desc[UR52][R8.64], R10 ;  /* 0x0000000a08008985 */ /* 0x0003e8000c101b34 */
[----:B------:R2:W-:Y:S01]  /*27d00*/  @!P1 ST.E.64 desc[UR52][R12.64], R2 ;  /* 0x000000020c009985 */ /* 0x0005e2000c101b34 */
[----:B------:R-:W-:Y:S01]  /*27d10*/  ISETP.GE.AND P1, PT, R228, UR4, PT ;  /* 0x00000004e4007c0c */ /* 0x000fe2000bf26270 */
[----:B-1----:R-:W-:Y:S01]  /*27d20*/  @!P2 IMAD.MOV.U32 R10, RZ, RZ, R21 ;  /* 0x000000ffff0aa224 */ /* 0x002fe200078e0015 */
[CC--:B------:R-:W-:Y:S01]  /*27d30*/  @!P3 LEA R8, P5, R24.reuse, R35.reuse, 0x2 ;  /* 0x000000231808b211 */ /* 0x0c0fe200078a10ff */
[----:B------:R-:W-:Y:S01]  /*27d40*/  @!P2 IMAD.MOV.U32 R11, RZ, RZ, R4 ;  /* 0x000000ffff0ba224 */ /* 0x000fe200078e0004 */
[----:B------:R-:W-:Y:S01]  /*27d50*/  @!P3 MOV R21, R20 ;  /* 0x000000140015b202 */ /* 0x000fe20000000f00 */
[----:B------:R-:W-:Y:S01]  /*27d60*/  @!P3 IMAD.MOV.U32 R20, RZ, RZ, R40 ;  /* 0x000000ffff14b224 */ /* 0x000fe200078e0028 */
[----:B--2---:R-:W-:Y:S01]  /*27d70*/  @!P2 LEA R2, P0, R29, R35, 0x2 ;  /* 0x000000231d02a211 */ /* 0x004fe200078010ff */
[----:B------:R-:W-:Y:S01]  /*27d80*/  @!P4 IMAD.MOV.U32 R40, RZ, RZ, R43 ;  /* 0x000000ffff28c224 */ /* 0x000fe200078e002b */
[----:B------:R-:W-:-:S05]  /*27d90*/  @!P3 LEA.HI.X R9, R24, R36, R15, 0x2, P5 ;  /* 0x000000241809b211 */ /* 0x000fca00028f140f */
[----:B------:R-:W-:Y:S01]  /*27da0*/  @!P1 IMAD.MOV.U32 R43, RZ, RZ, R42 ;  /* 0x000000ffff2b9224 */ /* 0x000fe200078e002a */
[-C--:B------:R-:W-:Y:S01]  /*27db0*/  @!P2 LEA.HI.X R3, R29, R36.reuse, R0, 0x2, P0 ;  /* 0x000000241d03a211 */ /* 0x080fe200000f1400 */
[----:B------:R-:W-:Y:S01]  /*27dc0*/  @!P1 IMAD.MOV.U32 R42, RZ, RZ, R44 ;  /* 0x000000ffff2a9224 */ /* 0x000fe200078e002c */
[----:B------:R-:W-:Y:S02]  /*27dd0*/  ISETP.GE.AND P0, PT, R38, UR4, PT ;  /* 0x0000000426007c0c */ /* 0x000fe4000bf06270 */
[----:B------:R-:W-:Y:S01]  /*27de0*/  SHF.R.S32.HI R0, RZ, 0x1f, R25 ;  /* 0x0000001fff007819 */ /* 0x000fe20000011419 */
[----:B------:R1:W-:Y:S01]  /*27df0*/  @!P2 ST.E.64 desc[UR52][R2.64], R10 ;  /* 0x0000000a0200a985 */ /* 0x0003e2000c101b34 */
[C---:B------:R-:W-:Y:S02]  /*27e00*/  @!P4 LEA R12, P2, R25.reuse, R35, 0x2 ;  /* 0x00000023190cc211 */ /* 0x040fe400078410ff */
[----:B------:R-:W-:Y:S01]  /*27e10*/  SHF.R.S32.HI R15, RZ, 0x1f, R228 ;  /* 0x0000001fff0f7819 */ /* 0x000fe200000114e4 */
[----:B------:R2:W-:Y:S01]  /*27e20*/  @!P3 ST.E.64 desc[UR52][R8.64], R20 ;  /* 0x000000140800b985 */ /* 0x0005e2000c101b34 */
[----:B------:R-:W-:-:S02]  /*27e30*/  @!P4 LEA.HI.X R13, R25, R36, R0, 0x2, P2 ;  /* 0x00000024190dc211 */ /* 0x000fc400010f1400 */
[CC--:B------:R-:W-:Y:S02]  /*27e40*/  @!P1 LEA R14, P3, R228.reuse, R35.reuse, 0x2 ;  /* 0x00000023e40e9211 */ /* 0x0c0fe400078610ff */
[----:B------:R-:W-:Y:S01]  /*27e50*/  ISETP.GE.AND P2, PT, R89, UR4, PT ;  /* 0x0000000459007c0c */ /* 0x000fe2000bf46270 */
[----:B------:R-:W-:Y:S01]  /*27e60*/  @!P0 IMAD.MOV.U32 R44, RZ, RZ, R47 ;  /* 0x000000ffff2c8224 */ /* 0x000fe200078e002f */
[----:B------:R-:W-:Y:S01]  /*27e70*/  @!P1 LEA.HI.X R15, R228, R36, R15, 0x2, P3 ;  /* 0x00000024e40f9211 */ /* 0x000fe200018f140f */
[----:B------:R3:W-:Y:S01]  /*27e80*/  @!P4 ST.E.64 desc[UR52][R12.64], R40 ;  /* 0x000000280c00c985 */ /* 0x0007e2000c101b34 */
[----:B------:R-:W-:Y:S02]  /*27e90*/  ISETP.GE.AND P3, PT, R39, UR4, PT ;  /* 0x0000000427007c0c */ /* 0x000fe4000bf66270 */
[----:B------:R-:W-:Y:S01]  /*27ea0*/  @!P0 LEA R26, P5, R38, R35, 0x2 ;  /* 0x00000023261a8211 */ /* 0x000fe200078a10ff */
[----:B------:R4:W-:Y:S01]  /*27eb0*/  @!P1 ST.E.64 desc[UR52][R14.64], R42 ;  /* 0x0000002a0e009985 */ /* 0x0009e2000c101b34 */
[----:B------:R-:W-:-:S02]  /*27ec0*/  ISETP.GE.AND P4, PT, R88, UR4, PT ;  /* 0x0000000458007c0c */ /* 0x000fc4000bf86270 */
[-C--:B------:R-:W-:Y:S01]  /*27ed0*/  @!P0 LEA.HI.X R27, R38, R36.reuse, R62, 0x2, P5 ;  /* 0x00000024261b8211 */ /* 0x080fe200028f143e */
[C---:B------:R-:W-:Y:S01]  /*27ee0*/  VIADD R38, R216.reuse, 0x78 ;  /* 0x00000078d8267836 */ /* 0x040fe20000000000 */
[----:B------:R-:W-:Y:S01]  /*27ef0*/  IADD3 R62, R216, 0x70, RZ ;  /* 0x00000070d83e7810 */ /* 0x000fe20007ffe0ff */
[----:B------:R-:W-:Y:S01]  /*27f00*/  @!P2 IMAD.MOV.U32 R47, RZ, RZ, R46 ;  /* 0x000000ffff2fa224 */ /* 0x000fe200078e002e */
[CC--:B-1----:R-:W-:Y:S01]  /*27f10*/  @!P2 LEA R2, P1, R89.reuse, R35.reuse, 0x2 ;  /* 0x000000235902a211 */ /* 0x0c2fe200078210ff */
[----:B------:R1:W-:Y:S01]  /*27f20*/  @!P0 ST.E.64 desc[UR52][R26.64], R44 ;  /* 0x0000002c1a008985 */ /* 0x0003e2000c101b34 */
[----:B------:R-:W-:Y:S02]  /*27f30*/  ISETP.GE.AND P5, PT, R62, UR4, PT ;  /* 0x000000043e007c0c */ /* 0x000fe4000bfa6270 */
[----:B------:R-:W-:Y:S02]  /*27f40*/  ISETP.GE.AND P0, PT, R38, UR4, PT ;  /* 0x0000000426007c0c */ /* 0x000fe4000bf06270 */
[----:B------:R-:W-:Y:S01]  /*27f50*/  @!P2 LEA.HI.X R3, R89, R36, R100, 0x2, P1 ;  /* 0x000000245903a211 */ /* 0x000fe200008f1464 */
[----:B------:R-:W-:Y:S01]  /*27f60*/  VIADD R89, R216, 0x68 ;  /* 0x00000068d8597836 */ /* 0x000fe20000000000 */
[----:B--2---:R-:W-:-:S02]  /*27f70*/  @!P3 LEA R8, P1, R39, R35, 0x2 ;  /* 0x000000232708b211 */ /* 0x004fc400078210ff */
[----:B------:R-:W-:Y:S01]  /*27f80*/  @!P2 MOV R46, R48 ;  /* 0x00000030002ea202 */ /* 0x000fe20000000f00 */
[----:B------:R-:W-:Y:S01]  /*27f90*/  @!P3 IMAD.MOV.U32 R48, RZ, RZ, R51 ;  /* 0x000000ffff30b224 */ /* 0x000fe200078e0033 */
[----:B------:R-:W-:Y:S01]  /*27fa0*/  @!P3 LEA.HI.X R9, R39, R36, R63, 0x2, P1 ;  /* 0x000000242709b211 */ /* 0x000fe200008f143f */
[----:B------:R-:W-:Y:S01]  /*27fb0*/  VIADD R63, R216, 0x70 ;  /* 0x00000070d83f7836 */ /* 0x000fe20000000000 */
[-C--:B------:R-:W-:Y:S01]  /*27fc0*/  @!P4 LEA R10, P1, R88, R35.reuse, 0x2 ;  /* 0x00000023580ac211 */ /* 0x080fe200078210ff */
[----:B------:R-:W-:Y:S01]  /*27fd0*/  VIADD R39, R216, 0x78 ;  /* 0x00000078d8277836 */ /* 0x000fe20000000000 */
[----:B------:R1:W-:Y:S01]  /*27fe0*/  @!P2 ST.E.64 desc[UR52][R2.64], R46 ;  /* 0x0000002e0200a985 */ /* 0x0003e2000c101b34 */
[----:B------:R-:W-:Y:S02]  /*27ff0*/  SHF.R.S32.HI R89, RZ, 0x1f, R89 ;  /* 0x0000001fff597819 */ /* 0x000fe40000011459 */
[----:B---3--:R-:W-:Y:S01]  /*28000*/  @!P5 LEA R12, P2, R62, R35, 0x2 ;  /* 0x000000233e0cd211 */ /* 0x008fe200078410ff */
[----:B------:R1:W-:Y:S01]  /*28010*/  @!P3 ST.E.64 desc[UR52][R8.64], R48 ;  /* 0x000000300800b985 */ /* 0x0003e2000c101b34 */
[----:B------:R-:W-:-:S02]  /*28020*/  SHF.R.S32.HI R63, RZ, 0x1f, R63 ;  /* 0x0000001fff3f7819 */ /* 0x000fc4000001143f */
[----:B----4-:R-:W-:Y:S02]  /*28030*/  @!P0 LEA R14, P3, R38, R35, 0x2 ;  /* 0x00000023260e8211 */ /* 0x010fe400078610ff */
[----:B------:R-:W-:Y:S02]  /*28040*/  SHF.R.S32.HI R39, RZ, 0x1f, R39 ;  /* 0x0000001fff277819 */ /* 0x000fe40000011427 */
[----:B------:R-:W-:Y:S01]  /*28050*/  @!P4 MOV R51, R50 ;  /* 0x000000320033c202 */ /* 0x000fe20000000f00 */
[----:B------:R-:W-:Y:S01]  /*28060*/  @!P4 IMAD.MOV.U32 R50, RZ, RZ, R82 ;  /* 0x000000ffff32c224 */ /* 0x000fe200078e0052 */
[-C--:B------:R-:W-:Y:S01]  /*28070*/  @!P4 LEA.HI.X R11, R88, R36.reuse, R89, 0x2, P1 ;  /* 0x00000024580bc211 */ /* 0x080fe200008f1459 */
[----:B------:R-:W-:Y:S01]  /*28080*/  @!P5 IMAD.MOV.U32 R82, RZ, RZ, R85 ;  /* 0x000000ffff52d224 */ /* 0x000fe200078e0055 */
[-C--:B------:R-:W-:Y:S01]  /*28090*/  @!P5 LEA.HI.X R13, R62, R36.reuse, R63, 0x2, P2 ;  /* 0x000000243e0dd211 */ /* 0x080fe200010f143f */
[----:B------:R-:W-:Y:S01]  /*280a0*/  @!P0 IMAD.MOV.U32 R85, RZ, RZ, R84 ;  /* 0x000000ffff558224 */ /* 0x000fe200078e0054 */
[----:B------:R-:W-:Y:S01]  /*280b0*/  @!P0 LEA.HI.X R15, R38, R36, R39, 0x2, P3 ;  /* 0x00000024260f8211 */ /* 0x000fe200018f1427 */
[----:B------:R-:W-:Y:S01]  /*280c0*/  @!P0 IMAD.MOV.U32 R84, RZ, RZ, R86 ;  /* 0x000000ffff548224 */ /* 0x000fe200078e0056 */
[----:B------:R1:W-:Y:S04]  /*280d0*/  @!P4 ST.E.64 desc[UR52][R10.64], R50 ;  /* 0x000000320a00c985 */ /* 0x0003e8000c101b34 */
[----:B------:R1:W-:Y:S04]  /*280e0*/  @!P5 ST.E.64 desc[UR52][R12.64], R82 ;  /* 0x000000520c00d985 */ /* 0x0003e8000c101b34 */
[----:B------:R1:W-:Y:S02]  /*280f0*/  @!P0 ST.E.64 desc[UR52][R14.64], R84 ;  /* 0x000000540e008985 */ /* 0x0003e4000c101b34 */
.L_x_2890:
[----:B------:R-:W-:Y:S05]  /*28100*/  BSYNC B1 ;  /* 0x0000000000017941 */ /* 0x000fea0003800000 */
.L_x_2889:
[----:B------:R-:W-:-:S03]  /*28110*/  UMOV UR4, 0xffffffff ;  /* 0xffffffff00047882 */ /* 0x000fc60000000000 */
[----:B------:R-:W-:Y:S05]  /*28120*/  BRA.DIV UR4, `(.L_x_2891) ;  /* 0x000000d204887947 */ /* 0x000fea000b800000 */
[----:B------:R3:W4:Y:S04]  /*28130*/  SHFL.IDX PT, R0, R37, 0x1, 0x1c1f ;  /* 0x003c1f0025007f89 */ /* 0x00072800000e0000 */
[----:B-1----:R3:W1:Y:S02]  /*28140*/  SHFL.IDX PT, R14, R32, 0x1, 0x1c1f ;  /* 0x003c1f00200e7f89 */ /* 0x00266400000e0000 */
.L_x_3181:
[----:B------:R-:W-:-:S13]  /*28150*/  ISETP.GE.AND P0, PT, R34, R103, PT ;  /* 0x000000672200720c */ /* 0x000fda0003f06270 */
[----:B------:R-:W-:Y:S05]  /*28160*/  @P0 BRA `(.L_x_2887) ;  /* 0x0000001000e00947 */ /* 0x000fea0003800000 */
[----:B------:R-:W-:Y:S01]  /*28170*/  ULDC UR4, c[0x0][0xac8] ;  /* 0x0002b20000047ab9 */ /* 0x000fe20000000800 */
[----:B------:R-:W-:Y:S01]  /*28180*/  SHF.R.S32.HI R2, RZ, 0x1f, R33 ;  /* 0x0000001fff027819 */ /* 0x000fe20000011421 */
[C---:B--2---:R-:W-:Y:S01]  /*28190*/  VIADD R35, R216.reuse, 0x58 ;  /* 0x00000058d8237836 */ /* 0x044fe20000000000 */
[C---:B------:R-:W-:Y:S01]  /*281a0*/  ISETP.GE.AND P0, PT, R216.reuse, UR4, PT ;  /* 0x00000004d8007c0c */ /* 0x040fe2000bf06270 */
[C---:B------:R-:W-:Y:S01]  /*281b0*/  VIADD R40, R216.reuse, 0x50 ;  /* 0x00000050d8287836 */ /* 0x040fe20000000000 */
[----:B------:R-:W-:Y:S01]  /*281c0*/  ISETP.GE.AND P1, PT, R33, UR4, PT ;  /* 0x0000000421007c0c */ /* 0x000fe2000bf26270 */
[C---:B------:R-:W-:Y:S01]  /*281d0*/  VIADD R36, R216.reuse, 0x68 ;  /* 0x00000068d8247836 */ /* 0x040fe20000000000 */
[----:B------:R-:W-:Y:S01]  /*281e0*/  ISETP.GE.AND P2, PT, R229, UR4, PT ;  /* 0x00000004e5007c0c */ /* 0x000fe2000bf46270 */
[----:B0--3--:R-:W-:Y:S01]  /*281f0*/  VIADD R37, R216, 0x58 ;  /* 0x00000058d8257836 */ /* 0x009fe20000000000 */
[----:B------:R-:W-:Y:S02]  /*28200*/  ISETP.GE.AND P5, PT, R31, UR4, PT ;  /* 0x000000041f007c0c */ /* 0x000fe4000bfa6270 */
[----:B------:R-:W-:-:S02]  /*28210*/  SHF.R.S32.HI R4, RZ, 0x1f, R229 ;  /* 0x0000001fff047819 */ /* 0x000fc400000114e5 */
[----:B------:R-:W-:Y:S02]  /*28220*/  SHF.R.S32.HI R3, RZ, 0x1f, R31 ;  /* 0x0000001fff037819 */ /* 0x000fe4000001141f */
[----:B------:R-:W-:Y:S01]  /*28230*/  SHF.R.S32.HI R27, RZ, 0x1f, R30 ;  /* 0x0000001fff1b7819 */ /* 0x000fe2000001141e */
[----:B------:R-:W-:Y:S01]  /*28240*/  @!P0 IMAD.MOV.U32 R86, RZ, RZ, R52 ;  /* 0x000000ffff568224 */ /* 0x000fe200078e0034 */
[----:B----4-:R-:W-:Y:S02]  /*28250*/  @!P0 MOV R15, R0 ;  /* 0x00000000000f8202 */ /* 0x010fe40000000f00 */
[C---:B-1----:R-:W-:Y:S02]  /*28260*/  @!P1 LEA R12, P3, R33.reuse, R14, 0x2 ;  /* 0x0000000e210c9211 */ /* 0x042fe400078610ff */
[C---:B------:R-:W-:Y:S01]  /*28270*/  IADD3 R39, R216.reuse, 0x50, RZ ;  /* 0x00000050d8277810 */ /* 0x040fe20007ffe0ff */
[----:B------:R-:W-:Y:S01]  /*28280*/  @!P0 IMAD.WIDE R8, R216, 0x4, R14 ;  /* 0x00000004d8088825 */ /* 0x000fe200078e020e */
[----:B------:R-:W-:-:S02]  /*28290*/  @!P1 LEA.HI.X R13, R33, R0, R2, 0x2, P3 ;  /* 0x00000000210d9211 */ /* 0x000fc400018f1402 */
[C---:B------:R-:W-:Y:S02]  /*282a0*/  @!P2 LEA R10, P3, R229.reuse, R14, 0x2 ;  /* 0x0000000ee50aa211 */ /* 0x040fe400078610ff */
[----:B------:R0:W-:Y:S01]  /*282b0*/  @!P0 ST.E.64 desc[UR52][R8.64], R86 ;  /* 0x0000005608008985 */ /* 0x0001e2000c101b34 */
[----:B------:R-:W-:Y:S02]  /*282c0*/  ISETP.GE.AND P0, PT, R30, UR4, PT ;  /* 0x000000041e007c0c */ /* 0x000fe4000bf06270 */
[----:B------:R-:W-:Y:S02]  /*282d0*/  @!P2 LEA.HI.X R11, R229, R0, R4, 0x2, P3 ;  /* 0x00000000e50ba211 */ /* 0x000fe400018f1404 */
[----:B------:R-:W-:Y:S02]  /*282e0*/  ISETP.GE.AND P3, PT, R28, UR4, PT ;  /* 0x000000041c007c0c */ /* 0x000fe4000bf66270 */
[----:B------:R-:W-:Y:S02]  /*282f0*/  @!P5 LEA R2, P4, R31, R14, 0x2 ;  /* 0x0000000e1f02d211 */ /* 0x000fe400078810ff */
[----:B------:R-:W-:-:S02]  /*28300*/  SHF.R.S32.HI R15, RZ, 0x1f, R28 ;  /* 0x0000001fff0f7819 */ /* 0x000fc4000001141c */
[----:B------:R-:W-:Y:S02]  /*28310*/  @!P5 LEA.HI.X R3, R31, R0, R3, 0x2, P4 ;  /* 0x000000001f03d211 */ /* 0x000fe400020f1403 */
[----:B------:R-:W-:Y:S01]  /*28320*/  SHF.R.S32.HI R4, RZ, 0x1f, R29 ;  /* 0x0000001fff047819 */ /* 0x000fe2000001141d */
[----:B0-----:R-:W-:Y:S01]  /*28330*/  @!P2 IMAD.MOV.U32 R8, RZ, RZ, R53 ;  /* 0x000000ffff08a224 */ /* 0x001fe200078e0035 */
[C---:B------:R-:W-:Y:S01]  /*28340*/  IADD3 R38, R216.reuse, 0x60, RZ ;  /* 0x00000060d8267810 */ /* 0x040fe20007ffe0ff */
[----:B------:R-:W-:Y:S01]  /*28350*/  @!P2 IMAD.MOV.U32 R9, RZ, RZ, R90 ;  /* 0x000000ffff09a224 */ /* 0x000fe200078e005a */
[----:B------:R-:W-:Y:S02]  /*28360*/  IADD3 R32, R216, 0x70, RZ ;  /* 0x00000070d8207810 */ /* 0x000fe40007ffe0ff */
[----:B------:R-:W-:Y:S02]  /*28370*/  @!P3 LEA R20, P4, R28, R14, 0x2 ;  /* 0x0000000e1c14b211 */ /* 0x000fe400078810ff */
[----:B------:R0:W-:Y:S01]  /*28380*/  @!P2 ST.E.64 desc[UR52][R10.64], R8 ;  /* 0x000000080a00a985 */ /* 0x0001e2000c101b34 */
[----:B------:R-:W-:-:S02]  /*28390*/  ISETP.GE.AND P2, PT, R29, UR4, PT ;  /* 0x000000041d007c0c */ /* 0x000fc4000bf46270 */
[----:B------:R-:W-:Y:S02]  /*283a0*/  @!P3 LEA.HI.X R21, R28, R0, R15, 0x2, P4 ;  /* 0x000000001c15b211 */ /* 0x000fe400020f140f */
[----:B------:R-:W-:Y:S02]  /*283b0*/  SHF.R.S32.HI R15, RZ, 0x1f, R228 ;  /* 0x0000001fff0f7819 */ /* 0x000fe400000114e4 */
[----:B------:R-:W-:Y:S02]  /*283c0*/  SHF.R.S32.HI R40, RZ, 0x1f, R40 ;  /* 0x0000001fff287819 */ /* 0x000fe40000011428 */
[----:B------:R-:W-:Y:S01]  /*283d0*/  SHF.R.S32.HI R37, RZ, 0x1f, R37 ;  /* 0x0000001fff257819 */ /* 0x000fe20000011425 */
[----:B0-----:R-:W-:Y:S01]  /*283e0*/  @!P1 IMAD.MOV.U32 R8, RZ, RZ, R56 ;  /* 0x000000ffff089224 */ /* 0x001fe200078e0038 */
[----:B------:R-:W-:Y:S01]  /*283f0*/  @!P1 MOV R9, R54 ;  /* 0x0000003600099202 */ /* 0x000fe20000000f00 */
[----:B------:R-:W-:Y:S02]  /*28400*/  @!P5 IMAD.MOV.U32 R54, RZ, RZ, R57 ;  /* 0x000000ffff36d224 */ /* 0x000fe400078e0039 */
[----:B------:R-:W-:-:S02]  /*28410*/  @!P2 LEA R10, P4, R29, R14, 0x2 ;  /* 0x0000000e1d0aa211 */ /* 0x000fc400078810ff */
[----:B------:R0:W-:Y:S01]  /*28420*/  @!P1 ST.E.64 desc[UR52][R12.64], R8 ;  /* 0x000000080c009985 */ /* 0x0001e2000c101b34 */
[----:B------:R-:W-:Y:S02]  /*28430*/  ISETP.GE.AND P1, PT, R24, UR4, PT ;  /* 0x0000000418007c0c */ /* 0x000fe4000bf26270 */
[----:B------:R-:W-:Y:S01]  /*28440*/  @!P2 LEA.HI.X R11, R29, R0, R4, 0x2, P4 ;  /* 0x000000001d0ba211 */ /* 0x000fe200020f1404 */
[----:B------:R1:W-:Y:S01]  /*28450*/  @!P5 ST.E.64 desc[UR52][R2.64], R54 ;  /* 0x000000360200d985 */ /* 0x0003e2000c101b34 */
[C---:B------:R-:W-:Y:S02]  /*28460*/  @!P0 LEA R26, P5, R30.reuse, R14, 0x2 ;  /* 0x0000000e1e1a8211 */ /* 0x040fe400078a10ff */
[----:B------:R-:W-:Y:S02]  /*28470*/  SHF.R.S32.HI R4, RZ, 0x1f, R25 ;  /* 0x0000001fff047819 */ /* 0x000fe40000011419 */
[----:B------:R-:W-:Y:S02]  /*28480*/  @!P0 LEA.HI.X R27, R30, R0, R27, 0x2, P5 ;  /* 0x000000001e1b8211 */ /* 0x000fe400028f141b */
[----:B------:R-:W-:-:S02]  /*28490*/  ISETP.GE.AND P5, PT, R25, UR4, PT ;  /* 0x0000000419007c0c */ /* 0x000fc4000bfa6270 */
[----:B0-----:R-:W-:Y:S02]  /*284a0*/  SHF.R.S32.HI R9, RZ, 0x1f, R24 ;  /* 0x0000001fff097819 */ /* 0x001fe40000011418 */
[C---:B------:R-:W-:Y:S01]  /*284b0*/  @!P1 LEA R8, P4, R24.reuse, R14, 0x2 ;  /* 0x0000000e18089211 */ /* 0x040fe200078810ff */
[----:B-1----:R-:W-:Y:S02]  /*284c0*/  @!P3 IMAD.MOV.U32 R2, RZ, RZ, R60 ;  /* 0x000000ffff02b224 */ /* 0x002fe400078e003c */
[----:B------:R-:W-:Y:S01]  /*284d0*/  @!P3 IMAD.MOV.U32 R3, RZ, RZ, R58 ;  /* 0x000000ffff03b224 */ /* 0x000fe200078e003a */
[----:B------:R-:W-:Y:S01]  /*284e0*/  @!P1 LEA.HI.X R9, R24, R0, R9, 0x2, P4 ;  /* 0x0000000018099211 */ /* 0x000fe200020f1409 */
[----:B------:R-:W-:-:S04]  /*284f0*/  @!P0 IMAD.MOV.U32 R58, RZ, RZ, R61 ;  /* 0x000000ffff3a8224 */ /* 0x000fc800078e003d */
[C---:B------:R-:W-:Y:S01]  /*28500*/  @!P5 LEA R12, P4, R25.reuse, R14, 0x2 ;  /* 0x0000000e190cd211 */ /* 0x040fe200078810ff */
[----:B------:R0:W-:Y:S01]  /*28510*/  @!P3 ST.E.64 desc[UR52][R20.64], R2 ;  /* 0x000000021400b985 */ /* 0x0001e2000c101b34 */
[----:B------:R-:W-:Y:S02]  /*28520*/  ISETP.GE.AND P3, PT, R228, UR4, PT ;  /* 0x00000004e4007c0c */ /* 0x000fe4000bf66270 */
[----:B------:R-:W-:Y:S01]  /*28530*/  @!P5 LEA.HI.X R13, R25, R0, R4, 0x2, P4 ;  /* 0x00000000190dd211 */ /* 0x000fe200020f1404 */
[----:B------:R-:W-:Y:S01]  /*28540*/  @!P0 ST.E.64 desc[UR52][R26.64], R58 ;  /* 0x0000003a1a008985 */ /* 0x000fe2000c101b34 */
[----:B------:R-:W-:Y:S02]  /*28550*/  ISETP.GE.AND P0, PT, R39, UR4, PT ;  /* 0x0000000427007c0c */ /* 0x000fe4000bf06270 */
[----:B------:R-:W-:Y:S01]  /*28560*/  ISETP.GE.AND P4, PT, R38, UR4, PT ;  /* 0x0000000426007c0c */ /* 0x000fe2000bf86270 */
[----:B0-----:R-:W-:Y:S02]  /*28570*/  @!P2 IMAD.MOV.U32 R2, RZ, RZ, R70 ;  /* 0x000000ffff02a224 */ /* 0x001fe400078e0046 */
[----:B------:R-:W-:-:S02]  /*28580*/  @!P2 IMAD.MOV.U32 R3, RZ, RZ, R68 ;  /* 0x000000ffff03a224 */ /* 0x000fc400078e0044 */
[----:B------:R-:W-:-:S06]  /*28590*/  @!P1 IMAD.MOV.U32 R68, RZ, RZ, R71 ;  /* 0x000000ffff449224 */ /* 0x000fcc00078e0047 */
[----:B------:R-:W-:Y:S01]  /*285a0*/  @!P0 IMAD.MOV.U32 R77, RZ, RZ, R76 ;  /* 0x000000ffff4d8224 */ /* 0x000fe200078e004c */
[----:B------:R0:W-:Y:S01]  /*285b0*/  @!P2 ST.E.64 desc[UR52][R10.64], R2 ;  /* 0x000000020a00a985 */ /* 0x0001e2000c101b34 */
[C---:B------:R-:W-:Y:S01]  /*285c0*/  @!P3 LEA R20, P2, R228.reuse, R14, 0x2 ;  /* 0x0000000ee414b211 */ /* 0x040fe200078410ff */
[----:B------:R-:W-:Y:S02]  /*285d0*/  @!P0 IMAD.MOV.U32 R76, RZ, RZ, R92 ;  /* 0x000000ffff4c8224 */ /* 0x000fe400078e005c */
[----:B------:R1:W-:Y:S01]  /*285e0*/  @!P1 ST.E.64 desc[UR52][R8.64], R68 ;  /* 0x0000004408009985 */ /* 0x0003e2000c101b34 */
[----:B------:R-:W-:Y:S02]  /*285f0*/  ISETP.GE.AND P1, PT, R35, UR4, PT ;  /* 0x0000000423007c0c */ /* 0x000fe4000bf26270 */
[----:B------:R-:W-:Y:S01]  /*28600*/  @!P3 LEA.HI.X R21, R228, R0, R15, 0x2, P2 ;  /* 0x00000000e415b211 */ /* 0x000fe200010f140f */
[----:B0-----:R-:W-:Y:S01]  /*28610*/  @!P5 IMAD.MOV.U32 R2, RZ, RZ, R74 ;  /* 0x000000ffff02d224 */ /* 0x001fe200078e004a */
[----:B------:R-:W-:Y:S01]  /*28620*/  @!P0 LEA R10, P2, R39, R14, 0x2 ;  /* 0x0000000e270a8211 */ /* 0x000fe200078410ff */
[----:B------:R-:W-:-:S02]  /*28630*/  @!P5 IMAD.MOV.U32 R3, RZ, RZ, R72 ;  /* 0x000000ffff03d224 */ /* 0x000fc400078e0048 */
[----:B------:R-:W-:Y:S01]  /*28640*/  @!P3 IMAD.MOV.U32 R72, RZ, RZ, R75 ;  /* 0x000000ffff48b224 */ /* 0x000fe200078e004b */
[----:B------:R-:W-:Y:S01]  /*28650*/  @!P0 LEA.HI.X R11, R39, R0, R40, 0x2, P2 ;  /* 0x00000000270b8211 */ /* 0x000fe200010f1428 */
[----:B------:R-:W-:Y:S01]  /*28660*/  VIADD R39, R216, 0x60 ;  /* 0x00000060d8277836 */ /* 0x000fe20000000000 */
[----:B------:R0:W-:Y:S01]  /*28670*/  @!P5 ST.E.64 desc[UR52][R12.64], R2 ;  /* 0x000000020c00d985 */ /* 0x0001e2000c101b34 */
[----:B------:R-:W-:Y:S02]  /*28680*/  ISETP.GE.AND P5, PT, R36, UR4, PT ;  /* 0x0000000424007c0c */ /* 0x000fe4000bfa6270 */
[C---:B-1----:R-:W-:Y:S01]  /*28690*/  @!P1 LEA R8, P2, R35.reuse, R14, 0x2 ;  /* 0x0000000e23089211 */ /* 0x042fe200078410ff */
[----:B------:R1:W-:Y:S01]  /*286a0*/  @!P3 ST.E.64 desc[UR52][R20.64], R72 ;  /* 0x000000481400b985 */ /* 0x0003e2000c101b34 */
[----:B------:R-:W-:Y:S02]  /*286b0*/  ISETP.GE.AND P3, PT, R32, UR4, PT ;  /* 0x0000000420007c0c */ /* 0x000fe4000bf66270 */
[----:B------:R-:W-:Y:S01]  /*286c0*/  @!P1 LEA.HI.X R9, R35, R0, R37, 0x2, P2 ;  /* 0x0000000023099211 */ /* 0x000fe200010f1425 */
[C---:B------:R-:W-:Y:S01]  /*286d0*/  VIADD R37, R216.reuse, 0x68 ;  /* 0x00000068d8257836 */ /* 0x040fe20000000000 */
[----:B------:R-:W-:Y:S01]  /*286e0*/  @!P1 MOV R90, R93 ;  /* 0x0000005d005a9202 */ /* 0x000fe20000000f00 */
[----:B------:R-:W-:Y:S01]  /*286f0*/  VIADD R35, R216, 0x70 ;  /* 0x00000070d8237836 */ /* 0x000fe20000000000 */
[----:B------:R2:W-:Y:S01]  /*28700*/  @!P0 ST.E.64 desc[UR52][R10.64], R76 ;  /* 0x0000004c0a008985 */ /* 0x0005e2000c101b34 */
[----:B------:R-:W-:-:S02]  /*28710*/  SHF.R.S32.HI R39, RZ, 0x1f, R39 ;  /* 0x0000001fff277819 */ /* 0x000fc40000011427 */
[-C--:B0-----:R-:W-:Y:S01]  /*28720*/  @!P4 LEA R12, P0, R38, R14.reuse, 0x2 ;  /* 0x0000000e260cc211 */ /* 0x081fe200078010ff */
[----:B------:R2:W-:Y:S01]  /*28730*/  @!P1 ST.E.64 desc[UR52][R8.64], R90 ;  /* 0x0000005a08009985 */ /* 0x0005e2000c101b34 */
[----:B------:R-:W-:Y:S01]  /*28740*/  SHF.R.S32.HI R37, RZ, 0x1f, R37 ;  /* 0x0000001fff257819 */ /* 0x000fe20000011425 */
[----:B------:R-:W-:Y:S01]  /*28750*/  @!P4 IMAD.MOV.U32 R2, RZ, RZ, R96 ;  /* 0x000000ffff02c224 */ /* 0x000fe200078e0060 */
[-C--:B-1----:R-:W-:Y:S02]  /*28760*/  @!P5 LEA R20, P1, R36, R14.reuse, 0x2 ;  /* 0x0000000e2414d211 */ /* 0x082fe400078210ff */
[----:B------:R-:W-:Y:S02]  /*28770*/  @!P3 LEA R24, P2, R32, R14, 0x2 ;  /* 0x0000000e2018b211 */ /* 0x000fe400078410ff */
[----:B------:R-:W-:Y:S02]  /*28780*/  SHF.R.S32.HI R35, RZ, 0x1f, R35 ;  /* 0x0000001fff237819 */ /* 0x000fe40000011423 */
[----:B------:R-:W-:-:S02]  /*28790*/  @!P4 LEA.HI.X R13, R38, R0, R39, 0x2, P0 ;  /* 0x00000000260dc211 */ /* 0x000fc400000f1427 */
[----:B------:R-:W-:Y:S01]  /*287a0*/  @!P4 MOV R3, R94 ;  /* 0x0000005e0003c202 */ /* 0x000fe20000000f00 */
[----:B------:R-:W-:Y:S01]  /*287b0*/  @!P5 IMAD.MOV.U32 R94, RZ, RZ, R97 ;  /* 0x000000ffff5ed224 */ /* 0x000fe200078e0061 */
[-C--:B------:R-:W-:Y:S02]  /*287c0*/  @!P5 LEA.HI.X R21, R36, R0.reuse, R37, 0x2, P1 ;  /* 0x000000002415d211 */ /* 0x080fe400008f1425 */
[----:B------:R-:W-:Y:S01]  /*287d0*/  @!P3 LEA.HI.X R25, R32, R0, R35, 0x2, P2 ;  /* 0x000000002019b211 */ /* 0x000fe200010f1423 */
[----:B------:R2:W-:Y:S01]  /*287e0*/  @!P4 ST.E.64 desc[UR52][R12.64], R2 ;  /* 0x000000020c00c985 */ /* 0x0005e2000c101b34 */
[----:B------:R-:W-:-:S03]  /*287f0*/  VIADD R32, R216, 0x78 ;  /* 0x00000078d8207836 */ /* 0x000fc60000000000 */
[----:B------:R2:W-:Y:S02]  /*28800*/  @!P5 ST.E.64 desc[UR52][R20.64], R94 ;  /* 0x0000005e1400d985 */ /* 0x0005e4000c101b34 */
[----:B------:R-:W-:Y:S02]  /*28810*/  ISETP.GE.AND P0, PT, R32, UR4, PT ;  /* 0x0000000420007c0c */ /* 0x000fe4000bf06270 */
[----:B------:R2:W-:Y:S11]  /*28820*/  @!P3 ST.E.64 desc[UR52][R24.64], R64 ;  /* 0x000000401800b985 */ /* 0x0005f6000c101b34 */
[----:B------:R-:W-:Y:S05]  /*28830*/  @P0 BRA `(.L_x_2887) ;  /* 0x0000000c002c0947 */ /* 0x000fea0003800000 */
[----:B------:R-:W-:Y:S01]  /*28840*/  VIADD R35, R216, 0x78 ;  /* 0x00000078d8237836 */ /* 0x000fe20000000000 */
[----:B------:R-:W-:-:S04]  /*28850*/  LEA R14, P0, R32, R14, 0x2 ;  /* 0x0000000e200e7211 */ /* 0x000fc800078010ff */
[----:B------:R-:W-:-:S04]  /*28860*/  SHF.R.S32.HI R35, RZ, 0x1f, R35 ;  /* 0x0000001fff237819 */ /* 0x000fc80000011423 */
[----:B------:R-:W-:-:S05]  /*28870*/  LEA.HI.X R15, R32, R0, R35, 0x2, P0 ;  /* 0x00000000200f7211 */ /* 0x000fca00000f1423 */
[----:B------:R0:W-:Y:S01]  /*28880*/  ST.E.64 desc[UR52][R14.64], R66 ;  /* 0x000000420e007985 */ /* 0x0001e2000c101b34 */
[----:B------:R-:W-:Y:S05]  /*28890*/  BRA `(.L_x_2887) ;  /* 0x0000000c00147947 */ /* 0x000fea0003800000 */
.L_x_2873:
        /* <DEDUP_REMOVED lines=11> */
[----:B---3--:R-:W-:-:S04]  /*28950*/  IMAD.U32 R4, RZ, RZ, UR4 ;  /* 0x00000004ff047e24 */ /* 0x008fc8000f8e00ff */
[----:B------:R-:W-:-:S04]  /*28960*/  @P1 IADD3 R8, P2, R225, UR6, RZ ;  /* 0x00000006e1081c10 */ /* 0x000fc8000ff5e0ff */
[----:B------:R-:W-:Y:S01]  /*28970*/  @P1 IADD3.X R9, R226, UR7, RZ, P2, !PT ;  /* 0x00000007e2091c10 */ /* 0x000fe200097fe4ff */
[----:B------:R3:W5:Y:S04]  /*28980*/  @P0 LDG.E R21, desc[UR52][R2.64] ;  /* 0x0000003402150981 */ /* 0x000768000c1e1900 */
[----:B------:R3:W5:Y:S01]  /*28990*/  @P1 LDG.E R4, desc[UR52][R8.64] ;  /* 0x0000003408041981 */ /* 0x000762000c1e1900 */
[----:B--2---:R-:W-:Y:S02]  /*289a0*/  ISETP.GT.AND P2, PT, R224, 0x1, PT ;  /* 0x00000001e000780c */ /* 0x004fe40003f44270 */
[----:B----4-:R-:W-:-:S04]  /*289b0*/  IADD3 R26, R10, -0x80, RZ ;  /* 0xffffff800a1a7810 */ /* 0x010fc80007ffe0ff */
[----:B------:R-:W-:Y:S01]  /*289c0*/  ISETP.GT.AND P3, PT, R26, 0x7f, PT ;  /* 0x0000007f1a00780c */ /* 0x000fe20003f64270 */
[----:B---3--:R-:W-:-:S12]  /*289d0*/  @P1 BRA `(.L_x_2892) ;  /* 0x0000000000101947 */ /* 0x008fd80003800000 */
[----:B------:R-:W-:Y:S05]  /*289e0*/  @!P0 BRA `(.L_x_2892) ;  /* 0x00000000000c8947 */ /* 0x000fea0003800000 */
[----:B------:R-:W2:Y:S04]  /*289f0*/  LDG.E R9, desc[UR52][R2.64] ;  /* 0x0000003402097981 */ /* 0x000ea8000c1e1900 */
[----:B-----5:R-:W2:Y:S02]  /*28a00*/  LDG.E R4, desc[UR52][R2.64+0x4] ;  /* 0x0000043402047981 */ /* 0x020ea4000c1e1900 */
[----:B--2---:R-:W-:-:S07]  /*28a10*/  IMAD.IADD R4, R4, 0x1, -R9 ;  /* 0x0000000104047824 */ /* 0x004fce00078e0a09 */
.L_x_2892:
[----:B------:R-:W-:Y:S01]  /*28a20*/  BSSY B1, `(.L_x_2893) ;  /* 0x0000036000017945 */ /* 0x000fe20003800000 */
[----:B------:R-:W-:Y:S02]  /*28a30*/  SEL R27, R220, RZ, !P0 ;  /* 0x000000ffdc1b7207 */ /* 0x000fe40004000000 */
[----:B------:R-:W-:Y:S02]  /*28a40*/  SEL R227, R227, RZ, !P0 ;  /* 0x000000ffe3e37207 */ /* 0x000fe40004000000 */
[----:B-----5:R-:W-:Y:S01]  /*28a50*/  SHF.R.S32.HI R20, RZ, 0x1f, R21 ;  /* 0x0000001fff147819 */ /* 0x020fe20000011415 */
[----:B------:R-:W-:Y:S06]  /*28a60*/  @P3 BRA `(.L_x_2894) ;  /* 0x0000000000c43947 */ /* 0x000fec0003800000 */
[----:B------:R-:W2:Y:S01]  /*28a70*/  LDC R31, c[0x0][0xbe8] ;  /* 0x0002fa00ff1f7b82 */ /* 0x000ea20000000800 */
[----:B------:R-:W-:Y:S01]  /*28a80*/  IADD3 R29, R214, -0x80, R10 ;  /* 0xffffff80d61d7810 */ /* 0x000fe20007ffe00a */
[----:B--2---:R-:W-:-:S05]  /*28a90*/  IMAD R0, R4, R31, RZ ;  /* 0x0000001f04007224 */ /* 0x004fca00078e02ff */
[----:B------:R-:W-:-:S13]  /*28aa0*/  ISETP.GE.AND P0, PT, R29, R0, PT ;  /* 0x000000001d00720c */ /* 0x000fda0003f06270 */
[----:B------:R-:W-:Y:S05]  /*28ab0*/  @P0 BRA `(.L_x_2894) ;  /* 0x0000000000b00947 */ /* 0x000fea0003800000 */
[----:B------:R-:W2:Y:S01]  /*28ac0*/  LDL.LU R28, [R1] ;  /* 0x00000000011c7983 */ /* 0x000ea20000300800 */
[----:B------:R-:W-:Y:S01]  /*28ad0*/  IMAD.MOV.U32 R0, RZ, RZ, 0x9b8 ;  /* 0x000009b8ff007424 */ /* 0x000fe200078e00ff */
[----:B------:R-:W-:Y:S01]  /*28ae0*/  ISETP.GT.AND P3, PT, R224, 0x1, PT ;  /* 0x00000001e000780c */ /* 0x000fe20003f64270 */
[----:B------:R-:W3:Y:S01]  /*28af0*/  LDC.64 R32, c[0x0][0xba8] ;  /* 0x0002ea00ff207b82 */ /* 0x000ee20000000a00 */
[----:B------:R-:W-:Y:S01]  /*28b00*/  ISETP.NE.AND P0, PT, R31, 0x1, PT ;  /* 0x000000011f00780c */ /* 0x000fe20003f05270 */
[----:B------:R-:W-:Y:S01]  /*28b10*/  IMAD.MOV.U32 R25, RZ, RZ, R29 ;  /* 0x000000ffff197224 */ /* 0x000fe200078e001d */
[----:B------:R-:W-:-:S05]  /*28b20*/  SEL R24, R0, 0x978, P3 ;  /* 0x0000097800187807 */ /* 0x000fca0001800000 */
[----:B------:R-:W4:Y:S08]  /*28b30*/  LDC.64 R10, c[0x0][R24+0x220] ;  /* 0x00008800180a7b82 */ /* 0x000f300000000a00 */
[----:B------:R-:W5:Y:S08]  /*28b40*/  LDC.64 R2, c[0x0][R24+0x218] ;  /* 0x0000860018027b82 */ /* 0x000f700000000a00 */
[----:B------:R-:W0:Y:S08]  /*28b50*/  LDC.64 R12, c[0x0][R24+0x228] ;  /* 0x00008a00180c7b82 */ /* 0x000e300000000a00 */
[----:B------:R-:W1:Y:S08]  /*28b60*/  LDC.64 R8, c[0x0][R24+0x210] ;  /* 0x0000840018087b82 */ /* 0x000e700000000a00 */
[----:B------:R-:W5:Y:S08]  /*28b70*/  @P0 LDC R0, c[0x0][0xbec] ;  /* 0x0002fb00ff000b82 */ /* 0x000f700000000800 */
[----:B------:R-:W0:Y:S01]  /*28b80*/  @P0 LDC R37, c[0x0][0xbf0] ;  /* 0x0002fc00ff250b82 */ /* 0x000e220000000800 */
[----:B----4-:R-:W-:-:S07]  /*28b90*/  IMAD R11, R11, R27, RZ ;  /* 0x0000001b0b0b7224 */ /* 0x010fce00078e02ff */
[----:B---3--:R-:W3:Y:S01]  /*28ba0*/  @!P3 LDC R32, c[0x0][0xb50] ;  /* 0x0002d400ff20bb82 */ /* 0x008ee20000000800 */
[----:B------:R-:W-:Y:S02]  /*28bb0*/  IMAD R11, R10, R227, R11 ;  /* 0x000000e30a0b7224 */ /* 0x000fe400078e020b */
[----:B-----5:R-:W-:-:S05]  /*28bc0*/  @P0 IMAD.HI.U32 R0, R29, R0, RZ ;  /* 0x000000001d000227 */ /* 0x020fca00078e00ff */
[----:B------:R-:W4:Y:S01]  /*28bd0*/  @!P3 LDC R33, c[0x0][0xb54] ;  /* 0x0002d500ff21bb82 */ /* 0x000f220000000800 */
[-C--:B------:R-:W-:Y:S02]  /*28be0*/  IMAD R35, R3, R191.reuse, RZ ;  /* 0x000000bf03237224 */ /* 0x080fe400078e02ff */
[----:B------:R-:W-:Y:S01]  /*28bf0*/  IMAD.WIDE.U32 R14, R2, R191, RZ ;  /* 0x000000bf020e7225 */ /* 0x000fe200078e00ff */
[----:B0-----:R-:W-:-:S03]  /*28c00*/  @P0 SHF.R.U32.HI R25, RZ, R37, R0 ;  /* 0x00000025ff190219 */ /* 0x001fc60000011600 */
[----:B------:R-:W-:Y:S01]  /*28c10*/  IMAD.WIDE.U32 R2, R10, R27, RZ ;  /* 0x0000001b0a027225 */ /* 0x000fe200078e00ff */
[----:B------:R-:W-:-:S03]  /*28c20*/  IADD3 R15, R35, R15, RZ ;  /* 0x0000000f230f7210 */ /* 0x000fc60007ffe0ff */
[----:B------:R-:W-:Y:S01]  /*28c30*/  IMAD.MOV R0, RZ, RZ, -R25 ;  /* 0x000000ffff007224 */ /* 0x000fe200078e0a19 */
[----:B------:R-:W-:Y:S01]  /*28c40*/  IADD3 R14, P0, P1, R2, R14, R21 ;  /* 0x0000000e020e7210 */ /* 0x000fe2000791e015 */
[----:B------:R-:W-:Y:S02]  /*28c50*/  IMAD.IADD R10, R3, 0x1, R11 ;  /* 0x00000001030a7824 */ /* 0x000fe400078e020b */
[----:B------:R-:W-:-:S03]  /*28c60*/  IMAD R11, R31, R0, R29 ;  /* 0x000000001f0b7224 */ /* 0x000fc600078e021d */
[----:B------:R-:W-:Y:S02]  /*28c70*/  IADD3.X R0, R10, R15, R20, P0, P1 ;  /* 0x0000000f0a007210 */ /* 0x000fe400007e2414 */
[----:B--2---:R-:W-:-:S05]  /*28c80*/  SEL R37, R28, RZ, P3 ;  /* 0x000000ff1c257207 */ /* 0x004fca0001800000 */
[----:B------:R-:W-:-:S04]  /*28c90*/  IMAD.WIDE.U32 R2, R12, R37, RZ ;  /* 0x000000250c027225 */ /* 0x000fc800078e00ff */
[----:B------:R-:W-:Y:S01]  /*28ca0*/  IMAD R13, R13, R37, RZ ;  /* 0x000000250d0d7224 */ /* 0x000fe200078e02ff */
[----:B------:R-:W-:Y:S02]  /*28cb0*/  IADD3 R2, P0, P1, R25, R14, R2 ;  /* 0x0000000e19027210 */ /* 0x000fe4000791e002 */
[----:B------:R-:W-:Y:S01]  /*28cc0*/  SHF.R.S32.HI R25, RZ, 0x1f, R25 ;  /* 0x0000001fff197819 */ /* 0x000fe20000011419 */
[----:B------:R-:W-:Y:S01]  /*28cd0*/  IMAD.IADD R3, R13, 0x1, R3 ;  /* 0x000000010d037824 */ /* 0x000fe200078e0203 */
[----:B------:R-:W-:-:S04]  /*28ce0*/  SHF.R.S32.HI R13, RZ, 0x1f, R11 ;  /* 0x0000001fff0d7819 */ /* 0x000fc8000001140b */
[----:B------:R-:W-:Y:S01]  /*28cf0*/  IADD3.X R3, R25, R0, R3, P0, P1 ;  /* 0x0000000019037210 */ /* 0x000fe200007e2403 */
[----:B-1----:R-:W-:-:S04]  /*28d00*/  IMAD R0, R9, R11, RZ ;  /* 0x0000000b09007224 */ /* 0x002fc800078e02ff */
[C---:B------:R-:W-:Y:S02]  /*28d10*/  IMAD R13, R8.reuse, R13, R0 ;  /* 0x0000000d080d7224 */ /* 0x040fe400078e0200 */
[----:B------:R-:W-:-:S04]  /*28d20*/  IMAD.WIDE.U32 R2, R8, R11, R2 ;  /* 0x0000000b08027225 */ /* 0x000fc800078e0002 */
[----:B------:R-:W-:Y:S01]  /*28d30*/  IMAD.IADD R0, R3, 0x1, R13 ;  /* 0x0000000103007824 */ /* 0x000fe200078e020d */
[C---:B---3--:R-:W-:Y:S02]  /*28d40*/  LEA R8, P0, R2.reuse, R32, 0x2 ;  /* 0x0000002002087211 */ /* 0x048fe400078010ff */
[----:B------:R-:W-:Y:S02]  /*28d50*/  MOV R3, 0xff800000 ;  /* 0xff80000000037802 */ /* 0x000fe40000000f00 */
[----:B----4-:R-:W-:-:S05]  /*28d60*/  LEA.HI.X R9, R2, R33, R0, 0x2, P0 ;  /* 0x0000002102097211 */ /* 0x010fca00000f1400 */
[----:B------:R2:W-:Y:S04]  /*28d70*/  STG.E desc[UR52][R8.64], R3 ;  /* 0x0000000308007986 */ /* 0x0005e8000c101934 */
.L_x_2894:
[----:B------:R-:W-:Y:S05]  /*28d80*/  BSYNC B1 ;  /* 0x0000000000017941 */ /* 0x000fea0003800000 */
.L_x_2893:
[----:B------:R-:W-:Y:S05]  /*28d90*/  @P2 BRA `(.L_x_2887) ;  /* 0x0000000400d42947 */ /* 0x000fea0003800000 */
[----:B------:R-:W3:Y:S01]  /*28da0*/  LDC R25, c[0x0][0xbe8] ;  /* 0x0002fa00ff197b82 */ /* 0x000ee20000000800 */
[----:B------:R-:W-:Y:S01]  /*28db0*/  SHF.R.S32.HI R24, RZ, 0x1f, R26 ;  /* 0x0000001fff187819 */ /* 0x000fe2000001141a */
[----:B------:R-:W-:Y:S01]  /*28dc0*/  ULDC.64 UR4, c[0x0][0xaa0] ;  /* 0x0002a80000047ab9 */ /* 0x000fe20000000a00 */
[----:B------:R-:W-:Y:S01]  /*28dd0*/  ULDC.64 UR6, c[0x0][0xaf0] ;  /* 0x0002bc0000067ab9 */ /* 0x000fe20000000a00 */
[----:B------:R-:W-:Y:S01]  /*28de0*/  IMAD R0, R20, UR4, RZ ;  /* 0x0000000414007c24 */ /* 0x000fe2000f8e02ff */
[----:B------:R-:W-:Y:S01]  /*28df0*/  LEA.HI R24, R24, R26, RZ, 0x3 ;  /* 0x0000001a18187211 */ /* 0x000fe200078f18ff */
[----:B--2---:R-:W-:-:S03]  /*28e00*/  IMAD.WIDE.U32 R2, R21, UR4, RZ ;  /* 0x0000000415027c25 */ /* 0x004fc6000f8e00ff */
[----:B------:R-:W-:Y:S01]  /*28e10*/  SHF.R.S32.HI R24, RZ, 0x3, R24 ;  /* 0x00000003ff187819 */ /* 0x000fe20000011418 */
[----:B------:R-:W-:Y:S01]  /*28e20*/  IMAD R9, R21, UR5, R0 ;  /* 0x0000000515097c24 */ /* 0x000fe2000f8e0200 */
[----:B------:R-:W-:Y:S01]  /*28e30*/  ULDC.64 UR4, c[0x0][0xae8] ;  /* 0x0002ba0000047ab9 */ /* 0x000fe20000000a00 */
[C---:B------:R-:W-:Y:S02]  /*28e40*/  IMAD.SHL.U32 R21, R223.reuse, 0x8, RZ ;  /* 0x00000008df157824 */ /* 0x040fe400078e00ff */
[----:B------:R-:W-:Y:S02]  /*28e50*/  IMAD R11, R223, 0x20, R24 ;  /* 0x00000020df0b7824 */ /* 0x000fe400078e0218 */
[----:B------:R-:W-:Y:S01]  /*28e60*/  IMAD.IADD R3, R3, 0x1, R9 ;  /* 0x0000000103037824 */ /* 0x000fe200078e0209 */
[----:B------:R-:W-:Y:S01]  /*28e70*/  SHF.R.S32.HI R10, RZ, 0x1f, R21 ;  /* 0x0000001fff0a7819 */ /* 0x000fe20000011415 */
[----:B------:R-:W-:Y:S02]  /*28e80*/  IMAD.IADD R13, R214, 0x1, R11 ;  /* 0x00000001d60d7824 */ /* 0x000fe400078e020b */
[----:B------:R-:W-:Y:S01]  /*28e90*/  IMAD.WIDE.U32 R2, R191, UR4, R2 ;  /* 0x00000004bf027c25 */ /* 0x000fe2000f8e0002 */
[----:B---3--:R-:W-:-:S03]  /*28ea0*/  ISETP.NE.AND P0, PT, R25, 0x1, PT ;  /* 0x000000011900780c */ /* 0x008fc60003f05270 */
[----:B------:R-:W-:Y:S02]  /*28eb0*/  IMAD.MOV.U32 R9, RZ, RZ, R13 ;  /* 0x000000ffff097224 */ /* 0x000fe400078e000d */
[----:B------:R-:W-:Y:S01]  /*28ec0*/  IMAD R3, R191, UR5, R3 ;  /* 0x00000005bf037c24 */ /* 0x000fe2000f8e0203 */
[----:B------:R-:W-:Y:S01]  /*28ed0*/  ULDC.64 UR4, c[0x0][0xae0] ;  /* 0x0002b80000047ab9 */ /* 0x000fe20000000a00 */
[----:B------:R-:W-:-:S06]  /*28ee0*/  IMAD.WIDE.U32 R2, R27, UR6, R2 ;  /* 0x000000061b027c25 */ /* 0x000fcc000f8e0002 */
[----:B------:R-:W2:Y:S08]  /*28ef0*/  @P0 LDC R8, c[0x0][0xbec] ;  /* 0x0002fb00ff080b82 */ /* 0x000eb00000000800 */
[----:B------:R-:W3:Y:S01]  /*28f00*/  @P0 LDC R15, c[0x0][0xbf0] ;  /* 0x0002fc00ff0f0b82 */ /* 0x000ee20000000800 */
[----:B--2---:R-:W-:-:S04]  /*28f10*/  @P0 IMAD.HI.U32 R0, R13, R8, RZ ;  /* 0x000000080d000227 */ /* 0x004fc800078e00ff */
[----:B------:R-:W-:Y:S01]  /*28f20*/  IMAD R8, R227, UR6, RZ ;  /* 0x00000006e3087c24 */ /* 0x000fe2000f8e02ff */
[----:B---3--:R-:W-:-:S03]  /*28f30*/  @P0 SHF.R.U32.HI R9, RZ, R15, R0 ;  /* 0x0000000fff090219 */ /* 0x008fc60000011600 */
[----:B------:R-:W-:Y:S02]  /*28f40*/  IMAD R11, R27, UR7, R8 ;  /* 0x000000071b0b7c24 */ /* 0x000fe4000f8e0208 */
[----:B------:R-:W-:Y:S01]  /*28f50*/  VIADD R27, R21, 0x40 ;  /* 0x00000040151b7836 */ /* 0x000fe20000000000 */
[----:B------:R-:W-:Y:S01]  /*28f60*/  SHF.R.S32.HI R0, RZ, 0x1f, R9 ;  /* 0x0000001fff007819 */ /* 0x000fe20000011409 */
[----:B------:R-:W-:Y:S01]  /*28f70*/  IMAD.IADD R3, R3, 0x1, R11 ;  /* 0x0000000103037824 */ /* 0x000fe200078e020b */
[----:B------:R-:W-:-:S03]  /*28f80*/  IADD3 R8, -R9, RZ, RZ ;  /* 0x000000ff09087210 */ /* 0x000fc60007ffe1ff */
[----:B------:R-:W-:Y:S02]  /*28f90*/  IMAD R0, R0, UR4, RZ ;  /* 0x0000000400007c24 */ /* 0x000fe4000f8e02ff */
[----:B------:R-:W-:Y:S02]  /*28fa0*/  IMAD R11, R25, R8, R13 ;  /* 0x00000008190b7224 */ /* 0x000fe400078e020d */
[C---:B------:R-:W-:Y:S02]  /*28fb0*/  IMAD R13, R9.reuse, UR5, R0 ;  /* 0x00000005090d7c24 */ /* 0x040fe4000f8e0200 */
[----:B------:R-:W-:Y:S01]  /*28fc0*/  IMAD.WIDE.U32 R2, R9, UR4, R2 ;  /* 0x0000000409027c25 */ /* 0x000fe2000f8e0002 */
[----:B------:R-:W-:Y:S01]  /*28fd0*/  SHF.R.S32.HI R0, RZ, 0x1f, R11 ;  /* 0x0000001fff007819 */ /* 0x000fe2000001140b */
[----:B------:R-:W-:Y:S02]  /*28fe0*/  ULDC.64 UR4, c[0x0][0xad8] ;  /* 0x0002b60000047ab9 */ /* 0x000fe40000000a00 */
[----:B------:R-:W-:-:S02]  /*28ff0*/  IMAD.IADD R3, R3, 0x1, R13 ;  /* 0x0000000103037824 */ /* 0x000fc400078e020d */
[----:B------:R-:W-:Y:S02]  /*29000*/  IMAD R0, R0, UR4, RZ ;  /* 0x0000000400007c24 */ /* 0x000fe4000f8e02ff */
[----:B------:R-:W-:-:S04]  /*29010*/  IMAD.WIDE.U32 R8, R11, UR4, R2 ;  /* 0x000000040b087c25 */ /* 0x000fc8000f8e0002 */
[----:B------:R-:W-:Y:S01]  /*29020*/  IMAD R3, R11, UR5, R0 ;  /* 0x000000050b037c24 */ /* 0x000fe2000f8e0200 */
[----:B------:R-:W-:Y:S02]  /*29030*/  ULDC.64 UR4, c[0x0][0xa80] ;  /* 0x0002a00000047ab9 */ /* 0x000fe40000000a00 */
[C---:B------:R-:W-:Y:S01]  /*29040*/  LEA R2, P0, R8.reuse, UR4, 0x1 ;  /* 0x0000000408027c11 */ /* 0x040fe2000f8008ff */
[----:B------:R-:W-:Y:S01]  /*29050*/  UMOV UR4, 0xffffffff ;  /* 0xffffffff00047882 */ /* 0x000fe20000000000 */
[----:B------:R-:W-:Y:S02]  /*29060*/  IADD3 R3, R9, R3, RZ ;  /* 0x0000000309037210 */ /* 0x000fe40007ffe0ff */
[----:B------:R-:W-:Y:S02]  /*29070*/  SHF.R.S32.HI R9, RZ, 0x1f, R27 ;  /* 0x0000001fff097819 */ /* 0x000fe4000001141b */
[----:B------:R-:W-:Y:S01]  /*29080*/  LEA.HI.X R3, R8, UR5, R3, 0x1, P0 ;  /* 0x0000000508037c11 */ /* 0x000fe200080f0c03 */
[----:B------:R-:W-:Y:S06]  /*29090*/  BRA.DIV UR4, `(.L_x_2895) ;  /* 0x000000c204f47947 */ /* 0x000fec000b800000 */
[----:B------:R2:W3:Y:S04]  /*290a0*/  SHFL.IDX PT, R0, R3, RZ, 0x181f ;  /* 0x00181fff03007589 */ /* 0x0004e800000e0000 */
[----:B------:R2:W4:Y:S02]  /*290b0*/  SHFL.IDX PT, R14, R2, RZ, 0x181f ;  /* 0x00181fff020e7589 */ /* 0x00052400000e0000 */
.L_x_3184:
[----:B------:R-:W-:Y:S01]  /*290c0*/  IMAD R25, R4, R25, RZ ;  /* 0x0000001904197224 */ /* 0x000fe200078e02ff */
[----:B------:R-:W-:Y:S01]  /*290d0*/  BSSY B1, `(.L_x_2896) ;  /* 0x000000d000017945 */ /* 0x000fe20003800000 */
[----:B------:R-:W-:-:S05]  /*290e0*/  IMAD.IADD R214, R24, 0x1, R214 ;  /* 0x0000000118d67824 */ /* 0x000fca00078e02d6 */
[----:B------:R-:W-:-:S13]  /*290f0*/  ISETP.GE.AND P0, PT, R214, R25, PT ;  /* 0x00000019d600720c */ /* 0x000fda0003f06270 */
[----:B------:R-:W-:Y:S05]  /*29100*/  @P0 BRA `(.L_x_2897) ;  /* 0x0000000000240947 */ /* 0x000fea0003800000 */
[----:B------:R-:W-:Y:S02]  /*29110*/  ULDC UR4, c[0x0][0xac8] ;  /* 0x0002b20000047ab9 */ /* 0x000fe40000000800 */
[----:B------:R-:W-:Y:S02]  /*29120*/  ISETP.GE.AND P2, PT, R21, UR4, PT ;  /* 0x0000000415007c0c */ /* 0x000fe4000bf46270 */
[----:B------:R-:W-:-:S11]  /*29130*/  ISETP.GE.AND P3, PT, R27, UR4, PT ;  /* 0x000000041b007c0c */ /* 0x000fd6000bf66270 */
[-C--:B----4-:R-:W-:Y:S02]  /*29140*/  @!P2 LEA R12, P0, R21, R14.reuse, 0x1 ;  /* 0x0000000e150ca211 */ /* 0x090fe400078008ff */
[----:B------:R-:W-:Y:S02]  /*29150*/  @!P3 LEA R14, P1, R27, R14, 0x1 ;  /* 0x0000000e1b0eb211 */ /* 0x000fe400078208ff */
[-C--:B---3--:R-:W-:Y:S02]  /*29160*/  @!P2 LEA.HI.X R13, R21, R0.reuse, R10, 0x1, P0 ;  /* 0x00000000150da211 */ /* 0x088fe400000f0c0a */
[----:B------:R-:W-:-:S03]  /*29170*/  @!P3 LEA.HI.X R15, R27, R0, R9, 0x1, P1 ;  /* 0x000000001b0fb211 */ /* 0x000fc600008f0c09 */
[----:B------:R3:W-:Y:S04]  /*29180*/  @!P2 ST.E.128 desc[UR52][R12.64], RZ ;  /* 0x000000ff0c00a985 */ /* 0x0007e8000c101d34 */
[----:B------:R3:W-:Y:S02]  /*29190*/  @!P3 ST.E.128 desc[UR52][R14.64], RZ ;  /* 0x000000ff0e00b985 */ /* 0x0007e4000c101d34 */
.L_x_2897:
[----:B------:R-:W-:Y:S05]  /*291a0*/  BSYNC B1 ;  /* 0x0000000000017941 */ /* 0x000fea0003800000 */
.L_x_2896:
[----:B------:R-:W-:-:S03]  /*291b0*/  UMOV UR4, 0xffffffff ;  /* 0xffffffff00047882 */ /* 0x000fc60000000000 */
[----:B------:R-:W-:Y:S05]  /*291c0*/  BRA.DIV UR4, `(.L_x_2898) ;  /* 0x000000c204dc7947 */ /* 0x000fea000b800000 */
[----:B---3--:R3:W0:Y:S04]  /*291d0*/  SHFL.IDX PT, R0, R3, 0x1, 0x181f ;  /* 0x00381f0003007f89 */ /* 0x00862800000e0000 */
[----:B----4-:R3:W4:Y:S02]  /*291e0*/  SHFL.IDX PT, R14, R2, 0x1, 0x181f ;  /* 0x00381f00020e7f89 */ /* 0x01072400000e0000 */
.L_x_3188:
[----:B------:R-:W-:Y:S01]  /*291f0*/  VIADD R4, R214, 0x20 ;  /* 0x00000020d6047836 */ /* 0x000fe20000000000 */
[----:B------:R-:W-:Y:S04]  /*29200*/  BSSY B1, `(.L_x_2899) ;  /* 0x000000c000017945 */ /* 0x000fe80003800000 */
        /* <DEDUP_REMOVED lines=11> */
.L_x_2900:
[----:B------:R-:W-:Y:S05]  /*292c0*/  BSYNC B1 ;  /* 0x0000000000017941 */ /* 0x000fea0003800000 */
.L_x_2899:
[----:B------:R-:W-:-:S03]  /*292d0*/  UMOV UR4, 0xffffffff ;  /* 0xffffffff00047882 */ /* 0x000fc60000000000 */
[----:B------:R-:W-:Y:S05]  /*292e0*/  BRA.DIV UR4, `(.L_x_2901) ;  /* 0x000000c204dc7947 */ /* 0x000fea000b800000 */
[----:B0-----:R0:W0:Y:S04]  /*292f0*/  SHFL.IDX PT, R0, R3, 0x2, 0x181f ;  /* 0x00581f0003007f89 */ /* 0x00102800000e0000 */
[----:B----4-:R4:W0:Y:S02]  /*29300*/  SHFL.IDX PT, R14, R2, 0x2, 0x181f ;  /* 0x00581f00020e7f89 */ /* 0x01082400000e0000 */
.L_x_3192:
        /* <DEDUP_REMOVED lines=13> */
.L_x_2903:
[----:B------:R-:W-:Y:S05]  /*293e0*/  BSYNC B1 ;  /* 0x0000000000017941 */ /* 0x000fea0003800000 */
.L_x_2902:
[----:B------:R-:W-:-:S03]  /*293f0*/  UMOV UR4, 0xffffffff ;  /* 0xffffffff00047882 */ /* 0x000fc60000000000 */
[----:B------:R-:W-:Y:S05]  /*29400*/  BRA.DIV UR4, `(.L_x_2904) ;  /* 0x000000c204dc7947 */ /* 0x000fea000b800000 */
[----:B0-----:R0:W0:Y:S04]  /*29410*/  SHFL.IDX PT, R0, R3, 0x3, 0x181f ;  /* 0x00781f0003007f89 */ /* 0x00102800000e0000 */
[----:B------:R0:W0:Y:S02]  /*29420*/  SHFL.IDX PT, R14, R2, 0x3, 0x181f ;  /* 0x00781f00020e7f89 */ /* 0x00002400000e0000 */
.L_x_3196:
[----:B0-234-:R-:W-:-:S05]  /*29430*/  VIADD R2, R214, 0x60 ;  /* 0x00000060d6027836 */ /* 0x01dfca0000000000 */
        /* <DEDUP_REMOVED lines=11> */
.L_x_2887:
[----:B------:R-:W-:Y:S05]  /*294f0*/  BSYNC B0 ;  /* 0x0000000000007941 */ /* 0x000fea0003800000 */
.L_x_2872:
[----:B------:R-:W-:Y:S02]  /*29500*/  ULDC UR4, c[0x0][0xc3c] ;  /* 0x00030f0000047ab9 */ /* 0x000fe40000000800 */
[----:B------:R-:W-:-:S13]  /*29510*/  ISETP.GE.AND P0, PT, R7, UR4, PT ;  /* 0x0000000407007c0c */ /* 0x000fda000bf06270 */
[----:B------:R-:W-:Y:S05]  /*29520*/  @!P0 BRA `(.L_x_2905) ;  /* 0xfffffd8000008947 */ /* 0x000fea000383ffff */
[----:B------:R-:W-:Y:S05]  /*29530*/  BRA `(.L_x_2680) ;  /* 0x0000008800dc7947 */ /* 0x000fea0003800000 */
.L_x_2678:
        /* <DEDUP_REMOVED lines=15> */
[----:B------:R-:W-:Y:S01]  /*29630*/  MOV R0, RZ ;  /* 0x000000ff00007202 */ /* 0x000fe20000000f00 */
        /* <DEDUP_REMOVED lines=42> */
.L_x_2909:
[----:B------:R-:W0:Y:S01]  /*298e0*/  LDC R0, c[0x0][0xc3c] ;  /* 0x00030f00ff007b82 */ /* 0x000e220000000800 */
[----:B------:R-:W-:Y:S01]  /*298f0*/  UIADD3 UR4, UR4, 0x1f, URZ ;  /* 0x0000001f04047890 */ /* 0x000fe2000fffe03f */
[----:B------:R-:W-:Y:S02]  /*29900*/  ULDC UR7, c[0x0][0xc3c] ;  /* 0x00030f0000077ab9 */ /* 0x000fe40000000800 */
[----:B-1----:R-:W-:-:S03]  /*29910*/  IMAD.U32 R19, RZ, RZ, UR7 ;  /* 0x00000007ff137e24 */ /* 0x002fc6000f8e00ff */
[----:B0-----:R-:W-:-:S13]  /*29920*/  ISETP.LE.AND P6, PT, R0, UR4, PT ;  /* 0x0000000400007c0c */ /* 0x001fda000bfc3270 */
[----:B------:R-:W-:Y:S05]  /*29930*/  @P6 BRA `(.L_x_2908) ;  /* 0x0000000800a86947 */ /* 0x000fea0003800000 */
[----:B------:R-:W-:-:S04]  /*29940*/  IADD3 R9, R7, UR4, RZ ;  /* 0x0000000407097c10 */ /* 0x000fc8000fffe0ff */
        /* <DEDUP_REMOVED lines=30> */
.L_x_2907:
[----:B------:R-:W-:Y:S01]  /*29b30*/  IMAD.IADD R3, R6, 0x1, -R3 ;  /* 0x0000000106037824 */ /* 0x000fe200078e0a03 */
[----:B-1----:R-:W-:-:S03]  /*29b40*/  MOV R16, RZ ;  /* 0x000000ff00107202 */ /* 0x002fc60000000f00 */
        /* <DEDUP_REMOVED lines=11> */
.L_x_2910:
        /* <DEDUP_REMOVED lines=14> */
[----:B0-----:R-:W-:Y:S01]  /*29ce0*/  MOV R2, RZ ;  /* 0x000000ff00027202 */ /* 0x001fe20000000f00 */
        /* <DEDUP_REMOVED lines=15> */
[----:B------:R-:W-:Y:S01]  /*29de0*/  @P0 IADD3 R2, R2, 0x1, RZ ;  /* 0x0000000102020810 */ /* 0x000fe20007ffe0ff */
[----:B0-----:R-:W-:-:S04]  /*29df0*/  IMAD.MOV R11, RZ, RZ, -R3 ;  /* 0x000000ffff0b7224 */ /* 0x001fc800078e0a03 */
[----:B------:R-:W-:Y:S01]  /*29e00*/  IMAD.MOV.U32 R8, RZ, RZ, R2 ;  /* 0x000000ffff087224 */ /* 0x000fe200078e0002 */
[----:B------:R-:W-:Y:S01]  /*29e10*/  IABS R2, R9 ;  /* 0x0000000900027213 */ /* 0x000fe20000000000 */
[----:B------:R-:W-:Y:S02]  /*29e20*/  IMAD R11, R11, R4, RZ ;  /* 0x000000040b0b7224 */ /* 0x000fe400078e02ff */
[----:B------:R-:W-:Y:S01]  /*29e30*/  @!P2 IMAD.MOV R8, RZ, RZ, -R8 ;  /* 0x000000ffff08a224 */ /* 0x000fe200078e0a08 */
[----:B------:R-:W-:Y:S01]  /*29e40*/  @!P1 LOP3.LUT R8, RZ, R0, RZ, 0x33, !PT ;  /* 0x00000000ff089212 */ /* 0x000fe200078e33ff */
[----:B------:R-:W-:Y:S01]  /*29e50*/  IMAD.MOV R10, RZ, RZ, -R2 ;  /* 0x000000ffff0a7224 */ /* 0x000fe200078e0a02 */
[----:B------:R-:W-:Y:S02]  /*29e60*/  MOV R2, RZ ;  /* 0x000000ff00027202 */ /* 0x000fe40000000f00 */
        /* <DEDUP_REMOVED lines=14> */
[----:B------:R-:W-:-:S06]  /*29f50*/  @P0 IADD3 R2, R2, 0x1, RZ ;  /* 0x0000000102020810 */ /* 0x000fcc0007ffe0ff */
[----:B------:R-:W-:Y:S01]  /*29f60*/  @!P2 IMAD.MOV R2, RZ, RZ, -R2 ;  /* 0x000000ffff02a224 */ /* 0x000fe200078e0a02 */
[----:B------:R-:W-:-:S05]  /*29f70*/  @!P1 LOP3.LUT R2, RZ, R9, RZ, 0x33, !PT ;  /* 0x00000009ff029212 */ /* 0x000fca00078e33ff */
[----:B------:R-:W-:-:S04]  /*29f80*/  IMAD.MOV R18, RZ, RZ, -R2 ;  /* 0x000000ffff127224 */ /* 0x000fc800078e0a02 */
[C---:B------:R-:W-:Y:S02]  /*29f90*/  IMAD R18, R9.reuse, R18, R8 ;  /* 0x0000001209127224 */ /* 0x040fe400078e0208 */
[----:B------:R-:W-:Y:S02]  /*29fa0*/  IMAD R9, R9, 0x1000000, R2 ;  /* 0x0100000009097824 */ /* 0x000fe400078e0202 */
[----:B------:R-:W-:-:S03]  /*29fb0*/  IMAD R2, R0, R3, R5 ;  /* 0x0000000300027224 */ /* 0x000fc600078e0205 */
[----:B------:R-:W-:Y:S01]  /*29fc0*/  LEA R18, R18, R9, 0x10 ;  /* 0x0000000912127211 */ /* 0x000fe200078e80ff */
[----:B------:R-:W-:Y:S06]  /*29fd0*/  BRA `(.L_x_2912) ;  /* 0x0000000000f47947 */ /* 0x000fec0003800000 */
.L_x_2911:
        /* <DEDUP_REMOVED lines=19> */
[-C--:B------:R-:W-:Y:S01]  /*2a110*/  @!P1 IADD3 R3, R3, -R10.reuse, RZ ;  /* 0x8000000a03039210 */ /* 0x080fe20007ffe0ff */
        /* <DEDUP_REMOVED lines=14> */
[-C--:B------:R-:W-:Y:S02]  /*2a200*/  IABS R8, R11.reuse ;  /* 0x0000000b00087213 */ /* 0x080fe40000000000 */
[----:B------:R-:W-:Y:S02]  /*2a210*/  IABS R10, R11 ;  /* 0x0000000b000a7213 */ /* 0x000fe40000000000 */
[----:B------:R-:W0:Y:S01]  /*2a220*/  I2F.RP R6, R8 ;  /* 0x0000000800067306 */ /* 0x000e220000209400 */
[----:B------:R-:W-:-:S07]  /*2a230*/  IADD3 R18, -R11, RZ, RZ ;  /* 0x000000ff0b127210 */ /* 0x000fce0007ffe1ff */
[----:B0-----:R-:W0:Y:S02]  /*2a240*/  MUFU.RCP R6, R6 ;  /* 0x0000000600067308 */ /* 0x001e240000001000 */
[----:B0-----:R-:W-:-:S06]  /*2a250*/  IADD3 R3, R6, 0xffffffe, RZ ;  /* 0x0ffffffe06037810 */ /* 0x001fcc0007ffe0ff */
[----:B------:R-:W0:Y:S02]  /*2a260*/  F2I.FTZ.U32.TRUNC.NTZ R3, R3 ;  /* 0x0000000300037305 */ /* 0x000e24000021f000 */
[----:B0-----:R-:W-:-:S04]  /*2a270*/  IMAD.MOV R9, RZ, RZ, -R3 ;  /* 0x000000ffff097224 */ /* 0x001fc800078e0a03 */
[----:B------:R-:W-:Y:S01]  /*2a280*/  IMAD.MOV.U32 R5, RZ, RZ, R9 ;  /* 0x000000ffff057224 */ /* 0x000fe200078e0009 */
[----:B------:R-:W-:-:S03]  /*2a290*/  IABS R9, R4 ;  /* 0x0000000400097213 */ /* 0x000fc60000000000 */
[----:B------:R-:W-:-:S04]  /*2a2a0*/  IMAD R5, R5, R8, RZ ;  /* 0x0000000805057224 */ /* 0x000fc800078e02ff */
[----:B------:R-:W-:Y:S01]  /*2a2b0*/  IMAD.HI.U32 R2, R3, R5, R2 ;  /* 0x0000000503027227 */ /* 0x000fe200078e0002 */
[----:B------:R-:W-:-:S05]  /*2a2c0*/  IADD3 R3, RZ, -R10, RZ ;  /* 0x8000000aff037210 */ /* 0x000fca0007ffe0ff */
        /* <DEDUP_REMOVED lines=14> */
.L_x_2912:
[----:B------:R-:W-:-:S05]  /*2a3b0*/  LOP3.LUT R17, RZ, R2, RZ, 0x33, !PT ;  /* 0x00000002ff117212 */ /* 0x000fca00078e33ff */
[----:B------:R-:W-:Y:S01]  /*2a3c0*/  IMAD.IADD R17, R0, 0x1, R17 ;  /* 0x0000000100117824 */ /* 0x000fe200078e0211 */
[----:B------:R-:W-:Y:S06]  /*2a3d0*/  BRA `(.L_x_2913) ;  /* 0x00000000000c7947 */ /* 0x000fec0003800000 */
.L_x_2908:
[----:B------:R-:W-:Y:S02]  /*2a3e0*/  IMAD.MOV.U32 R17, RZ, RZ, RZ ;  /* 0x000000ffff117224 */ /* 0x000fe400078e00ff */
[----:B------:R-:W-:Y:S02]  /*2a3f0*/  IMAD.U32 R16, RZ, RZ, UR6 ;  /* 0x00000006ff107e24 */ /* 0x000fe4000f8e00ff */
[----:B------:R-:W-:-:S07]  /*2a400*/  IMAD.MOV.U32 R18, RZ, RZ, RZ ;  /* 0x000000ffff127224 */ /* 0x000fce00078e00ff */
.L_x_2913:
[----:B------:R-:W-:-:S13]  /*2a410*/  ISETP.NE.AND P0, PT, R7, RZ, PT ;  /* 0x000000ff0700720c */ /* 0x000fda0003f05270 */
[----:B------:R-:W0:Y:S01]  /*2a420*/  @!P0 S2R R3, SR_CgaCtaId ;  /* 0x0000000000038919 */ /* 0x000e220000008800 */
[----:B------:R-:W-:-:S04]  /*2a430*/  @!P0 MOV R0, 0x400 ;  /* 0x0000040000008802 */ /* 0x000fc80000000f00 */
[----:B0-----:R-:W-:-:S05]  /*2a440*/  @!P0 LEA R0, R3, R0, 0x18 ;  /* 0x0000000003008211 */ /* 0x001fca00078ec0ff */
[----:B------:R2:W-:Y:S01]  /*2a450*/  @!P0 STS.128 [R0+0x298d0], R16 ;  /* 0x0298d01000008388 */ /* 0x0005e20000000c00 */
[----:B------:R-:W-:Y:S06]  /*2a460*/  BAR.ARV 0x5, 0x180 ;  /* 0x0146000000007b1d */ /* 0x000fec0000002000 */
.L_x_2906:
[----:B------:R3:W-:Y:S01]  /*2a470*/  STL [R1+0x3c], RZ ;  /* 0x00003cff01007387 */ /* 0x0007e20000100800 */
[----:B------:R-:W-:Y:S01]  /*2a480*/  ULDC UR4, c[0x0][0xc3c] ;  /* 0x00030f0000047ab9 */ /* 0x000fe20000000800 */
[----:B------:R-:W-:Y:S01]  /*2a490*/  MOV R35, 0x1 ;  /* 0x0000000100237802 */ /* 0x000fe20000000f00 */
[----:B------:R-:W-:Y:S01]  /*2a4a0*/  IMAD.MOV.U32 R28, RZ, RZ, RZ ;  /* 0x000000ffff1c7224 */ /* 0x000fe200078e00ff */
[----:B-1----:R-:W-:-:S13]  /*2a4b0*/  ISETP.GE.AND P0, PT, R19, UR4, PT ;  /* 0x0000000413007c0c */ /* 0x002fda000bf06270 */
[----:B---3--:R-:W-:Y:S05]  /*2a4c0*/  @P0 BRA `(.L_x_2914) ;  /* 0x0000007400fc0947 */ /* 0x008fea0003800000 */
[----:B------:R-:W0:Y:S01]  /*2a4d0*/  S2R R12, SR_TID.X ;  /* 0x00000000000c7919 */ /* 0x000e220000002100 */
[----:B------:R-:W1:Y:S01]  /*2a4e0*/  S2UR UR4, SR_CgaCtaId ;  /* 0x00000000000479c3 */ /* 0x000e620000008800 */
[----:B------:R-:W-:Y:S01]  /*2a4f0*/  MOV R23, 0x400 ;  /* 0x0000040000177802 */ /* 0x000fe20000000f00 */
[----:B------:R-:W-:Y:S01]  /*2a500*/  BSSY B7, `(.L_x_2914) ;  /* 0x000077b000077945 */ /* 0x000fe20003800000 */
[----:B------:R-:W-:Y:S01]  /*2a510*/  IMAD.MOV.U32 R36, RZ, RZ, 0x1 ;  /* 0x00000001ff247424 */ /* 0x000fe200078e00ff */
[----:B------:R-:W-:Y:S01]  /*2a520*/  CS2R R28, SRZ ;  /* 0x00000000001c7805 */ /* 0x000fe2000001ff00 */
[----:B------:R-:W-:Y:S01]  /*2a530*/  IMAD.MOV.U32 R35, RZ, RZ, 0x1 ;  /* 0x00000001ff237424 */ /* 0x000fe200078e00ff */
[----:B------:R-:W-:Y:S01]  /*2a540*/  ULDC.64 UR40, c[0x0][0x198] ;  /* 0x0000660000287ab9 */ /* 0x000fe20000000a00 */
[----:B------:R-:W-:Y:S02]  /*2a550*/  ULOP3.LUT UR39, UR36, 0x2, URZ, 0xfc, !UPT ;  /* 0x0000000224277892 */ /* 0x000fe4000f8efc3f */
[----:B------:R-:W-:Y:S01]  /*2a560*/  ULOP3.LUT UR37, UR36, 0x1, URZ, 0xfc, !UPT ;  /* 0x0000000124257892 */ /* 0x000fe2000f8efc3f */
[----:B------:R-:W-:Y:S01]  /*2a570*/  ULDC UR38, c[0x0][0xc] ;  /* 0x0000030000267ab9 */ /* 0x000fe20000000800 */
[C---:B0-----:R-:W-:Y:S01]  /*2a580*/  IMAD.SHL.U32 R2, R12.reuse, 0x10, RZ ;  /* 0x000000100c027824 */ /* 0x041fe200078e00ff */
[C---:B------:R-:W-:Y:S01]  /*2a590*/  LOP3.LUT R10, R12.reuse, 0x7f, RZ, 0xc0, !PT ;  /* 0x0000007f0c0a7812 */ /* 0x040fe200078ec0ff */
[C---:B------:R-:W-:Y:S01]  /*2a5a0*/  IMAD.SHL.U32 R11, R12.reuse, 0x2, RZ ;  /* 0x000000020c0b7824 */ /* 0x040fe200078e00ff */
[----:B------:R-:W-:Y:S01]  /*2a5b0*/  SHF.R.U32.HI R5, RZ, 0x1, R12 ;  /* 0x00000001ff057819 */ /* 0x000fe2000001160c */
[----:B------:R-:W-:Y:S01]  /*2a5c0*/  IMAD.SHL.U32 R3, R12, 0x80, RZ ;  /* 0x000000800c037824 */ /* 0x000fe200078e00ff */
[----:B--2---:R-:W-:Y:S01]  /*2a5d0*/  LOP3.LUT R0, R2, 0x1b0, RZ, 0xc0, !PT ;  /* 0x000001b002007812 */ /* 0x004fe200078ec0ff */
[----:B------:R-:W-:Y:S01]  /*2a5e0*/  IMAD.SHL.U32 R37, R12, 0x4, RZ ;  /* 0x000000040c257824 */ /* 0x000fe200078e00ff */
[----:B------:R-:W-:-:S02]  /*2a5f0*/  SHF.R.U32.HI R7, RZ, 0x5, R10 ;  /* 0x00000005ff077819 */ /* 0x000fc4000001160a */
[----:B------:R-:W-:Y:S01]  /*2a600*/  LOP3.LUT R11, R0, 0x30, R11, 0x78, !PT ;  /* 0x00000030000b7812 */ /* 0x000fe200078e780b */
[----:B------:R-:W-:Y:S01]  /*2a610*/  IMAD.SHL.U32 R0, R12, 0x20, RZ ;  /* 0x000000200c007824 */ /* 0x000fe200078e00ff */
[----:B------:R-:W-:Y:S02]  /*2a620*/  SHF.L.U32 R9, R7, 0x9, RZ ;  /* 0x0000000907097819 */ /* 0x000fe400000006ff */
[----:B------:R-:W-:Y:S02]  /*2a630*/  LOP3.LUT R4, R3, 0x380, RZ, 0xc0, !PT ;  /* 0x0000038003047812 */ /* 0x000fe400078ec0ff */
[----:B------:R-:W-:Y:S02]  /*2a640*/  LOP3.LUT R6, R9, 0x40, R2, 0xf8, !PT ;  /* 0x0000004009067812 */ /* 0x000fe400078ef802 */
[----:B------:R-:W-:Y:S02]  /*2a650*/  LOP3.LUT R5, R4, 0x30, R5, 0xf8, !PT ;  /* 0x0000003004057812 */ /* 0x000fe400078ef805 */
[----:B------:R-:W-:-:S02]  /*2a660*/  LOP3.LUT R4, R0, 0x80, RZ, 0xc0, !PT ;  /* 0x0000008000047812 */ /* 0x000fc400078ec0ff */
[----:B------:R-:W-:Y:S02]  /*2a670*/  LOP3.LUT R8, R6, R11, RZ, 0xfc, !PT ;  /* 0x0000000b06087212 */ /* 0x000fe400078efcff */
[----:B------:R-:W-:Y:S02]  /*2a680*/  LOP3.LUT R6, R4, 0x10, R12, 0xf8, !PT ;  /* 0x0000001004067812 */ /* 0x000fe400078ef80c */
[----:B------:R-:W-:Y:S01]  /*2a690*/  LOP3.LUT R9, R9, 0x60, R0, 0xf8, !PT ;  /* 0x0000006009097812 */ /* 0x000fe200078ef800 */
[----:B------:R-:W-:Y:S01]  /*2a6a0*/  STL [R1+0x14], R8 ;  /* 0x0000140801007387 */ /* 0x000fe20000100800 */
[----:B------:R-:W-:Y:S02]  /*2a6b0*/  LOP3.LUT R4, R5, 0x70, R2, 0x78, !PT ;  /* 0x0000007005047812 */ /* 0x000fe400078e7802 */
[----:B------:R-:W-:Y:S02]  /*2a6c0*/  LOP3.LUT R6, R6, 0x10, R37, 0x78, !PT ;  /* 0x0000001006067812 */ /* 0x000fe400078e7825 */
[----:B------:R-:W-:-:S02]  /*2a6d0*/  LOP3.LUT R9, R9, 0x100, R0, 0xf8, !PT ;  /* 0x0000010009097812 */ /* 0x000fc400078ef800 */
[----:B------:R-:W-:Y:S02]  /*2a6e0*/  LOP3.LUT R4, R4, 0xc00, R3, 0xf8, !PT ;  /* 0x00000c0004047812 */ /* 0x000fe400078ef803 */
[----:B------:R-:W-:Y:S01]  /*2a6f0*/  LOP3.LUT R3, R9, R6, RZ, 0xfc, !PT ;  /* 0x0000000609037212 */ /* 0x000fe200078efcff */
[----:B------:R-:W-:Y:S01]  /*2a700*/  IMAD.SHL.U32 R6, R7, 0x400, RZ ;  /* 0x0000040007067824 */ /* 0x000fe200078e00ff */
[----:B------:R-:W-:Y:S01]  /*2a710*/  R2P PR, R12, 0x14 ;  /* 0x000000140c007804 */ /* 0x000fe20000000000 */
[----:B------:R1:W-:Y:S01]  /*2a720*/  STL [R1+0x20], R4 ;  /* 0x0000200401007387 */ /* 0x0003e20000100800 */
[----:B------:R-:W-:Y:S02]  /*2a730*/  LOP3.LUT R11, R0, 0x380, RZ, 0xc0, !PT ;  /* 0x00000380000b7812 */ /* 0x000fe400078ec0ff */
[----:B------:R-:W-:Y:S01]  /*2a740*/  SHF.R.U32.HI R5, RZ, 0x2, R10 ;  /* 0x00000002ff057819 */ /* 0x000fe2000001160a */
[----:B------:R0:W-:Y:S01]  /*2a750*/  STL [R1+0x1c], R3 ;  /* 0x00001c0301007387 */ /* 0x0001e20000100800 */
[----:B------:R-:W-:-:S02]  /*2a760*/  LOP3.LUT R11, R11, 0x30, R2, 0xf8, !PT ;  /* 0x000000300b0b7812 */ /* 0x000fc400078ef802 */
[----:B------:R-:W-:Y:S02]  /*2a770*/  LOP3.LUT R2, R2, 0x30, RZ, 0xc0, !PT ;  /* 0x0000003002027812 */ /* 0x000fe400078ec0ff */
[----:B------:R-:W-:Y:S02]  /*2a780*/  LOP3.LUT R0, R5, 0x60, R0, 0xf8, !PT ;  /* 0x0000006005007812 */ /* 0x000fe400078ef800 */
[----:B-1----:R-:W-:Y:S02]  /*2a790*/  MOV R4, UR4 ;  /* 0x0000000400047c02 */ /* 0x002fe40008000f00 */
[----:B------:R-:W-:Y:S01]  /*2a7a0*/  LOP3.LUT R37, R11, 0x70, R37, 0x78, !PT ;  /* 0x000000700b257812 */ /* 0x000fe200078e7825 */
[----:B0-----:R-:W-:Y:S01]  /*2a7b0*/  IMAD.MOV.U32 R3, RZ, RZ, 0x40 ;  /* 0x00000040ff037424 */ /* 0x001fe200078e00ff */
[----:B------:R-:W-:-:S04]  /*2a7c0*/  LEA R23, R4, R23, 0x18 ;  /* 0x0000001704177211 */ /* 0x000fc800078ec0ff */
[C---:B------:R-:W-:Y:S02]  /*2a7d0*/  SEL R6, R3.reuse, 0xffffffc0, !P2 ;  /* 0xffffffc003067807 */ /* 0x040fe40005000000 */
[----:B------:R-:W-:-:S03]  /*2a7e0*/  SEL R3, R3, 0xffffffc0, !P4 ;  /* 0xffffffc003037807 */ /* 0x000fc60006000000 */
[----:B------:R-:W-:Y:S04]  /*2a7f0*/  STL [R1+0x24], R6 ;  /* 0x0000240601007387 */ /* 0x000fe80000100800 */
[----:B------:R0:W-:Y:S04]  /*2a800*/  STL [R1+0x10], R4 ;  /* 0x0000100401007387 */ /* 0x0001e80000100800 */
[----:B------:R1:W-:Y:S04]  /*2a810*/  STL [R1], R3 ;  /* 0x0000000301007387 */ /* 0x0003e80000100800 */
[----:B------:R2:W-:Y:S01]  /*2a820*/  STL [R1+0x3c], RZ ;  /* 0x00003cff01007387 */ /* 0x0005e20000100800 */
[----:B0-----:R-:W-:-:S02]  /*2a830*/  LOP3.LUT R4, R2, 0x40, RZ, 0xfc, !PT ;  /* 0x0000004002047812 */ /* 0x001fc400078efcff */
[----:B-1----:R-:W-:Y:S02]  /*2a840*/  LOP3.LUT R3, R2, 0x80, RZ, 0xfc, !PT ;  /* 0x0000008002037812 */ /* 0x002fe400078efcff */
[----:B------:R-:W-:Y:S01]  /*2a850*/  LOP3.LUT R2, R0, 0x80, RZ, 0xfc, !PT ;  /* 0x0000008000027812 */ /* 0x000fe200078efcff */
[----:B------:R-:W-:-:S05]  /*2a860*/  IMAD.IADD R0, R23, 0x1, R8 ;  /* 0x0000000117007824 */ /* 0x000fca00078e0208 */
[----:B------:R2:W-:Y:S02]  /*2a870*/  STL [R1+0x28], R0 ;  /* 0x0000280001007387 */ /* 0x0005e40000100800 */
.L_x_3034:
[----:B------:R-:W0:Y:S02]  /*2a880*/  LDC.64 R24, c[0x0][0xc88] ;  /* 0x00032200ff187b82 */ /* 0x000e240000000a00 */
[----:B0-----:R-:W-:-:S06]  /*2a890*/  IMAD.WIDE R24, R19, 0x4, R24 ;  /* 0x0000000413187825 */ /* 0x001fcc00078e0218 */
[----:B--2---:R-:W2:Y:S01]  /*2a8a0*/  LDG.E R24, desc[UR52][R24.64] ;  /* 0x0000003418187981 */ /* 0x004ea2000c1e1900 */
[----:B------:R-:W-:Y:S05]  /*2a8b0*/  YIELD ;  /* 0x0000000000007946 */ /* 0x000fea0003800000 */
[----:B------:R-:W-:Y:S01]  /*2a8c0*/  ULDC.64 UR4, c[0x0][0xa28] ;  /* 0x00028a0000047ab9 */ /* 0x000fe20000000a00 */
[----:B------:R-:W-:Y:S01]  /*2a8d0*/  IMAD.MOV.U32 R9, RZ, RZ, RZ ;  /* 0x000000ffff097224 */ /* 0x000fe200078e00ff */
[----:B------:R-:W-:Y:S01]  /*2a8e0*/  ISETP.NE.U32.AND P0, PT, RZ, UR4, PT ;  /* 0x00000004ff007c0c */ /* 0x000fe2000bf05070 */
[----:B------:R-:W-:Y:S01]  /*2a8f0*/  ULDC.64 UR6, c[0x0][0xa10] ;  /* 0x0002840000067ab9 */ /* 0x000fe20000000a00 */
[----:B------:R-:W-:Y:S01]  /*2a900*/  IMAD.MOV.U32 R31, RZ, RZ, RZ ;  /* 0x000000ffff1f7224 */ /* 0x000fe200078e00ff */
[----:B------:R-:W-:Y:S01]  /*2a910*/  ULDC.64 UR8, c[0x0][0xa18] ;  /* 0x0002860000087ab9 */ /* 0x000fe20000000a00 */
[----:B------:R-:W-:-:S02]  /*2a920*/  ISETP.NE.AND.EX P0, PT, RZ, UR5, PT, P0 ;  /* 0x00000005ff007c0c */ /* 0x000fc4000bf05300 */
[----:B-12---:R-:W-:-:S11]  /*2a930*/  SHF.R.S32.HI R0, RZ, 0x1f, R24 ;  /* 0x0000001fff007819 */ /* 0x006fd60000011418 */
[C---:B------:R-:W-:Y:S02]  /*2a940*/  @P0 LEA R2, P1, R24.reuse, UR4, 0x2 ;  /* 0x0000000418020c11 */ /* 0x040fe4000f8210ff */
[C---:B------:R-:W-:Y:S01]  /*2a950*/  SHF.L.U32 R25, R24.reuse, 0x2, RZ ;  /* 0x0000000218197819 */ /* 0x040fe200000006ff */
[----:B------:R0:W-:Y:S01]  /*2a960*/  STL [R1+0x38], R0 ;  /* 0x0000380001007387 */ /* 0x0001e20000100800 */
[----:B------:R-:W-:Y:S01]  /*2a970*/  @P0 LEA.HI.X R3, R24, UR5, R0, 0x2, P1 ;  /* 0x0000000518030c11 */ /* 0x000fe200088f1400 */
[----:B------:R-:W-:-:S04]  /*2a980*/  ULDC.64 UR4, c[0x0][0xa00] ;  /* 0x0002800000047ab9 */ /* 0x000fc80000000a00 */
[----:B------:R1:W2:Y:S01]  /*2a990*/  @P0 LDG.E R9, desc[UR52][R2.64] ;  /* 0x0000003402090981 */ /* 0x0002a2000c1e1900 */
[----:B------:R-:W-:Y:S02]  /*2a9a0*/  ISETP.NE.U32.AND P0, PT, RZ, UR4, PT ;  /* 0x00000004ff007c0c */ /* 0x000fe4000bf05070 */
[----:B------:R-:W-:Y:S02]  /*2a9b0*/  ISETP.NE.U32.AND P1, PT, RZ, UR6, PT ;  /* 0x00000006ff007c0c */ /* 0x000fe4000bf25070 */
[----:B------:R-:W-:Y:S02]  /*2a9c0*/  ISETP.NE.AND.EX P0, PT, RZ, UR5, PT, P0 ;  /* 0x00000005ff007c0c */ /* 0x000fe4000bf05300 */
[----:B------:R-:W-:Y:S02]  /*2a9d0*/  ISETP.NE.AND.EX P1, PT, RZ, UR7, PT, P1 ;  /* 0x00000007ff007c0c */ /* 0x000fe4000bf25310 */
[----:B------:R-:W-:Y:S01]  /*2a9e0*/  SHF.L.U64.HI R26, R24, 0x2, R0 ;  /* 0x00000002181a7819 */ /* 0x000fe20000010200 */
[----:B0-----:R-:W-:Y:S01]  /*2a9f0*/  IMAD.MOV.U32 R0, RZ, RZ, RZ ;  /* 0x000000ffff007224 */ /* 0x001fe200078e00ff */
[----:B-1----:R-:W-:-:S02]  /*2aa00*/  IADD3 R2, P3, R25, UR4, RZ ;  /* 0x0000000419027c10 */ /* 0x002fc4000ff7e0ff */
[----:B------:R-:W-:Y:S02]  /*2aa10*/  IADD3 R4, P4, R25, UR6, RZ ;  /* 0x0000000619047c10 */ /* 0x000fe4000ff9e0ff */
[C---:B------:R-:W-:Y:S02]  /*2aa20*/  IADD3.X R3, R26.reuse, UR5, RZ, P3, !PT ;  /* 0x000000051a037c10 */ /* 0x040fe40009ffe4ff */
[----:B------:R-:W-:Y:S02]  /*2aa30*/  IADD3.X R5, R26, UR7, RZ, P4, !PT ;  /* 0x000000071a057c10 */ /* 0x000fe4000a7fe4ff */
[----:B------:R-:W-:Y:S01]  /*2aa40*/  ISETP.NE.U32.AND P2, PT, RZ, UR8, PT ;  /* 0x00000008ff007c0c */ /* 0x000fe2000bf45070 */
[----:B------:R-:W5:Y:S01]  /*2aa50*/  @P0 LDG.E R31, desc[UR52][R2.64] ;  /* 0x00000034021f0981 */ /* 0x000f62000c1e1900 */
[----:B------:R-:W-:Y:S02]  /*2aa60*/  ULDC UR4, c[0x0][0x288] ;  /* 0x0000a20000047ab9 */ /* 0x000fe40000000800 */
[----:B------:R-:W-:Y:S01]  /*2aa70*/  ISETP.NE.AND.EX P2, PT, RZ, UR9, PT, P2 ;  /* 0x00000009ff007c0c */ /* 0x000fe2000bf45320 */
[----:B------:R-:W5:Y:S01]  /*2aa80*/  @P1 LDG.E R0, desc[UR52][R4.64] ;  /* 0x0000003404001981 */ /* 0x000f62000c1e1900 */
[----:B------:R-:W-:Y:S01]  /*2aa90*/  IMAD.U32 R32, RZ, RZ, UR4 ;  /* 0x00000004ff207e24 */ /* 0x000fe2000f8e00ff */
[----:B------:R-:W-:-:S02]  /*2aaa0*/  ULDC.64 UR4, c[0x0][0x418] ;  /* 0x0001060000047ab9 */ /* 0x000fc40000000a00 */
[----:B------:R-:W-:-:S03]  /*2aab0*/  UISETP.NE.U32.AND UP0, UPT, UR4, URZ, UPT ;  /* 0x0000003f0400728c */ /* 0x000fc6000bf05070 */
[----:B------:R-:W-:Y:S01]  /*2aac0*/  ULDC UR4, c[0x0][0x424] ;  /* 0x0001090000047ab9 */ /* 0x000fe20000000800 */
[----:B------:R-:W-:-:S03]  /*2aad0*/  UISETP.NE.AND.EX UP0, UPT, UR5, URZ, UPT, UP0 ;  /* 0x0000003f0500728c */ /* 0x000fc6000bf05300 */
[----:B------:R-:W-:Y:S01]  /*2aae0*/  ULDC UR5, c[0x0][0x2f0] ;  /* 0x0000bc0000057ab9 */ /* 0x000fe20000000800 */
[----:B------:R-:W-:Y:S01]  /*2aaf0*/  @P2 IADD3 R6, P3, R25, UR8, RZ ;  /* 0x0000000819062c10 */ /* 0x000fe2000ff7e0ff */
[----:B------:R-:W-:-:S03]  /*2ab00*/  USEL UR4, UR4, 0x1, UP0 ;  /* 0x0000000104047887 */ /* 0x000fc60008000000 */
[----:B------:R-:W-:Y:S01]  /*2ab10*/  @P2 IADD3.X R7, R26, UR9, RZ, P3, !PT ;  /* 0x000000091a072c10 */ /* 0x000fe20009ffe4ff */
[----:B------:R-:W-:-:S03]  /*2ab20*/  UIMAD UR4, UR4, UR5, URZ ;  /* 0x00000005040472a4 */ /* 0x000fc6000f8e023f */
[----:B------:R-:W-:Y:S01]  /*2ab30*/  ULDC UR5, c[0x0][0x348] ;  /* 0x0000d20000057ab9 */ /* 0x000fe20000000800 */
[----:B------:R0:W5:Y:S02]  /*2ab40*/  @P2 LDG.E R32, desc[UR52][R6.64] ;  /* 0x0000003406202981 */ /* 0x000164000c1e1900 */
[----:B------:R-:W-:Y:S01]  /*2ab50*/  MOV R8, UR4 ;  /* 0x0000000400087c02 */ /* 0x000fe20008000f00 */
[----:B0-----:R-:W-:Y:S01]  /*2ab60*/  IMAD.U32 R6, RZ, RZ, UR5 ;  /* 0x00000005ff067e24 */ /* 0x001fe2000f8e00ff */
[----:B--2---:R0:W-:Y:S01]  /*2ab70*/  STL [R1+0x4], R9 ;  /* 0x0000040901007387 */ /* 0x0041e20000100800 */
[----:B------:R-:W-:Y:S05]  /*2ab80*/  @P2 BRA `(.L_x_2915) ;  /* 0x0000000000102947 */ /* 0x000fea0003800000 */
[----:B------:R-:W-:Y:S05]  /*2ab90*/  @!P0 BRA `(.L_x_2915) ;  /* 0x00000000000c8947 */ /* 0x000fea0003800000 */
[----:B-----5:R-:W2:Y:S04]  /*2aba0*/  LDG.E R32, desc[UR52][R2.64] ;  /* 0x0000003402207981 */ /* 0x020ea8000c1e1900 */
[----:B------:R-:W2:Y:S02]  /*2abb0*/  LDG.E R2, desc[UR52][R2.64+0x4] ;  /* 0x0000043402027981 */ /* 0x000ea4000c1e1900 */
[----:B--2---:R-:W-:-:S07]  /*2abc0*/  IMAD.IADD R32, R2, 0x1, -R32 ;  /* 0x0000000102207824 */ /* 0x004fce00078e0a20 */
.L_x_2915:
[----:B------:R-:W-:Y:S01]  /*2abd0*/  ULDC.64 UR4, c[0x0][0xa20] ;  /* 0x0002880000047ab9 */ /* 0x000fe20000000a00 */
[C---:B------:R-:W-:Y:S01]  /*2abe0*/  LOP3.LUT R7, R18.reuse, 0xff000000, RZ, 0xc0, !PT ;  /* 0xff00000012077812 */ /* 0x040fe200078ec0ff */
[----:B------:R-:W-:Y:S01]  /*2abf0*/  IMAD.MOV.U32 R34, RZ, RZ, R24 ;  /* 0x000000ffff227224 */ /* 0x000fe200078e0018 */
[----:B------:R-:W-:Y:S02]  /*2ac00*/  ISETP.NE.U32.AND P0, PT, RZ, UR4, PT ;  /* 0x00000004ff007c0c */ /* 0x000fe4000bf05070 */
[----:B------:R-:W-:Y:S02]  /*2ac10*/  SHF.R.U32.HI R7, RZ, 0x8, R7 ;  /* 0x00000008ff077819 */ /* 0x000fe40000011607 */
[----:B------:R-:W-:Y:S02]  /*2ac20*/  ISETP.NE.AND.EX P0, PT, RZ, UR5, PT, P0 ;  /* 0x00000005ff007c0c */ /* 0x000fe4000bf05300 */
[C---:B------:R-:W-:Y:S02]  /*2ac30*/  LOP3.LUT R2, R18.reuse, 0xff0000, RZ, 0xc0, !PT ;  /* 0x00ff000012027812 */ /* 0x040fe400078ec0ff */
[----:B------:R-:W-:-:S02]  /*2ac40*/  LOP3.LUT R18, R18, 0xffff, RZ, 0xc0, !PT ;  /* 0x0000ffff12127812 */ /* 0x000fc400078ec0ff */
[----:B------:R-:W-:-:S07]  /*2ac50*/  LEA.HI R7, R2, R7, RZ, 0x10 ;  /* 0x0000000702077211 */ /* 0x000fce00078f80ff */
[----:B------:R-:W-:Y:S05]  /*2ac60*/  @!P0 BRA `(.L_x_2916) ;  /* 0x0000000000108947 */ /* 0x000fea0003800000 */
[----:B------:R-:W-:-:S04]  /*2ac70*/  IADD3 R2, P0, R25, UR4, RZ ;  /* 0x0000000419027c10 */ /* 0x000fc8000ff1e0ff */
[----:B------:R-:W-:-:S05]  /*2ac80*/  IADD3.X R3, R26, UR5, RZ, P0, !PT ;  /* 0x000000051a037c10 */ /* 0x000fca00087fe4ff */
[----:B------:R1:W5:Y:S01]  /*2ac90*/  LDG.E R8, desc[UR52][R2.64] ;  /* 0x0000003402087981 */ /* 0x000362000c1e1900 */
[----:B------:R-:W-:Y:S05]  /*2aca0*/  BRA `(.L_x_2917) ;  /* 0x0000000000247947 */ /* 0x000fea0003800000 */
.L_x_2916:
        /* <DEDUP_REMOVED lines=9> */
.L_x_2917:
[----:B-1----:R-:W2:Y:S01]  /*2ad40*/  @P1 LDG.E R2, desc[UR52][R4.64] ;  /* 0x0000003404021981 */ /* 0x002ea2000c1e1900 */
[----:B------:R-:W1:Y:S03]  /*2ad50*/  LDC R3, c[0x0][0x448] ;  /* 0x00011200ff037b82 */ /* 0x000e660000000800 */
[----:B------:R3:W2:Y:S01]  /*2ad60*/  @P1 LDG.E R4, desc[UR52][R4.64+0x4] ;  /* 0x0000043404041981 */ /* 0x0006a2000c1e1900 */
[----:B------:R-:W-:Y:S01]  /*2ad70*/  BSSY B0, `(.L_x_2918) ;  /* 0x0000037000007945 */ /* 0x000fe20003800000 */
[----:B------:R-:W-:Y:S02]  /*2ad80*/  LOP3.LUT R30, R7, 0xff, RZ, 0xc0, !PT ;  /* 0x000000ff071e7812 */ /* 0x000fe400078ec0ff */
[----:B-1----:R-:W-:-:S13]  /*2ad90*/  ISETP.NE.AND P0, PT, R3, 0x1, PT ;  /* 0x000000010300780c */ /* 0x002fda0003f05270 */
[----:B------:R-:W1:Y:S08]  /*2ada0*/  @P0 LDC R3, c[0x0][0x44c] ;  /* 0x00011300ff030b82 */ /* 0x000e700000000800 */
[----:B---3--:R-:W3:Y:S01]  /*2adb0*/  @P0 LDC R5, c[0x0][0x450] ;  /* 0x00011400ff050b82 */ /* 0x008ee20000000800 */
[----:B--2---:R-:W-:Y:S01]  /*2adc0*/  @P1 IMAD.IADD R6, R4, 0x1, -R2 ;  /* 0x0000000104061824 */ /* 0x004fe200078e0a02 */
[----:B------:R-:W-:-:S02]  /*2add0*/  SHF.L.U32 R2, R17, 0x7, RZ ;  /* 0x0000000711027819 */ /* 0x000fc400000006ff */
[----:B------:R-:W-:-:S03]  /*2ade0*/  SHF.R.U32.HI R4, RZ, 0x10, R7 ;  /* 0x00000010ff047819 */ /* 0x000fc60000011607 */
[----:B------:R-:W-:-:S04]  /*2adf0*/  VIADD R2, R2, 0x7f ;  /* 0x0000007f02027836 */ /* 0x000fc80000000000 */
[----:B-1----:R-:W-:-:S05]  /*2ae00*/  @P0 IMAD.HI.U32 R3, R2, R3, RZ ;  /* 0x0000000302030227 */ /* 0x002fca00078e00ff */
[----:B---3--:R-:W-:Y:S01]  /*2ae10*/  @P0 SHF.R.U32.HI R2, RZ, R5, R3 ;  /* 0x00000005ff020219 */ /* 0x008fe20000011603 */
[----:B-----5:R-:W-:-:S04]  /*2ae20*/  IMAD.IADD R5, R8, 0x1, -R9 ;  /* 0x0000000108057824 */ /* 0x020fc800078e0a09 */
[----:B------:R-:W-:-:S04]  /*2ae30*/  IMAD.IADD R27, R5, 0x1, R6 ;  /* 0x00000001051b7824 */ /* 0x000fc800078e0206 */
[C---:B------:R-:W-:Y:S01]  /*2ae40*/  VIADD R3, R27.reuse, 0x9f ;  /* 0x0000009f1b037836 */ /* 0x040fe20000000000 */
[----:B------:R-:W-:-:S03]  /*2ae50*/  IADD3 R20, R27, 0xa0, -R32 ;  /* 0x000000a01b147810 */ /* 0x000fc60007ffe820 */
[----:B------:R-:W-:Y:S01]  /*2ae60*/  IMAD.HI R3, R3, 0x66666667, RZ ;  /* 0x6666666703037827 */ /* 0x000fe200078e02ff */
[----:B------:R-:W-:-:S04]  /*2ae70*/  IADD3 R2, R20, R2, RZ ;  /* 0x0000000214027210 */ /* 0x000fc80007ffe0ff */
[----:B------:R-:W-:Y:S01]  /*2ae80*/  SHF.R.U32.HI R21, RZ, 0x1f, R3 ;  /* 0x0000001fff157819 */ /* 0x000fe20000011603 */
[----:B------:R-:W-:-:S03]  /*2ae90*/  IMAD.HI R2, R2, 0x66666667, RZ ;  /* 0x6666666702027827 */ /* 0x000fc600078e02ff */
[----:B------:R-:W-:Y:S02]  /*2aea0*/  LEA.HI.SX32 R21, R3, R21, 0x1a ;  /* 0x0000001503157211 */ /* 0x000fe400078fd2ff */
[----:B------:R-:W-:-:S04]  /*2aeb0*/  SHF.R.U32.HI R8, RZ, 0x1f, R2 ;  /* 0x0000001fff087819 */ /* 0x000fc80000011602 */
[----:B------:R-:W-:Y:S01]  /*2aec0*/  LEA.HI.SX32 R8, R2, R8, 0x1a ;  /* 0x0000000802087211 */ /* 0x000fe200078fd2ff */
[----:B------:R-:W-:-:S03]  /*2aed0*/  IMAD.MOV.U32 R2, RZ, RZ, RZ ;  /* 0x000000ffff027224 */ /* 0x000fc600078e00ff */
[----:B------:R-:W-:-:S04]  /*2aee0*/  VIMNMX R8, R21, R8, PT ;  /* 0x0000000815087248 */ /* 0x000fc80003fe0100 */
[----:B------:R-:W-:-:S13]  /*2aef0*/  ISETP.GE.AND P0, PT, R8, 0x1, PT ;  /* 0x000000010800780c */ /* 0x000fda0003f06270 */
[----:B------:R-:W-:Y:S05]  /*2af00*/  @!P0 BRA `(.L_x_2919) ;  /* 0x0000000000748947 */ /* 0x000fea0003800000 */
[----:B------:R-:W-:Y:S01]  /*2af10*/  ISETP.NE.AND P0, PT, R4, RZ, PT ;  /* 0x000000ff0400720c */ /* 0x000fe20003f05270 */
[----:B------:R-:W-:-:S03]  /*2af20*/  ULDC UR4, c[0x0][0x9f0] ;  /* 0x00027c0000047ab9 */ /* 0x000fc60000000800 */
[----:B------:R-:W-:-:S04]  /*2af30*/  SEL R7, R4, UR4, P0 ;  /* 0x0000000404077c07 */ /* 0x000fc80008000000 */
[----:B0-----:R-:W-:Y:S02]  /*2af40*/  IABS R9, R7 ;  /* 0x0000000700097213 */ /* 0x001fe40000000000 */
        /* <DEDUP_REMOVED lines=24> */
[----:B------:R-:W-:-:S07]  /*2b0d0*/  @!P2 LOP3.LUT R2, RZ, R7, RZ, 0x33, !PT ;  /* 0x00000007ff02a212 */ /* 0x000fce00078e33ff */
.L_x_2919:
[----:B------:R-:W-:Y:S05]  /*2b0e0*/  BSYNC B0 ;  /* 0x0000000000007941 */ /* 0x000fea0003800000 */
.L_x_2918:
        /* <DEDUP_REMOVED lines=12> */
[----:B------:R-:W-:Y:S01]  /*2b1b0*/  @P0 SHF.R.U32.HI R6, RZ, 0x1f, R2 ;  /* 0x0000001fff060819 */ /* 0x000fe20000011602 */
[----:B------:R-:W-:-:S03]  /*2b1c0*/  IMAD.MOV.U32 R5, RZ, RZ, R3 ;  /* 0x000000ffff057224 */ /* 0x000fc600078e0003 */
[----:B------:R-:W-:Y:S02]  /*2b1d0*/  @P0 LEA.HI.SX32 R5, R2, R6, 0x1a ;  /* 0x0000000602050211 */ /* 0x000fe400078fd2ff */
[----:B------:R-:W-:Y:S02]  /*2b1e0*/  PLOP3.LUT P0, PT, PT, PT, PT, 0x80, 0x0 ;  /* 0x000000000000781c */ /* 0x000fe40003f0f070 */
[----:B------:R-:W-:-:S13]  /*2b1f0*/  ISETP.GT.AND P2, PT, R5, R3, PT ;  /* 0x000000030500720c */ /* 0x000fda0003f44270 */
[----:B------:R-:W-:Y:S05]  /*2b200*/  @!P2 BRA `(.L_x_2921) ;  /* 0x000000100008a947 */ /* 0x000fea0003800000 */
[----:B------:R-:W-:Y:S01]  /*2b210*/  UMOV UR4, 0xffffffff ;  /* 0xffffffff00047882 */ /* 0x000fe20000000000 */
[----:B------:R-:W-:Y:S02]  /*2b220*/  SEL R2, R34, RZ, !P1 ;  /* 0x000000ff22027207 */ /* 0x000fe40004800000 */
[----:B------:R-:W-:Y:S05]  /*2b230*/  BRA.DIV UR4, `(.L_x_2922) ;  /* 0x000000a604987947 */ /* 0x000fea000b800000 */
[----:B------:R-:W1:Y:S02]  /*2b240*/  S2R R6, SR_TID.X ;  /* 0x0000000000067919 */ /* 0x000e640000002100 */
[----:B-1----:R-:W-:-:S04]  /*2b250*/  SHF.R.U32.HI R6, RZ, 0x5, R6 ;  /* 0x00000005ff067819 */ /* 0x002fc80000011606 */
[----:B------:R-:W-:-:S05]  /*2b260*/  LOP3.LUT R6, R6, 0x3, RZ, 0xc0, !PT ;  /* 0x0000000306067812 */ /* 0x000fca00078ec0ff */
[----:B------:R1:W2:Y:S02]  /*2b270*/  SHFL.IDX PT, R14, R6, RZ, 0x1f ;  /* 0x00001fff060e7589 */ /* 0x0002a400000e0000 */
.L_x_3199:
[----:B--2---:R-:W-:Y:S02]  /*2b280*/  ISETP.NE.AND P0, PT, R14, RZ, PT ;  /* 0x000000ff0e00720c */ /* 0x004fe40003f05270 */
[----:B------:R-:W-:-:S11]  /*2b290*/  PLOP3.LUT P6, PT, PT, PT, PT, 0x8, 0x0 ;  /* 0x000000000000781c */ /* 0x000fd60003fce170 */
[----:B------:R-:W-:Y:S05]  /*2b2a0*/  @P0 BRA `(.L_x_2923) ;  /* 0x00000000000c0947 */ /* 0x000fea0003800000 */
[----:B------:R-:W-:-:S03]  /*2b2b0*/  UMOV UR4, 0xffffffff ;  /* 0xffffffff00047882 */ /* 0x000fc60000000000 */
[----:B------:R-:W-:Y:S05]  /*2b2c0*/  BRA.DIV UR4, `(.L_x_2924) ;  /* 0x000000a604a87947 */ /* 0x000fea000b800000 */
[----:B------:R-:W-:-:S13]  /*2b2d0*/  ELECT P6, URZ, PT ;  /* 0x00000000003f782f */ /* 0x000fda00038c0000 */
.L_x_2923:
[----:B-1----:R-:W2:Y:S01]  /*2b2e0*/  LDL R6, [R1+0x3c] ;  /* 0x00003c0001067983 */ /* 0x002ea20000100800 */
[----:B------:R-:W-:Y:S01]  /*2b2f0*/  BSSY B1, `(.L_x_2925) ;  /* 0x0000008000017945 */ /* 0x000fe20003800000 */
[----:B--2---:R-:W-:-:S05]  /*2b300*/  VIADD R6, R6, 0x1 ;  /* 0x0000000106067836 */ /* 0x004fca0000000000 */
[----:B------:R-:W-:-:S04]  /*2b310*/  LEA.HI R7, R6, R6, RZ, 0x1 ;  /* 0x0000000606077211 */ /* 0x000fc800078f08ff */
[----:B------:R-:W-:-:S05]  /*2b320*/  LOP3.LUT R7, R7, 0xfffffffe, RZ, 0xc0, !PT ;  /* 0xfffffffe07077812 */ /* 0x000fca00078ec0ff */
[----:B------:R-:W-:-:S05]  /*2b330*/  IMAD.IADD R6, R6, 0x1, -R7 ;  /* 0x0000000106067824 */ /* 0x000fca00078e0a07 */
[----:B------:R-:W-:-:S04]  /*2b340*/  SHF.L.U32 R6, R6, 0x1f, RZ ;  /* 0x0000001f06067819 */ /* 0x000fc800000006ff */
[----:B------:R-:W1:Y:S02]  /*2b350*/  SYNCS.PHASECHK.TRANS64.TRYWAIT P0, [R23+URZ+0x29820], R6 ;  /* 0x02982006170075a7 */ /* 0x000e64000800017f */
[----:B-1----:R-:W-:Y:S05]  /*2b360*/  @!P0 BRA `(.L_x_2926) ;  /* 0x000000a400a08947 */ /* 0x002fea0003800000 */
.L_x_3202:
[----:B------:R-:W-:Y:S05]  /*2b370*/  BSYNC B1 ;  /* 0x0000000000017941 */ /* 0x000fea0003800000 */
.L_x_2925:
[----:B------:R-:W-:Y:S04]  /*2b380*/  BSSY B1, `(.L_x_2927) ;  /* 0x000006c000017945 */ /* 0x000fe80003800000 */
[----:B------:R-:W-:Y:S05]  /*2b390*/  @!P6 BRA `(.L_x_2928) ;  /* 0x0000000400a8e947 */ /* 0x000fea0003800000 */
[----:B0-----:R-:W-:Y:S01]  /*2b3a0*/  LEA R9, R29, R23, 0x3 ;  /* 0x000000171d097211 */ /* 0x001fe200078e18ff */
[----:B------:R-:W0:Y:S01]  /*2b3b0*/  S2R R7, SR_TID.X ;  /* 0x0000000000077919 */ /* 0x000e220000002100 */
[----:B------:R-:W-:Y:S01]  /*2b3c0*/  SHF.L.U32 R11, R36, 0x1f, RZ ;  /* 0x0000001f240b7819 */ /* 0x000fe200000006ff */
[----:B------:R-:W-:Y:S03]  /*2b3d0*/  BSSY B2, `(.L_x_2929) ;  /* 0x0000005000027945 */ /* 0x000fe60003800000 */
[----:B------:R-:W2:Y:S01]  /*2b3e0*/  SYNCS.PHASECHK.TRANS64.TRYWAIT P0, [R9+URZ+0x298a0], R11 ;  /* 0x0298a00b090075a7 */ /* 0x000ea2000800017f */
[----:B0-----:R-:W-:-:S04]  /*2b3f0*/  LOP3.LUT R7, R7, 0x7f, RZ, 0xc0, !PT ;  /* 0x0000007f07077812 */ /* 0x001fc800078ec0ff */
[----:B------:R-:W-:Y:S01]  /*2b400*/  ISETP.NE.AND P1, PT, R7, RZ, PT ;  /* 0x000000ff0700720c */ /* 0x000fe20003f25270 */
[----:B--2---:R-:W-:-:S12]  /*2b410*/  @!P0 BRA `(.L_x_2930) ;  /* 0x000000a400888947 */ /* 0x004fd80003800000 */
.L_x_3203:
[----:B------:R-:W-:Y:S05]  /*2b420*/  BSYNC B2 ;  /* 0x0000000000027941 */ /* 0x000fea0003800000 */
.L_x_2929:
[----:B------:R-:W-:Y:S04]  /*2b430*/  BSSY B2, `(.L_x_2931) ;  /* 0x0000009000027945 */ /* 0x000fe80003800000 */
[----:B------:R-:W-:Y:S05]  /*2b440*/  @P1 BRA `(.L_x_2932) ;  /* 0x00000000001c1947 */ /* 0x000fea0003800000 */
[----:B-1----:R-:W1:Y:S02]  /*2b450*/  S2R R6, SR_TID.X ;  /* 0x0000000000067919 */ /* 0x002e640000002100 */
[----:B-1----:R-:W-:Y:S01]  /*2b460*/  LOP3.LUT R7, R6, 0x1f, RZ, 0xc0, !PT ;  /* 0x0000001f06077812 */ /* 0x002fe200078ec0ff */
[----:B------:R-:W-:-:S03]  /*2b470*/  IMAD.MOV.U32 R6, RZ, RZ, 0x7800 ;  /* 0x00007800ff067424 */ /* 0x000fc600078e00ff */
[----:B------:R-:W-:Y:S01]  /*2b480*/  ISETP.NE.AND P0, PT, R7, RZ, PT ;  /* 0x000000ff0700720c */ /* 0x000fe20003f05270 */
[----:B------:R2:W-:-:S12]  /*2b490*/  SYNCS.ARRIVE.TRANS64 RZ, [R9+URZ+0x29890], R6 ;  /* 0x0298900609ff79a7 */ /* 0x0005d8000800003f */
[----:B--2---:R-:W-:Y:S05]  /*2b4a0*/  @!P0 BRA `(.L_x_2932) ;  /* 0x0000000000048947 */ /* 0x004fea0003800000 */
[----:B------:R-:W-:Y:S01]  /*2b4b0*/  BPT.TRAP 0x1 ;  /* 0x000000040000795c */ /* 0x000fe20000300000 */
.L_x_2932:
[----:B------:R-:W-:Y:S05]  /*2b4c0*/  BSYNC B2 ;  /* 0x0000000000027941 */ /* 0x000fea0003800000 */
.L_x_2931:
[----:B------:R-:W-:Y:S01]  /*2b4d0*/  IMAD.MOV.U32 R12, RZ, RZ, RZ ;  /* 0x000000ffff0c7224 */ /* 0x000fe200078e00ff */
[----:B------:R-:W-:Y:S01]  /*2b4e0*/  UIADD3 UR4, UP0, UR40, 0x570, URZ ;  /* 0x0000057028047890 */ /* 0x000fe2000ff1e03f */
[----:B------:R-:W-:Y:S01]  /*2b4f0*/  IMAD R8, R29, 0x7800, R23 ;  /* 0x000078001d087824 */ /* 0x000fe200078e0217 */
[----:B------:R-:W-:Y:S01]  /*2b500*/  PLOP3.LUT P0, PT, PT, PT, PT, 0x80, 0x0 ;  /* 0x000000000000781c */ /* 0x000fe20003f0f070 */
[----:B------:R-:W-:Y:S01]  /*2b510*/  IMAD R7, R5, 0xa0, R0 ;  /* 0x000000a005077824 */ /* 0x000fe200078e0200 */
[----:B------:R-:W-:Y:S01]  /*2b520*/  R2UR UR10, R12 ;  /* 0x000000000c0a72ca */ /* 0x000fe200000e0000 */
[----:B-1----:R-:W-:Y:S01]  /*2b530*/  VIADD R6, R9, 0x29890 ;  /* 0x0002989009067836 */ /* 0x002fe20000000000 */
[----:B------:R-:W-:Y:S01]  /*2b540*/  IADD3 R10, R8, 0x1a400, RZ ;  /* 0x0001a400080a7810 */ /* 0x000fe20007ffe0ff */
[----:B------:R-:W-:Y:S01]  /*2b550*/  VIADD R7, R7, 0xffffff60 ;  /* 0xffffff6007077836 */ /* 0x000fe20000000000 */
[----:B------:R-:W-:Y:S01]  /*2b560*/  UIADD3.X UR5, URZ, UR41, URZ, UP0, !UPT ;  /* 0x000000293f057290 */ /* 0x000fe200087fe43f */
[----:B------:R-:W-:Y:S01]  /*2b570*/  UMOV UR6, 0x0 ;  /* 0x0000000000067882 */ /* 0x000fe20000000000 */
[----:B------:R-:W-:-:S10]  /*2b580*/  UMOV UR7, 0x12f00000 ;  /* 0x12f0000000077882 */ /* 0x000fd40000000000 */
.L_x_2933:
        /* <DEDUP_REMOVED lines=10> */
[----:B------:R-:W-:Y:S01]  /*2b630*/  PLOP3.LUT P0, PT, PT, PT, PT, 0x80, 0x0 ;  /* 0x000000000000781c */ /* 0x000fe20003f0f070 */
[----:B------:R-:W-:Y:S01]  /*2b640*/  VIADD R10, R8, 0x1cc00 ;  /* 0x0001cc00080a7836 */ /* 0x000fe20000000000 */
[----:B------:R-:W-:Y:S01]  /*2b650*/  UMOV UR6, 0x0 ;  /* 0x0000000000067882 */ /* 0x000fe20000000000 */
[----:B------:R-:W-:Y:S01]  /*2b660*/  UMOV UR7, 0x12f00000 ;  /* 0x12f0000000077882 */ /* 0x000fe20000000000 */
[----:B------:R-:W-:-:S09]  /*2b670*/  UMOV UR10, 0x40 ;  /* 0x00000040000a7882 */ /* 0x000fd20000000000 */
.L_x_2934:
        /* <DEDUP_REMOVED lines=15> */
.L_x_2935:
        /* <DEDUP_REMOVED lines=10> */
[----:B------:R-:W1:Y:S01]  /*2b810*/  SYNCS.PHASECHK.TRANS64.TRYWAIT P0, [R9+URZ+0x298c0], R11 ;  /* 0x0298c00b090075a7 */ /* 0x000e62000800017f */
[----:B------:R-:W-:Y:S04]  /*2b820*/  BSSY B2, `(.L_x_2936) ;  /* 0x0000002000027945 */ /* 0x000fe80003800000 */
[----:B-1----:R-:W-:Y:S05]  /*2b830*/  @!P0 BRA `(.L_x_2937) ;  /* 0x000000a000948947 */ /* 0x002fea0003800000 */
.L_x_3204:
[----:B------:R-:W-:Y:S05]  /*2b840*/  BSYNC B2 ;  /* 0x0000000000027941 */ /* 0x000fea0003800000 */
.L_x_2936:
        /* <DEDUP_REMOVED lines=11> */
.L_x_2939:
[----:B------:R-:W-:Y:S05]  /*2b900*/  BSYNC B2 ;  /* 0x0000000000027941 */ /* 0x000fea0003800000 */
.L_x_2938:
        /* <DEDUP_REMOVED lines=9> */
.L_x_2940:
        /* <DEDUP_REMOVED lines=9> */
[----:B--2---:R-:W-:Y:S05]  /*2ba30*/  @P0 BRA.U.ANY `(.L_x_2940) ;  /* 0xfffffffd00d80947 */ /* 0x004fea000393ffff */
.L_x_2928:
[----:B------:R-:W-:Y:S05]  /*2ba40*/  BSYNC B1 ;  /* 0x0000000000017941 */ /* 0x000fea0003800000 */
.L_x_2927:
        /* <DEDUP_REMOVED lines=9> */
.L_x_2955:
[----:B------:R-:W-:Y:S05]  /*2bae0*/  YIELD ;  /* 0x0000000000007946 */ /* 0x000fea0003800000 */
        /* <DEDUP_REMOVED lines=10> */
.L_x_3205:
[----:B------:R-:W-:Y:S05]  /*2bb90*/  BSYNC B2 ;  /* 0x0000000000027941 */ /* 0x000fea0003800000 */
.L_x_2943:
[----:B------:R-:W-:Y:S04]  /*2bba0*/  BSSY B2, `(.L_x_2945) ;  /* 0x0000009000027945 */ /* 0x000fe80003800000 */
[----:B------:R-:W-:Y:S05]  /*2bbb0*/  @P2 BRA `(.L_x_2946) ;  /* 0x00000000001c2947 */ /* 0x000fea0003800000 */
[----:B------:R-:W1:Y:S02]  /*2bbc0*/  S2R R5, SR_TID.X ;  /* 0x0000000000057919 */ /* 0x000e640000002100 */
[----:B-1----:R-:W-:Y:S01]  /*2bbd0*/  LOP3.LUT R6, R5, 0x1f, RZ, 0xc0, !PT ;  /* 0x0000001f05067812 */ /* 0x002fe200078ec0ff */
[----:B------:R-:W-:-:S03]  /*2bbe0*/  IMAD.MOV.U32 R5, RZ, RZ, 0x7800 ;  /* 0x00007800ff057424 */ /* 0x000fc600078e00ff */
[----:B------:R-:W-:Y:S01]  /*2bbf0*/  ISETP.NE.AND P1, PT, R6, RZ, PT ;  /* 0x000000ff0600720c */ /* 0x000fe20003f25270 */
[----:B------:R2:W-:-:S12]  /*2bc00*/  SYNCS.ARRIVE.TRANS64 RZ, [R9+URZ+0x29890], R5 ;  /* 0x0298900509ff79a7 */ /* 0x0005d8000800003f */
[----:B--2---:R-:W-:Y:S05]  /*2bc10*/  @!P1 BRA `(.L_x_2946) ;  /* 0x0000000000049947 */ /* 0x004fea0003800000 */
[----:B------:R-:W-:Y:S01]  /*2bc20*/  BPT.TRAP 0x1 ;  /* 0x000000040000795c */ /* 0x000fe20000300000 */
.L_x_2946:
[----:B------:R-:W-:Y:S05]  /*2bc30*/  BSYNC B2 ;  /* 0x0000000000027941 */ /* 0x000fea0003800000 */
.L_x_2945:
[----:B------:R-:W-:Y:S01]  /*2bc40*/  IMAD.MOV.U32 R12, RZ, RZ, RZ ;  /* 0x000000ffff0c7224 */ /* 0x000fe200078e00ff */
[----:B------:R-:W-:Y:S01]  /*2bc50*/  UIADD3 UR4, UP0, UR40, 0x570, URZ ;  /* 0x0000057028047890 */ /* 0x000fe2000ff1e03f */
[----:B------:R-:W-:Y:S01]  /*2bc60*/  IMAD R7, R29, 0x7800, R23 ;  /* 0x000078001d077824 */ /* 0x000fe200078e0217 */
[----:B------:R-:W-:Y:S01]  /*2bc70*/  PLOP3.LUT P1, PT, PT, PT, PT, 0x80, 0x0 ;  /* 0x000000000000781c */ /* 0x000fe20003f2f070 */
[----:B-1----:R-:W-:Y:S01]  /*2bc80*/  IMAD R6, R10, 0xa0, R0 ;  /* 0x000000a00a067824 */ /* 0x002fe200078e0200 */
[----:B------:R-:W-:Y:S01]  /*2bc90*/  R2UR UR10, R12 ;  /* 0x000000000c0a72ca */ /* 0x000fe200000e0000 */
[----:B------:R-:W-:Y:S01]  /*2bca0*/  VIADD R5, R9, 0x29890 ;  /* 0x0002989009057836 */ /* 0x000fe20000000000 */
[----:B------:R-:W-:Y:S01]  /*2bcb0*/  UIADD3.X UR5, URZ, UR41, URZ, UP0, !UPT ;  /* 0x000000293f057290 */ /* 0x000fe200087fe43f */
[----:B------:R-:W-:Y:S01]  /*2bcc0*/  VIADD R11, R7, 0x1a400 ;  /* 0x0001a400070b7836 */ /* 0x000fe20000000000 */
[----:B------:R-:W-:Y:S01]  /*2bcd0*/  UMOV UR6, 0x0 ;  /* 0x0000000000067882 */ /* 0x000fe20000000000 */
[----:B------:R-:W-:-:S10]  /*2bce0*/  UMOV UR7, 0x12f00000 ;  /* 0x12f0000000077882 */ /* 0x000fd40000000000 */
.L_x_2947:
        /* <DEDUP_REMOVED lines=11> */
[----:B------:R-:W-:Y:S01]  /*2bda0*/  UMOV UR6, 0x0 ;  /* 0x0000000000067882 */ /* 0x000fe20000000000 */
[----:B------:R-:W-:Y:S01]  /*2bdb0*/  IADD3 R11, R7, 0x1cc00, RZ ;  /* 0x0001cc00070b7810 */ /* 0x000fe20007ffe0ff */
[----:B------:R-:W-:Y:S01]  /*2bdc0*/  UMOV UR7, 0x12f00000 ;  /* 0x12f0000000077882 */ /* 0x000fe20000000000 */
[----:B------:R-:W-:-:S09]  /*2bdd0*/  UMOV UR10, 0x40 ;  /* 0x00000040000a7882 */ /* 0x000fd20000000000 */
.L_x_2948:
        /* <DEDUP_REMOVED lines=15> */
.L_x_2949:
        /* <DEDUP_REMOVED lines=13> */
.L_x_3206:
[----:B------:R-:W-:Y:S05]  /*2bfa0*/  BSYNC B2 ;  /* 0x0000000000027941 */ /* 0x000fea0003800000 */
.L_x_2950:
        /* <DEDUP_REMOVED lines=11> */
.L_x_2953:
[----:B------:R-:W-:Y:S05]  /*2c060*/  BSYNC B2 ;  /* 0x0000000000027941 */ /* 0x000fea0003800000 */
.L_x_2952:
        /* <DEDUP_REMOVED lines=8> */
[----:B01----:R-:W-:-:S11]  /*2c0f0*/  IADD3 R9, R9, 0x298b0, RZ ;  /* 0x000298b009097810 */ /* 0x003fd60007ffe0ff */
.L_x_2954:
        /* <DEDUP_REMOVED lines=10> */
.L_x_2942:
[----:B------:R-:W-:Y:S05]  /*2c1a0*/  BSYNC B1 ;  /* 0x0000000000017941 */ /* 0x000fea0003800000 */
.L_x_2941:
        /* <DEDUP_REMOVED lines=8> */
.L_x_2921:
[----:B------:R-:W-:Y:S05]  /*2c230*/  BSYNC B0 ;  /* 0x0000000000007941 */ /* 0x000fea0003800000 */
.L_x_2920:
[----:B------:R-:W2:Y:S01]  /*2c240*/  LDC R0, c[0x0][0x448] ;  /* 0x00011200ff007b82 */ /* 0x000ea20000000800 */
[----:B------:R-:W-:Y:S01]  /*2c250*/  LEA R2, R17, 0x7f, 0x7 ;  /* 0x0000007f11027811 */ /* 0x000fe200078e38ff */
[----:B------:R-:W-:Y:S06]  /*2c260*/  @!P0 WARPSYNC.ALL ;  /* 0x0000000000008948 */ /* 0x000fec0003800000 */
[----:B------:R-:W-:Y:S01]  /*2c270*/  @!P0 BAR.SYNC.DEFER_BLOCKING 0xc, 0x180 ;  /* 0x0306000000008b1d */ /* 0x000fe20000010000 */
[----:B------:R-:W-:-:S05]  /*2c280*/  ISETP.NE.AND P2, PT, R4, RZ, PT ;  /* 0x000000ff0400720c */ /* 0x000fca0003f45270 */
[----:B------:R-:W-:Y:S08]  /*2c290*/  BSSY B0, `(.L_x_2956) ;  /* 0x0000029000007945 */ /* 0x000ff00003800000 */
[----:B------:R-:W3:Y:S01]  /*2c2a0*/  @!P2 LDC R4, c[0x0][0x9f0] ;  /* 0x00027c00ff04ab82 */ /* 0x000ee20000000800 */
[----:B--2---:R-:W-:-:S13]  /*2c2b0*/  ISETP.NE.AND P1, PT, R0, 0x1, PT ;  /* 0x000000010000780c */ /* 0x004fda0003f25270 */
[----:B------:R-:W2:Y:S08]  /*2c2c0*/  @P1 LDC R0, c[0x0][0x44c] ;  /* 0x00011300ff001b82 */ /* 0x000eb00000000800 */
[----:B------:R-:W4:Y:S01]  /*2c2d0*/  @P1 LDC R3, c[0x0][0x450] ;  /* 0x00011400ff031b82 */ /* 0x000f220000000800 */
[----:B--2---:R-:W-:-:S05]  /*2c2e0*/  @P1 IMAD.HI.U32 R0, R2, R0, RZ ;  /* 0x0000000002001227 */ /* 0x004fca00078e00ff */
[----:B----4-:R-:W-:-:S05]  /*2c2f0*/  @P1 SHF.R.U32.HI R2, RZ, R3, R0 ;  /* 0x00000003ff021219 */ /* 0x010fca0000011600 */
[----:B------:R-:W-:-:S04]  /*2c300*/  IMAD.IADD R0, R20, 0x1, R2 ;  /* 0x0000000114007824 */ /* 0x000fc800078e0202 */
[----:B------:R-:W-:-:S05]  /*2c310*/  IMAD.HI R0, R0, 0x66666667, RZ ;  /* 0x6666666700007827 */ /* 0x000fca00078e02ff */
[----:B------:R-:W-:-:S04]  /*2c320*/  SHF.R.U32.HI R2, RZ, 0x1f, R0 ;  /* 0x0000001fff027819 */ /* 0x000fc80000011600 */
[----:B------:R-:W-:Y:S02]  /*2c330*/  LEA.HI.SX32 R2, R0, R2, 0x1a ;  /* 0x0000000200027211 */ /* 0x000fe400078fd2ff */
[----:B------:R-:W-:Y:S02]  /*2c340*/  MOV R0, RZ ;  /* 0x000000ff00007202 */ /* 0x000fe40000000f00 */
[----:B------:R-:W-:-:S04]  /*2c350*/  VIMNMX R21, R21, R2, PT ;  /* 0x0000000215157248 */ /* 0x000fc80003fe0100 */
[----:B------:R-:W-:-:S13]  /*2c360*/  ISETP.GE.AND P1, PT, R21, 0x1, PT ;  /* 0x000000011500780c */ /* 0x000fda0003f26270 */
[----:B---3--:R-:W-:Y:S05]  /*2c370*/  @!P1 BRA `(.L_x_2957) ;  /* 0x0000000000689947 */ /* 0x008fea0003800000 */
[-C--:B------:R-:W-:Y:S02]  /*2c380*/  IABS R0, R4.reuse ;  /* 0x0000000400007213 */ /* 0x080fe40000000000 */
[----:B-1----:R-:W-:Y:S02]  /*2c390*/  IABS R6, R4 ;  /* 0x0000000400067213 */ /* 0x002fe40000000000 */
[----:B------:R-:W1:Y:S03]  /*2c3a0*/  I2F.RP R2, R0 ;  /* 0x0000000000027306 */ /* 0x000e660000209400 */
[----:B------:R-:W-:-:S05]  /*2c3b0*/  IMAD.MOV R6, RZ, RZ, -R6 ;  /* 0x000000ffff067224 */ /* 0x000fca00078e0a06 */
[----:B-1----:R-:W1:Y:S02]  /*2c3c0*/  MUFU.RCP R2, R2 ;  /* 0x0000000200027308 */ /* 0x002e640000001000 */
[----:B-1----:R-:W-:-:S06]  /*2c3d0*/  VIADD R2, R2, 0xffffffe ;  /* 0x0ffffffe02027836 */ /* 0x002fcc0000000000 */
[----:B------:R-:W1:Y:S02]  /*2c3e0*/  F2I.FTZ.U32.TRUNC.NTZ R3, R2 ;  /* 0x0000000200037305 */ /* 0x000e64000021f000 */
[----:B-1----:R-:W-:-:S04]  /*2c3f0*/  IMAD.MOV R2, RZ, RZ, -R3 ;  /* 0x000000ffff027224 */ /* 0x002fc800078e0a03 */
        /* <DEDUP_REMOVED lines=10> */
[-C--:B------:R-:W-:Y:S01]  /*2c4a0*/  @!P1 IADD3 R2, R2, -R0.reuse, RZ ;  /* 0x8000000002029210 */ /* 0x080fe20007ffe0ff */
[----:B------:R-:W-:Y:S01]  /*2c4b0*/  @!P1 VIADD R5, R5, 0x1 ;  /* 0x0000000105059836 */ /* 0x000fe20000000000 */
[----:B------:R-:W-:Y:S02]  /*2c4c0*/  ISETP.NE.AND P1, PT, R4, RZ, PT ;  /* 0x000000ff0400720c */ /* 0x000fe40003f25270 */
[----:B------:R-:W-:-:S13]  /*2c4d0*/  ISETP.GE.U32.AND P0, PT, R2, R0, PT ;  /* 0x000000000200720c */ /* 0x000fda0003f06070 */
[----:B------:R-:W-:-:S04]  /*2c4e0*/  @P0 VIADD R5, R5, 0x1 ;  /* 0x0000000105050836 */ /* 0x000fc80000000000 */
[----:B------:R-:W-:-:S04]  /*2c4f0*/  IMAD.MOV.U32 R0, RZ, RZ, R5 ;  /* 0x000000ffff007224 */ /* 0x000fc800078e0005 */
[----:B------:R-:W-:Y:S01]  /*2c500*/  @!P2 IMAD.MOV R0, RZ, RZ, -R0 ;  /* 0x000000ffff00a224 */ /* 0x000fe200078e0a00 */
[----:B------:R-:W-:-:S07]  /*2c510*/  @!P1 LOP3.LUT R0, RZ, R4, RZ, 0x33, !PT ;  /* 0x00000004ff009212 */ /* 0x000fce00078e33ff */
.L_x_2957:
[----:B------:R-:W-:Y:S05]  /*2c520*/  BSYNC B0 ;  /* 0x0000000000007941 */ /* 0x000fea0003800000 */
.L_x_2956:
[----:B------:R-:W-:-:S05]  /*2c530*/  IMAD R2, R30, R0, RZ ;  /* 0x000000001e027224 */ /* 0x000fca00078e02ff */
[----:B------:R2:W-:Y:S01]  /*2c540*/  STL [R1+0xc], R2 ;  /* 0x00000c0201007387 */ /* 0x0005e20000100800 */
[----:B------:R-:W-:-:S04]  /*2c550*/  VIADDMNMX R30, R2, R0, R21, PT ;  /* 0x00000000021e7246 */ /* 0x000fc80003800115 */
[----:B------:R-:W-:-:S13]  /*2c560*/  ISETP.GT.AND P0, PT, R30, R2, PT ;  /* 0x000000021e00720c */ /* 0x000fda0003f04270 */
[----:B--2---:R-:W-:Y:S05]  /*2c570*/  @P0 BRA `(.L_x_2958) ;  /* 0x0000000000440947 */ /* 0x004fea0003800000 */
[----:B------:R-:W2:Y:S02]  /*2c580*/  S2R R2, SR_TID.X ;  /* 0x0000000000027919 */ /* 0x000ea40000002100 */
[----:B--2---:R-:W-:-:S04]  /*2c590*/  LOP3.LUT R2, R2, 0x7f, RZ, 0xc0, !PT ;  /* 0x0000007f02027812 */ /* 0x004fc800078ec0ff */
[----:B------:R-:W-:-:S13]  /*2c5a0*/  ISETP.NE.AND P0, PT, R2, RZ, PT ;  /* 0x000000ff0200720c */ /* 0x000fda0003f05270 */
[----:B------:R-:W-:Y:S05]  /*2c5b0*/  @P0 BRA `(.L_x_2959) ;  /* 0x0000004400a40947 */ /* 0x000fea0003800000 */
[----:B------:R-:W2:Y:S01]  /*2c5c0*/  S2R R5, SR_LANEID ;  /* 0x0000000000057919 */ /* 0x000ea20000000000 */
[----:B------:R-:W-:Y:S01]  /*2c5d0*/  VOTEU.ANY UR4, UPT, PT ;  /* 0x0000000000047886 */ /* 0x000fe200038e0100 */
[----:B------:R-:W3:Y:S01]  /*2c5e0*/  LDC.64 R2, c[0x0][0xc60] ;  /* 0x00031800ff027b82 */ /* 0x000ee20000000a00 */
[----:B------:R-:W2:Y:S02]  /*2c5f0*/  FLO.U32 R0, UR4 ;  /* 0x0000000400007d00 */ /* 0x000ea400080e0000 */
[----:B--2---:R-:W-:-:S06]  /*2c600*/  ISETP.EQ.U32.AND P0, PT, R0, R5, PT ;  /* 0x000000050000720c */ /* 0x004fcc0003f02070 */
[----:B------:R-:W3:Y:S07]  /*2c610*/  POPC R5, UR4 ;  /* 0x0000000400057d09 */ /* 0x000eee0008000000 */
[----:B---3--:R-:W2:Y:S01]  /*2c620*/  @P0 ATOMG.E.ADD.STRONG.GPU PT, R3, desc[UR52][R2.64], R5 ;  /* 0x00000005020309a8 */ /* 0x008ea200081ee1f4 */
[----:B------:R-:W3:Y:S02]  /*2c630*/  S2R R4, SR_LTMASK ;  /* 0x0000000000047919 */ /* 0x000ee40000003900 */
[----:B---3--:R-:W-:-:S04]  /*2c640*/  LOP3.LUT R4, R4, UR4, RZ, 0xc0, !PT ;  /* 0x0000000404047c12 */ /* 0x008fc8000f8ec0ff */
[----:B------:R-:W3:Y:S01]  /*2c650*/  POPC R7, R4 ;  /* 0x0000000400077309 */ /* 0x000ee20000000000 */
[----:B--2---:R-:W3:Y:S02]  /*2c660*/  SHFL.IDX PT, R0, R3, R0, 0x1f ;  /* 0x00001f0003007589 */ /* 0x004ee400000e0000 */
[----:B---3--:R-:W-:Y:S01]  /*2c670*/  IADD3 R16, R0, UR38, R7 ;  /* 0x0000002600107c10 */ /* 0x008fe2000fffe007 */
[----:B------:R-:W-:Y:S06]  /*2c680*/  BRA `(.L_x_2959) ;  /* 0x0000004400707947 */ /* 0x000fec0003800000 */
.L_x_2958:
[----:B------:R-:W-:Y:S01]  /*2c690*/  IADD3 R0, R23, 0x1a400, RZ ;  /* 0x0001a40017007810 */ /* 0x000fe20007ffe0ff */
[----:B------:R-:W-:Y:S03]  /*2c6a0*/  BSSY B6, `(.L_x_2960) ;  /* 0x0000013000067945 */ /* 0x000fe60003800000 */
        /* <DEDUP_REMOVED lines=9> */
[----:B------:R-:W-:Y:S02]  /*2c740*/  IMAD.U32 R5, RZ, RZ, UR7 ;  /* 0x00000007ff057e24 */ /* 0x000fe4000f8e00ff */
[----:B-1----:R-:W-:Y:S02]  /*2c750*/  IMAD.U32 R6, RZ, RZ, UR8 ;  /* 0x00000008ff067e24 */ /* 0x002fe4000f8e00ff */
[----:B------:R-:W-:-:S02]  /*2c760*/  IMAD.U32 R7, RZ, RZ, UR9 ;  /* 0x00000009ff077e24 */ /* 0x000fc4000f8e00ff */
[----:B------:R-:W-:Y:S02]  /*2c770*/  IMAD.U32 R11, RZ, RZ, UR5 ;  /* 0x00000005ff0b7e24 */ /* 0x000fe4000f8e00ff */
[----:B------:R-:W-:Y:S02]  /*2c780*/  IMAD.MOV.U32 R8, RZ, RZ, 0x70 ;  /* 0x00000070ff087424 */ /* 0x000fe400078e00ff */
[----:B------:R-:W-:Y:S02]  /*2c790*/  IMAD.MOV.U32 R12, RZ, RZ, 0x1 ;  /* 0x00000001ff0c7424 */ /* 0x000fe400078e00ff */
[----:B------:R-:W-:-:S07]  /*2c7a0*/  IMAD.MOV.U32 R13, RZ, RZ, RZ ;  /* 0x000000ffff0d7224 */ /* 0x000fce00078e00ff */
[----:B------:R-:W-:-:S07]  /*2c7b0*/  LEPC R20, `(.L_x_2961) ;  /* 0x000000001014794e */ /* 0x000fce0000000000 */
[----:B0-2---:R-:W-:Y:S05]  /*2c7c0*/  CALL.ABS.NOINC R2 ;  /* 0x0000000002007343 */ /* 0x005fea0003c00000 */
.L_x_2961:
[----:B------:R-:W-:Y:S05]  /*2c7d0*/  BSYNC B6 ;  /* 0x0000000000067941 */ /* 0x000fea0003800000 */
.L_x_2960:
[----:B------:R-:W-:Y:S01]  /*2c7e0*/  IADD3 R0, R23, 0xa400, RZ ;  /* 0x0000a40017007810 */ /* 0x000fe20007ffe0ff */
[----:B------:R-:W-:Y:S01]  /*2c7f0*/  BSSY B6, `(.L_x_2962) ;  /* 0x0000015000067945 */ /* 0x000fe20003800000 */
[----:B------:R-:W-:Y:S02]  /*2c800*/  LOP3.LUT R22, R22, 0xfffffffe, RZ, 0xc0, !PT ;  /* 0xfffffffe16167812 */ /* 0x000fe400078ec0ff */
        /* <DEDUP_REMOVED lines=19> */
.L_x_2963:
[----:B------:R-:W-:Y:S05]  /*2c940*/  BSYNC B6 ;  /* 0x0000000000067941 */ /* 0x000fea0003800000 */
.L_x_2962:
        /* <DEDUP_REMOVED lines=20> */
.L_x_2965:
[----:B------:R-:W-:Y:S05]  /*2ca90*/  BSYNC B6 ;  /* 0x0000000000067941 */ /* 0x000fea0003800000 */
.L_x_2964:
        /* <DEDUP_REMOVED lines=10> */
[----:B-1----:R-:W-:Y:S01]  /*2cb40*/  IMAD.U32 R6, RZ, RZ, UR6 ;  /* 0x00000006ff067e24 */ /* 0x002fe2000f8e00ff */
[----:B------:R-:W-:Y:S01]  /*2cb50*/  MOV R11, UR9 ;  /* 0x00000009000b7c02 */ /* 0x000fe20008000f00 */
[----:B------:R-:W-:Y:S02]  /*2cb60*/  IMAD.U32 R7, RZ, RZ, UR7 ;  /* 0x00000007ff077e24 */ /* 0x000fe4000f8e00ff */
[----:B------:R-:W-:-:S02]  /*2cb70*/  IMAD.U32 R10, RZ, RZ, UR8 ;  /* 0x00000008ff0a7e24 */ /* 0x000fc4000f8e00ff */
[----:B------:R-:W-:Y:S02]  /*2cb80*/  IMAD.MOV.U32 R8, RZ, RZ, 0x70 ;  /* 0x00000070ff087424 */ /* 0x000fe400078e00ff */
[----:B------:R-:W-:Y:S02]  /*2cb90*/  IMAD.MOV.U32 R12, RZ, RZ, 0x1 ;  /* 0x00000001ff0c7424 */ /* 0x000fe400078e00ff */
[----:B------:R-:W-:-:S07]  /*2cba0*/  IMAD.MOV.U32 R13, RZ, RZ, RZ ;  /* 0x000000ffff0d7224 */ /* 0x000fce00078e00ff */
[----:B------:R-:W-:-:S07]  /*2cbb0*/  LEPC R20, `(.L_x_2967) ;  /* 0x000000001014794e */ /* 0x000fce0000000000 */
[----:B0-2---:R-:W-:Y:S05]  /*2cbc0*/  CALL.ABS.NOINC R2 ;  /* 0x0000000002007343 */ /* 0x005fea0003c00000 */
.L_x_2967:
[----:B------:R-:W-:Y:S05]  /*2cbd0*/  BSYNC B6 ;  /* 0x0000000000067941 */ /* 0x000fea0003800000 */
.L_x_2966:
[----:B------:R-:W2:Y:S01]  /*2cbe0*/  LDL R33, [R1+0x4] ;  /* 0x0000040001217983 */ /* 0x000ea20000100800 */
[----:B------:R-:W-:Y:S01]  /*2cbf0*/  ULDC.64 UR4, c[0x0][0x9f8] ;  /* 0x00027e0000047ab9 */ /* 0x000fe20000000a00 */
[----:B------:R-:W3:Y:S01]  /*2cc00*/  LDC R11, c[0x0][0x430] ;  /* 0x00010c00ff0b7b82 */ /* 0x000ee20000000800 */
[----:B------:R-:W-:Y:S01]  /*2cc10*/  ISETP.NE.U32.AND P0, PT, RZ, UR4, PT ;  /* 0x00000004ff007c0c */ /* 0x000fe2000bf05070 */
[----:B------:R-:W4:Y:S03]  /*2cc20*/  S2R R20, SR_TID.X ;  /* 0x0000000000147919 */ /* 0x000f260000002100 */
[----:B------:R-:W-:-:S13]  /*2cc30*/  ISETP.NE.AND.EX P0, PT, RZ, UR5, PT, P0 ;  /* 0x00000005ff007c0c */ /* 0x000fda000bf05300 */
[----:B------:R-:W-:Y:S01]  /*2cc40*/  @P0 IADD3 R2, P1, R25, UR4, RZ ;  /* 0x0000000419020c10 */ /* 0x000fe2000ff3e0ff */
[----:B------:R-:W-:-:S03]  /*2cc50*/  ULDC UR4, c[0x0][0x2f4] ;  /* 0x0000bd0000047ab9 */ /* 0x000fc60000000800 */
[----:B------:R-:W-:Y:S01]  /*2cc60*/  @P0 IADD3.X R3, R26, UR5, RZ, P1, !PT ;  /* 0x000000051a030c10 */ /* 0x000fe20008ffe4ff */
[----:B------:R-:W-:-:S04]  /*2cc70*/  ULDC UR5, c[0x0][0x320] ;  /* 0x0000c80000057ab9 */ /* 0x000fc80000000800 */
[----:B------:R0:W2:Y:S01]  /*2cc80*/  @P0 LDG.E R34, desc[UR52][R2.64] ;  /* 0x0000003402220981 */ /* 0x0000a2000c1e1900 */
[----:B---3--:R-:W-:Y:S02]  /*2cc90*/  ISETP.NE.AND P2, PT, R11, 0x1, PT ;  /* 0x000000010b00780c */ /* 0x008fe40003f45270 */
[----:B------:R-:W-:Y:S02]  /*2cca0*/  MOV R8, 0xa0 ;  /* 0x000000a000087802 */ /* 0x000fe40000000f00 */
[C---:B----4-:R-:W-:Y:S01]  /*2ccb0*/  LOP3.LUT R21, R20.reuse, 0x7f, RZ, 0xc0, !PT ;  /* 0x0000007f14157812 */ /* 0x050fe200078ec0ff */
[----:B------:R-:W-:-:S03]  /*2ccc0*/  IMAD.SHL.U32 R20, R20, 0x20, RZ ;  /* 0x0000002014147824 */ /* 0x000fc600078e00ff */
[----:B------:R-:W-:-:S05]  /*2ccd0*/  SHF.R.U32.HI R21, RZ, 0x2, R21 ;  /* 0x00000002ff157819 */ /* 0x000fca0000011615 */
[----:B0-----:R-:W0:Y:S01]  /*2cce0*/  @P2 LDC R3, c[0x0][0x434] ;  /* 0x00010d00ff032b82 */ /* 0x001e220000000800 */
[----:B------:R-:W-:Y:S01]  /*2ccf0*/  LOP3.LUT R20, R21, 0x60, R20, 0xf8, !PT ;  /* 0x0000006015147812 */ /* 0x000fe200078ef814 */
[----:B------:R-:W-:-:S06]  /*2cd00*/  IMAD R8, R30, R8, -0xa0 ;  /* 0xffffff601e087424 */ /* 0x000fcc00078e0208 */
[----:B------:R-:W3:Y:S01]  /*2cd10*/  @P2 LDC R2, c[0x0][0x438] ;  /* 0x00010e00ff022b82 */ /* 0x000ee20000000800 */
[----:B------:R-:W-:-:S05]  /*2cd20*/  IMAD.IADD R9, R20, 0x1, R8 ;  /* 0x0000000114097824 */ /* 0x000fca00078e0208 */
[----:B------:R-:W-:Y:S01]  /*2cd30*/  ISETP.GE.AND P1, PT, R9, R27, PT ;  /* 0x0000001b0900720c */ /* 0x000fe20003f26270 */
[----:B------:R-:W4:Y:S01]  /*2cd40*/  S2R R20, SR_TID.X ;  /* 0x0000000000147919 */ /* 0x000f220000002100 */
[----:B------:R-:W1:Y:S11]  /*2cd50*/  S2R R21, SR_TID.X ;  /* 0x0000000000157919 */ /* 0x000e760000002100 */
[----:B------:R-:W3:Y:S01]  /*2cd60*/  @!P1 LDC.64 R4, c[0x0][0x418] ;  /* 0x00010600ff049b82 */ /* 0x000ee20000000a00 */
[----:B----4-:R-:W-:-:S04]  /*2cd70*/  LOP3.LUT R20, R20, 0x7f, RZ, 0xc0, !PT ;  /* 0x0000007f14147812 */ /* 0x010fc800078ec0ff */
[----:B------:R-:W-:Y:S01]  /*2cd80*/  SHF.R.U32.HI R10, RZ, 0x2, R20 ;  /* 0x00000002ff0a7819 */ /* 0x000fe20000011614 */
[----:B-1----:R-:W-:-:S05]  /*2cd90*/  IMAD.SHL.U32 R20, R21, 0x20, RZ ;  /* 0x0000002015147824 */ /* 0x002fca00078e00ff */
[----:B------:R-:W-:-:S04]  /*2cda0*/  LOP3.LUT R20, R10, 0x60, R20, 0xf8, !PT ;  /* 0x000000600a147812 */ /* 0x000fc800078ef814 */
[----:B------:R-:W-:-:S05]  /*2cdb0*/  LOP3.LUT R20, R20, 0x80, RZ, 0xfc, !PT ;  /* 0x0000008014147812 */ /* 0x000fca00078efcff */
[----:B------:R-:W-:Y:S01]  /*2cdc0*/  IMAD.IADD R8, R20, 0x1, R8 ;  /* 0x0000000114087824 */ /* 0x000fe200078e0208 */
[----:B------:R-:W-:Y:S01]  /*2cdd0*/  LOP3.LUT R22, R22, 0xffffffbf, RZ, 0xc0, !PT ;  /* 0xffffffbf16167812 */ /* 0x000fe200078ec0ff */
[----:B------:R-:W-:Y:S01]  /*2cde0*/  UMOV UR6, 0xffffffff ;  /* 0xffffffff00067882 */ /* 0x000fe20000000000 */
[----:B--2---:R-:W-:-:S04]  /*2cdf0*/  IMAD.IADD R9, R9, 0x1, R33 ;  /* 0x0000000109097824 */ /* 0x004fc800078e0221 */
[----:B0-----:R-:W-:-:S04]  /*2ce00*/  @P2 IMAD.HI.U32 R3, R9, R3, RZ ;  /* 0x0000000309032227 */ /* 0x001fc800078e00ff */
[----:B------:R-:W-:Y:S01]  /*2ce10*/  IMAD.MOV.U32 R0, RZ, RZ, R9 ;  /* 0x000000ffff007224 */ /* 0x000fe200078e0009 */
[----:B---3--:R-:W-:Y:S02]  /*2ce20*/  @P2 SHF.R.U32.HI R0, RZ, R2, R3 ;  /* 0x00000002ff002219 */ /* 0x008fe40000011603 */
[----:B------:R-:W0:Y:S02]  /*2ce30*/  @!P1 LDC.64 R2, c[0x0][0x428] ;  /* 0x00010a00ff029b82 */ /* 0x000e240000000a00 */
[--C-:B------:R-:W-:Y:S01]  /*2ce40*/  @!P1 SHF.R.S32.HI R7, RZ, 0x1f, R0.reuse ;  /* 0x0000001fff079819 */ /* 0x100fe20000011400 */
[----:B------:R-:W-:Y:S01]  /*2ce50*/  @!P1 IMAD.MOV.U32 R6, RZ, RZ, R0 ;  /* 0x000000ffff069224 */ /* 0x000fe200078e0000 */
[----:B------:R-:W-:-:S03]  /*2ce60*/  SHF.R.S32.HI R14, RZ, 0x1f, R34 ;  /* 0x0000001fff0e7819 */ /* 0x000fc60000011422 */
[----:B0-----:R-:W-:-:S04]  /*2ce70*/  @!P1 IMAD.WIDE.U32 R6, R34, R2, R6 ;  /* 0x0000000222069225 */ /* 0x001fc800078e0006 */
[----:B------:R-:W-:-:S04]  /*2ce80*/  @!P1 IMAD R2, R14, R2, RZ ;  /* 0x000000020e029224 */ /* 0x000fc800078e02ff */
[----:B------:R-:W-:Y:S02]  /*2ce90*/  @!P1 IMAD R2, R34, R3, R2 ;  /* 0x0000000322029224 */ /* 0x000fe400078e0202 */
[----:B------:R-:W0:Y:S01]  /*2cea0*/  @P2 LDC R3, c[0x0][0x434] ;  /* 0x00010d00ff032b82 */ /* 0x000e220000000800 */
[----:B------:R-:W-:-:S07]  /*2ceb0*/  @!P1 LEA R12, P0, R6, R4, 0x2 ;  /* 0x00000004060c9211 */ /* 0x000fce00078010ff */
[----:B------:R-:W1:Y:S01]  /*2cec0*/  @P2 LDC R4, c[0x0][0x438] ;  /* 0x00010e00ff042b82 */ /* 0x000e620000000800 */
[----:B------:R-:W-:-:S04]  /*2ced0*/  @!P1 IADD3 R2, R7, R2, RZ ;  /* 0x0000000207029210 */ /* 0x000fc80007ffe0ff */
[----:B------:R-:W-:Y:S01]  /*2cee0*/  @!P1 LEA.HI.X R13, R6, R5, R2, 0x2, P0 ;  /* 0x00000005060d9211 */ /* 0x000fe200000f1402 */
[C---:B------:R-:W-:Y:S01]  /*2cef0*/  IMAD.IADD R2, R8.reuse, 0x1, R33 ;  /* 0x0000000108027824 */ /* 0x040fe200078e0221 */
[----:B------:R-:W-:-:S04]  /*2cf00*/  ISETP.GE.AND P0, PT, R8, R27, PT ;  /* 0x0000001b0800720c */ /* 0x000fc80003f06270 */
[----:B------:R-:W-:Y:S01]  /*2cf10*/  ISETP.GT.U32.OR P0, PT, R20, 0x9f, P0 ;  /* 0x0000009f1400780c */ /* 0x000fe20000704470 */
[----:B------:R-:W-:Y:S02]  /*2cf20*/  IMAD.MOV.U32 R6, RZ, RZ, R2 ;  /* 0x000000ffff067224 */ /* 0x000fe400078e0002 */
[----:B0-----:R-:W-:-:S05]  /*2cf30*/  @P2 IMAD.HI.U32 R3, R2, R3, RZ ;  /* 0x0000000302032227 */ /* 0x001fca00078e00ff */
[----:B-1----:R-:W-:Y:S01]  /*2cf40*/  @P2 SHF.R.U32.HI R6, RZ, R4, R3 ;  /* 0x00000004ff062219 */ /* 0x002fe20000011603 */
[----:B------:R0:W-:Y:S04]  /*2cf50*/  STL [R1+0x8], R14 ;  /* 0x0000080e01007387 */ /* 0x0001e80000100800 */
        /* <DEDUP_REMOVED lines=18> */
[C---:B0-----:R-:W-:Y:S01]  /*2d080*/  IMAD.SHL.U32 R33, R14.reuse, 0x10, RZ ;  /* 0x000000100e217824 */ /* 0x041fe200078e00ff */
[----:B------:R-:W-:Y:S02]  /*2d090*/  SHF.L.U32 R15, R14, 0x4, RZ ;  /* 0x000000040e0f7819 */ /* 0x000fe400000006ff */
[----:B------:R1:W5:Y:S02]  /*2d0a0*/  @!P0 LDG.E R7, desc[UR52][R4.64] ;  /* 0x0000003404078981 */ /* 0x000364000c1e1900 */
[----:B------:R-:W-:-:S04]  /*2d0b0*/  LOP3.LUT R33, R33, 0x30, RZ, 0xc0, !PT ;  /* 0x0000003021217812 */ /* 0x000fc800078ec0ff */
[C---:B------:R-:W-:Y:S02]  /*2d0c0*/  ISETP.GE.AND P1, PT, R33.reuse, UR4, PT ;  /* 0x0000000421007c0c */ /* 0x040fe4000bf26270 */
[----:B------:R-:W-:Y:S02]  /*2d0d0*/  LOP3.LUT R14, R33, 0x40, RZ, 0xfc, !PT ;  /* 0x00000040210e7812 */ /* 0x000fe400078efcff */
[----:B------:R-:W-:Y:S02]  /*2d0e0*/  @P3 LOP3.LUT R22, R22, 0x40, RZ, 0xfc, !PT ;  /* 0x0000004016163812 */ /* 0x000fe400078efcff */
[----:B------:R-:W-:Y:S02]  /*2d0f0*/  LOP3.LUT R15, R15, 0x30, RZ, 0xc0, !PT ;  /* 0x000000300f0f7812 */ /* 0x000fe400078ec0ff */
[----:B------:R-:W-:Y:S02]  /*2d100*/  ISETP.GE.AND P0, PT, R14, UR4, PT ;  /* 0x000000040e007c0c */ /* 0x000fe4000bf06270 */
[----:B------:R-:W-:-:S02]  /*2d110*/  LOP3.LUT R22, R22, 0xffffffef, RZ, 0xc0, !PT ;  /* 0xffffffef16167812 */ /* 0x000fc400078ec0ff */
[----:B------:R-:W-:Y:S02]  /*2d120*/  LOP3.LUT R15, R15, 0x80, RZ, 0xfc, !PT ;  /* 0x000000800f0f7812 */ /* 0x000fe400078efcff */
        /* <DEDUP_REMOVED lines=11> */
[----:B------:R-:W-:Y:S01]  /*2d1e0*/  @P0 LOP3.LUT R22, R22, 0x1, RZ, 0xfc, !PT ;  /* 0x0000000116160812 */ /* 0x000fe200078efcff */
[----:B-1----:R-:W-:Y:S06]  /*2d1f0*/  BRA.DIV UR6, `(.L_x_2968) ;  /* 0x0000008a06607947 */ /* 0x002fec000b800000 */
.L_x_3209:
[----:B------:R-:W-:Y:S01]  /*2d200*/  ISETP.GT.U32.AND P0, PT, R20, 0x9f, PT ;  /* 0x0000009f1400780c */ /* 0x000fe20003f04070 */
[----:B------:R-:W-:Y:S01]  /*2d210*/  VIADD R5, R30, 0xffffffff ;  /* 0xffffffff1e057836 */ /* 0x000fe20000000000 */
[----:B------:R-:W-:-:S11]  /*2d220*/  LOP3.LUT R22, R22, 0xffffffdf, RZ, 0xc0, !PT ;  /* 0xffffffdf16167812 */ /* 0x000fd600078ec0ff */
[----:B------:R-:W-:Y:S01]  /*2d230*/  @P0 LOP3.LUT R22, R22, 0x20, RZ, 0xfc, !PT ;  /* 0x0000002016160812 */ /* 0x000fe200078efcff */
[----:B------:R-:W-:Y:S06]  /*2d240*/  @!P3 BRA `(.L_x_2969) ;  /* 0x000000000004b947 */ /* 0x000fec0003800000 */
[----:B------:R-:W-:Y:S01]  /*2d250*/  BPT.TRAP 0x1 ;  /* 0x000000040000795c */ /* 0x000fe20000300000 */
.L_x_2969:
[----:B------:R-:W-:Y:S01]  /*2d260*/  IMAD R0, R28, 0x8, R23 ;  /* 0x000000081c007824 */ /* 0x000fe200078e0217 */
[----:B------:R-:W-:Y:S01]  /*2d270*/  SHF.L.U32 R2, R35, 0x1f, RZ ;  /* 0x0000001f23027819 */ /* 0x000fe200000006ff */
[----:B------:R-:W-:Y:S01]  /*2d280*/  BSSY B0, `(.L_x_2970) ;  /* 0x0000005000007945 */ /* 0x000fe20003800000 */
[----:B------:R-:W-:Y:S02]  /*2d290*/  SHF.R.S32.HI R33, RZ, 0x1f, R9 ;  /* 0x0000001fff217819 */ /* 0x000fe40000011409 */
[----:B------:R-:W0:Y:S01]  /*2d2a0*/  SYNCS.PHASECHK.TRANS64.TRYWAIT P0, [R0+URZ+0x29880], R2 ;  /* 0x02988002000075a7 */ /* 0x000e22000800017f */
[----:B------:R1:W-:Y:S02]  /*2d2b0*/  STL [R1+0x34], R2 ;  /* 0x0000340201007387 */ /* 0x0003e40000100800 */
[----:B01----:R-:W-:Y:S05]  /*2d2c0*/  @!P0 BRA `(.L_x_2971) ;  /* 0x00000088005c8947 */ /* 0x003fea0003800000 */
.L_x_3210:
[----:B------:R-:W-:Y:S05]  /*2d2d0*/  BSYNC B0 ;  /* 0x0000000000007941 */ /* 0x000fea0003800000 */
.L_x_2970:
[----:B------:R-:W-:Y:S01]  /*2d2e0*/  ULDC.64 UR4, c[0x0][0x328] ;  /* 0x0000ca0000047ab9 */ /* 0x000fe20000000a00 */
[----:B-----5:R-:W-:Y:S01]  /*2d2f0*/  SHF.R.S32.HI R8, RZ, 0x1f, R6 ;  /* 0x0000001fff087819 */ /* 0x020fe20000011406 */
[----:B0-----:R-:W-:Y:S01]  /*2d300*/  IMAD R2, R33, UR4, RZ ;  /* 0x0000000421027c24 */ /* 0x001fe2000f8e02ff */
[----:B------:R-:W0:Y:S01]  /*2d310*/  S2R R14, SR_TID.X ;  /* 0x00000000000e7919 */ /* 0x000e220000002100 */
[----:B------:R-:W-:Y:S01]  /*2d320*/  ULDC.64 UR6, c[0x0][0x338] ;  /* 0x0000ce0000067ab9 */ /* 0x000fe20000000a00 */
[----:B------:R-:W-:Y:S01]  /*2d330*/  IMAD R11, R5, -0xa0, R27 ;  /* 0xffffff60050b7824 */ /* 0x000fe200078e021b */
[----:B------:R-:W-:Y:S01]  /*2d340*/  SHF.R.S32.HI R27, RZ, 0x1f, R10 ;  /* 0x0000001fff1b7819 */ /* 0x000fe2000001140a */
[C---:B------:R-:W-:Y:S01]  /*2d350*/  IMAD R4, R9.reuse, UR5, R2 ;  /* 0x0000000509047c24 */ /* 0x040fe2000f8e0202 */
[----:B------:R1:W-:Y:S01]  /*2d360*/  STL [R1+0x2c], R8 ;  /* 0x00002c0801007387 */ /* 0x0003e20000100800 */
[----:B------:R-:W-:Y:S01]  /*2d370*/  IMAD.WIDE.U32 R2, R9, UR4, RZ ;  /* 0x0000000409027c25 */ /* 0x000fe2000f8e00ff */
[----:B------:R-:W-:-:S03]  /*2d380*/  LOP3.LUT P1, RZ, R22, 0x1, RZ, 0xc0, !PT ;  /* 0x0000000116ff7812 */ /* 0x000fc6000782c0ff */
[----:B------:R-:W-:Y:S02]  /*2d390*/  IMAD.IADD R3, R3, 0x1, R4 ;  /* 0x0000000103037824 */ /* 0x000fe400078e0204 */
[----:B------:R-:W-:Y:S02]  /*2d3a0*/  IMAD R4, R8, UR6, RZ ;  /* 0x0000000608047c24 */ /* 0x000fe4000f8e02ff */
[----:B------:R-:W-:Y:S01]  /*2d3b0*/  IMAD.WIDE.U32 R2, R6, UR6, R2 ;  /* 0x0000000606027c25 */ /* 0x000fe2000f8e0002 */
[----:B-1----:R-:W-:-:S03]  /*2d3c0*/  SHF.R.S32.HI R8, RZ, 0x1f, R7 ;  /* 0x0000001fff087819 */ /* 0x002fc60000011407 */
[----:B------:R-:W-:Y:S01]  /*2d3d0*/  IMAD R4, R6, UR7, R4 ;  /* 0x0000000706047c24 */ /* 0x000fe2000f8e0204 */
[----:B------:R-:W-:Y:S01]  /*2d3e0*/  MOV R12, R2 ;  /* 0x00000002000c7202 */ /* 0x000fe20000000f00 */
[----:B------:R-:W-:Y:S01]  /*2d3f0*/  IMAD R2, R27, UR4, RZ ;  /* 0x000000041b027c24 */ /* 0x000fe2000f8e02ff */
[----:B------:R1:W-:Y:S01]  /*2d400*/  STL [R1+0x30], R8 ;  /* 0x0000300801007387 */ /* 0x0003e20000100800 */
[----:B------:R-:W-:Y:S02]  /*2d410*/  IMAD.IADD R13, R3, 0x1, R4 ;  /* 0x00000001030d7824 */ /* 0x000fe400078e0204 */
[C---:B------:R-:W-:Y:S02]  /*2d420*/  IMAD R4, R10.reuse, UR5, R2 ;  /* 0x000000050a047c24 */ /* 0x040fe4000f8e0202 */
[----:B------:R-:W-:Y:S01]  /*2d430*/  IMAD.WIDE.U32 R2, R10, UR4, RZ ;  /* 0x000000040a027c25 */ /* 0x000fe2000f8e00ff */
[----:B------:R-:W-:-:S03]  /*2d440*/  ULDC.64 UR4, c[0x0][0x330] ;  /* 0x0000cc0000047ab9 */ /* 0x000fc60000000a00 */
[----:B------:R-:W-:Y:S02]  /*2d450*/  IMAD.IADD R3, R3, 0x1, R4 ;  /* 0x0000000103037824 */ /* 0x000fe400078e0204 */
[----:B------:R-:W-:Y:S01]  /*2d460*/  IMAD R4, R8, UR6, RZ ;  /* 0x0000000608047c24 */ /* 0x000fe2000f8e02ff */
[----:B0-----:R-:W-:Y:S01]  /*2d470*/  LOP3.LUT R14, R14, 0x7f, RZ, 0xc0, !PT ;  /* 0x0000007f0e0e7812 */ /* 0x001fe200078ec0ff */
[----:B------:R-:W-:-:S03]  /*2d480*/  IMAD.WIDE.U32 R2, R7, UR6, R2 ;  /* 0x0000000607027c25 */ /* 0x000fc6000f8e0002 */
[----:B------:R-:W-:Y:S01]  /*2d490*/  SHF.R.U32.HI R15, RZ, 0x2, R14 ;  /* 0x00000002ff0f7819 */ /* 0x000fe2000001160e */
[----:B------:R-:W-:Y:S01]  /*2d4a0*/  IMAD R4, R7, UR7, R4 ;  /* 0x0000000707047c24 */ /* 0x000fe2000f8e0204 */
[----:B------:R-:W-:Y:S01]  /*2d4b0*/  ULDC.64 UR6, c[0x0][0x318] ;  /* 0x0000c60000067ab9 */ /* 0x000fe20000000a00 */
[----:B------:R-:W-:Y:S01]  /*2d4c0*/  IMAD.WIDE.U32 R12, R18, UR4, R12 ;  /* 0x00000004120c7c25 */ /* 0x000fe2000f8e000c */
[----:B------:R-:W-:-:S03]  /*2d4d0*/  SHF.R.U32.HI R14, RZ, 0x5, R14 ;  /* 0x00000005ff0e7819 */ /* 0x000fc6000001160e */
[----:B------:R-:W-:Y:S02]  /*2d4e0*/  IMAD.IADD R5, R3, 0x1, R4 ;  /* 0x0000000103057824 */ /* 0x000fe400078e0204 */
[----:B------:R-:W-:Y:S01]  /*2d4f0*/  IMAD.MOV.U32 R4, RZ, RZ, R2 ;  /* 0x000000ffff047224 */ /* 0x000fe200078e0002 */
[----:B------:R-:W-:Y:S01]  /*2d500*/  IADD3 R2, P0, R12, UR6, RZ ;  /* 0x000000060c027c10 */ /* 0x000fe2000ff1e0ff */
[C---:B-1----:R-:W-:Y:S02]  /*2d510*/  IMAD R8, R18.reuse, UR5, RZ ;  /* 0x0000000512087c24 */ /* 0x042fe4000f8e02ff */
[----:B------:R-:W-:Y:S01]  /*2d520*/  IMAD.WIDE.U32 R4, R18, UR4, R4 ;  /* 0x0000000412047c25 */ /* 0x000fe2000f8e0004 */
[----:B------:R-:W-:Y:S02]  /*2d530*/  UMOV UR4, 0xffffffff ;  /* 0xffffffff00047882 */ /* 0x000fe40000000000 */
[----:B------:R-:W-:Y:S01]  /*2d540*/  IADD3.X R3, R13, UR7, R8, P0, !PT ;  /* 0x000000070d037c10 */ /* 0x000fe200087fe408 */
[----:B------:R-:W-:Y:S01]  /*2d550*/  IMAD.SHL.U32 R14, R14, 0x400, RZ ;  /* 0x000004000e0e7824 */ /* 0x000fe200078e00ff */
[----:B------:R-:W-:-:S04]  /*2d560*/  IADD3 R26, P0, R4, UR6, RZ ;  /* 0x00000006041a7c10 */ /* 0x000fc8000ff1e0ff */
[----:B------:R-:W-:Y:S01]  /*2d570*/  IADD3.X R25, R8, UR7, R5, P0, !PT ;  /* 0x0000000708197c10 */ /* 0x000fe200087fe405 */
[----:B------:R-:W-:Y:S01]  /*2d580*/  IMAD R5, R28, 0x5000, R14 ;  /* 0x000050001c057824 */ /* 0x000fe200078e020e */
[----:B------:R-:W-:-:S04]  /*2d590*/  IADD3 R8, -R15, R11, RZ ;  /* 0x0000000b0f087210 */ /* 0x000fc80007ffe1ff */
[----:B------:R-:W-:Y:S01]  /*2d5a0*/  ISETP.GE.AND P5, PT, R8, 0x1, PT ;  /* 0x000000010800780c */ /* 0x000fe20003fa6270 */
[----:B------:R-:W-:-:S12]  /*2d5b0*/  BRA.DIV UR4, `(.L_x_2972) ;  /* 0x0000008604b87947 */ /* 0x000fd8000b800000 */
[----:B------:R-:W2:Y:S01]  /*2d5c0*/  LDL R14, [R1] ;  /* 0x00000000010e7983 */ /* 0x000ea20000100800 */
[----:B------:R-:W0:Y:S03]  /*2d5d0*/  S2R R11, SR_TID.X ;  /* 0x00000000000b7919 */ /* 0x000e260000002100 */
[----:B------:R-:W1:Y:S04]  /*2d5e0*/  SHFL.IDX PT, R12, R2, RZ, 0x1c1f ;  /* 0x001c1fff020c7589 */ /* 0x000e6800000e0000 */
[----:B------:R-:W3:Y:S01]  /*2d5f0*/  SHFL.IDX PT, R4, R3, RZ, 0x1c1f ;  /* 0x001c1fff03047589 */ /* 0x000ee200000e0000 */
[----:B------:R-:W-:Y:S01]  /*2d600*/  LOP3.LUT P6, RZ, R22, 0x2, RZ, 0xc0, !PT ;  /* 0x0000000216ff7812 */ /* 0x000fe200078cc0ff */
[----:B0-----:R-:W-:-:S05]  /*2d610*/  IMAD.SHL.U32 R11, R11, 0x10, RZ ;  /* 0x000000100b0b7824 */ /* 0x001fca00078e00ff */
[----:B------:R-:W-:-:S04]  /*2d620*/  LOP3.LUT R11, R11, 0x30, RZ, 0xc0, !PT ;  /* 0x000000300b0b7812 */ /* 0x000fc800078ec0ff */
[----:B-1----:R-:W-:-:S05]  /*2d630*/  IADD3 R12, P0, R11, R12, RZ ;  /* 0x0000000c0b0c7210 */ /* 0x002fca0007f1e0ff */
[----:B---3--:R-:W-:Y:S01]  /*2d640*/  IMAD.X R13, RZ, RZ, R4, P0 ;  /* 0x000000ffff0d7224 */ /* 0x008fe200000e0604 */
[----:B------:R-:W-:Y:S02]  /*2d650*/  ISETP.LT.OR P0, PT, R8, 0x1, P6 ;  /* 0x000000010800780c */ /* 0x000fe40003701670 */
[----:B------:R-:W-:-:S11]  /*2d660*/  IADD3 R4, R23, R5, R37 ;  /* 0x0000000517047210 */ /* 0x000fd60007ffe025 */
[----:B------:R-:W-:Y:S01]  /*2d670*/  @!PT LDS RZ, [RZ] ;  /* 0x00000000fffff984 */ /* 0x000fe20000000800 */
[----:B------:R-:W-:Y:S01]  /*2d680*/  LDGSTS.E.BYPASS.LTC128B.128 [R4+0xa400], desc[UR52][R12.64], !P0 ;  /* 0x0a4000000c047fae */ /* 0x000fe2000c101d74 */
[----:B------:R-:W-:-:S03]  /*2d690*/  ISETP.LT.OR P0, PT, R8, 0x1, P1 ;  /* 0x000000010800780c */ /* 0x000fc60000f01670 */
[----:B------:R-:W-:Y:S01]  /*2d6a0*/  SHFL.IDX PT, R21, R3, 0x1, 0x1c1f ;  /* 0x003c1f0003157f89 */ /* 0x000fe200000e0000 */
[----:B------:R-:W-:Y:S02]  /*2d6b0*/  LOP3.LUT R22, R22, 0xffffff7f, RZ, 0xc0, !PT ;  /* 0xffffff7f16167812 */ /* 0x000fe400078ec0ff */
[C---:B------:R-:W-:Y:S02]  /*2d6c0*/  ISETP.GE.AND P4, PT, R8.reuse, 0x21, PT ;  /* 0x000000210800780c */ /* 0x040fe40003f86270 */
[C---:B------:R-:W-:Y:S02]  /*2d6d0*/  ISETP.GE.AND P3, PT, R8.reuse, 0x41, PT ;  /* 0x000000410800780c */ /* 0x040fe40003f66270 */
[----:B------:R-:W-:Y:S01]  /*2d6e0*/  ISETP.GE.AND P2, PT, R8, 0x61, PT ;  /* 0x000000610800780c */ /* 0x000fe20003f46270 */
[----:B--2---:R-:W-:-:S05]  /*2d6f0*/  IMAD.IADD R5, R14, 0x1, R4 ;  /* 0x000000010e057824 */ /* 0x004fca00078e0204 */
[----:B------:R0:W-:Y:S04]  /*2d700*/  LDGSTS.E.BYPASS.LTC128B.128 [R5+0xa400], desc[UR52][R12.64+0x40], !P0 ;  /* 0x0a4000400c057fae */ /* 0x0001e8000c101d74 */
[----:B0-----:R-:W0:Y:S02]  /*2d710*/  SHFL.IDX PT, R12, R2, 0x1, 0x1c1f ;  /* 0x003c1f00020c7f89 */ /* 0x001e2400000e0000 */
[----:B0-----:R-:W-:-:S05]  /*2d720*/  IADD3 R12, P0, R11, R12, RZ ;  /* 0x0000000c0b0c7210 */ /* 0x001fca0007f1e0ff */
[----:B------:R-:W-:Y:S01]  /*2d730*/  IMAD.X R13, RZ, RZ, R21, P0 ;  /* 0x000000ffff0d7224 */ /* 0x000fe200000e0615 */
        /* <DEDUP_REMOVED lines=8> */
[----:B0-----:R-:W-:-:S04]  /*2d7c0*/  IADD3 R12, P0, R11, R12, RZ ;  /* 0x0000000c0b0c7210 */ /* 0x001fc80007f1e0ff */
[----:B------:R-:W-:Y:S02]  /*2d7d0*/  IADD3.X R13, RZ, R21, RZ, P0, !PT ;  /* 0x00000015ff0d7210 */ /* 0x000fe400007fe4ff */
        /* <DEDUP_REMOVED lines=8> */
[----:B------:R-:W-:-:S13]  /*2d860*/  ISETP.LT.OR P0, PT, R8, 0x61, P1 ;  /* 0x000000610800780c */ /* 0x000fda0000f01670 */
[----:B------:R0:W-:Y:S01]  /*2d870*/  LDGSTS.E.BYPASS.LTC128B.128 [R5+0xd400], desc[UR52][R2.64+0x40], !P0 ;  /* 0x0d40004002057fae */ /* 0x0001e2000c101d74 */
[----:B------:R-:W-:-:S03]  /*2d880*/  ISETP.GE.AND P0, PT, R8, 0x81, PT ;  /* 0x000000810800780c */ /* 0x000fc60003f06270 */
[----:B0-----:R0:W1:Y:S04]  /*2d890*/  SHFL.IDX PT, R3, R25, RZ, 0x1c1f ;  /* 0x001c1fff19037589 */ /* 0x00106800000e0000 */
[----:B------:R0:W2:Y:S06]  /*2d8a0*/  SHFL.IDX PT, R2, R26, RZ, 0x1c1f ;  /* 0x001c1fff1a027589 */ /* 0x0000ac00000e0000 */
[----:B------:R-:W-:-:S07]  /*2d8b0*/  @P0 LOP3.LUT R22, R22, 0x80, RZ, 0xfc, !PT ;  /* 0x0000008016160812 */ /* 0x000fce00078efcff */
.L_x_3222:
[----:B------:R-:W3:Y:S01]  /*2d8c0*/  S2R R11, SR_TID.X ;  /* 0x00000000000b7919 */ /* 0x000ee20000002100 */
[----:B------:R-:W-:Y:S01]  /*2d8d0*/  LOP3.LUT P6, RZ, R22, 0x2, RZ, 0xc0, !PT ;  /* 0x0000000216ff7812 */ /* 0x000fe200078cc0ff */
[----:B---3--:R-:W-:-:S05]  /*2d8e0*/  IMAD.SHL.U32 R11, R11, 0x10, RZ ;  /* 0x000000100b0b7824 */ /* 0x008fca00078e00ff */
[----:B------:R-:W-:-:S04]  /*2d8f0*/  LOP3.LUT R11, R11, 0x30, RZ, 0xc0, !PT ;  /* 0x000000300b0b7812 */ /* 0x000fc800078ec0ff */
[----:B--2---:R-:W-:-:S05]  /*2d900*/  IADD3 R2, P0, R11, R2, RZ ;  /* 0x000000020b027210 */ /* 0x004fca0007f1e0ff */
[----:B-1----:R-:W-:Y:S01]  /*2d910*/  IMAD.X R3, RZ, RZ, R3, P0 ;  /* 0x000000ffff037224 */ /* 0x002fe200000e0603 */
        /* <DEDUP_REMOVED lines=9> */
.L_x_2973:
[----:B------:R-:W-:Y:S02]  /*2d9b0*/  PLOP3.LUT P1, PT, P1, P0, PT, 0xa2, 0x0 ;  /* 0x000000000000781c */ /* 0x000fe40000f21472 */
[----:B------:R-:W-:-:S08]  /*2d9c0*/  @P0 R2UR P1, UR4, R0 ;  /* 0x00000000000402ca */ /* 0x000fd00000020000 */
[----:B------:R-:W-:-:S05]  /*2d9d0*/  @P0 PLOP3.LUT P0, PT, P1, PT, PT, 0x80, 0x0 ;  /* 0x000000000000081c */ /* 0x000fca0000f0f070 */
[----:B------:R-:W-:Y:S01]  /*2d9e0*/  @!P1 SYNCS.ARRIVE.TRANS64.RED.A0T1 RZ, [UR4+0x29870], RZ ;  /* 0x029870ffffff99a7 */ /* 0x000fe20008200404 */
[----:B------:R-:W-:Y:S07]  /*2d9f0*/  @!P1 ARRIVES.LDGSTSBAR.64.TRANSCNT [UR4+0x29870] ;  /* 0x02987000ff0099b0 */ /* 0x000fee0008000a84 */
[----:B------:R-:W-:Y:S05]  /*2da00*/  @P0 BRA.U.ANY `(.L_x_2973) ;  /* 0xfffffffd00e80947 */ /* 0x000fea000393ffff */
[----:B------:R-:W-:Y:S01]  /*2da10*/  NOP ;  /* 0x0000000000007918 */ /* 0x000fe20000000000 */
[----:B-1----:R-:W-:-:S05]  /*2da20*/  IMAD.U32 R2, RZ, RZ, UR39 ;  /* 0x00000027ff027e24 */ /* 0x002fca000f8e00ff */
[----:B------:R-:W-:-:S13]  /*2da30*/  ISETP.NE.AND P6, PT, R2, 0x3, PT ;  /* 0x000000030200780c */ /* 0x000fda0003fc5270 */
[----:B------:R-:W-:Y:S05]  /*2da40*/  @!P6 BRA `(.L_x_2974) ;  /* 0x000000000004e947 */ /* 0x000fea0003800000 */
[----:B------:R-:W-:Y:S01]  /*2da50*/  BPT.TRAP 0x1 ;  /* 0x000000040000795c */ /* 0x000fe20000300000 */
.L_x_2974:
[----:B------:R1:W-:Y:S01]  /*2da60*/  SYNCS.ARRIVE.TRANS64.A1T0 RZ, [R0+URZ+0x29870], RZ ;  /* 0x029870ff00ff79a7 */ /* 0x0003e2000810003f */
[----:B------:R-:W-:Y:S05]  /*2da70*/  @!P6 BRA `(.L_x_2975) ;  /* 0x000000000004e947 */ /* 0x000fea0003800000 */
[----:B------:R-:W-:Y:S01]  /*2da80*/  BPT.TRAP 0x1 ;  /* 0x000000040000795c */ /* 0x000fe20000300000 */
.L_x_2975:
[----:B------:R-:W2:Y:S01]  /*2da90*/  LDL R2, [R1+0x34] ;  /* 0x0000340001027983 */ /* 0x000ea20000100800 */
[----:B------:R-:W-:Y:S01]  /*2daa0*/  BSSY B0, `(.L_x_2976) ;  /* 0x0000003000007945 */ /* 0x000fe20003800000 */
[----:B--2---:R-:W2:Y:S03]  /*2dab0*/  SYNCS.PHASECHK.TRANS64.TRYWAIT P0, [R0+URZ+0x29840], R2 ;  /* 0x02984002000075a7 */ /* 0x004ea6000800017f */
[----:B--2---:R-:W-:Y:S05]  /*2dac0*/  @!P0 BRA `(.L_x_2977) ;  /* 0x00000088005c8947 */ /* 0x004fea0003800000 */
.L_x_3223:
[----:B------:R-:W-:Y:S05]  /*2dad0*/  BSYNC B0 ;  /* 0x0000000000007941 */ /* 0x000fea0003800000 */
.L_x_2976:
[----:B------:R-:W3:Y:S01]  /*2dae0*/  LDL.LU R4, [R1+0x2c] ;  /* 0x00002c0001047983 */ /* 0x000ee20000300800 */
[----:B------:R-:W-:Y:S01]  /*2daf0*/  ULDC.64 UR4, c[0x0][0x300] ;  /* 0x0000c00000047ab9 */ /* 0x000fe20000000a00 */
[----:B------:R-:W-:Y:S02]  /*2db00*/  ULDC.64 UR6, c[0x0][0x310] ;  /* 0x0000c40000067ab9 */ /* 0x000fe40000000a00 */
[----:B------:R-:W4:Y:S04]  /*2db10*/  LDL.LU R8, [R1+0x30] ;  /* 0x0000300001087983 */ /* 0x000f280000300800 */
[----:B------:R-:W5:Y:S01]  /*2db20*/  LDL R11, [R1+0x14] ;  /* 0x00001400010b7983 */ /* 0x000f620000100800 */
[----:B------:R-:W-:Y:S02]  /*2db30*/  IMAD R33, R33, UR4, RZ ;  /* 0x0000000421217c24 */ /* 0x000fe4000f8e02ff */
[----:B--2---:R-:W-:-:S04]  /*2db40*/  IMAD.WIDE.U32 R2, R9, UR4, RZ ;  /* 0x0000000409027c25 */ /* 0x004fc8000f8e00ff */
[----:B------:R-:W-:-:S05]  /*2db50*/  IMAD R33, R9, UR5, R33 ;  /* 0x0000000509217c24 */ /* 0x000fca000f8e0221 */
[----:B------:R-:W-:-:S03]  /*2db60*/  IADD3 R3, R3, R33, RZ ;  /* 0x0000002103037210 */ /* 0x000fc60007ffe0ff */
[----:B------:R-:W-:-:S04]  /*2db70*/  IMAD.WIDE.U32 R2, R6, UR6, R2 ;  /* 0x0000000606027c25 */ /* 0x000fc8000f8e0002 */
[----:B---3--:R-:W-:-:S04]  /*2db80*/  IMAD R4, R4, UR6, RZ ;  /* 0x0000000604047c24 */ /* 0x008fc8000f8e02ff */
[----:B------:R-:W-:Y:S02]  /*2db90*/  IMAD R4, R6, UR7, R4 ;  /* 0x0000000706047c24 */ /* 0x000fe4000f8e0204 */
[----:B------:R-:W-:Y:S02]  /*2dba0*/  IMAD R6, R27, UR4, RZ ;  /* 0x000000041b067c24 */ /* 0x000fe4000f8e02ff */
[----:B------:R-:W-:Y:S02]  /*2dbb0*/  IMAD.IADD R5, R3, 0x1, R4 ;  /* 0x0000000103057824 */ /* 0x000fe400078e0204 */
[----:B------:R-:W-:Y:S02]  /*2dbc0*/  IMAD.MOV.U32 R4, RZ, RZ, R2 ;  /* 0x000000ffff047224 */ /* 0x000fe400078e0002 */
[C---:B------:R-:W-:Y:S02]  /*2dbd0*/  IMAD R6, R10.reuse, UR5, R6 ;  /* 0x000000050a067c24 */ /* 0x040fe4000f8e0206 */
[----:B------:R-:W-:Y:S01]  /*2dbe0*/  IMAD.WIDE.U32 R2, R10, UR4, RZ ;  /* 0x000000040a027c25 */ /* 0x000fe2000f8e00ff */
[----:B------:R-:W-:-:S03]  /*2dbf0*/  ULDC.64 UR4, c[0x0][0x308] ;  /* 0x0000c20000047ab9 */ /* 0x000fc60000000a00 */
[----:B------:R-:W-:Y:S02]  /*2dc00*/  IMAD.IADD R3, R3, 0x1, R6 ;  /* 0x0000000103037824 */ /* 0x000fe400078e0206 */
[----:B----4-:R-:W-:Y:S02]  /*2dc10*/  IMAD R8, R8, UR6, RZ ;  /* 0x0000000608087c24 */ /* 0x010fe4000f8e02ff */
        /* <DEDUP_REMOVED lines=12> */
[----:B-----5:R-:W-:Y:S01]  /*2dce0*/  IMAD R4, R28, 0x7800, R11 ;  /* 0x000078001c047824 */ /* 0x020fe200078e020b */
[----:B------:R-:W-:Y:S07]  /*2dcf0*/  BRA.DIV UR4, `(.L_x_2978) ;  /* 0x0000008604e87947 */ /* 0x000fee000b800000 */
[----:B------:R-:W2:Y:S01]  /*2dd00*/  S2R R3, SR_TID.X ;  /* 0x0000000000037919 */ /* 0x000ea20000002100 */
[C---:B------:R-:W-:Y:S01]  /*2dd10*/  LOP3.LUT P6, RZ, R22.reuse, 0x8, RZ, 0xc0, !PT ;  /* 0x0000000816ff7812 */ /* 0x040fe200078cc0ff */
[C-C-:B------:R-:W-:Y:S01]  /*2dd20*/  @P5 IMAD.IADD R9, R23.reuse, 0x1, R4.reuse ;  /* 0x0000000117095824 */ /* 0x140fe200078e0204 */
[----:B------:R-:W-:Y:S01]  /*2dd30*/  LOP3.LUT P1, RZ, R22, 0x4, RZ, 0xc0, !PT ;  /* 0x0000000416ff7812 */ /* 0x000fe2000782c0ff */
[----:B------:R-:W-:Y:S01]  /*2dd40*/  SHFL.IDX PT, R2, R6, RZ, 0x1c1f ;  /* 0x001c1fff06027589 */ /* 0x000fe200000e0000 */
[----:B------:R-:W-:-:S03]  /*2dd50*/  @P4 IMAD.IADD R21, R23, 0x1, R4 ;  /* 0x0000000117154824 */ /* 0x000fc600078e0204 */
[----:B------:R-:W-:Y:S01]  /*2dd60*/  SHFL.IDX PT, R7, R7, RZ, 0x1c1f ;  /* 0x001c1fff07077589 */ /* 0x000fe200000e0000 */
[----:B--2---:R-:W-:-:S03]  /*2dd70*/  SHF.L.U32 R10, R3, 0x4, RZ ;  /* 0x00000004030a7819 */ /* 0x004fc600000006ff */
[----:B------:R-:W2:Y:S01]  /*2dd80*/  SHFL.IDX PT, R3, R5, RZ, 0x1c1f ;  /* 0x001c1fff05037589 */ /* 0x000ea200000e0000 */
[----:B------:R-:W-:-:S04]  /*2dd90*/  LOP3.LUT R10, R10, 0x30, RZ, 0xc0, !PT ;  /* 0x000000300a0a7812 */ /* 0x000fc800078ec0ff */
[----:B--2---:R-:W-:-:S05]  /*2dda0*/  @P5 IADD3 R3, P0, R10, R3, RZ ;  /* 0x000000030a035210 */ /* 0x004fca0007f1e0ff */
[----:B------:R-:W-:Y:S01]  /*2ddb0*/  @P5 IMAD.X R2, RZ, RZ, R2, P0 ;  /* 0x000000ffff025224 */ /* 0x000fe200000e0602 */
        /* <DEDUP_REMOVED lines=10> */
[----:B------:R-:W3:Y:S01]  /*2de60*/  SHFL.IDX PT, R2, R6, 0x1, 0x1c1f ;  /* 0x003c1f0006027f89 */ /* 0x000ee200000e0000 */
[----:B--2---:R-:W-:-:S05]  /*2de70*/  @P4 IADD3 R3, P0, R10, R3, RZ ;  /* 0x000000030a034210 */ /* 0x004fca0007f1e0ff */
[----:B---3--:R-:W-:-:S05]  /*2de80*/  @P4 IMAD.X R2, RZ, RZ, R2, P0 ;  /* 0x000000ffff024224 */ /* 0x008fca00000e0602 */
        /* <DEDUP_REMOVED lines=8> */
[----:B------:R-:W3:Y:S04]  /*2df10*/  SHFL.IDX PT, R2, R6, 0x2, 0x1c1f ;  /* 0x005c1f0006027f89 */ /* 0x000ee800000e0000 */
[----:B------:R-:W-:Y:S01]  /*2df20*/  SHFL.IDX PT, R6, R6, 0x3, 0x1c1f ;  /* 0x007c1f0006067f89 */ /* 0x000fe200000e0000 */
[----:B--2---:R-:W-:-:S04]  /*2df30*/  @P3 IADD3 R3, P0, R10, R3, RZ ;  /* 0x000000030a033210 */ /* 0x004fc80007f1e0ff */
[----:B---3--:R-:W-:-:S04]  /*2df40*/  @P3 IADD3.X R2, RZ, R2, RZ, P0, !PT ;  /* 0x00000002ff023210 */ /* 0x008fc800007fe4ff */
        /* <DEDUP_REMOVED lines=12> */
[----:B--2---:R2:W3:Y:S02]  /*2e010*/  SHFL.IDX PT, R2, R8, RZ, 0x1c1f ;  /* 0x001c1fff08027589 */ /* 0x0044e400000e0000 */
.L_x_3235:
[----:B------:R-:W-:Y:S01]  /*2e020*/  LOP3.LUT P0, RZ, R22, 0x80, RZ, 0xc0, !PT ;  /* 0x0000008016ff7812 */ /* 0x000fe2000780c0ff */
[----:B------:R-:W-:-:S12]  /*2e030*/  BSSY B0, `(.L_x_2979) ;  /* 0x0000011000007945 */ /* 0x000fd80003800000 */
[----:B------:R-:W-:Y:S05]  /*2e040*/  @!P0 BRA `(.L_x_2980) ;  /* 0x00000000003c8947 */ /* 0x000fea0003800000 */
[----:B------:R-:W4:Y:S01]  /*2e050*/  S2R R3, SR_TID.X ;  /* 0x0000000000037919 */ /* 0x000f220000002100 */
[C---:B------:R-:W-:Y:S01]  /*2e060*/  LOP3.LUT P3, RZ, R22.reuse, 0x10, RZ, 0xc0, !PT ;  /* 0x0000001016ff7812 */ /* 0x040fe2000786c0ff */
[----:B------:R-:W-:Y:S01]  /*2e070*/  IMAD.IADD R4, R23, 0x1, R4 ;  /* 0x0000000117047824 */ /* 0x000fe200078e0204 */
[C---:B------:R-:W-:Y:S02]  /*2e080*/  LOP3.LUT P2, RZ, R22.reuse, 0x8, RZ, 0xc0, !PT ;  /* 0x0000000816ff7812 */ /* 0x040fe4000784c0ff */
[----:B------:R-:W-:Y:S01]  /*2e090*/  LOP3.LUT P1, RZ, R22, 0x4, RZ, 0xc0, !PT ;  /* 0x0000000416ff7812 */ /* 0x000fe2000782c0ff */
[----:B----4-:R-:W-:-:S05]  /*2e0a0*/  IMAD.SHL.U32 R3, R3, 0x10, RZ ;  /* 0x0000001003037824 */ /* 0x010fca00078e00ff */
[----:B------:R-:W-:-:S04]  /*2e0b0*/  LOP3.LUT R3, R3, 0x30, RZ, 0xc0, !PT ;  /* 0x0000003003037812 */ /* 0x000fc800078ec0ff */
[----:B---3--:R-:W-:-:S04]  /*2e0c0*/  IADD3 R2, P0, R3, R2, RZ ;  /* 0x0000000203027210 */ /* 0x008fc80007f1e0ff */
[----:B------:R-:W-:-:S05]  /*2e0d0*/  IADD3.X R3, RZ, R7, RZ, P0, !PT ;  /* 0x00000007ff037210 */ /* 0x000fca00007fe4ff */
[----:B------:R-:W-:Y:S01]  /*2e0e0*/  @!PT LDS RZ, [RZ] ;  /* 0x00000000fffff984 */ /* 0x000fe20000000800 */
[----:B------:R-:W-:Y:S01]  /*2e0f0*/  @!PT LDS RZ, [RZ] ;  /* 0x00000000fffff984 */ /* 0x000fe20000000800 */
[----:B------:R-:W-:Y:S01]  /*2e100*/  @!PT LDS RZ, [RZ] ;  /* 0x00000000fffff984 */ /* 0x000fe20000000800 */
[----:B------:R4:W-:Y:S04]  /*2e110*/  LDGSTS.E.BYPASS.LTC128B.128 [R4+0x1c400], desc[UR52][R2.64], !P3 ;  /* 0x1c40000002047fae */ /* 0x0009e8000d901d74 */
[----:B------:R4:W-:Y:S04]  /*2e120*/  LDGSTS.E.BYPASS.LTC128B.128 [R4+0x1ec00], desc[UR52][R2.64+0x40], !P2 ;  /* 0x1ec0004002047fae */ /* 0x0009e8000d101d74 */
[----:B------:R4:W-:Y:S02]  /*2e130*/  LDGSTS.E.BYPASS.LTC128B.128 [R4+0x21400], desc[UR52][R2.64+0x80], !P1 ;  /* 0x2140008002047fae */ /* 0x0009e4000c901d74 */
.L_x_2980:
[----:B------:R-:W-:Y:S05]  /*2e140*/  BSYNC B0 ;  /* 0x0000000000007941 */ /* 0x000fea0003800000 */
.L_x_2979:
[----:B------:R-:W-:Y:S01]  /*2e150*/  NOP ;  /* 0x0000000000007918 */ /* 0x000fe20000000000 */
[----:B------:R-:W-:-:S13]  /*2e160*/  PLOP3.LUT P0, PT, PT, PT, PT, 0x80, 0x0 ;  /* 0x000000000000781c */ /* 0x000fda0003f0f070 */
.L_x_2981:
[----:B------:R-:W-:Y:S02]  /*2e170*/  PLOP3.LUT P1, PT, P1, P0, PT, 0xa2, 0x0 ;  /* 0x000000000000781c */ /* 0x000fe40000f21472 */
[----:B------:R-:W-:-:S08]  /*2e180*/  @P0 R2UR P1, UR4, R0 ;  /* 0x00000000000402ca */ /* 0x000fd00000020000 */
[----:B------:R-:W-:-:S05]  /*2e190*/  @P0 PLOP3.LUT P0, PT, P1, PT, PT, 0x80, 0x0 ;  /* 0x000000000000081c */ /* 0x000fca0000f0f070 */
[----:B------:R-:W-:Y:S01]  /*2e1a0*/  @!P1 SYNCS.ARRIVE.TRANS64.RED.A0T1 RZ, [UR4+0x29830], RZ ;  /* 0x029830ffffff99a7 */ /* 0x000fe20008200404 */
[----:B------:R-:W-:Y:S07]  /*2e1b0*/  @!P1 ARRIVES.LDGSTSBAR.64.TRANSCNT [UR4+0x29830] ;  /* 0x02983000ff0099b0 */ /* 0x000fee0008000a84 */
[----:B------:R-:W-:Y:S05]  /*2e1c0*/  @P0 BRA.U.ANY `(.L_x_2981) ;  /* 0xfffffffd00e80947 */ /* 0x000fea000393ffff */
[----:B------:R-:W-:Y:S01]  /*2e1d0*/  NOP ;  /* 0x0000000000007918 */ /* 0x000fe20000000000 */
[----:B---34-:R-:W-:-:S05]  /*2e1e0*/  IMAD.U32 R2, RZ, RZ, UR39 ;  /* 0x00000027ff027e24 */ /* 0x018fca000f8e00ff */
[----:B------:R-:W-:-:S13]  /*2e1f0*/  ISETP.NE.AND P2, PT, R2, 0x3, PT ;  /* 0x000000030200780c */ /* 0x000fda0003f45270 */
[----:B------:R-:W-:Y:S05]  /*2e200*/  @!P2 BRA `(.L_x_2982) ;  /* 0x000000000004a947 */ /* 0x000fea0003800000 */
[----:B------:R-:W-:Y:S01]  /*2e210*/  BPT.TRAP 0x1 ;  /* 0x000000040000795c */ /* 0x000fe20000300000 */
.L_x_2982:
[----:B------:R3:W5:Y:S01]  /*2e220*/  LDL.LU R2, [R1+0x38] ;  /* 0x0000380001027983 */ /* 0x0007620000300800 */
[----:B------:R3:W-:Y:S02]  /*2e230*/  SYNCS.ARRIVE.TRANS64.A1T0 RZ, [R0+URZ+0x29830], RZ ;  /* 0x029830ff00ff79a7 */ /* 0x0007e4000810003f */
[----:B------:R-:W-:Y:S05]  /*2e240*/  WARPSYNC.ALL ;  /* 0x0000000000007948 */ /* 0x000fea0003800000 */
[----:B------:R-:W-:Y:S01]  /*2e250*/  ULDC.64 UR4, c[0x0][0xa00] ;  /* 0x0002800000047ab9 */ /* 0x000fe20000000a00 */
[----:B------:R-:W-:Y:S01]  /*2e260*/  SHF.R.S32.HI R27, RZ, 0x1f, R31 ;  /* 0x0000001fff1b7819 */ /* 0x000fe2000001141f */
[----:B-1-3--:R-:W-:Y:S01]  /*2e270*/  VIADD R0, R23, 0x14400 ;  /* 0x0001440017007836 */ /* 0x00afe20000000000 */
[----:B------:R-:W-:Y:S01]  /*2e280*/  BAR.SYNC.DEFER_BLOCKING 0x8, 0x180 ;  /* 0x0206000000007b1d */ /* 0x000fe20000010000 */
[----:B------:R-:W-:-:S04]  /*2e290*/  ISETP.NE.U32.AND P0, PT, RZ, UR4, PT ;  /* 0x00000004ff007c0c */ /* 0x000fc8000bf05070 */
[----:B------:R-:W-:Y:S01]  /*2e2a0*/  ISETP.NE.AND.EX P0, PT, RZ, UR5, PT, P0 ;  /* 0x00000005ff007c0c */ /* 0x000fe2000bf05300 */
[----:B------:R-:W-:Y:S01]  /*2e2b0*/  ULDC.64 UR4, c[0x0][0x298] ;  /* 0x0000a60000047ab9 */ /* 0x000fe20000000a00 */
[----:B------:R-:W-:Y:S01]  /*2e2c0*/  BSSY B6, `(.L_x_2983) ;  /* 0x0000019000067945 */ /* 0x000fe20003800000 */
[----:B------:R-:W-:Y:S01]  /*2e2d0*/  IMAD R27, R27, UR4, RZ ;  /* 0x000000041b1b7c24 */ /* 0x000fe2000f8e02ff */
[----:B0-----:R-:W-:Y:S01]  /*2e2e0*/  SEL R26, R24, RZ, !P0 ;  /* 0x000000ff181a7207 */ /* 0x001fe20004000000 */
        /* <DEDUP_REMOVED lines=10> */
[----:B------:R-:W-:Y:S01]  /*2e390*/  MOV R4, UR4 ;  /* 0x0000000400047c02 */ /* 0x000fe20008000f00 */
[----:B------:R-:W-:Y:S01]  /*2e3a0*/  IMAD.U32 R5, RZ, RZ, UR5 ;  /* 0x00000005ff057e24 */ /* 0x000fe2000f8e00ff */
[----:B------:R-:W0:Y:S01]  /*2e3b0*/  LDC.64 R2, c[0x4][R2] ;  /* 0x0100000002027b82 */ /* 0x000e220000000a00 */
[----:B------:R-:W-:Y:S01]  /*2e3c0*/  IMAD.U32 R6, RZ, RZ, UR6 ;  /* 0x00000006ff067e24 */ /* 0x000fe2000f8e00ff */
[----:B------:R-:W-:Y:S01]  /*2e3d0*/  MOV R11, UR9 ;  /* 0x00000009000b7c02 */ /* 0x000fe20008000f00 */
[----:B------:R-:W-:Y:S02]  /*2e3e0*/  IMAD.U32 R7, RZ, RZ, UR7 ;  /* 0x00000007ff077e24 */ /* 0x000fe4000f8e00ff */
[----:B------:R-:W-:-:S02]  /*2e3f0*/  IMAD.U32 R10, RZ, RZ, UR8 ;  /* 0x00000008ff0a7e24 */ /* 0x000fc4000f8e00ff */
[----:B--2---:R-:W-:Y:S02]  /*2e400*/  IMAD.MOV.U32 R8, RZ, RZ, 0x70 ;  /* 0x00000070ff087424 */ /* 0x004fe400078e00ff */
[----:B------:R-:W-:Y:S02]  /*2e410*/  IMAD.MOV.U32 R12, RZ, RZ, 0x1 ;  /* 0x00000001ff0c7424 */ /* 0x000fe400078e00ff */
[----:B------:R-:W-:-:S07]  /*2e420*/  IMAD.MOV.U32 R13, RZ, RZ, RZ ;  /* 0x000000ffff0d7224 */ /* 0x000fce00078e00ff */
[----:B------:R-:W-:-:S07]  /*2e430*/  LEPC R20, `(.L_x_2984) ;  /* 0x000000001014794e */ /* 0x000fce0000000000 */
[----:B0-----:R-:W-:Y:S05]  /*2e440*/  CALL.ABS.NOINC R2 ;  /* 0x0000000002007343 */ /* 0x001fea0003c00000 */
.L_x_2984:
[----:B------:R-:W-:Y:S05]  /*2e450*/  BSYNC B6 ;  /* 0x0000000000067941 */ /* 0x000fea0003800000 */
.L_x_2983:
[----:B--2---:R0:W5:Y:S01]  /*2e460*/  LDL R8, [R1+0x28] ;  /* 0x0000280001087983 */ /* 0x0041620000100800 */
[----:B------:R-:W1:Y:S01]  /*2e470*/  LDC R7, c[0x0][0x448] ;  /* 0x00011200ff077b82 */ /* 0x000e620000000800 */
[----:B------:R-:W-:Y:S01]  /*2e480*/  MOV R3, R27 ;  /* 0x0000001b00037202 */ /* 0x000fe20000000f00 */
[----:B------:R-:W-:Y:S01]  /*2e490*/  IMAD.MOV.U32 R2, RZ, RZ, R24 ;  /* 0x000000ffff027224 */ /* 0x000fe200078e0018 */
[----:B------:R-:W2:Y:S01]  /*2e4a0*/  S2R R20, SR_TID.X ;  /* 0x0000000000147919 */ /* 0x000ea20000002100 */
[----:B------:R-:W-:Y:S02]  /*2e4b0*/  ULDC.64 UR4, c[0x0][0x2d8] ;  /* 0x0000b60000047ab9 */ /* 0x000fe40000000a00 */
[----:B------:R-:W-:-:S04]  /*2e4c0*/  IMAD.WIDE.U32 R2, R18, UR4, R2 ;  /* 0x0000000412027c25 */ /* 0x000fc8000f8e0002 */
[----:B------:R-:W-:Y:S01]  /*2e4d0*/  IMAD R3, R18, UR5, R3 ;  /* 0x0000000512037c24 */ /* 0x000fe2000f8e0203 */
[----:B------:R-:W-:Y:S02]  /*2e4e0*/  ULDC.64 UR4, c[0x0][0x2e0] ;  /* 0x0000b80000047ab9 */ /* 0x000fe40000000a00 */
[----:B------:R-:W-:Y:S02]  /*2e4f0*/  IMAD R0, R33, UR4, RZ ;  /* 0x0000000421007c24 */ /* 0x000fe4000f8e02ff */
[----:B------:R-:W-:-:S04]  /*2e500*/  IMAD.WIDE.U32 R2, R26, UR4, R2 ;  /* 0x000000041a027c25 */ /* 0x000fc8000f8e0002 */
[----:B------:R-:W-:Y:S01]  /*2e510*/  IMAD R0, R26, UR5, R0 ;  /* 0x000000051a007c24 */ /* 0x000fe2000f8e0200 */
[----:B------:R-:W3:Y:S01]  /*2e520*/  S2R R31, SR_TID.X ;  /* 0x00000000001f7919 */ /* 0x000ee20000002100 */
[----:B------:R-:W-:Y:S02]  /*2e530*/  ULDC.64 UR4, c[0x0][0x2d0] ;  /* 0x0000b40000047ab9 */ /* 0x000fe40000000a00 */
[----:B------:R-:W-:Y:S01]  /*2e540*/  IMAD.IADD R3, R3, 0x1, R0 ;  /* 0x0000000103037824 */ /* 0x000fe200078e0200 */
[----:B-1----:R-:W-:Y:S02]  /*2e550*/  ISETP.NE.AND P0, PT, R7, 0x1, PT ;  /* 0x000000010700780c */ /* 0x002fe40003f05270 */
[C---:B--2---:R-:W-:Y:S01]  /*2e560*/  LOP3.LUT R21, R20.reuse, 0x7f, RZ, 0xc0, !PT ;  /* 0x0000007f14157812 */ /* 0x044fe200078ec0ff */
[----:B------:R-:W-:-:S10]  /*2e570*/  IMAD.SHL.U32 R20, R20, 0x20, RZ ;  /* 0x0000002014147824 */ /* 0x000fd400078e00ff */
[----:B------:R-:W1:Y:S01]  /*2e580*/  @P0 LDC R6, c[0x0][0x44c] ;  /* 0x00011300ff060b82 */ /* 0x000e620000000800 */
[----:B------:R-:W-:-:S04]  /*2e590*/  SHF.R.U32.HI R21, RZ, 0x2, R21 ;  /* 0x00000002ff157819 */ /* 0x000fc80000011615 */
[----:B------:R-:W-:-:S03]  /*2e5a0*/  LOP3.LUT R20, R21, 0x60, R20, 0xf8, !PT ;  /* 0x0000006015147812 */ /* 0x000fc600078ef814 */
[----:B------:R-:W2:Y:S02]  /*2e5b0*/  @P0 LDC R0, c[0x0][0x450] ;  /* 0x00011400ff000b82 */ /* 0x000ea40000000800 */
[----:B------:R-:W-:-:S04]  /*2e5c0*/  IMAD R5, R17, 0x80, R20 ;  /* 0x0000008011057824 */ /* 0x000fc800078e0214 */
[----:B------:R-:W-:Y:S02]  /*2e5d0*/  IMAD.MOV.U32 R4, RZ, RZ, R5 ;  /* 0x000000ffff047224 */ /* 0x000fe400078e0005 */
[----:B-1----:R-:W-:-:S05]  /*2e5e0*/  @P0 IMAD.HI.U32 R6, R5, R6, RZ ;  /* 0x0000000605060227 */ /* 0x002fca00078e00ff */
[----:B--2---:R-:W-:-:S04]  /*2e5f0*/  @P0 SHF.R.U32.HI R4, RZ, R0, R6 ;  /* 0x00000000ff040219 */ /* 0x004fc80000011606 */
[----:B------:R-:W-:-:S05]  /*2e600*/  IADD3 R0, -R4, RZ, RZ ;  /* 0x000000ff04007210 */ /* 0x000fca0007ffe1ff */
        /* <DEDUP_REMOVED lines=9> */
[----:B---3--:R-:W-:Y:S02]  /*2e6a0*/  IMAD.SHL.U32 R21, R31, 0x10, RZ ;  /* 0x000000101f157824 */ /* 0x008fe400078e00ff */
[----:B------:R-:W-:-:S03]  /*2e6b0*/  IMAD.WIDE.U32 R2, R0, UR4, R2 ;  /* 0x0000000400027c25 */ /* 0x000fc6000f8e0002 */
[----:B------:R-:W-:Y:S01]  /*2e6c0*/  LOP3.LUT R21, R21, 0x30, RZ, 0xc0, !PT ;  /* 0x0000003015157812 */ /* 0x000fe200078ec0ff */
[----:B------:R-:W-:Y:S01]  /*2e6d0*/  IMAD R0, R0, UR5, R4 ;  /* 0x0000000500007c24 */ /* 0x000fe2000f8e0204 */
[----:B------:R-:W-:Y:S01]  /*2e6e0*/  ULDC.64 UR4, c[0x0][0x280] ;  /* 0x0000a00000047ab9 */ /* 0x000fe20000000a00 */
[----:B------:R-:W-:Y:S01]  /*2e6f0*/  IMAD.SHL.U32 R20, R31, 0x10, RZ ;  /* 0x000000101f147824 */ /* 0x000fe200078e00ff */
[----:B------:R-:W-:Y:S01]  /*2e700*/  IADD3 R4, P0, R2, UR4, RZ ;  /* 0x0000000402047c10 */ /* 0x000fe2000ff1e0ff */
[----:B------:R-:W-:Y:S01]  /*2e710*/  ULDC UR4, c[0x0][0x2b8] ;  /* 0x0000ae0000047ab9 */ /* 0x000fe20000000800 */
[C---:B------:R-:W-:Y:S02]  /*2e720*/  LOP3.LUT R9, R21.reuse, 0x40, RZ, 0xfc, !PT ;  /* 0x0000004015097812 */ /* 0x040fe400078efcff */
[----:B------:R-:W-:Y:S02]  /*2e730*/  LOP3.LUT R20, R20, 0x30, RZ, 0xc0, !PT ;  /* 0x0000003014147812 */ /* 0x000fe400078ec0ff */
[----:B------:R-:W-:-:S02]  /*2e740*/  LOP3.LUT R21, R21, 0x80, RZ, 0xfc, !PT ;  /* 0x0000008015157812 */ /* 0x000fc400078efcff */
[----:B------:R-:W-:Y:S01]  /*2e750*/  IADD3.X R0, R3, UR5, R0, P0, !PT ;  /* 0x0000000503007c10 */ /* 0x000fe200087fe400 */
[----:B------:R-:W-:Y:S01]  /*2e760*/  UMOV UR5, 0xffffffff ;  /* 0xffffffff00057882 */ /* 0x000fe20000000000 */
[----:B------:R-:W-:Y:S02]  /*2e770*/  LOP3.LUT R31, R31, 0x7f, RZ, 0xc0, !PT ;  /* 0x0000007f1f1f7812 */ /* 0x000fe400078ec0ff */
[----:B------:R-:W-:Y:S02]  /*2e780*/  ISETP.GE.AND P3, PT, R20, UR4, PT ;  /* 0x0000000414007c0c */ /* 0x000fe4000bf66270 */
[----:B------:R-:W-:Y:S02]  /*2e790*/  ISETP.GE.AND P2, PT, R9, UR4, PT ;  /* 0x0000000409007c0c */ /* 0x000fe4000bf46270 */
[----:B------:R-:W-:Y:S02]  /*2e7a0*/  ISETP.GE.AND P1, PT, R21, UR4, PT ;  /* 0x0000000415007c0c */ /* 0x000fe4000bf26270 */
[----:B------:R-:W-:Y:S01]  /*2e7b0*/  SHF.R.U32.HI R9, RZ, 0x2, R31 ;  /* 0x00000002ff097819 */ /* 0x000fe2000001161f */
[----:B0-----:R-:W-:Y:S10]  /*2e7c0*/  BRA.DIV UR5, `(.L_x_2985) ;  /* 0x0000008605207947 */ /* 0x001ff4000b800000 */
[----:B------:R-:W0:Y:S01]  /*2e7d0*/  SHFL.IDX PT, R3, R4, RZ, 0x1c1f ;  /* 0x001c1fff04037589 */ /* 0x000e2200000e0000 */
[----:B------:R-:W-:Y:S02]  /*2e7e0*/  IMAD R5, R32, R7, RZ ;  /* 0x0000000720057224 */ /* 0x000fe400078e02ff */
[----:B------:R-:W-:Y:S01]  /*2e7f0*/  IMAD R17, R17, 0x80, R9 ;  /* 0x0000008011117824 */ /* 0x000fe200078e0209 */
[----:B------:R-:W1:Y:S04]  /*2e800*/  SHFL.IDX PT, R2, R0, RZ, 0x1c1f ;  /* 0x001c1fff00027589 */ /* 0x000e6800000e0000 */
[----:B------:R-:W-:-:S13]  /*2e810*/  ISETP.GE.AND P0, PT, R17, R5, PT ;  /* 0x000000051100720c */ /* 0x000fda0003f06270 */
[----:B0-----:R-:W-:-:S04]  /*2e820*/  @!P0 IADD3 R3, P4, R20, R3, RZ ;  /* 0x0000000314038210 */ /* 0x001fc80007f9e0ff */
[----:B-1----:R-:W-:-:S04]  /*2e830*/  @!P0 IADD3.X R2, RZ, R2, RZ, P4, !PT ;  /* 0x00000002ff028210 */ /* 0x002fc800027fe4ff */
        /* <DEDUP_REMOVED lines=33> */
.L_x_3244:
[----:B------:R-:W-:Y:S01]  /*2ea50*/  IADD3 R17, R17, 0x60, RZ ;  /* 0x0000006011117810 */ /* 0x000fe20007ffe0ff */
[----:B------:R-:W-:Y:S03]  /*2ea60*/  BSSY B0, `(.L_x_2986) ;  /* 0x000000b000007945 */ /* 0x000fe60003800000 */
        /* <DEDUP_REMOVED lines=10> */
.L_x_2987:
[----:B------:R-:W-:Y:S05]  /*2eb10*/  BSYNC B0 ;  /* 0x0000000000007941 */ /* 0x000fea0003800000 */
.L_x_2986:
[----:B------:R-:W-:Y:S01]  /*2eb20*/  NOP ;  /* 0x0000000000007918 */ /* 0x000fe20000000000 */
[----:B------:R-:W-:-:S13]  /*2eb30*/  PLOP3.LUT P0, PT, PT, PT, PT, 0x80, 0x0 ;  /* 0x000000000000781c */ /* 0x000fda0003f0f070 */
.L_x_2988:
[----:B------:R-:W-:Y:S02]  /*2eb40*/  PLOP3.LUT P1, PT, P1, P0, PT, 0xa2, 0x0 ;  /* 0x000000000000781c */ /* 0x000fe40000f21472 */
[----:B------:R-:W-:-:S08]  /*2eb50*/  @P0 R2UR P1, UR4, R23 ;  /* 0x00000000170402ca */ /* 0x000fd00000020000 */
[----:B------:R-:W-:-:S05]  /*2eb60*/  @P0 PLOP3.LUT P0, PT, P1, PT, PT, 0x80, 0x0 ;  /* 0x000000000000081c */ /* 0x000fca0000f0f070 */
[----:B------:R-:W-:Y:S01]  /*2eb70*/  @!P1 SYNCS.ARRIVE.TRANS64.RED.A0T1 RZ, [UR4+0x29800], RZ ;  /* 0x029800ffffff99a7 */ /* 0x000fe20008200404 */
[----:B------:R-:W-:Y:S07]  /*2eb80*/  @!P1 ARRIVES.LDGSTSBAR.64.TRANSCNT [UR4+0x29800] ;  /* 0x02980000ff0099b0 */ /* 0x000fee0008000a84 */
[----:B------:R-:W-:Y:S05]  /*2eb90*/  @P0 BRA.U.ANY `(.L_x_2988) ;  /* 0xfffffffd00e80947 */ /* 0x000fea000393ffff */
[----:B-12---:R-:W2:Y:S01]  /*2eba0*/  LDL.LU R2, [R1+0x3c] ;  /* 0x00003c0001027983 */ /* 0x006ea20000300800 */
        /* <DEDUP_REMOVED lines=12> */
.L_x_3245:
[----:B------:R-:W-:Y:S05]  /*2ec70*/  BSYNC B0 ;  /* 0x0000000000007941 */ /* 0x000fea0003800000 */
.L_x_2989:
[----:B------:R-:W2:Y:S02]  /*2ec80*/  LDL R2, [R1+0xc] ;  /* 0x00000c0001027983 */ /* 0x000ea40000100800 */
[----:B--2---:R-:W-:-:S13]  /*2ec90*/  ISETP.GE.AND P0, PT, R33, R2, PT ;  /* 0x000000022100720c */ /* 0x004fda0003f06270 */
[----:B------:R-:W-:Y:S05]  /*2eca0*/  @!P0 BRA `(.L_x_2991) ;  /* 0x0000001400e48947 */ /* 0x000fea0003800000 */
[----:B------:R-:W-:Y:S01]  /*2ecb0*/  MOV R17, R28 ;  /* 0x0000001c00117202 */ /* 0x000fe20000000f00 */
[----:B------:R-:W-:-:S07]  /*2ecc0*/  IMAD.MOV.U32 R21, RZ, RZ, R35 ;  /* 0x000000ffff157224 */ /* 0x000fce00078e0023 */
.L_x_3011:
[----:B-12---:R-:W2:Y:S01]  /*2ecd0*/  LDL R0, [R1+0x4] ;  /* 0x0000040001007983 */ /* 0x006ea20000100800 */
[----:B0-----:R-:W0:Y:S03]  /*2ece0*/  LDC R4, c[0x0][0x430] ;  /* 0x00010c00ff047b82 */ /* 0x001e260000000800 */
[----:B------:R-:W3:Y:S01]  /*2ecf0*/  LDL R10, [R1+0x8] ;  /* 0x00000800010a7983 */ /* 0x000ee20000100800 */
[----:B------:R-:W1:Y:S03]  /*2ed00*/  S2R R2, SR_TID.X ;  /* 0x0000000000027919 */ /* 0x000e660000002100 */
[----:B------:R-:W4:Y:S01]  /*2ed10*/  LDL R9, [R1+0xc] ;  /* 0x00000c0001097983 */ /* 0x000f220000100800 */
[----:B0-----:R-:W-:Y:S01]  /*2ed20*/  ISETP.NE.AND P0, PT, R4, 0x1, PT ;  /* 0x000000010400780c */ /* 0x001fe20003f05270 */
[----:B------:R-:W0:-:S12]  /*2ed30*/  S2R R7, SR_TID.X ;  /* 0x0000000000077919 */ /* 0x000e180000002100 */
[----:B------:R-:W2:Y:S01]  /*2ed40*/  @P0 LDC R6, c[0x0][0x434] ;  /* 0x00010d00ff060b82 */ /* 0x000ea20000000800 */
[C---:B-1----:R-:W-:Y:S01]  /*2ed50*/  LOP3.LUT R3, R2.reuse, 0x7f, RZ, 0xc0, !PT ;  /* 0x0000007f02037812 */ /* 0x042fe200078ec0ff */
[----:B------:R-:W-:-:S03]  /*2ed60*/  IMAD.SHL.U32 R5, R2, 0x20, RZ ;  /* 0x0000002002057824 */ /* 0x000fc600078e00ff */
[----:B------:R-:W-:-:S04]  /*2ed70*/  SHF.R.U32.HI R3, RZ, 0x2, R3 ;  /* 0x00000002ff037819 */ /* 0x000fc80000011603 */
[----:B------:R-:W-:Y:S02]  /*2ed80*/  LOP3.LUT R5, R3, 0x60, R5, 0xf8, !PT ;  /* 0x0000006003057812 */ /* 0x000fe400078ef805 */
[----:B------:R-:W1:Y:S01]  /*2ed90*/  @P0 LDC R3, c[0x0][0x438] ;  /* 0x00010e00ff030b82 */ /* 0x000e620000000800 */
[----:B------:R-:W-:-:S04]  /*2eda0*/  LOP3.LUT R2, R2, 0x7f, RZ, 0xc0, !PT ;  /* 0x0000007f02027812 */ /* 0x000fc800078ec0ff */
[----:B------:R-:W-:Y:S02]  /*2edb0*/  SHF.R.U32.HI R8, RZ, 0x2, R2 ;  /* 0x00000002ff087819 */ /* 0x000fe40000011602 */
[----:B0-----:R-:W-:-:S04]  /*2edc0*/  SHF.L.U32 R7, R7, 0x5, RZ ;  /* 0x0000000507077819 */ /* 0x001fc800000006ff */
        /* <DEDUP_REMOVED lines=8> */
[----:B------:R-:W-:-:S04]  /*2ee50*/  @P0 IMAD.HI.U32 R6, R5, R6, RZ ;  /* 0x0000000605060227 */ /* 0x000fc800078e00ff */
[----:B------:R-:W-:Y:S01]  /*2ee60*/  IMAD.MOV.U32 R2, RZ, RZ, R5 ;  /* 0x000000ffff027224 */ /* 0x000fe200078e0005 */
[----:B-1----:R-:W-:Y:S02]  /*2ee70*/  @P0 SHF.R.U32.HI R2, RZ, R3, R6 ;  /* 0x00000003ff020219 */ /* 0x002fe40000011606 */
[----:B------:R-:W0:Y:S08]  /*2ee80*/  @P0 LDC R6, c[0x0][0x434] ;  /* 0x00010d00ff060b82 */ /* 0x000e300000000800 */
[----:B------:R-:W1:Y:S01]  /*2ee90*/  @P0 LDC R3, c[0x0][0x438] ;  /* 0x00010e00ff030b82 */ /* 0x000e620000000800 */
[----:B------:R-:W-:-:S04]  /*2eea0*/  IMAD.IADD R0, R7, 0x1, R0 ;  /* 0x0000000107007824 */ /* 0x000fc800078e0200 */
[----:B------:R-:W-:Y:S02]  /*2eeb0*/  IMAD.MOV.U32 R8, RZ, RZ, R0 ;  /* 0x000000ffff087224 */ /* 0x000fe400078e0000 */
[----:B0-----:R-:W-:-:S05]  /*2eec0*/  @P0 IMAD.HI.U32 R6, R0, R6, RZ ;  /* 0x0000000600060227 */ /* 0x001fca00078e00ff */
[----:B-1----:R-:W-:Y:S01]  /*2eed0*/  @P0 SHF.R.U32.HI R8, RZ, R3, R6 ;  /* 0x00000003ff080219 */ /* 0x002fe20000011606 */
[----:B------:R-:W-:-:S04]  /*2eee0*/  IMAD.MOV R6, RZ, RZ, -R2 ;  /* 0x000000ffff067224 */ /* 0x000fc800078e0a02 */
[----:B------:R-:W-:Y:S02]  /*2eef0*/  IMAD.MOV R3, RZ, RZ, -R8 ;  /* 0x000000ffff037224 */ /* 0x000fe400078e0a08 */
[C---:B------:R-:W-:Y:S02]  /*2ef00*/  IMAD R5, R4.reuse, R6, R5 ;  /* 0x0000000604057224 */ /* 0x040fe400078e0205 */
[----:B------:R-:W-:Y:S01]  /*2ef10*/  IMAD R4, R4, R3, R0 ;  /* 0x0000000304047224 */ /* 0x000fe200078e0200 */
[----:B------:R-:W-:Y:S01]  /*2ef20*/  SHF.R.S32.HI R3, RZ, 0x1f, R2 ;  /* 0x0000001fff037819 */ /* 0x000fe20000011402 */
[----:B---3--:R-:W-:-:S04]  /*2ef30*/  IMAD R0, R10, UR4, RZ ;  /* 0x000000040a007c24 */ /* 0x008fc8000f8e02ff */
[C---:B------:R-:W-:Y:S02]  /*2ef40*/  IMAD R0, R34.reuse, UR5, R0 ;  /* 0x0000000522007c24 */ /* 0x040fe4000f8e0200 */
[----:B------:R-:W-:-:S05]  /*2ef50*/  IMAD.WIDE.U32 R2, R34, UR4, R2 ;  /* 0x0000000422027c25 */ /* 0x000fca000f8e0002 */
[----:B------:R-:W-:Y:S02]  /*2ef60*/  IADD3 R3, R0, R3, RZ ;  /* 0x0000000300037210 */ /* 0x000fe40007ffe0ff */
[----:B------:R-:W-:-:S04]  /*2ef70*/  LEA R6, P0, R2, UR6, 0x2 ;  /* 0x0000000602067c11 */ /* 0x000fc8000f8010ff */
[----:B------:R-:W-:-:S05]  /*2ef80*/  LEA.HI.X R7, R2, UR7, R3, 0x2, P0 ;  /* 0x0000000702077c11 */ /* 0x000fca00080f1403 */
[----:B------:R-:W2:Y:S01]  /*2ef90*/  LDG.E R6, desc[UR52][R6.64] ;  /* 0x0000003406067981 */ /* 0x000ea2000c1e1900 */
[--C-:B------:R-:W-:Y:S01]  /*2efa0*/  @!P1 SHF.R.S32.HI R3, RZ, 0x1f, R8.reuse ;  /* 0x0000001fff039819 */ /* 0x100fe20000011408 */
[----:B------:R-:W-:-:S04]  /*2efb0*/  @!P1 IMAD.MOV.U32 R2, RZ, RZ, R8 ;  /* 0x000000ffff029224 */ /* 0x000fc800078e0008 */
[----:B------:R-:W-:-:S04]  /*2efc0*/  @!P1 IMAD.WIDE.U32 R2, R34, UR4, R2 ;  /* 0x0000000422029c25 */ /* 0x000fc8000f8e0002 */
[----:B------:R-:W-:Y:S01]  /*2efd0*/  @!P1 IMAD.IADD R0, R0, 0x1, R3 ;  /* 0x0000000100009824 */ /* 0x000fe200078e0203 */
[C---:B------:R-:W-:Y:S01]  /*2efe0*/  @!P1 LEA R10, P0, R2.reuse, UR6, 0x2 ;  /* 0x00000006020a9c11 */ /* 0x040fe2000f8010ff */
[----:B------:R-:W-:Y:S01]  /*2eff0*/  IMAD.MOV.U32 R8, RZ, RZ, RZ ;  /* 0x000000ffff087224 */ /* 0x000fe200078e00ff */
[----:B------:R-:W-:Y:S02]  /*2f000*/  MOV R12, UR39 ;  /* 0x00000027000c7c02 */ /* 0x000fe40008000f00 */
[----:B------:R-:W-:Y:S01]  /*2f010*/  @!P1 LEA.HI.X R11, R2, UR7, R0, 0x2, P0 ;  /* 0x00000007020b9c11 */ /* 0x000fe200080f1400 */
[----:B------:R-:W-:-:S04]  /*2f020*/  VIADD R28, R17, 0x1 ;  /* 0x00000001111c7836 */ /* 0x000fc80000000000 */
[----:B------:R0:W5:Y:S01]  /*2f030*/  @!P1 LDG.E R8, desc[UR52][R10.64] ;  /* 0x000000340a089981 */ /* 0x000162000c1e1900 */
[----:B------:R-:W-:Y:S02]  /*2f040*/  ISETP.NE.AND P1, PT, R12, 0x3, PT ;  /* 0x000000030c00780c */ /* 0x000fe40003f25270 */
[----:B------:R-:W-:Y:S01]  /*2f050*/  ISETP.NE.AND P0, PT, R28, 0x2, PT ;  /* 0x000000021c00780c */ /* 0x000fe20003f05270 */
[----:B------:R-:W-:-:S03]  /*2f060*/  IMAD.MOV.U32 R0, RZ, RZ, R33 ;  /* 0x000000ffff007224 */ /* 0x000fc600078e0021 */
[----:B------:R-:W-:Y:S01]  /*2f070*/  SEL R35, RZ, 0x1, P0 ;  /* 0x00000001ff237807 */ /* 0x000fe20000000000 */
[----:B------:R-:W-:Y:S01]  /*2f080*/  VIADD R33, R33, 0xffffffff ;  /* 0xffffffff21217836 */ /* 0x000fe20000000000 */
[----:B------:R-:W-:Y:S02]  /*2f090*/  SEL R28, R28, RZ, P0 ;  /* 0x000000ff1c1c7207 */ /* 0x000fe40000000000 */
[----:B------:R-:W-:Y:S02]  /*2f0a0*/  LOP3.LUT R35, R21, R35, RZ, 0x3c, !PT ;  /* 0x0000002315237212 */ /* 0x000fe400078e3cff */
[----:B----4-:R-:W-:Y:S02]  /*2f0b0*/  ISETP.GT.AND P2, PT, R0, R9, PT ;  /* 0x000000090000720c */ /* 0x010fe40003f44270 */
[----:B--2---:R-:W-:Y:S01]  /*2f0c0*/  SHF.R.S32.HI R31, RZ, 0x1f, R6 ;  /* 0x0000001fff1f7819 */ /* 0x004fe20000011406 */
[----:B0-----:R-:W-:Y:S10]  /*2f0d0*/  @!P1 BRA `(.L_x_2992) ;  /* 0x0000000000049947 */ /* 0x001ff40003800000 */
[----:B------:R-:W-:Y:S01]  /*2f0e0*/  BPT.TRAP 0x1 ;  /* 0x000000040000795c */ /* 0x000fe20000300000 */
.L_x_2992:
[----:B------:R-:W-:Y:S01]  /*2f0f0*/  IMAD R0, R28, 0x8, R23 ;  /* 0x000000081c007824 */ /* 0x000fe200078e0217 */
[----:B------:R-:W-:Y:S01]  /*2f100*/  SHF.L.U32 R32, R35, 0x1f, RZ ;  /* 0x0000001f23207819 */ /* 0x000fe200000006ff */
[----:B------:R-:W-:Y:S01]  /*2f110*/  BSSY B0, `(.L_x_2993) ;  /* 0x0000004000007945 */ /* 0x000fe20003800000 */
[----:B------:R-:W-:Y:S02]  /*2f120*/  SHF.R.S32.HI R26, RZ, 0x1f, R5 ;  /* 0x0000001fff1a7819 */ /* 0x000fe40000011405 */
[----:B------:R-:W0:Y:S02]  /*2f130*/  SYNCS.PHASECHK.TRANS64.TRYWAIT P0, [R0+URZ+0x29880], R32 ;  /* 0x02988020000075a7 */ /* 0x000e24000800017f */
[----:B0-----:R-:W-:Y:S05]  /*2f140*/  @!P0 BRA `(.L_x_2994) ;  /* 0x0000008000308947 */ /* 0x001fea0003800000 */
.L_x_3246:
[----:B------:R-:W-:Y:S05]  /*2f150*/  BSYNC B0 ;  /* 0x0000000000007941 */ /* 0x000fea0003800000 */
.L_x_2993:
[----:B------:R-:W-:Y:S01]  /*2f160*/  ULDC.64 UR4, c[0x0][0x328] ;  /* 0x0000ca0000047ab9 */ /* 0x000fe20000000a00 */
[----:B------:R-:W1:Y:S01]  /*2f170*/  S2R R9, SR_TID.X ;  /* 0x0000000000097919 */ /* 0x000e620000002100 */
        /* <DEDUP_REMOVED lines=10> */
[C---:B------:R-:W-:Y:S02]  /*2f220*/  IMAD R10, R6.reuse, UR7, R10 ;  /* 0x00000007060a7c24 */ /* 0x040fe4000f8e020a */
[----:B------:R-:W-:-:S04]  /*2f230*/  IMAD.WIDE.U32 R2, R6, UR6, R2 ;  /* 0x0000000606027c25 */ /* 0x000fc8000f8e0002 */
[----:B------:R-:W-:Y:S01]  /*2f240*/  IMAD R7, R27, UR4, RZ ;  /* 0x000000041b077c24 */ /* 0x000fe2000f8e02ff */
[----:B------:R-:W-:Y:S01]  /*2f250*/  IADD3 R11, R3, R10, RZ ;  /* 0x0000000a030b7210 */ /* 0x000fe20007ffe0ff */
[----:B------:R-:W-:Y:S02]  /*2f260*/  IMAD.MOV.U32 R10, RZ, RZ, R2 ;  /* 0x000000ffff0a7224 */ /* 0x000fe400078e0002 */
[C---:B------:R-:W-:Y:S02]  /*2f270*/  IMAD R7, R4.reuse, UR5, R7 ;  /* 0x0000000504077c24 */ /* 0x040fe4000f8e0207 */
[----:B------:R-:W-:Y:S01]  /*2f280*/  IMAD.WIDE.U32 R2, R4, UR4, RZ ;  /* 0x0000000404027c25 */ /* 0x000fe2000f8e00ff */
[----:B------:R-:W-:-:S03]  /*2f290*/  ULDC.64 UR4, c[0x0][0x330] ;  /* 0x0000cc0000047ab9 */ /* 0x000fc60000000a00 */
[----:B------:R-:W-:Y:S02]  /*2f2a0*/  IMAD.IADD R3, R3, 0x1, R7 ;  /* 0x0000000103037824 */ /* 0x000fe400078e0207 */
[----:B------:R-:W-:Y:S01]  /*2f2b0*/  IMAD R7, R30, UR6, RZ ;  /* 0x000000061e077c24 */ /* 0x000fe2000f8e02ff */
[----:B-1----:R-:W-:Y:S01]  /*2f2c0*/  LOP3.LUT R9, R9, 0x7f, RZ, 0xc0, !PT ;  /* 0x0000007f09097812 */ /* 0x002fe200078ec0ff */
[----:B------:R-:W-:-:S03]  /*2f2d0*/  IMAD.WIDE.U32 R2, R8, UR6, R2 ;  /* 0x0000000608027c25 */ /* 0x000fc6000f8e0002 */
[----:B------:R-:W-:Y:S01]  /*2f2e0*/  SHF.R.U32.HI R9, RZ, 0x5, R9 ;  /* 0x00000005ff097819 */ /* 0x000fe20000011609 */
        /* <DEDUP_REMOVED lines=14> */
[----:B------:R-:W2:Y:S01]  /*2f3d0*/  LDL R12, [R1] ;  /* 0x00000000010c7983 */ /* 0x000ea20000100800 */
[----:B------:R-:W1:Y:S03]  /*2f3e0*/  S2R R3, SR_TID.X ;  /* 0x0000000000037919 */ /* 0x000e660000002100 */
[----:B------:R-:W3:Y:S01]  /*2f3f0*/  SHFL.IDX PT, R2, R7, RZ, 0x1c1f ;  /* 0x001c1fff07027589 */ /* 0x000ee200000e0000 */
[----:B------:R-:W-:Y:S02]  /*2f400*/  IADD3 R9, R23, R9, R37 ;  /* 0x0000000917097210 */ /* 0x000fe40007ffe025 */
[----:B-1----:R-:W-:Y:S02]  /*2f410*/  SHF.L.U32 R11, R3, 0x4, RZ ;  /* 0x00000004030b7819 */ /* 0x002fe400000006ff */
[----:B------:R-:W1:Y:S02]  /*2f420*/  SHFL.IDX PT, R3, R20, RZ, 0x1c1f ;  /* 0x001c1fff14037589 */ /* 0x000e6400000e0000 */
[----:B------:R-:W-:-:S04]  /*2f430*/  LOP3.LUT R11, R11, 0x30, RZ, 0xc0, !PT ;  /* 0x000000300b0b7812 */ /* 0x000fc800078ec0ff */
[----:B---3--:R-:W-:-:S05]  /*2f440*/  IADD3 R2, P0, R11, R2, RZ ;  /* 0x000000020b027210 */ /* 0x008fca0007f1e0ff */
[----:B-1----:R-:W-:-:S05]  /*2f450*/  IMAD.X R3, RZ, RZ, R3, P0 ;  /* 0x000000ffff037224 */ /* 0x002fca00000e0603 */
[----:B------:R-:W-:Y:S01]  /*2f460*/  @!PT LDS RZ, [RZ] ;  /* 0x00000000fffff984 */ /* 0x000fe20000000800 */
[----:B------:R-:W-:Y:S04]  /*2f470*/  LDGSTS.E.BYPASS.LTC128B.128 [R9+0xa400], desc[UR52][R2.64], !P3 ;  /* 0x0a40000002097fae */ /* 0x000fe8000d901d74 */
[----:B------:R-:W-:Y:S01]  /*2f480*/  SHFL.IDX PT, R24, R24, RZ, 0x1c1f ;  /* 0x001c1fff18187589 */ /* 0x000fe200000e0000 */
[----:B--2---:R-:W-:-:S05]  /*2f490*/  IMAD.IADD R10, R12, 0x1, R9 ;  /* 0x000000010c0a7824 */ /* 0x004fca00078e0209 */
        /* <DEDUP_REMOVED lines=17> */
[----:B------:R-:W-:Y:S04]  /*2f5b0*/  LDGSTS.E.BYPASS.LTC128B.128 [R9+0xd400], desc[UR52][R2.64], !P3 ;  /* 0x0d40000002097fae */ /* 0x000fe8000d901d74 */
[----:B------:R1:W-:Y:S04]  /*2f5c0*/  LDGSTS.E.BYPASS.LTC128B.128 [R10+0xd400], desc[UR52][R2.64+0x40], !P1 ;  /* 0x0d400040020a7fae */ /* 0x0003e8000c901d74 */
[----:B-1----:R1:W2:Y:S02]  /*2f5d0*/  SHFL.IDX PT, R2, R25, RZ, 0x1c1f ;  /* 0x001c1fff19027589 */ /* 0x0022a400000e0000 */
.L_x_3258:
[----:B------:R-:W3:Y:S02]  /*2f5e0*/  S2R R3, SR_TID.X ;  /* 0x0000000000037919 */ /* 0x000ee40000002100 */
[----:B---3--:R-:W-:-:S05]  /*2f5f0*/  IMAD.SHL.U32 R3, R3, 0x10, RZ ;  /* 0x0000001003037824 */ /* 0x008fca00078e00ff */
[----:B------:R-:W-:-:S04]  /*2f600*/  LOP3.LUT R3, R3, 0x30, RZ, 0xc0, !PT ;  /* 0x0000003003037812 */ /* 0x000fc800078ec0ff */
        /* <DEDUP_REMOVED lines=9> */
.L_x_2996:
        /* <DEDUP_REMOVED lines=11> */
.L_x_2997:
[----:B------:R2:W-:Y:S01]  /*2f750*/  SYNCS.ARRIVE.TRANS64.A1T0 RZ, [R0+URZ+0x29870], RZ ;  /* 0x029870ff00ff79a7 */ /* 0x0005e2000810003f */
[----:B------:R-:W-:Y:S05]  /*2f760*/  @!P3 BRA `(.L_x_2998) ;  /* 0x000000000004b947 */ /* 0x000fea0003800000 */
[----:B------:R-:W-:Y:S01]  /*2f770*/  BPT.TRAP 0x1 ;  /* 0x000000040000795c */ /* 0x000fe20000300000 */
.L_x_2998:
[----:B------:R-:W3:Y:S01]  /*2f780*/  SYNCS.PHASECHK.TRANS64.TRYWAIT P0, [R0+URZ+0x29840], R32 ;  /* 0x02984020000075a7 */ /* 0x000ee2000800017f */
[----:B------:R-:W-:Y:S04]  /*2f790*/  BSSY B0, `(.L_x_2999) ;  /* 0x0000002000007945 */ /* 0x000fe80003800000 */
[----:B---3--:R-:W-:Y:S05]  /*2f7a0*/  @!P0 BRA `(.L_x_3000) ;  /* 0x0000008000608947 */ /* 0x008fea0003800000 */
.L_x_3259:
[----:B------:R-:W-:Y:S05]  /*2f7b0*/  BSYNC B0 ;  /* 0x0000000000007941 */ /* 0x000fea0003800000 */
.L_x_2999:
[----:B------:R-:W4:Y:S01]  /*2f7c0*/  LDL R10, [R1+0x14] ;  /* 0x00001400010a7983 */ /* 0x000f220000100800 */
[----:B------:R-:W-:Y:S01]  /*2f7d0*/  ULDC.64 UR4, c[0x0][0x300] ;  /* 0x0000c00000047ab9 */ /* 0x000fe20000000a00 */
[----:B------:R-:W-:Y:S01]  /*2f7e0*/  ULDC.64 UR6, c[0x0][0x310] ;  /* 0x0000c40000067ab9 */ /* 0x000fe20000000a00 */
[----:B------:R-:W-:Y:S01]  /*2f7f0*/  IMAD R7, R26, UR4, RZ ;  /* 0x000000041a077c24 */ /* 0x000fe2000f8e02ff */
[----:B------:R-:W5:Y:S01]  /*2f800*/  S2R R9, SR_TID.X ;  /* 0x0000000000097919 */ /* 0x000f620000002100 */
[C---:B------:R-:W-:Y:S01]  /*2f810*/  IMAD.WIDE.U32 R2, R5.reuse, UR4, RZ ;  /* 0x0000000405027c25 */ /* 0x040fe2000f8e00ff */
[C---:B------:R-:W-:Y:S02]  /*2f820*/  LOP3.LUT P4, RZ, R22.reuse, 0x10, RZ, 0xc0, !PT ;  /* 0x0000001016ff7812 */ /* 0x040fe4000788c0ff */
[C---:B------:R-:W-:Y:S01]  /*2f830*/  LOP3.LUT P3, RZ, R22.reuse, 0x8, RZ, 0xc0, !PT ;  /* 0x0000000816ff7812 */ /* 0x040fe2000786c0ff */
[----:B------:R-:W-:Y:S01]  /*2f840*/  IMAD R7, R5, UR5, R7 ;  /* 0x0000000505077c24 */ /* 0x000fe2000f8e0207 */
[----:B------:R-:W-:Y:S01]  /*2f850*/  LOP3.LUT P1, RZ, R22, 0x4, RZ, 0xc0, !PT ;  /* 0x0000000416ff7812 */ /* 0x000fe2000782c0ff */
[----:B------:R-:W-:-:S02]  /*2f860*/  IMAD R31, R31, UR6, RZ ;  /* 0x000000061f1f7c24 */ /* 0x000fc4000f8e02ff */
[----:B------:R-:W-:Y:S02]  /*2f870*/  IMAD.IADD R3, R3, 0x1, R7 ;  /* 0x0000000103037824 */ /* 0x000fe400078e0207 */
[----:B------:R-:W-:Y:S02]  /*2f880*/  IMAD R5, R27, UR4, RZ ;  /* 0x000000041b057c24 */ /* 0x000fe4000f8e02ff */
[----:B------:R-:W-:-:S04]  /*2f890*/  IMAD.WIDE.U32 R2, R6, UR6, R2 ;  /* 0x0000000606027c25 */ /* 0x000fc8000f8e0002 */
[----:B------:R-:W-:Y:S02]  /*2f8a0*/  IMAD R6, R6, UR7, R31 ;  /* 0x0000000706067c24 */ /* 0x000fe4000f8e021f */
[----:B------:R-:W-:-:S03]  /*2f8b0*/  IMAD R5, R4, UR5, R5 ;  /* 0x0000000504057c24 */ /* 0x000fc6000f8e0205 */
        /* <DEDUP_REMOVED lines=18> */
[----:B----4-:R-:W-:Y:S02]  /*2f9e0*/  IMAD R7, R28, 0x7800, R10 ;  /* 0x000078001c077824 */ /* 0x010fe400078e020a */
[----:B-----5:R-:W-:-:S05]  /*2f9f0*/  IMAD.SHL.U32 R10, R9, 0x10, RZ ;  /* 0x00000010090a7824 */ /* 0x020fca00078e00ff */
[----:B------:R-:W-:Y:S01]  /*2fa00*/  LOP3.LUT R10, R10, 0x30, RZ, 0xc0, !PT ;  /* 0x000000300a0a7812 */ /* 0x000fe200078ec0ff */
[----:B------:R-:W-:Y:S06]  /*2fa10*/  BRA.DIV UR4, `(.L_x_3001) ;  /* 0x0000007e04d87947 */ /* 0x000fec000b800000 */
[----:B------:R-:W4:Y:S01]  /*2fa20*/  SHFL.IDX PT, R2, R4, RZ, 0x1c1f ;  /* 0x001c1fff04027589 */ /* 0x000f2200000e0000 */
[----:B------:R-:W-:-:S03]  /*2fa30*/  IMAD.IADD R7, R23, 0x1, R7 ;  /* 0x0000000117077824 */ /* 0x000fc600078e0207 */
[----:B------:R-:W5:Y:S04]  /*2fa40*/  SHFL.IDX PT, R3, R6, RZ, 0x1c1f ;  /* 0x001c1fff06037589 */ /* 0x000f6800000e0000 */
[----:B------:R-:W-:Y:S04]  /*2fa50*/  SHFL.IDX PT, R9, R6, 0x2, 0x1c1f ;  /* 0x005c1f0006097f89 */ /* 0x000fe800000e0000 */
[----:B------:R-:W-:Y:S01]  /*2fa60*/  SHFL.IDX PT, R8, R8, RZ, 0x1c1f ;  /* 0x001c1fff08087589 */ /* 0x000fe200000e0000 */
[----:B----4-:R-:W-:-:S04]  /*2fa70*/  IADD3 R2, P0, R10, R2, RZ ;  /* 0x000000020a027210 */ /* 0x010fc80007f1e0ff */
[----:B-----5:R-:W-:-:S05]  /*2fa80*/  IADD3.X R3, RZ, R3, RZ, P0, !PT ;  /* 0x00000003ff037210 */ /* 0x020fca00007fe4ff */
        /* <DEDUP_REMOVED lines=24> */
.L_x_3271:
[----:B0-----:R-:W-:-:S04]  /*2fc10*/  IADD3 R2, P0, R10, R2, RZ ;  /* 0x000000020a027210 */ /* 0x001fc80007f1e0ff */
[----:B------:R-:W-:Y:S02]  /*2fc20*/  IADD3.X R3, RZ, R8, RZ, P0, !PT ;  /* 0x00000008ff037210 */ /* 0x000fe400007fe4ff */
[----:B------:R-:W-:-:S03]  /*2fc30*/  PLOP3.LUT P0, PT, PT, PT, PT, 0x80, 0x0 ;  /* 0x000000000000781c */ /* 0x000fc60003f0f070 */
[----:B------:R-:W-:Y:S01]  /*2fc40*/  @!PT LDS RZ, [RZ] ;  /* 0x00000000fffff984 */ /* 0x000fe20000000800 */
[----:B------:R-:W-:Y:S01]  /*2fc50*/  @!PT LDS RZ, [RZ] ;  /* 0x00000000fffff984 */ /* 0x000fe20000000800 */
[----:B------:R-:W-:Y:S01]  /*2fc60*/  @!PT LDS RZ, [RZ] ;  /* 0x00000000fffff984 */ /* 0x000fe20000000800 */
[----:B------:R0:W-:Y:S04]  /*2fc70*/  LDGSTS.E.BYPASS.LTC128B.128 [R7+0x1c400], desc[UR52][R2.64], !P4 ;  /* 0x1c40000002077fae */ /* 0x0001e8000e101d74 */
[----:B------:R0:W-:Y:S04]  /*2fc80*/  LDGSTS.E.BYPASS.LTC128B.128 [R7+0x1ec00], desc[UR52][R2.64+0x40], !P3 ;  /* 0x1ec0004002077fae */ /* 0x0001e8000d901d74 */
[----:B------:R0:W-:Y:S01]  /*2fc90*/  LDGSTS.E.BYPASS.LTC128B.128 [R7+0x21400], desc[UR52][R2.64+0x80], !P1 ;  /* 0x2140008002077fae */ /* 0x0001e2000c901d74 */
[----:B------:R-:W-:Y:S01]  /*2fca0*/  NOP ;  /* 0x0000000000007918 */ /* 0x000fe20000000000 */
.L_x_3002:
        /* <DEDUP_REMOVED lines=11> */
.L_x_3003:
[----:B------:R2:W-:Y:S02]  /*2fd60*/  SYNCS.ARRIVE.TRANS64.A1T0 RZ, [R0+URZ+0x29830], RZ ;  /* 0x029830ff00ff79a7 */ /* 0x0005e4000810003f */
[----:B--23--:R-:W-:-:S05]  /*2fd70*/  IMAD.U32 R0, RZ, RZ, UR37 ;  /* 0x00000025ff007e24 */ /* 0x00cfca000f8e00ff */
[----:B------:R-:W-:-:S13]  /*2fd80*/  ISETP.NE.AND P1, PT, R0, 0x3, PT ;  /* 0x000000030000780c */ /* 0x000fda0003f25270 */
[----:B------:R-:W-:Y:S05]  /*2fd90*/  @!P1 BRA `(.L_x_3004) ;  /* 0x0000000000049947 */ /* 0x000fea0003800000 */
[----:B------:R-:W-:Y:S01]  /*2fda0*/  BPT.TRAP 0x1 ;  /* 0x000000040000795c */ /* 0x000fe20000300000 */
.L_x_3004:
[----:B------:R-:W-:Y:S01]  /*2fdb0*/  LOP3.LUT R0, R21, 0x1, RZ, 0x3c, !PT ;  /* 0x0000000115007812 */ /* 0x000fe200078e3cff */
[----:B------:R-:W-:Y:S01]  /*2fdc0*/  IMAD R3, R17, 0x8, R23 ;  /* 0x0000000811037824 */ /* 0x000fe200078e0217 */
[----:B------:R-:W-:Y:S02]  /*2fdd0*/  BSSY B0, `(.L_x_3005) ;  /* 0x0000004000007945 */ /* 0x000fe40003800000 */
[----:B------:R-:W-:-:S04]  /*2fde0*/  SHF.L.U32 R0, R0, 0x1f, RZ ;  /* 0x0000001f00007819 */ /* 0x000fc800000006ff */
[----:B------:R-:W0:Y:S02]  /*2fdf0*/  SYNCS.PHASECHK.TRANS64.TRYWAIT P0, [R3+URZ+0x29870], R0 ;  /* 0x02987000030075a7 */ /* 0x000e24000800017f */
[----:B0-----:R-:W-:Y:S05]  /*2fe00*/  @!P0 BRA `(.L_x_3006) ;  /* 0x00000080005c8947 */ /* 0x001fea0003800000 */
.L_x_3272:
[----:B------:R-:W-:Y:S05]  /*2fe10*/  BSYNC B0 ;  /* 0x0000000000007941 */ /* 0x000fea0003800000 */
.L_x_3005:
[----:B------:R-:W-:-:S05]  /*2fe20*/  IMAD.U32 R2, RZ, RZ, UR39 ;  /* 0x00000027ff027e24 */ /* 0x000fca000f8e00ff */
[----:B------:R-:W-:-:S13]  /*2fe30*/  ISETP.NE.AND P0, PT, R2, 0x3, PT ;  /* 0x000000030200780c */ /* 0x000fda0003f05270 */
[----:B------:R-:W-:Y:S05]  /*2fe40*/  @!P0 BRA `(.L_x_3007) ;  /* 0x0000000000048947 */ /* 0x000fea0003800000 */
[----:B------:R-:W-:Y:S01]  /*2fe50*/  BPT.TRAP 0x1 ;  /* 0x000000040000795c */ /* 0x000fe20000300000 */
.L_x_3007:
[----:B0-----:R-:W-:Y:S01]  /*2fe60*/  SHF.L.U32 R0, R21, 0x1f, RZ ;  /* 0x0000001f15007819 */ /* 0x001fe200000006ff */
[----:B------:R-:W-:-:S03]  /*2fe70*/  IMAD R12, R17, 0x5000, RZ ;  /* 0x00005000110c7824 */ /* 0x000fc600078e02ff */
[----:B------:R-:W0:Y:S02]  /*2fe80*/  SYNCS.PHASECHK.TRANS64.TRYWAIT P0, [R3+URZ+0x29860], R0 ;  /* 0x02986000030075a7 */ /* 0x000e24000800017f */
[----:B0-----:R-:W-:Y:S05]  /*2fe90*/  @!P0 BRA `(.L_x_3008) ;  /* 0x00000080004c8947 */ /* 0x001fea0003800000 */
.L_x_3273:
[----:B------:R-:W0:Y:S04]  /*2fea0*/  LDL R4, [R1+0x20] ;  /* 0x0000200001047983 */ /* 0x000e280000100800 */
[----:B------:R-:W2:Y:S04]  /*2feb0*/  LDL R2, [R1+0x24] ;  /* 0x0000240001027983 */ /* 0x000ea80000100800 */
[----:B------:R-:W3:Y:S01]  /*2fec0*/  LDL R13, [R1+0x1c] ;  /* 0x00001c00010d7983 */ /* 0x000ee20000100800 */
[----:B------:R-:W-:Y:S05]  /*2fed0*/  WARPSYNC.ALL ;  /* 0x0000000000007948 */ /* 0x000fea0003800000 */
[----:B------:R-:W-:-:S05]  /*2fee0*/  IMAD.U32 R20, RZ, RZ, UR39 ;  /* 0x00000027ff147e24 */ /* 0x000fca000f8e00ff */
[----:B------:R-:W-:Y:S02]  /*2fef0*/  ISETP.NE.AND P0, PT, R20, 0x3, PT ;  /* 0x000000031400780c */ /* 0x000fe40003f05270 */
[----:B0-----:R-:W-:-:S04]  /*2ff00*/  LOP3.LUT R0, R12, R4, RZ, 0xfc, !PT ;  /* 0x000000040c007212 */ /* 0x001fc800078efcff */
[----:B------:R-:W-:Y:S02]  /*2ff10*/  IADD3 R0, R23, R0, RZ ;  /* 0x0000000017007210 */ /* 0x000fe40007ffe0ff */
[----:B---3--:R-:W-:-:S03]  /*2ff20*/  LOP3.LUT R17, R12, R13, RZ, 0xfc, !PT ;  /* 0x0000000d0c117212 */ /* 0x008fc600078efcff */
[----:B----4-:R-:W0:Y:S01]  /*2ff30*/  LDSM.16.MT88.4 R4, [R0+0xa400] ;  /* 0x00a400000004783b */ /* 0x010e220000004200 */
[----:B--2---:R-:W-:Y:S02]  /*2ff40*/  IMAD.IADD R2, R2, 0x1, R0 ;  /* 0x0000000102027824 */ /* 0x004fe400078e0200 */
[----:B------:R-:W-:Y:S01]  /*2ff50*/  IMAD.IADD R17, R23, 0x1, R17 ;  /* 0x0000000117117824 */ /* 0x000fe200078e0211 */
        /* <DEDUP_REMOVED lines=67> */
.L_x_3009:
[----:B-1----:R1:W-:Y:S01]  /*30390*/  SYNCS.ARRIVE.TRANS64.A1T0 RZ, [R3+URZ+0x29850], RZ ;  /* 0x029850ff03ff79a7 */ /* 0x0023e2000810003f */
[----:B------:R-:W-:Y:S06]  /*303a0*/  BAR.SYNC.DEFER_BLOCKING 0x2, 0x80 ;  /* 0x0082000000007b1d */ /* 0x000fec0000010000 */
[----:B------:R-:W-:Y:S05]  /*303b0*/  @!P1 BRA `(.L_x_3010) ;  /* 0x0000000000049947 */ /* 0x000fea0003800000 */
[----:B------:R-:W-:Y:S01]  /*303c0*/  BPT.TRAP 0x1 ;  /* 0x000000040000795c */ /* 0x000fe20000300000 */
.L_x_3010:
[----:B------:R-:W2:Y:S01]  /*303d0*/  LDL R0, [R1+0x10] ;  /* 0x0000100001007983 */ /* 0x000ea20000100800 */
[----:B-1----:R-:W-:Y:S01]  /*303e0*/  VIADD R3, R3, 0x29880 ;  /* 0x0002988003037836 */ /* 0x002fe20000000000 */
[----:B0-----:R-:W-:Y:S01]  /*303f0*/  MOV R17, R28 ;  /* 0x0000001c00117202 */ /* 0x001fe20000000f00 */
[----:B------:R-:W-:-:S03]  /*30400*/  IMAD.MOV.U32 R21, RZ, RZ, R35 ;  /* 0x000000ffff157224 */ /* 0x000fc600078e0023 */
[----:B--2---:R-:W-:-:S04]  /*30410*/  PRMT R3, R0, 0x654, R3 ;  /* 0x0000065400037816 */ /* 0x004fc80000000003 */
[----:B------:R2:W-:Y:S01]  /*30420*/  SYNCS.ARRIVE.TRANS64.RED.A1T0 RZ, [R3+URZ], RZ ;  /* 0x000000ff03ff79a7 */ /* 0x0005e2000810043f */
[----:B------:R-:W-:Y:S05]  /*30430*/  @P2 BRA `(.L_x_3011) ;  /* 0xffffffe800242947 */ /* 0x000fea000383ffff */
.L_x_2991:
[----:B-1----:R-:W1:Y:S01]  /*30440*/  S2R R0, SR_TID.X ;  /* 0x0000000000007919 */ /* 0x002e620000002100 */
[----:B------:R-:W-:Y:S01]  /*30450*/  BSSY B0, `(.L_x_3012) ;  /* 0x0000012000007945 */ /* 0x000fe20003800000 */
[----:B-1----:R-:W-:Y:S01]  /*30460*/  LOP3.LUT R2, R0, 0x7f, RZ, 0xc0, !PT ;  /* 0x0000007f00027812 */ /* 0x002fe200078ec0ff */
[----:B------:R-:W-:-:S03]  /*30470*/  IMAD.U32 R0, RZ, RZ, UR37 ;  /* 0x00000025ff007e24 */ /* 0x000fc6000f8e00ff */
[----:B------:R-:W-:Y:S02]  /*30480*/  ISETP.NE.AND P1, PT, R2, RZ, PT ;  /* 0x000000ff0200720c */ /* 0x000fe40003f25270 */
[----:B------:R-:W-:-:S11]  /*30490*/  ISETP.NE.AND P0, PT, R0, 0x3, PT ;  /* 0x000000030000780c */ /* 0x000fd60003f05270 */
[----:B------:R-:W-:Y:S05]  /*304a0*/  @P1 BRA `(.L_x_3013) ;  /* 0x0000000000301947 */ /* 0x000fea0003800000 */
[----:B------:R-:W1:Y:S01]  /*304b0*/  S2R R5, SR_LANEID ;  /* 0x0000000000057919 */ /* 0x000e620000000000 */
[----:B------:R-:W-:Y:S01]  /*304c0*/  VOTEU.ANY UR4, UPT, PT ;  /* 0x0000000000047886 */ /* 0x000fe200038e0100 */
[----:B--2---:R-:W2:Y:S01]  /*304d0*/  LDC.64 R2, c[0x0][0xc60] ;  /* 0x00031800ff027b82 */ /* 0x004ea20000000a00 */
        /* <DEDUP_REMOVED lines=9> */
.L_x_3013:
[----:B------:R-:W-:Y:S05]  /*30570*/  BSYNC B0 ;  /* 0x0000000000007941 */ /* 0x000fea0003800000 */
.L_x_3012:
[----:B------:R-:W-:Y:S05]  /*30580*/  @!P0 BRA `(.L_x_3014) ;  /* 0x0000000000048947 */ /* 0x000fea0003800000 */
[----:B------:R-:W-:Y:S01]  /*30590*/  BPT.TRAP 0x1 ;  /* 0x000000040000795c */ /* 0x000fe20000300000 */
.L_x_3014:
[----:B------:R-:W-:Y:S01]  /*305a0*/  LOP3.LUT R0, R35, 0x1, RZ, 0x3c, !PT ;  /* 0x0000000123007812 */ /* 0x000fe200078e3cff */
[----:B------:R-:W-:Y:S01]  /*305b0*/  IMAD R17, R28, 0x8, R23 ;  /* 0x000000081c117824 */ /* 0x000fe200078e0217 */
[----:B------:R-:W-:Y:S02]  /*305c0*/  BSSY B0, `(.L_x_3015) ;  /* 0x0000004000007945 */ /* 0x000fe40003800000 */
[----:B------:R-:W-:-:S04]  /*305d0*/  SHF.L.U32 R0, R0, 0x1f, RZ ;  /* 0x0000001f00007819 */ /* 0x000fc800000006ff */
[----:B------:R-:W1:Y:S02]  /*305e0*/  SYNCS.PHASECHK.TRANS64.TRYWAIT P1, [R17+URZ+0x29870], R0 ;  /* 0x02987000110075a7 */ /* 0x000e64000802017f */
[----:B-1----:R-:W-:Y:S05]  /*305f0*/  @!P1 BRA `(.L_x_3016) ;  /* 0x0000007800889947 */ /* 0x002fea0003800000 */
.L_x_3274:
[----:B------:R-:W-:Y:S05]  /*30600*/  BSYNC B0 ;  /* 0x0000000000007941 */ /* 0x000fea0003800000 */
.L_x_3015:
[----:B------:R-:W-:-:S05]  /*30610*/  IMAD.U32 R2, RZ, RZ, UR39 ;  /* 0x00000027ff027e24 */ /* 0x000fca000f8e00ff */
[----:B------:R-:W-:-:S13]  /*30620*/  ISETP.NE.AND P1, PT, R2, 0x3, PT ;  /* 0x000000030200780c */ /* 0x000fda0003f25270 */
[----:B------:R-:W-:Y:S05]  /*30630*/  @!P1 BRA `(.L_x_3017) ;  /* 0x0000000000049947 */ /* 0x000fea0003800000 */
[----:B------:R-:W-:Y:S01]  /*30640*/  BPT.TRAP 0x1 ;  /* 0x000000040000795c */ /* 0x000fe20000300000 */
.L_x_3017:
[----:B-1----:R-:W-:-:S04]  /*30650*/  SHF.L.U32 R0, R35, 0x1f, RZ ;  /* 0x0000001f23007819 */ /* 0x002fc800000006ff */
[----:B------:R-:W1:Y:S02]  /*30660*/  SYNCS.PHASECHK.TRANS64.TRYWAIT P1, [R17+URZ+0x29860], R0 ;  /* 0x02986000110075a7 */ /* 0x000e64000802017f */
[----:B-1----:R-:W-:Y:S05]  /*30670*/  @!P1 BRA `(.L_x_3018) ;  /* 0x00000078007c9947 */ /* 0x002fea0003800000 */
.L_x_3275:
[----:B------:R-:W3:Y:S04]  /*30680*/  LDL R2, [R1+0x20] ;  /* 0x0000200001027983 */ /* 0x000ee80000100800 */
[----:B--2---:R-:W2:Y:S04]  /*30690*/  LDL R3, [R1+0x24] ;  /* 0x0000240001037983 */ /* 0x004ea80000100800 */
[----:B------:R-:W4:Y:S01]  /*306a0*/  LDL R12, [R1+0x1c] ;  /* 0x00001c00010c7983 */ /* 0x000f220000100800 */
[----:B-1----:R-:W-:Y:S01]  /*306b0*/  IMAD R0, R28, 0x5000, RZ ;  /* 0x000050001c007824 */ /* 0x002fe200078e02ff */
[----:B------:R-:W-:Y:S05]  /*306c0*/  WARPSYNC.ALL ;  /* 0x0000000000007948 */ /* 0x000fea0003800000 */
[----:B------:R-:W-:-:S05]  /*306d0*/  IMAD.U32 R18, RZ, RZ, UR39 ;  /* 0x00000027ff127e24 */ /* 0x000fca000f8e00ff */
[----:B------:R-:W-:Y:S02]  /*306e0*/  ISETP.NE.AND P1, PT, R18, 0x3, PT ;  /* 0x000000031200780c */ /* 0x000fe40003f25270 */
[----:B---3--:R-:W-:-:S04]  /*306f0*/  LOP3.LUT R2, R0, R2, RZ, 0xfc, !PT ;  /* 0x0000000200027212 */ /* 0x008fc800078efcff */
[----:B------:R-:W-:Y:S02]  /*30700*/  IADD3 R2, R23, R2, RZ ;  /* 0x0000000217027210 */ /* 0x000fe40007ffe0ff */
[----:B----4-:R-:W-:-:S03]  /*30710*/  LOP3.LUT R0, R0, R12, RZ, 0xfc, !PT ;  /* 0x0000000c00007212 */ /* 0x010fc600078efcff */
[----:B0-----:R-:W0:Y:S01]  /*30720*/  LDSM.16.MT88.4 R4, [R2+0xa400] ;  /* 0x00a400000204783b */ /* 0x001e220000004200 */
[----:B--2---:R-:W-:Y:S02]  /*30730*/  IMAD.IADD R3, R3, 0x1, R2 ;  /* 0x0000000103037824 */ /* 0x004fe400078e0202 */
        /* <DEDUP_REMOVED lines=68> */
.L_x_3019:
[----:B0-----:R0:W-:Y:S01]  /*30b80*/  SYNCS.ARRIVE.TRANS64.A1T0 RZ, [R17+URZ+0x29850], RZ ;  /* 0x029850ff11ff79a7 */ /* 0x0011e2000810003f */
[----:B------:R-:W-:Y:S06]  /*30b90*/  BAR.SYNC.DEFER_BLOCKING 0x2, 0x80 ;  /* 0x0082000000007b1d */ /* 0x000fec0000010000 */
[----:B------:R-:W-:Y:S05]  /*30ba0*/  @!P0 BRA `(.L_x_3020) ;  /* 0x0000000000048947 */ /* 0x000fea0003800000 */
[----:B------:R-:W-:Y:S01]  /*30bb0*/  BPT.TRAP 0x1 ;  /* 0x000000040000795c */ /* 0x000fe20000300000 */
.L_x_3020:
[----:B-1----:R-:W2:Y:S01]  /*30bc0*/  LDL R0, [R1+0x10] ;  /* 0x0000100001007983 */ /* 0x002ea20000100800 */
[----:B0-----:R-:W-:Y:S01]  /*30bd0*/  VIADD R17, R17, 0x29880 ;  /* 0x0002988011117836 */ /* 0x001fe20000000000 */
[----:B------:R-:W-:-:S04]  /*30be0*/  IADD3 R28, R28, 0x1, RZ ;  /* 0x000000011c1c7810 */ /* 0x000fc80007ffe0ff */
[----:B------:R-:W-:-:S04]  /*30bf0*/  ISETP.NE.AND P0, PT, R28, 0x2, PT ;  /* 0x000000021c00780c */ /* 0x000fc80003f05270 */
[----:B------:R-:W-:Y:S02]  /*30c00*/  SEL R28, R28, RZ, P0 ;  /* 0x000000ff1c1c7207 */ /* 0x000fe40000000000 */
[----:B--2---:R-:W-:Y:S02]  /*30c10*/  PRMT R17, R0, 0x654, R17 ;  /* 0x0000065400117816 */ /* 0x004fe40000000011 */
[----:B------:R-:W-:Y:S02]  /*30c20*/  SEL R0, RZ, 0x1, P0 ;  /* 0x00000001ff007807 */ /* 0x000fe40000000000 */
[----:B------:R0:W-:Y:S02]  /*30c30*/  SYNCS.ARRIVE.TRANS64.RED.A1T0 RZ, [R17+URZ], RZ ;  /* 0x000000ff11ff79a7 */ /* 0x0001e4000810043f */
[----:B------:R-:W-:-:S07]  /*30c40*/  LOP3.LUT R35, R35, R0, RZ, 0x3c, !PT ;  /* 0x0000000023237212 */ /* 0x000fce00078e3cff */
.L_x_2959:
[----:B------:R-:W-:-:S13]  /*30c50*/  LOP3.LUT P0, RZ, R22, 0x100, RZ, 0xc0, !PT ;  /* 0x0000010016ff7812 */ /* 0x000fda000780c0ff */
[----:B------:R-:W-:Y:S05]  /*30c60*/  @!P0 BRA `(.L_x_3021) ;  /* 0x0000000000288947 */ /* 0x000fea0003800000 */
[----:B------:R-:W-:Y:S05]  /*30c70*/  WARPSYNC.ALL ;  /* 0x0000000000007948 */ /* 0x000fea0003800000 */
[----:B------:R-:W2:Y:S08]  /*30c80*/  S2UR UR4, SR_CgaCtaId ;  /* 0x00000000000479c3 */ /* 0x000eb00000008800 */
[----:B------:R-:W-:Y:S01]  /*30c90*/  BAR.SYNC.DEFER_BLOCKING 0x5, 0x180 ;  /* 0x0146000000007b1d */ /* 0x000fe20000010000 */
[----:B-1----:R-:W-:Y:S01]  /*30ca0*/  MOV R23, 0x400 ;  /* 0x0000040000177802 */ /* 0x002fe20000000f00 */
[----:B--2---:R-:W-:-:S05]  /*30cb0*/  IMAD.U32 R0, RZ, RZ, UR4 ;  /* 0x00000004ff007e24 */ /* 0x004fca000f8e00ff */
[----:B------:R-:W-:Y:S01]  /*30cc0*/  LEA R23, R0, R23, 0x18 ;  /* 0x0000001700177211 */ /* 0x000fe200078ec0ff */
[----:B------:R1:W-:Y:S04]  /*30cd0*/  STL [R1+0x10], R0 ;  /* 0x0000100001007387 */ /* 0x0003e80000100800 */
[----:B0-----:R1:W0:Y:S01]  /*30ce0*/  LDS.128 R16, [R23+0x298d0] ;  /* 0x0298d00017107984 */ /* 0x0012220000000c00 */
[----:B------:R-:W-:Y:S06]  /*30cf0*/  BAR.ARV 0x4, 0x180 ;  /* 0x0106000000007b1d */ /* 0x000fec0000002000 */
[----:B------:R-:W-:Y:S05]  /*30d00*/  BRA `(.L_x_3022) ;  /* 0x0000000c00dc7947 */ /* 0x000fea0003800000 */
.L_x_3021:
[----:B------:R-:W2:Y:S01]  /*30d10*/  S2R R0, SR_TID.X ;  /* 0x0000000000007919 */ /* 0x000ea20000002100 */
[----:B------:R-:W-:Y:S01]  /*30d20*/  UMOV UR4, 0xffffffff ;  /* 0xffffffff00047882 */ /* 0x000fe20000000000 */
[----:B--2---:R-:W-:-:S04]  /*30d30*/  LOP3.LUT R8, R0, 0x1f, RZ, 0xc0, !PT ;  /* 0x0000001f00087812 */ /* 0x004fc800078ec0ff */
[----:B------:R-:W-:Y:S01]  /*30d40*/  ISETP.NE.AND P0, PT, R8, 0x1f, PT ;  /* 0x0000001f0800780c */ /* 0x000fe20003f05270 */
[----:B------:R-:W-:-:S12]  /*30d50*/  BRA.DIV UR4, `(.L_x_3023) ;  /* 0x0000007204d87947 */ /* 0x000fd8000b800000 */
[----:B0-----:R-:W-:Y:S01]  /*30d60*/  IMAD.IADD R9, R19, 0x1, R8 ;  /* 0x0000000113097824 */ /* 0x001fe200078e0208 */
[----:B------:R-:W-:-:S04]  /*30d70*/  ULDC UR4, c[0x0][0xc3c] ;  /* 0x00030f0000047ab9 */ /* 0x000fc80000000800 */
[----:B------:R-:W-:-:S13]  /*30d80*/  ISETP.GE.OR P1, PT, R9, UR4, !P0 ;  /* 0x0000000409007c0c */ /* 0x000fda000c726670 */
[----:B------:R-:W0:Y:S08]  /*30d90*/  @!P1 LDC.64 R2, c[0x0][0xc80] ;  /* 0x00032000ff029b82 */ /* 0x000e300000000a00 */
[----:B------:R-:W2:Y:S01]  /*30da0*/  @!P1 LDC.64 R4, c[0x0][0xc78] ;  /* 0x00031e00ff049b82 */ /* 0x000ea20000000a00 */
[----:B0-----:R-:W-:-:S05]  /*30db0*/  @!P1 IMAD.WIDE R2, R9, 0x4, R2 ;  /* 0x0000000409029825 */ /* 0x001fca00078e0202 */
[----:B------:R2:W3:Y:S02]  /*30dc0*/  @!P1 LDG.E R7, desc[UR52][R2.64] ;  /* 0x0000003402079981 */ /* 0x0004e4000c1e1900 */
[----:B--2---:R-:W-:-:S05]  /*30dd0*/  @!P1 IMAD.WIDE R2, R9, 0x4, R4 ;  /* 0x0000000409029825 */ /* 0x004fca00078e0204 */
[----:B------:R-:W2:Y:S01]  /*30de0*/  @!P1 LDG.E R4, desc[UR52][R2.64] ;  /* 0x0000003402049981 */ /* 0x000ea2000c1e1900 */
[----:B------:R-:W-:Y:S01]  /*30df0*/  IMAD.MOV.U32 R17, RZ, RZ, RZ ;  /* 0x000000ffff117224 */ /* 0x000fe200078e00ff */
[----:B------:R-:W-:Y:S02]  /*30e00*/  MOV R5, RZ ;  /* 0x000000ff00057202 */ /* 0x000fe40000000f00 */
[C---:B------:R-:W-:Y:S01]  /*30e10*/  ISETP.GE.U32.AND P2, PT, R8.reuse, 0x2, PT ;  /* 0x000000020800780c */ /* 0x040fe20003f46070 */
[----:B------:R-:W-:Y:S01]  /*30e20*/  SHFL.IDX PT, R0, R16, RZ, 0x1f ;  /* 0x00001fff10007589 */ /* 0x000fe200000e0000 */
[C---:B------:R-:W-:Y:S02]  /*30e30*/  ISETP.GE.U32.AND P3, PT, R8.reuse, 0x4, PT ;  /* 0x000000040800780c */ /* 0x040fe40003f66070 */
[C---:B------:R-:W-:Y:S01]  /*30e40*/  ISETP.GE.U32.AND P4, PT, R8.reuse, 0x8, PT ;  /* 0x000000080800780c */ /* 0x040fe20003f86070 */
[----:B-1----:R0:W-:Y:S01]  /*30e50*/  SHFL.IDX PT, R6, R16, 0x1, 0x1f ;  /* 0x00201f0010067f89 */ /* 0x0021e200000e0000 */
[----:B------:R-:W-:Y:S01]  /*30e60*/  ISETP.GE.U32.AND P5, PT, R8, 0x10, PT ;  /* 0x000000100800780c */ /* 0x000fe20003fa6070 */
        /* <DEDUP_REMOVED lines=20> */
[----:B------:R0:W1:Y:S02]  /*30fb0*/  SHFL.IDX PT, R14, R2, 0x1f, 0x1f ;  /* 0x03e01f00020e7f89 */ /* 0x00006400000e0000 */
.L_x_3285:
[----:B------:R-:W-:Y:S02]  /*30fc0*/  ULDC UR4, c[0x0][0xc38] ;  /* 0x00030e0000047ab9 */ /* 0x000fe40000000800 */
[----:B------:R-:W-:-:S04]  /*30fd0*/  IMAD.U32 R4, RZ, RZ, UR4 ;  /* 0x00000004ff047e24 */ /* 0x000fc8000f8e00ff */
[----:B-1----:R-:W-:-:S04]  /*30fe0*/  IMAD R3, R14, R4, RZ ;  /* 0x000000040e037224 */ /* 0x002fc800078e02ff */
[----:B------:R-:W-:-:S05]  /*30ff0*/  IMAD.IADD R6, R6, 0x1, R3 ;  /* 0x0000000106067824 */ /* 0x000fca00078e0203 */
[----:B------:R-:W-:-:S13]  /*31000*/  ISETP.GT.AND P6, PT, R6, R0, PT ;  /* 0x000000000600720c */ /* 0x000fda0003fc4270 */
[----:B------:R-:W-:Y:S05]  /*31010*/  @P6 BRA `(.L_x_3024) ;  /* 0x0000000000a46947 */ /* 0x000fea0003800000 */
.L_x_3027:
[----:B0-----:R-:W0:Y:S01]  /*31020*/  LDC R2, c[0x0][0xc3c] ;  /* 0x00030f00ff027b82 */ /* 0x001e220000000800 */
[----:B------:R-:W-:-:S04]  /*31030*/  IADD3 R19, R19, 0x1f, RZ ;  /* 0x0000001f13137810 */ /* 0x000fc80007ffe0ff */
[----:B0-----:R-:W-:-:S13]  /*31040*/  ISETP.GE.AND P6, PT, R19, R2, PT ;  /* 0x000000021300720c */ /* 0x001fda0003fc6270 */
[----:B------:R-:W-:Y:S05]  /*31050*/  @P6 BRA `(.L_x_3025) ;  /* 0x0000000800bc6947 */ /* 0x000fea0003800000 */
[----:B------:R-:W0:Y:S01]  /*31060*/  S2R R3, SR_TID.X ;  /* 0x0000000000037919 */ /* 0x000e220000002100 */
        /* <DEDUP_REMOVED lines=30> */
.L_x_3293:
[----:B------:R-:W-:Y:S02]  /*31250*/  ULDC UR4, c[0x0][0xc38] ;  /* 0x00030e0000047ab9 */ /* 0x000fe40000000800 */
[----:B------:R-:W-:-:S04]  /*31260*/  IMAD.U32 R4, RZ, RZ, UR4 ;  /* 0x00000004ff047e24 */ /* 0x000fc8000f8e00ff */
[----:B-1----:R-:W-:-:S05]  /*31270*/  IMAD R3, R14, R4, RZ ;  /* 0x000000040e037224 */ /* 0x002fca00078e02ff */
[----:B------:R-:W-:-:S04]  /*31280*/  IADD3 R6, R3, R6, RZ ;  /* 0x0000000603067210 */ /* 0x000fc80007ffe0ff */
[----:B------:R-:W-:-:S13]  /*31290*/  ISETP.GT.AND P6, PT, R6, R0, PT ;  /* 0x000000000600720c */ /* 0x000fda0003fc4270 */
[----:B------:R-:W-:Y:S05]  /*312a0*/  @!P6 BRA `(.L_x_3027) ;  /* 0xfffffffc005ce947 */ /* 0x000fea000383ffff */
.L_x_3024:
        /* <DEDUP_REMOVED lines=10> */
.L_x_3298:
[----:B------:R-:W-:-:S13]  /*31350*/  ISETP.NE.AND P0, PT, R3, RZ, PT ;  /* 0x000000ff0300720c */ /* 0x000fda0003f05270 */
[----:B------:R-:W-:Y:S05]  /*31360*/  @!P0 BRA `(.L_x_3029) ;  /* 0x0000000000108947 */ /* 0x000fea0003800000 */
[----:B------:R-:W-:Y:S01]  /*31370*/  UMOV UR4, 0xffffffff ;  /* 0xffffffff00047882 */ /* 0x000fe20000000000 */
[----:B------:R-:W-:Y:S02]  /*31380*/  VIADD R12, R7, 0xffffffff ;  /* 0xffffffff070c7836 */ /* 0x000fe40000000000 */
[----:B------:R-:W-:Y:S05]  /*31390*/  BRA.DIV UR4, `(.L_x_3030) ;  /* 0x0000007604987947 */ /* 0x000fea000b800000 */
[----:B------:R4:W0:Y:S02]  /*313a0*/  SHFL.IDX PT, R16, R2, R12, 0x1f ;  /* 0x00001f0c02107589 */ /* 0x00082400000e0000 */
.L_x_3029:
[----:B---3--:R-:W-:Y:S01]  /*313b0*/  ISETP.NE.AND P0, PT, R5, 0x1, PT ;  /* 0x000000010500780c */ /* 0x008fe20003f05270 */
[----:B0-----:R-:W-:-:S05]  /*313c0*/  IMAD R16, R16, R4, R6 ;  /* 0x0000000410107224 */ /* 0x001fca00078e0206 */
[----:B------:R-:W-:-:S07]  /*313d0*/  IADD3 R0, R0, -R16, RZ ;  /* 0x8000001000007210 */ /* 0x000fce0007ffe0ff */
[----:B------:R-:W-:Y:S05]  /*313e0*/  @!P0 BRA `(.L_x_3031) ;  /* 0x0000000000dc8947 */ /* 0x000fea0003800000 */
[-C--:B--2---:R-:W-:Y:S01]  /*313f0*/  IABS R4, R17.reuse ;  /* 0x0000001100047213 */ /* 0x084fe20000000000 */
[----:B----4-:R-:W-:Y:S01]  /*31400*/  IMAD.MOV.U32 R2, RZ, RZ, RZ ;  /* 0x000000ffff027224 */ /* 0x010fe200078e00ff */
[----:B------:R-:W-:Y:S02]  /*31410*/  IABS R8, R17 ;  /* 0x0000001100087213 */ /* 0x000fe40000000000 */
[----:B------:R-:W0:Y:S08]  /*31420*/  I2F.RP R6, R4 ;  /* 0x0000000400067306 */ /* 0x000e300000209400 */
[----:B0-----:R-:W1:Y:S02]  /*31430*/  MUFU.RCP R6, R6 ;  /* 0x0000000600067308 */ /* 0x001e640000001000 */
[----:B-1----:R-:W-:Y:S01]  /*31440*/  VIADD R7, R6, 0xffffffe ;  /* 0x0ffffffe06077836 */ /* 0x002fe20000000000 */
[----:B------:R-:W-:-:S05]  /*31450*/  IABS R6, R5 ;  /* 0x0000000500067213 */ /* 0x000fca0000000000 */
[----:B------:R-:W0:Y:S02]  /*31460*/  F2I.FTZ.U32.TRUNC.NTZ R3, R7 ;  /* 0x0000000700037305 */ /* 0x000e24000021f000 */
[----:B0-----:R-:W-:-:S04]  /*31470*/  IMAD.MOV R9, RZ, RZ, -R3 ;  /* 0x000000ffff097224 */ /* 0x001fc800078e0a03 */
[----:B------:R-:W-:-:S04]  /*31480*/  IMAD R9, R9, R4, RZ ;  /* 0x0000000409097224 */ /* 0x000fc800078e02ff */
[----:B------:R-:W-:Y:S01]  /*31490*/  IMAD.HI.U32 R3, R3, R9, R2 ;  /* 0x0000000903037227 */ /* 0x000fe200078e0002 */
[----:B------:R-:W-:Y:S02]  /*314a0*/  IADD3 R9, RZ, -R8, RZ ;  /* 0x80000008ff097210 */ /* 0x000fe40007ffe0ff */
[----:B------:R-:W0:Y:S01]  /*314b0*/  I2F.RP R8, R6 ;  /* 0x0000000600087306 */ /* 0x000e220000209400 */
[----:B------:R-:W-:-:S05]  /*314c0*/  IABS R2, R0 ;  /* 0x0000000000027213 */ /* 0x000fca0000000000 */
[----:B------:R-:W-:-:S04]  /*314d0*/  IMAD.HI.U32 R7, R3, R2, RZ ;  /* 0x0000000203077227 */ /* 0x000fc800078e00ff */
[----:B------:R-:W-:Y:S01]  /*314e0*/  IMAD R9, R7, R9, R2 ;  /* 0x0000000907097224 */ /* 0x000fe200078e0202 */
[----:B------:R-:W-:Y:S01]  /*314f0*/  MOV R2, RZ ;  /* 0x000000ff00027202 */ /* 0x000fe20000000f00 */
[----:B0-----:R-:W0:Y:S03]  /*31500*/  MUFU.RCP R8, R8 ;  /* 0x0000000800087308 */ /* 0x001e260000001000 */
[----:B------:R-:W-:-:S13]  /*31510*/  ISETP.GT.U32.AND P1, PT, R4, R9, PT ;  /* 0x000000090400720c */ /* 0x000fda0003f24070 */
[----:B------:R-:W-:Y:S02]  /*31520*/  @!P1 IMAD.IADD R9, R9, 0x1, -R4 ;  /* 0x0000000109099824 */ /* 0x000fe400078e0a04 */
[----:B------:R-:W-:Y:S01]  /*31530*/  @!P1 VIADD R7, R7, 0x1 ;  /* 0x0000000107079836 */ /* 0x000fe20000000000 */
[----:B------:R-:W-:Y:S01]  /*31540*/  ISETP.NE.AND P1, PT, R17, RZ, PT ;  /* 0x000000ff1100720c */ /* 0x000fe20003f25270 */
[----:B0-----:R-:W-:Y:S01]  /*31550*/  VIADD R10, R8, 0xffffffe ;  /* 0x0ffffffe080a7836 */ /* 0x001fe20000000000 */
[----:B------:R-:W-:Y:S02]  /*31560*/  ISETP.GE.U32.AND P0, PT, R9, R4, PT ;  /* 0x000000040900720c */ /* 0x000fe40003f06070 */
[----:B------:R-:W-:Y:S01]  /*31570*/  IABS R4, R5 ;  /* 0x0000000500047213 */ /* 0x000fe20000000000 */
[----:B------:R-:W0:Y:S03]  /*31580*/  F2I.FTZ.U32.TRUNC.NTZ R3, R10 ;  /* 0x0000000a00037305 */ /* 0x000e26000021f000 */
[----:B------:R-:W-:-:S07]  /*31590*/  IADD3 R4, RZ, -R4, RZ ;  /* 0x80000004ff047210 */ /* 0x000fce0007ffe0ff */
[----:B------:R-:W-:Y:S02]  /*315a0*/  @P0 VIADD R7, R7, 0x1 ;  /* 0x0000000107070836 */ /* 0x000fe40000000000 */
        /* <DEDUP_REMOVED lines=17> */
[----:B------:R-:W-:-:S04]  /*316c0*/  IMAD.MOV R3, RZ, RZ, -R7 ;  /* 0x000000ffff037224 */ /* 0x000fc800078e0a07 */
[----:B------:R-:W-:Y:S02]  /*316d0*/  IMAD R3, R17, R3, R0 ;  /* 0x0000000311037224 */ /* 0x000fe400078e0200 */
[----:B------:R-:W-:-:S06]  /*316e0*/  @P0 VIADD R2, R2, 0x1 ;  /* 0x0000000102020836 */ /* 0x000fcc0000000000 */
[----:B------:R-:W-:Y:S02]  /*316f0*/  @!P2 IADD3 R2, -R2, RZ, RZ ;  /* 0x000000ff0202a210 */ /* 0x000fe40007ffe1ff */
[----:B------:R-:W-:-:S05]  /*31700*/  @!P1 LOP3.LUT R2, RZ, R5, RZ, 0x33, !PT ;  /* 0x00000005ff029212 */ /* 0x000fca00078e33ff */
[--C-:B------:R-:W-:Y:S02]  /*31710*/  IMAD.MOV R4, RZ, RZ, -R2.reuse ;  /* 0x000000ffff047224 */ /* 0x100fe400078e0a02 */
[C---:B------:R-:W-:Y:S02]  /*31720*/  IMAD R2, R5.reuse, 0x1000000, R2 ;  /* 0x0100000005027824 */ /* 0x040fe400078e0202 */
[----:B------:R-:W-:-:S05]  /*31730*/  IMAD R5, R5, R4, R7 ;  /* 0x0000000405057224 */ /* 0x000fca00078e0207 */
[----:B------:R-:W-:Y:S01]  /*31740*/  LEA R18, R5, R2, 0x10 ;  /* 0x0000000205127211 */ /* 0x000fe200078e80ff */
[----:B------:R-:W-:Y:S06]  /*31750*/  BRA `(.L_x_3032) ;  /* 0x0000000000f07947 */ /* 0x000fec0003800000 */
.L_x_3031:
[----:B----4-:R-:W0:Y:S02]  /*31760*/  LDC.64 R2, c[0x0][0xc90] ;  /* 0x00032400ff027b82 */ /* 0x010e240000000a00 */
[----:B0-----:R-:W-:-:S05]  /*31770*/  IMAD.WIDE R2, R19, 0x4, R2 ;  /* 0x0000000413027825 */ /* 0x001fca00078e0202 */
[----:B-1----:R0:W2:Y:S02]  /*31780*/  LDG.E R7, desc[UR52][R2.64] ;  /* 0x0000003402077981 */ /* 0x0020a4000c1e1900 */
[----:B0-----:R-:W-:Y:S02]  /*31790*/  IMAD.MOV.U32 R2, RZ, RZ, RZ ;  /* 0x000000ffff027224 */ /* 0x001fe400078e00ff */
[----:B--2---:R-:W-:-:S05]  /*317a0*/  IMAD R5, R17, R7, RZ ;  /* 0x0000000711057224 */ /* 0x004fca00078e02ff */
[-C--:B------:R-:W-:Y:S02]  /*317b0*/  IABS R6, R5.reuse ;  /* 0x0000000500067213 */ /* 0x080fe40000000000 */
[----:B------:R-:W-:Y:S02]  /*317c0*/  IABS R10, R5 ;  /* 0x00000005000a7213 */ /* 0x000fe40000000000 */
[----:B------:R-:W0:Y:S08]  /*317d0*/  I2F.RP R8, R6 ;  /* 0x0000000600087306 */ /* 0x000e300000209400 */
[----:B0-----:R-:W0:Y:S02]  /*317e0*/  MUFU.RCP R8, R8 ;  /* 0x0000000800087308 */ /* 0x001e240000001000 */
[----:B0-----:R-:W-:Y:S01]  /*317f0*/  VIADD R9, R8, 0xffffffe ;  /* 0x0ffffffe08097836 */ /* 0x001fe20000000000 */
[----:B------:R-:W-:-:S05]  /*31800*/  IADD3 R8, RZ, -R10, RZ ;  /* 0x8000000aff087210 */ /* 0x000fca0007ffe0ff */
[----:B------:R-:W0:Y:S02]  /*31810*/  F2I.FTZ.U32.TRUNC.NTZ R3, R9 ;  /* 0x0000000900037305 */ /* 0x000e24000021f000 */
        /* <DEDUP_REMOVED lines=14> */
[----:B------:R-:W-:Y:S02]  /*31900*/  @!P2 IADD3 R2, -R2, RZ, RZ ;  /* 0x000000ff0202a210 */ /* 0x000fe40007ffe1ff */
[----:B------:R-:W-:-:S05]  /*31910*/  @!P1 LOP3.LUT R2, RZ, R5, RZ, 0x33, !PT ;  /* 0x00000005ff029212 */ /* 0x000fca00078e33ff */
[----:B------:R-:W-:Y:S02]  /*31920*/  IMAD R6, R7, R2, RZ ;  /* 0x0000000207067224 */ /* 0x000fe400078e02ff */
[----:B------:R-:W-:Y:S02]  /*31930*/  IMAD.MOV R2, RZ, RZ, -R2 ;  /* 0x000000ffff027224 */ /* 0x000fe400078e0a02 */
[----:B------:R-:W-:Y:S02]  /*31940*/  IMAD.MOV R3, RZ, RZ, -R6 ;  /* 0x000000ffff037224 */ /* 0x000fe400078e0a06 */
[----:B------:R-:W-:Y:S02]  /*31950*/  IMAD R5, R5, R2, R0 ;  /* 0x0000000205057224 */ /* 0x000fe400078e0200 */
[----:B------:R-:W-:Y:S01]  /*31960*/  IMAD.MOV.U32 R2, RZ, RZ, RZ ;  /* 0x000000ffff027224 */ /* 0x000fe200078e00ff */
[----:B------:R-:W-:Y:S02]  /*31970*/  VIADDMNMX R4, R3, R4, R7, PT ;  /* 0x0000000403047246 */ /* 0x000fe40003800107 */
[----:B------:R-:W-:-:S02]  /*31980*/  IADD3 R6, R6, 0x1000000, R5 ;  /* 0x0100000006067810 */ /* 0x000fc40007ffe005 */
[----:B------:R-:W-:-:S04]  /*31990*/  IABS R7, R4 ;  /* 0x0000000400077213 */ /* 0x000fc80000000000 */
[----:B------:R-:W0:Y:S08]  /*319a0*/  I2F.RP R8, R7 ;  /* 0x0000000700087306 */ /* 0x000e300000209400 */
[----:B0-----:R-:W0:Y:S02]  /*319b0*/  MUFU.RCP R8, R8 ;  /* 0x0000000800087308 */ /* 0x001e240000001000 */
[----:B0-----:R-:W-:-:S06]  /*319c0*/  VIADD R9, R8, 0xffffffe ;  /* 0x0ffffffe08097836 */ /* 0x001fcc0000000000 */
[----:B------:R-:W0:Y:S02]  /*319d0*/  F2I.FTZ.U32.TRUNC.NTZ R3, R9 ;  /* 0x0000000900037305 */ /* 0x000e24000021f000 */
[----:B0-----:R-:W-:-:S05]  /*319e0*/  IADD3 R0, RZ, -R3, RZ ;  /* 0x80000003ff007210 */ /* 0x001fca0007ffe0ff */
[----:B------:R-:W-:Y:S01]  /*319f0*/  IMAD R11, R0, R7, RZ ;  /* 0x00000007000b7224 */ /* 0x000fe200078e02ff */
[----:B------:R-:W-:-:S03]  /*31a00*/  IABS R0, R5 ;  /* 0x0000000500007213 */ /* 0x000fc60000000000 */
[----:B------:R-:W-:Y:S01]  /*31a10*/  IMAD.HI.U32 R3, R3, R11, R2 ;  /* 0x0000000b03037227 */ /* 0x000fe200078e0002 */
[----:B------:R-:W-:-:S05]  /*31a20*/  IABS R2, R4 ;  /* 0x0000000400027213 */ /* 0x000fca0000000000 */
[----:B------:R-:W-:Y:S02]  /*31a30*/  IMAD.MOV R2, RZ, RZ, -R2 ;  /* 0x000000ffff027224 */ /* 0x000fe400078e0a02 */
        /* <DEDUP_REMOVED lines=8> */
[----:B------:R-:W-:-:S07]  /*31ac0*/  ISETP.GE.AND P2, PT, R0, RZ, PT ;  /* 0x000000ff0000720c */ /* 0x000fce0003f46270 */
[----:B------:R-:W-:-:S06]  /*31ad0*/  @P0 VIADD R3, R3, 0x1 ;  /* 0x0000000103030836 */ /* 0x000fcc0000000000 */
[----:B------:R-:W-:Y:S01]  /*31ae0*/  @!P2 IMAD.MOV R3, RZ, RZ, -R3 ;  /* 0x000000ffff03a224 */ /* 0x000fe200078e0a03 */
[----:B------:R-:W-:Y:S01]  /*31af0*/  @!P1 LOP3.LUT R3, RZ, R4, RZ, 0x33, !PT ;  /* 0x00000004ff039212 */ /* 0x000fe200078e33ff */
[----:B------:R-:W-:-:S04]  /*31b00*/  IMAD.MOV R4, RZ, RZ, -R4 ;  /* 0x000000ffff047224 */ /* 0x000fc800078e0a04 */
[----:B------:R-:W-:-:S07]  /*31b10*/  IMAD R18, R3, R4, R6 ;  /* 0x0000000403127224 */ /* 0x000fce00078e0206 */
.L_x_3032:
[----:B------:R-:W-:-:S04]  /*31b20*/  LOP3.LUT R0, RZ, R3, RZ, 0x33, !PT ;  /* 0x00000003ff007212 */ /* 0x000fc800078e33ff */
[----:B------:R-:W-:Y:S01]  /*31b30*/  IADD3 R17, R17, R0, RZ ;  /* 0x0000000011117210 */ /* 0x000fe20007ffe0ff */
[----:B------:R-:W-:Y:S06]  /*31b40*/  BRA `(.L_x_3033) ;  /* 0x00000000001c7947 */ /* 0x000fec0003800000 */
.L_x_3025:
[----:B------:R-:W-:Y:S01]  /*31b50*/  UMOV UR4, URZ ;  /* 0x0000003f00047c82 */ /* 0x000fe20008000000 */
[----:B------:R-:W-:Y:S01]  /*31b60*/  UMOV UR5, URZ ;  /* 0x0000003f00057c82 */ /* 0x000fe20008000000 */
[----:B------:R-:W-:Y:S01]  /*31b70*/  ULDC UR6, c[0x0][0xc3c] ;  /* 0x00030f0000067ab9 */ /* 0x000fe20000000800 */
[----:B------:R-:W-:Y:S01]  /*31b80*/  IMAD.MOV.U32 R16, RZ, RZ, R0 ;  /* 0x000000ffff107224 */ /* 0x000fe200078e0000 */
[----:B------:R-:W-:Y:S01]  /*31b90*/  MOV R19, UR6 ;  /* 0x0000000600137c02 */ /* 0x000fe20008000f00 */
[----:B------:R-:W-:Y:S02]  /*31ba0*/  IMAD.U32 R17, RZ, RZ, UR4 ;  /* 0x00000004ff117e24 */ /* 0x000fe4000f8e00ff */
[----:B------:R-:W-:-:S07]  /*31bb0*/  IMAD.U32 R18, RZ, RZ, UR5 ;  /* 0x00000005ff127e24 */ /* 0x000fce000f8e00ff */
.L_x_3033:
[----:B------:R2:W3:Y:S01]  /*31bc0*/  LDL R2, [R1+0x10] ;  /* 0x0000100001027983 */ /* 0x0004e20000100800 */
[----:B------:R-:W0:Y:S01]  /*31bd0*/  S2R R0, SR_TID.X ;  /* 0x0000000000007919 */ /* 0x000e220000002100 */
[----:B------:R-:W-:Y:S05]  /*31be0*/  WARPSYNC.ALL ;  /* 0x0000000000007948 */ /* 0x000fea0003800000 */
[----:B0-----:R-:W-:Y:S01]  /*31bf0*/  LOP3.LUT R0, R0, 0x1f, RZ, 0xc0, !PT ;  /* 0x0000001f00007812 */ /* 0x001fe200078ec0ff */
[----:B------:R-:W-:Y:S03]  /*31c00*/  BAR.SYNC.DEFER_BLOCKING 0x4, 0x180 ;  /* 0x0106000000007b1d */ /* 0x000fe60000010000 */
[----:B------:R-:W-:-:S13]  /*31c10*/  ISETP.NE.AND P0, PT, R0, RZ, PT ;  /* 0x000000ff0000720c */ /* 0x000fda0003f05270 */
[----:B------:R-:W-:Y:S01]  /*31c20*/  @!P0 MOV R0, 0x400 ;  /* 0x0000040000008802 */ /* 0x000fe20000000f00 */
[----:B---3--:R-:W0:Y:S03]  /*31c30*/  @!P0 S2R R2, SR_CgaCtaId ;  /* 0x0000000000028919 */ /* 0x008e260000008800 */
[----:B0-----:R-:W-:Y:S01]  /*31c40*/  @!P0 LEA R23, R2, R0, 0x18 ;  /* 0x0000000002178211 */ /* 0x001fe200078ec0ff */
[----:B------:R2:W-:Y:S04]  /*31c50*/  @!P0 STL [R1+0x10], R2 ;  /* 0x0000100201008387 */ /* 0x0005e80000100800 */
[----:B------:R2:W-:Y:S01]  /*31c60*/  @!P0 STS.128 [R23+0x298d0], R16 ;  /* 0x0298d01017008388 */ /* 0x0005e20000000c00 */
[----:B------:R-:W-:Y:S06]  /*31c70*/  BAR.ARV 0x5, 0x180 ;  /* 0x0146000000007b1d */ /* 0x000fec0000002000 */
.L_x_3022:
[----:B------:R-:W-:Y:S02]  /*31c80*/  ULDC UR4, c[0x0][0xc3c] ;  /* 0x00030f0000047ab9 */ /* 0x000fe40000000800 */
[----:B0-----:R-:W-:-:S13]  /*31c90*/  ISETP.GE.AND P0, PT, R19, UR4, PT ;  /* 0x0000000413007c0c */ /* 0x001fda000bf06270 */
[----:B------:R-:W-:Y:S05]  /*31ca0*/  @!P0 BRA `(.L_x_3034) ;  /* 0xffffff8800f48947 */ /* 0x000fea000383ffff */
[----:B------:R-:W-:Y:S05]  /*31cb0*/  BSYNC B7 ;  /* 0x0000000000077941 */ /* 0x000fea0003800000 */
.L_x_2914:
[----:B-12---:R-:W2:Y:S01]  /*31cc0*/  LDL.LU R0, [R1+0x3c] ;  /* 0x00003c0001007983 */ /* 0x006ea20000300800 */
[----:B------:R-:W-:Y:S01]  /*31cd0*/  BSSY B0, `(.L_x_3035) ;  /* 0x000000b000007945 */ /* 0x000fe20003800000 */
[----:B------:R-:W1:Y:S01]  /*31ce0*/  S2R R5, SR_CgaCtaId ;  /* 0x0000000000057919 */ /* 0x000e620000008800 */
[----:B--2---:R-:W-:-:S05]  /*31cf0*/  VIADD R0, R0, 0x1 ;  /* 0x0000000100007836 */ /* 0x004fca0000000000 */
[----:B0-----:R-:W-:-:S04]  /*31d00*/  LEA.HI R2, R0, R0, RZ, 0x1 ;  /* 0x0000000000027211 */ /* 0x001fc800078f08ff */
[----:B------:R-:W-:Y:S02]  /*31d10*/  LOP3.LUT R3, R2, 0xfffffffe, RZ, 0xc0, !PT ;  /* 0xfffffffe02037812 */ /* 0x000fe400078ec0ff */
[----:B------:R-:W-:-:S03]  /*31d20*/  MOV R2, 0x400 ;  /* 0x0000040000027802 */ /* 0x000fc60000000f00 */
[----:B------:R-:W-:Y:S01]  /*31d30*/  IMAD.IADD R0, R0, 0x1, -R3 ;  /* 0x0000000100007824 */ /* 0x000fe200078e0a03 */
[----:B-1----:R-:W-:-:S04]  /*31d40*/  LEA R5, R5, R2, 0x18 ;  /* 0x0000000205057211 */ /* 0x002fc800078ec0ff */
[----:B------:R-:W-:-:S04]  /*31d50*/  SHF.L.U32 R0, R0, 0x1f, RZ ;  /* 0x0000001f00007819 */ /* 0x000fc800000006ff */
[----:B------:R-:W0:Y:S02]  /*31d60*/  SYNCS.PHASECHK.TRANS64.TRYWAIT P0, [R5+URZ+0x29820], R0 ;  /* 0x02982000050075a7 */ /* 0x000e24000800017f */
[----:B0-----:R-:W-:Y:S05]  /*31d70*/  @!P0 BRA `(.L_x_3036) ;  /* 0x0000006c00488947 */ /* 0x001fea0003800000 */
.L_x_3301:
[----:B------:R-:W-:Y:S05]  /*31d80*/  BSYNC B0 ;  /* 0x0000000000007941 */ /* 0x000fea0003800000 */
.L_x_3035:
[----:B------:R-:W-:-:S03]  /*31d90*/  UMOV UR4, 0xffffffff ;  /* 0xffffffff00047882 */ /* 0x000fc60000000000 */
[----:B------:R-:W-:Y:S05]  /*31da0*/  BRA.DIV UR4, `(.L_x_3037) ;  /* 0x0000006e04507947 */ /* 0x000fea000b800000 */
[----:B0-----:R-:W0:Y:S02]  /*31db0*/  S2R R0, SR_TID.X ;  /* 0x0000000000007919 */ /* 0x001e240000002100 */
[----:B0-----:R-:W-:-:S04]  /*31dc0*/  SHF.R.U32.HI R0, RZ, 0x5, R0 ;  /* 0x00000005ff007819 */ /* 0x001fc80000011600 */
[----:B------:R-:W-:-:S05]  /*31dd0*/  LOP3.LUT R0, R0, 0x3, RZ, 0xc0, !PT ;  /* 0x0000000300007812 */ /* 0x000fca00078ec0ff */
[----:B------:R0:W1:Y:S02]  /*31de0*/  SHFL.IDX PT, R14, R0, RZ, 0x1f ;  /* 0x00001fff000e7589 */ /* 0x00006400000e0000 */
.L_x_3304:
[----:B-1----:R-:W-:-:S13]  /*31df0*/  ISETP.NE.AND P0, PT, R14, RZ, PT ;  /* 0x000000ff0e00720c */ /* 0x002fda0003f05270 */
[----:B------:R-:W-:Y:S05]  /*31e00*/  @P0 BRA `(.L_x_2680) ;  /* 0x0000000000a80947 */ /* 0x000fea0003800000 */
[----:B------:R-:W-:-:S03]  /*31e10*/  UMOV UR4, 0xffffffff ;  /* 0xffffffff00047882 */ /* 0x000fc60000000000 */
[----:B------:R-:W-:Y:S05]  /*31e20*/  BRA.DIV UR4, `(.L_x_3038) ;  /* 0x0000006e04647947 */ /* 0x000fea000b800000 */
[----:B------:R-:W-:-:S13]  /*31e30*/  ELECT P6, URZ, PT ;  /* 0x00000000003f782f */ /* 0x000fda00038c0000 */
.L_x_3307:
[----:B------:R-:W-:Y:S05]  /*31e40*/  @!P6 BRA `(.L_x_2680) ;  /* 0x000000000098e947 */ /* 0x000fea0003800000 */
[----:B------:R-:W-:-:S06]  /*31e50*/  ULOP3.LUT UR4, UR36, 0x2, URZ, 0xfc, !UPT ;  /* 0x0000000224047892 */ /* 0x000fcc000f8efc3f */
[----:B0-----:R-:W-:-:S05]  /*31e60*/  IMAD.U32 R0, RZ, RZ, UR4 ;  /* 0x00000004ff007e24 */ /* 0x001fca000f8e00ff */
[----:B------:R-:W-:-:S13]  /*31e70*/  ISETP.NE.AND P0, PT, R0, 0x3, PT ;  /* 0x000000030000780c */ /* 0x000fda0003f05270 */
[----:B------:R-:W-:Y:S05]  /*31e80*/  @!P0 BRA `(.L_x_3039) ;  /* 0x0000000000048947 */ /* 0x000fea0003800000 */
[----:B------:R-:W-:Y:S01]  /*31e90*/  BPT.TRAP 0x1 ;  /* 0x000000040000795c */ /* 0x000fe20000300000 */
.L_x_3039:
[C---:B------:R-:W-:Y:S01]  /*31ea0*/  LEA R3, R28.reuse, R5, 0x3 ;  /* 0x000000051c037211 */ /* 0x040fe200078e18ff */
[----:B------:R-:W-:Y:S01]  /*31eb0*/  VIADD R28, R28, 0x1 ;  /* 0x000000011c1c7836 */ /* 0x000fe20000000000 */
[----:B------:R-:W-:-:S04]  /*31ec0*/  SHF.L.U32 R2, R35, 0x1f, RZ ;  /* 0x0000001f23027819 */ /* 0x000fc800000006ff */
[----:B------:R-:W0:Y:S01]  /*31ed0*/  SYNCS.PHASECHK.TRANS64.TRYWAIT P1, [R3+URZ+0x29840], R2 ;  /* 0x02984002030075a7 */ /* 0x000e22000802017f */
[----:B------:R-:W-:-:S04]  /*31ee0*/  ISETP.NE.AND P2, PT, R28, 0x2, PT ;  /* 0x000000021c00780c */ /* 0x000fc80003f45270 */
[----:B------:R-:W-:Y:S01]  /*31ef0*/  SEL R0, RZ, 0x1, P2 ;  /* 0x00000001ff007807 */ /* 0x000fe20001000000 */
[----:B0-----:R-:W-:Y:S08]  /*31f00*/  @!P1 BRA `(.L_x_3040) ;  /* 0x0000006c004c9947 */ /* 0x001ff00003800000 */
.L_x_3308:
[----:B------:R-:W-:Y:S02]  /*31f10*/  SEL R28, R28, RZ, P2 ;  /* 0x000000ff1c1c7207 */ /* 0x000fe40001000000 */
[----:B------:R-:W-:Y:S01]  /*31f20*/  LOP3.LUT R0, R35, R0, RZ, 0x3c, !PT ;  /* 0x0000000023007212 */ /* 0x000fe200078e3cff */
[----:B------:R-:W-:Y:S06]  /*31f30*/  @!P0 BRA `(.L_x_3041) ;  /* 0x0000000000048947 */ /* 0x000fec0003800000 */
[----:B------:R-:W-:Y:S01]  /*31f40*/  BPT.TRAP 0x1 ;  /* 0x000000040000795c */ /* 0x000fe20000300000 */
.L_x_3041:
[----:B------:R-:W-:Y:S01]  /*31f50*/  IMAD R5, R28, 0x8, R5 ;  /* 0x000000081c057824 */ /* 0x000fe200078e0205 */
[----:B------:R-:W-:-:S04]  /*31f60*/  SHF.L.U32 R0, R0, 0x1f, RZ ;  /* 0x0000001f00007819 */ /* 0x000fc800000006ff */
[----:B------:R-:W1:Y:S02]  /*31f70*/  SYNCS.PHASECHK.TRANS64.TRYWAIT P1, [R5+URZ+0x29840], R0 ;  /* 0x02984000050075a7 */ /* 0x000e64000802017f */
[----:B-1----:R-:W-:Y:S05]  /*31f80*/  @!P1 BRA `(.L_x_3042) ;  /* 0x0000006c00409947 */ /* 0x002fea0003800000 */
.L_x_3309:
[----:B------:R-:W-:Y:S05]  /*31f90*/  @!P0 BRA `(.L_x_3043) ;  /* 0x0000000000048947 */ /* 0x000fea0003800000 */
[----:B------:R-:W-:Y:S01]  /*31fa0*/  BPT.TRAP 0x1 ;  /* 0x000000040000795c */ /* 0x000fe20000300000 */
.L_x_3043:
[----:B------:R-:W2:Y:S02]  /*31fb0*/  SYNCS.PHASECHK.TRANS64.TRYWAIT P1, [R3+URZ+0x29860], R2 ;  /* 0x02986002030075a7 */ /* 0x000ea4000802017f */
[----:B--2---:R-:W-:Y:S05]  /*31fc0*/  @!P1 BRA `(.L_x_3044) ;  /* 0x0000006c00449947 */ /* 0x004fea0003800000 */
.L_x_3310:
[----:B------:R-:W-:Y:S05]  /*31fd0*/  @!P0 BRA `(.L_x_3045) ;  /* 0x0000000000048947 */ /* 0x000fea0003800000 */
[----:B------:R-:W-:Y:S01]  /*31fe0*/  BPT.TRAP 0x1 ;  /* 0x000000040000795c */ /* 0x000fe20000300000 */
.L_x_3045:
[----:B------:R-:W3:Y:S02]  /*31ff0*/  SYNCS.PHASECHK.TRANS64.TRYWAIT P1, [R5+URZ+0x29860], R0 ;  /* 0x02986000050075a7 */ /* 0x000ee4000802017f */
[----:B---3--:R-:W-:Y:S05]  /*32000*/  @!P1 BRA `(.L_x_3046) ;  /* 0x0000006c00489947 */ /* 0x008fea0003800000 */
.L_x_3311:
[----:B------:R-:W-:Y:S05]  /*32010*/  @!P0 BRA `(.L_x_3047) ;  /* 0x0000000000048947 */ /* 0x000fea0003800000 */
[----:B------:R-:W-:Y:S01]  /*32020*/  BPT.TRAP 0x1 ;  /* 0x000000040000795c */ /* 0x000fe20000300000 */
.L_x_3047:
[----:B------:R-:W4:Y:S02]  /*32030*/  SYNCS.PHASECHK.TRANS64.TRYWAIT P1, [R3+URZ+0x29880], R2 ;  /* 0x02988002030075a7 */ /* 0x000f24000802017f */
[----:B----4-:R-:W-:Y:S05]  /*32040*/  @!P1 BRA `(.L_x_3048) ;  /* 0x0000006c004c9947 */ /* 0x010fea0003800000 */
.L_x_3312:
[----:B------:R-:W-:Y:S05]  /*32050*/  @!P0 BRA `(.L_x_3049) ;  /* 0x0000000000048947 */ /* 0x000fea0003800000 */
[----:B------:R-:W-:Y:S01]  /*32060*/  BPT.TRAP 0x1 ;  /* 0x000000040000795c */ /* 0x000fe20000300000 */
.L_x_3049:
[----:B------:R0:W0:Y:S02]  /*32070*/  SYNCS.PHASECHK.TRANS64.TRYWAIT P0, [R5+URZ+0x29880], R0 ;  /* 0x02988000050075a7 */ /* 0x000024000800017f */
[----:B0-----:R-:W-:Y:S05]  /*32080*/  @!P0 NANOSLEEP.SYNCS 0x989680 ;  /* 0x009896800000895d */ /* 0x001fea0003900000 */
[----:B------:R-:W0:Y:S02]  /*32090*/  @!P0 SYNCS.PHASECHK.TRANS64 P0, [R5+URZ+0x29880], R0 ;  /* 0x02988000050085a7 */ /* 0x000e24000800007f */
[----:B0-----:R-:W-:Y:S05]  /*320a0*/  @!P0 BRA `(.L_x_3049) ;  /* 0xfffffffc00f08947 */ /* 0x001fea000383ffff */
.L_x_2680:
[----:B------:R-:W-:Y:S05]  /*320b0*/  BSYNC B8 ;  /* 0x0000000000087941 */ /* 0x000fea0003800000 */
.L_x_2677:
[----:B------:R-:W-:Y:S05]  /*320c0*/  EXIT ;  /* 0x000000000000794d */ /* 0x000fea0003800000 */
.L_x_2700:
[----:B-1----:R1:W2:Y:S02]  /*320d0*/  SYNCS.PHASECHK.TRANS64.TRYWAIT P5, [R95+URZ+0x29890], R96 ;  /* 0x029890605f0075a7 */ /* 0x0022a400080a017f */
[----:B--2---:R-:W-:Y:S05]  /*320e0*/  @!P5 NANOSLEEP.SYNCS 0x989680 ;  /* 0x009896800000d95d */ /* 0x004fea0003900000 */
[----:B------:R-:W2:Y:S02]  /*320f0*/  @!P5 SYNCS.PHASECHK.TRANS64 P5, [R95+URZ+0x29890], R96 ;  /* 0x029890605f00d5a7 */ /* 0x000ea400080a007f */
[----:B--2---:R-:W-:Y:S05]  /*32100*/  @!P5 BRA `(.L_x_2700) ;  /* 0xfffffffc00f0d947 */ /* 0x004fea000383ffff */
[----:B------:R-:W-:Y:S05]  /*32110*/  BRA `(.L_x_3050) ;  /* 0xfffffd1800047947 */ /* 0x000fea000383ffff */
.L_x_2701:
[----:B------:R-:W-:Y:S01]  /*32120*/  BSSY B1, `(.L_x_3051) ;  /* 0x0000008000017945 */ /* 0x000fe20003800000 */
[----:B0-----:R-:W-:Y:S01]  /*32130*/  IMAD.MOV.U32 R13, RZ, RZ, R120 ;  /* 0x000000ffff0d7224 */ /* 0x001fe200078e0078 */
[----:B------:R-:W-:Y:S01]  /*32140*/  MOV R12, RZ ;  /* 0x000000ff000c7202 */ /* 0x000fe20000000f00 */
[----:B------:R-:W-:Y:S02]  /*32150*/  IMAD.MOV.U32 R11, RZ, RZ, 0x1e1f ;  /* 0x00001e1fff0b7424 */ /* 0x000fe400078e00ff */
[----:B------:R-:W-:-:S07]  /*32160*/  IMAD.MOV.U32 R15, RZ, RZ, -0x1 ;  /* 0xffffffffff0f7424 */ /* 0x000fce00078e00ff */
[----:B-1----:R-:W-:Y:S05]  /*32170*/  WARPSYNC.COLLECTIVE R15, `(.L_x_3052) ;  /* 0x000000000f087348 */ /* 0x002fea0003c00000 */
[----:B------:R0:W2:Y:S02]  /*32180*/  SHFL.IDX P6, R14, R13, R12, R11 ;  /* 0x0000000c0d0e7389 */ /* 0x0000a400000c000b */
[----:B012---:R-:W-:Y:S01]  /*32190*/  ENDCOLLECTIVE ;  /* 0x000000000000791b */ /* 0x007fe20003800000 */
.L_x_3052:
[----:B------:R-:W-:Y:S05]  /*321a0*/  BSYNC B1 ;  /* 0x0000000000017941 */ /* 0x000fea0003800000 */
.L_x_3051:
        /* <DEDUP_REMOVED lines=8> */
.L_x_3053:
[----:B------:R-:W-:Y:S01]  /*32230*/  MOV R11, R14 ;  /* 0x0000000e000b7202 */ /* 0x000fe20000000f00 */
[----:B------:R-:W-:Y:S06]  /*32240*/  BRA `(.L_x_3054) ;  /* 0xfffffd1400cc7947 */ /* 0x000fec000383ffff */
.L_x_2726:
[----:B------:R-:W-:Y:S01]  /*32250*/  BSSY B1, `(.L_x_3055) ;  /* 0x0000008000017945 */ /* 0x000fe20003800000 */
[----:B0-----:R-:W-:Y:S01]  /*32260*/  IMAD.MOV.U32 R13, RZ, RZ, R120 ;  /* 0x000000ffff0d7224 */ /* 0x001fe200078e0078 */
[----:B------:R-:W-:Y:S01]  /*32270*/  MOV R15, 0xffffffff ;  /* 0xffffffff000f7802 */ /* 0x000fe20000000f00 */
[----:B------:R-:W-:Y:S02]  /*32280*/  IMAD.MOV.U32 R12, RZ, RZ, 0x1 ;  /* 0x00000001ff0c7424 */ /* 0x000fe400078e00ff */
[----:B----4-:R-:W-:-:S07]  /*32290*/  IMAD.MOV.U32 R11, RZ, RZ, 0x1e1f ;  /* 0x00001e1fff0b7424 */ /* 0x010fce00078e00ff */
[----:B-123--:R-:W-:Y:S05]  /*322a0*/  WARPSYNC.COLLECTIVE R15, `(.L_x_3056) ;  /* 0x000000000f087348 */ /* 0x00efea0003c00000 */
[----:B------:R0:W4:Y:S02]  /*322b0*/  SHFL.IDX P6, R14, R13, R12, R11 ;  /* 0x0000000c0d0e7389 */ /* 0x00012400000c000b */
[----:B01234-:R-:W-:Y:S01]  /*322c0*/  ENDCOLLECTIVE ;  /* 0x000000000000791b */ /* 0x01ffe20003800000 */
.L_x_3056:
[----:B------:R-:W-:Y:S05]  /*322d0*/  BSYNC B1 ;  /* 0x0000000000017941 */ /* 0x000fea0003800000 */
.L_x_3055:
        /* <DEDUP_REMOVED lines=8> */
.L_x_3057:
[----:B------:R-:W-:Y:S01]  /*32360*/  IMAD.MOV.U32 R121, RZ, RZ, R14 ;  /* 0x000000ffff797224 */ /* 0x000fe200078e000e */
[----:B------:R-:W-:Y:S06]  /*32370*/  BRA `(.L_x_3058) ;  /* 0xfffffd4000a07947 */ /* 0x000fec000383ffff */
.L_x_2756:
[----:B--2---:R2:W3:Y:S02]  /*32380*/  SYNCS.PHASECHK.TRANS64.TRYWAIT P5, [R95+URZ+0x29890], R96 ;  /* 0x029890605f0075a7 */ /* 0x0044e400080a017f */
[----:B---3--:R-:W-:Y:S05]  /*32390*/  @!P5 NANOSLEEP.SYNCS 0x989680 ;  /* 0x009896800000d95d */ /* 0x008fea0003900000 */
[----:B------:R-:W3:Y:S02]  /*323a0*/  @!P5 SYNCS.PHASECHK.TRANS64 P5, [R95+URZ+0x29890], R96 ;  /* 0x029890605f00d5a7 */ /* 0x000ee400080a007f */
[----:B---3--:R-:W-:Y:S05]  /*323b0*/  @!P5 BRA `(.L_x_2756) ;  /* 0xfffffffc00f0d947 */ /* 0x008fea000383ffff */
[----:B------:R-:W-:Y:S05]  /*323c0*/  BRA `(.L_x_3059) ;  /* 0xfffffd7400587947 */ /* 0x000fea000383ffff */
.L_x_2757:
[----:B------:R-:W-:Y:S01]  /*323d0*/  BSSY B1, `(.L_x_3060) ;  /* 0x0000008000017945 */ /* 0x000fe20003800000 */
[----:B0-----:R-:W-:Y:S01]  /*323e0*/  IMAD.MOV.U32 R13, RZ, RZ, R120 ;  /* 0x000000ffff0d7224 */ /* 0x001fe200078e0078 */
[----:B------:R-:W-:Y:S01]  /*323f0*/  MOV R12, RZ ;  /* 0x000000ff000c7202 */ /* 0x000fe20000000f00 */
[----:B------:R-:W-:Y:S02]  /*32400*/  IMAD.MOV.U32 R11, RZ, RZ, 0x1e1f ;  /* 0x00001e1fff0b7424 */ /* 0x000fe400078e00ff */
[----:B------:R-:W-:-:S07]  /*32410*/  IMAD.MOV.U32 R15, RZ, RZ, -0x1 ;  /* 0xffffffffff0f7424 */ /* 0x000fce00078e00ff */
[----:B--2---:R-:W-:Y:S05]  /*32420*/  WARPSYNC.COLLECTIVE R15, `(.L_x_3061) ;  /* 0x000000000f087348 */ /* 0x004fea0003c00000 */
[----:B------:R0:W1:Y:S02]  /*32430*/  SHFL.IDX P6, R14, R13, R12, R11 ;  /* 0x0000000c0d0e7389 */ /* 0x00006400000c000b */
[----:B012---:R-:W-:Y:S01]  /*32440*/  ENDCOLLECTIVE ;  /* 0x000000000000791b */ /* 0x007fe20003800000 */
.L_x_3061:
[----:B------:R-:W-:Y:S05]  /*32450*/  BSYNC B1 ;  /* 0x0000000000017941 */ /* 0x000fea0003800000 */
.L_x_3060:
        /* <DEDUP_REMOVED lines=8> */
.L_x_3062:
[----:B------:R-:W-:Y:S01]  /*324e0*/  MOV R11, R14 ;  /* 0x0000000e000b7202 */ /* 0x000fe20000000f00 */
[----:B------:R-:W-:Y:S06]  /*324f0*/  BRA `(.L_x_3063) ;  /* 0xfffffd7400247947 */ /* 0x000fec000383ffff */
.L_x_2770:
        /* <DEDUP_REMOVED lines=8> */
.L_x_3065:
[----:B------:R-:W-:Y:S05]  /*32580*/  BSYNC B1 ;  /* 0x0000000000017941 */ /* 0x000fea0003800000 */
.L_x_3064:
        /* <DEDUP_REMOVED lines=8> */
.L_x_3066:
[----:B------:R-:W-:Y:S01]  /*32610*/  IMAD.MOV.U32 R48, RZ, RZ, R14 ;  /* 0x000000ffff307224 */ /* 0x000fe200078e000e */
[----:B------:R-:W-:Y:S06]  /*32620*/  BRA `(.L_x_3067) ;  /* 0xfffffda000707947 */ /* 0x000fec000383ffff */
.L_x_2783:
[----:B0-----:R0:W1:Y:S02]  /*32630*/  SYNCS.PHASECHK.TRANS64.TRYWAIT P2, [R95+URZ+0x29890], R96 ;  /* 0x029890605f0075a7 */ /* 0x001064000804017f */
[----:B-1----:R-:W-:Y:S05]  /*32640*/  @!P2 NANOSLEEP.SYNCS 0x989680 ;  /* 0x009896800000a95d */ /* 0x002fea0003900000 */
[----:B------:R-:W1:Y:S02]  /*32650*/  @!P2 SYNCS.PHASECHK.TRANS64 P2, [R95+URZ+0x29890], R96 ;  /* 0x029890605f00a5a7 */ /* 0x000e64000804007f */
[----:B-1----:R-:W-:Y:S05]  /*32660*/  @!P2 BRA `(.L_x_2783) ;  /* 0xfffffffc00f0a947 */ /* 0x002fea000383ffff */
[----:B------:R-:W-:Y:S05]  /*32670*/  BRA `(.L_x_3068) ;  /* 0xfffffdd000007947 */ /* 0x000fea000383ffff */
.L_x_2784:
[----:B------:R-:W-:Y:S01]  /*32680*/  BSSY B1, `(.L_x_3069) ;  /* 0x0000008000017945 */ /* 0x000fe20003800000 */
[----:B------:R-:W-:Y:S01]  /*32690*/  IMAD.MOV.U32 R13, RZ, RZ, R51 ;  /* 0x000000ffff0d7224 */ /* 0x000fe200078e0033 */
[----:B------:R-:W-:Y:S01]  /*326a0*/  MOV R12, RZ ;  /* 0x000000ff000c7202 */ /* 0x000fe20000000f00 */
[----:B------:R-:W-:Y:S02]  /*326b0*/  IMAD.MOV.U32 R11, RZ, RZ, 0x1e1f ;  /* 0x00001e1fff0b7424 */ /* 0x000fe400078e00ff */
[----:B------:R-:W-:-:S07]  /*326c0*/  IMAD.MOV.U32 R15, RZ, RZ, -0x1 ;  /* 0xffffffffff0f7424 */ /* 0x000fce00078e00ff */
[----:B0-----:R-:W-:Y:S05]  /*326d0*/  WARPSYNC.COLLECTIVE R15, `(.L_x_3070) ;  /* 0x000000000f087348 */ /* 0x001fea0003c00000 */
[----:B------:R1:W2:Y:S02]  /*326e0*/  SHFL.IDX P6, R14, R13, R12, R11 ;  /* 0x0000000c0d0e7389 */ /* 0x0002a400000c000b */
[----:B012---:R-:W-:Y:S01]  /*326f0*/  ENDCOLLECTIVE ;  /* 0x000000000000791b */ /* 0x007fe20003800000 */
.L_x_3070:
[----:B------:R-:W-:Y:S05]  /*32700*/  BSYNC B1 ;  /* 0x0000000000017941 */ /* 0x000fea0003800000 */
.L_x_3069:
        /* <DEDUP_REMOVED lines=8> */
.L_x_3071:
[----:B------:R-:W-:Y:S01]  /*32790*/  MOV R49, R14 ;  /* 0x0000000e00317202 */ /* 0x000fe20000000f00 */
[----:B------:R-:W-:Y:S06]  /*327a0*/  BRA `(.L_x_3072) ;  /* 0xfffffdd0001c7947 */ /* 0x000fec000383ffff */
.L_x_2787:
[----:B------:R-:W-:Y:S01]  /*327b0*/  BSSY B1, `(.L_x_3073) ;  /* 0x0000008000017945 */ /* 0x000fe20003800000 */
[----:B----4-:R-:W-:Y:S01]  /*327c0*/  IMAD.MOV.U32 R13, RZ, RZ, R51 ;  /* 0x000000ffff0d7224 */ /* 0x010fe200078e0033 */
[----:B------:R-:W-:Y:S01]  /*327d0*/  MOV R15, 0xffffffff ;  /* 0xffffffff000f7802 */ /* 0x000fe20000000f00 */
[----:B------:R-:W-:Y:S02]  /*327e0*/  IMAD.MOV.U32 R12, RZ, RZ, 0x1 ;  /* 0x00000001ff0c7424 */ /* 0x000fe400078e00ff */
[----:B------:R-:W-:-:S07]  /*327f0*/  IMAD.MOV.U32 R11, RZ, RZ, 0x1e1f ;  /* 0x00001e1fff0b7424 */ /* 0x000fce00078e00ff */
[----:B0123--:R-:W-:Y:S05]  /*32800*/  WARPSYNC.COLLECTIVE R15, `(.L_x_3074) ;  /* 0x000000000f087348 */ /* 0x00ffea0003c00000 */
[----:B------:R4:W0:Y:S02]  /*32810*/  SHFL.IDX P6, R14, R13, R12, R11 ;  /* 0x0000000c0d0e7389 */ /* 0x00082400000c000b */
[----:B01234-:R-:W-:Y:S01]  /*32820*/  ENDCOLLECTIVE ;  /* 0x000000000000791b */ /* 0x01ffe20003800000 */
.L_x_3074:
[----:B------:R-:W-:Y:S05]  /*32830*/  BSYNC B1 ;  /* 0x0000000000017941 */ /* 0x000fea0003800000 */
.L_x_3073:
        /* <DEDUP_REMOVED lines=8> */
.L_x_3075:
[----:B------:R-:W-:Y:S01]  /*328c0*/  IMAD.MOV.U32 R49, RZ, RZ, R14 ;  /* 0x000000ffff317224 */ /* 0x000fe200078e000e */
[----:B------:R-:W-:Y:S06]  /*328d0*/  BRA `(.L_x_3076) ;  /* 0xfffffdd000707947 */ /* 0x000fec000383ffff */
.L_x_2791:
[----:B------:R0:W0:Y:S02]  /*328e0*/  SYNCS.PHASECHK.TRANS64.TRYWAIT P1, [R95+URZ+0x298b0], R96 ;  /* 0x0298b0605f0075a7 */ /* 0x000024000802017f */
[----:B0-----:R-:W-:Y:S05]  /*328f0*/  @!P1 NANOSLEEP.SYNCS 0x989680 ;  /* 0x009896800000995d */ /* 0x001fea0003900000 */
[----:B------:R-:W0:Y:S02]  /*32900*/  @!P1 SYNCS.PHASECHK.TRANS64 P1, [R95+URZ+0x298b0], R96 ;  /* 0x0298b0605f0095a7 */ /* 0x000e24000802007f */
[----:B0-----:R-:W-:Y:S05]  /*32910*/  @!P1 BRA `(.L_x_2791) ;  /* 0xfffffffc00f09947 */ /* 0x001fea000383ffff */
[----:B------:R-:W-:Y:S05]  /*32920*/  BRA `(.L_x_3077) ;  /* 0xfffffdd4003c7947 */ /* 0x000fea000383ffff */
.L_x_2801:
[----:B------:R-:W0:Y:S01]  /*32930*/  S2R R2, SR_TID.X ;  /* 0x0000000000027919 */ /* 0x000e220000002100 */
[----:B------:R-:W-:Y:S01]  /*32940*/  BSSY B0, `(.L_x_3078) ;  /* 0x000000c000007945 */ /* 0x000fe20003800000 */
[----:B------:R-:W-:Y:S02]  /*32950*/  IMAD.MOV.U32 R12, RZ, RZ, RZ ;  /* 0x000000ffff0c7224 */ /* 0x000fe400078e00ff */
[----:B------:R-:W-:Y:S02]  /*32960*/  IMAD.MOV.U32 R11, RZ, RZ, 0x1f ;  /* 0x0000001fff0b7424 */ /* 0x000fe400078e00ff */
[----:B------:R-:W-:Y:S02]  /*32970*/  IMAD.MOV.U32 R15, RZ, RZ, -0x1 ;  /* 0xffffffffff0f7424 */ /* 0x000fe400078e00ff */
[----:B0-----:R-:W-:-:S05]  /*32980*/  VIADD R4, R2, 0xffffff80 ;  /* 0xffffff8002047836 */ /* 0x001fca0000000000 */
[----:B------:R-:W-:-:S04]  /*32990*/  SHF.R.S32.HI R2, RZ, 0x1f, R4 ;  /* 0x0000001fff027819 */ /* 0x000fc80000011404 */
[----:B------:R-:W-:-:S04]  /*329a0*/  LEA.HI R2, R2, R4, RZ, 0x7 ;  /* 0x0000000402027211 */ /* 0x000fc800078f38ff */
[----:B------:R-:W-:-:S04]  /*329b0*/  SHF.R.S32.HI R2, RZ, 0x7, R2 ;  /* 0x00000007ff027819 */ /* 0x000fc80000011402 */
[----:B------:R-:W-:-:S07]  /*329c0*/  MOV R13, R2 ;  /* 0x00000002000d7202 */ /* 0x000fce0000000f00 */
[----:B-1---5:R-:W-:Y:S05]  /*329d0*/  WARPSYNC.COLLECTIVE R15, `(.L_x_3079) ;  /* 0x000000000f087348 */ /* 0x022fea0003c00000 */
[----:B------:R0:W2:Y:S02]  /*329e0*/  SHFL.IDX P6, R14, R13, R12, R11 ;  /* 0x0000000c0d0e7389 */ /* 0x0000a400000c000b */
[----:B012--5:R-:W-:Y:S01]  /*329f0*/  ENDCOLLECTIVE ;  /* 0x000000000000791b */ /* 0x027fe20003800000 */
.L_x_3079:
[----:B------:R-:W-:Y:S05]  /*32a00*/  BSYNC B0 ;  /* 0x0000000000007941 */ /* 0x000fea0003800000 */
.L_x_3078:
[----:B------:R-:W-:Y:S01]  /*32a10*/  MOV R207, R14 ;  /* 0x0000000e00cf7202 */ /* 0x000fe20000000f00 */
[----:B------:R-:W-:Y:S06]  /*32a20*/  BRA `(.L_x_3080) ;  /* 0xfffffde0003c7947 */ /* 0x000fec000383ffff */
.L_x_2811:
[----:B------:R-:W-:Y:S01]  /*32a30*/  BSSY B1, `(.L_x_3081) ;  /* 0x0000007000017945 */ /* 0x000fe20003800000 */
[----:B------:R-:W-:Y:S02]  /*32a40*/  IMAD.MOV.U32 R12, RZ, RZ, RZ ;  /* 0x000000ffff0c7224 */ /* 0x000fe400078e00ff */
[----:B------:R-:W-:Y:S02]  /*32a50*/  IMAD.MOV.U32 R11, RZ, RZ, 0x1e1f ;  /* 0x00001e1fff0b7424 */ /* 0x000fe400078e00ff */
[----:B------:R-:W-:-:S07]  /*32a60*/  IMAD.MOV.U32 R15, RZ, RZ, -0x1 ;  /* 0xffffffffff0f7424 */ /* 0x000fce00078e00ff */
[----:B-1----:R-:W-:Y:S05]  /*32a70*/  WARPSYNC.COLLECTIVE R15, `(.L_x_3082) ;  /* 0x000000000f087348 */ /* 0x002fea0003c00000 */
[----:B------:R0:W2:Y:S02]  /*32a80*/  SHFL.IDX P6, R14, R13, R12, R11 ;  /* 0x0000000c0d0e7389 */ /* 0x0000a400000c000b */
[----:B012---:R-:W-:Y:S01]  /*32a90*/  ENDCOLLECTIVE ;  /* 0x000000000000791b */ /* 0x007fe20003800000 */
.L_x_3082:
[----:B------:R-:W-:Y:S05]  /*32aa0*/  BSYNC B1 ;  /* 0x0000000000017941 */ /* 0x000fea0003800000 */
.L_x_3081:
        /* <DEDUP_REMOVED lines=8> */
.L_x_3083:
[----:B------:R-:W-:Y:S02]  /*32b30*/  IMAD.MOV.U32 R13, RZ, RZ, R4 ;  /* 0x000000ffff0d7224 */ /* 0x000fe400078e0004 */
[----:B------:R-:W-:-:S07]  /*32b40*/  IMAD.MOV.U32 R3, RZ, RZ, R14 ;  /* 0x000000ffff037224 */ /* 0x000fce00078e000e */
[----:B------:R-:W-:Y:S05]  /*32b50*/  WARPSYNC.COLLECTIVE R15, `(.L_x_3084) ;  /* 0x000000000f087348 */ /* 0x000fea0003c00000 */
[----:B------:R0:W1:Y:S02]  /*32b60*/  SHFL.IDX P6, R14, R13, R12, R11 ;  /* 0x0000000c0d0e7389 */ /* 0x00006400000c000b */
[----:B01----:R-:W-:Y:S01]  /*32b70*/  ENDCOLLECTIVE ;  /* 0x000000000000791b */ /* 0x003fe20003800000 */
.L_x_3084:
[----:B------:R-:W-:Y:S01]  /*32b80*/  MOV R13, R5 ;  /* 0x00000005000d7202 */ /* 0x000fe20000000f00 */
[----:B------:R-:W-:-:S07]  /*32b90*/  IMAD.MOV.U32 R4, RZ, RZ, R14 ;  /* 0x000000ffff047224 */ /* 0x000fce00078e000e */
[----:B------:R-:W-:Y:S05]  /*32ba0*/  WARPSYNC.COLLECTIVE R15, `(.L_x_3085) ;  /* 0x000000000f087348 */ /* 0x000fea0003c00000 */
[----:B------:R0:W1:Y:S02]  /*32bb0*/  SHFL.IDX P6, R14, R13, R12, R11 ;  /* 0x0000000c0d0e7389 */ /* 0x00006400000c000b */
[----:B01----:R-:W-:Y:S01]  /*32bc0*/  ENDCOLLECTIVE ;  /* 0x000000000000791b */ /* 0x003fe20003800000 */
.L_x_3085:
[----:B------:R-:W-:Y:S05]  /*32bd0*/  BRA `(.L_x_3086) ;  /* 0xfffffde800107947 */ /* 0x000fea000383ffff */
.L_x_2815:
[----:B---3--:R3:W0:Y:S02]  /*32be0*/  SYNCS.PHASECHK.TRANS64.TRYWAIT P0, [R18+URZ+0x29800], R5 ;  /* 0x02980005120075a7 */ /* 0x008624000800017f */
[----:B0-----:R-:W-:Y:S05]  /*32bf0*/  @!P0 NANOSLEEP.SYNCS 0x989680 ;  /* 0x009896800000895d */ /* 0x001fea0003900000 */
[----:B------:R-:W0:Y:S02]  /*32c00*/  @!P0 SYNCS.PHASECHK.TRANS64 P0, [R18+URZ+0x29800], R5 ;  /* 0x02980005120085a7 */ /* 0x000e24000800007f */
[----:B0-----:R-:W-:Y:S05]  /*32c10*/  @!P0 BRA `(.L_x_2815) ;  /* 0xfffffffc00f08947 */ /* 0x001fea000383ffff */
[----:B------:R-:W-:Y:S05]  /*32c20*/  BRA `(.L_x_3087) ;  /* 0xfffffdec005c7947 */ /* 0x000fea000383ffff */
.L_x_2827:
[----:B------:R-:W-:Y:S01]  /*32c30*/  BSSY B1, `(.L_x_3088) ;  /* 0x0000007000017945 */ /* 0x000fe20003800000 */
[----:B------:R-:W-:Y:S02]  /*32c40*/  IMAD.MOV.U32 R12, RZ, RZ, RZ ;  /* 0x000000ffff0c7224 */ /* 0x000fe400078e00ff */
[----:B------:R-:W-:Y:S02]  /*32c50*/  IMAD.MOV.U32 R11, RZ, RZ, 0x1e1f ;  /* 0x00001e1fff0b7424 */ /* 0x000fe400078e00ff */
[----:B------:R-:W-:-:S07]  /*32c60*/  IMAD.MOV.U32 R15, RZ, RZ, -0x1 ;  /* 0xffffffffff0f7424 */ /* 0x000fce00078e00ff */
[----:B-1----:R-:W-:Y:S05]  /*32c70*/  WARPSYNC.COLLECTIVE R15, `(.L_x_3089) ;  /* 0x000000000f087348 */ /* 0x002fea0003c00000 */
[----:B------:R0:W2:Y:S02]  /*32c80*/  SHFL.IDX P6, R14, R13, R12, R11 ;  /* 0x0000000c0d0e7389 */ /* 0x0000a400000c000b */
[----:B012---:R-:W-:Y:S01]  /*32c90*/  ENDCOLLECTIVE ;  /* 0x000000000000791b */ /* 0x007fe20003800000 */
.L_x_3089:
[----:B------:R-:W-:Y:S05]  /*32ca0*/  BSYNC B1 ;  /* 0x0000000000017941 */ /* 0x000fea0003800000 */
.L_x_3088:
        /* <DEDUP_REMOVED lines=8> */
.L_x_3090:
[----:B------:R-:W-:Y:S02]  /*32d30*/  IMAD.MOV.U32 R13, RZ, RZ, R37 ;  /* 0x000000ffff0d7224 */ /* 0x000fe400078e0025 */
[----:B------:R-:W-:-:S07]  /*32d40*/  IMAD.MOV.U32 R21, RZ, RZ, R14 ;  /* 0x000000ffff157224 */ /* 0x000fce00078e000e */
[----:B------:R-:W-:Y:S05]  /*32d50*/  WARPSYNC.COLLECTIVE R15, `(.L_x_3091) ;  /* 0x000000000f087348 */ /* 0x000fea0003c00000 */
[----:B------:R0:W1:Y:S02]  /*32d60*/  SHFL.IDX P6, R14, R13, R12, R11 ;  /* 0x0000000c0d0e7389 */ /* 0x00006400000c000b */
[----:B01----:R-:W-:Y:S01]  /*32d70*/  ENDCOLLECTIVE ;  /* 0x000000000000791b */ /* 0x003fe20003800000 */
.L_x_3091:
[----:B------:R-:W-:Y:S01]  /*32d80*/  MOV R13, R39 ;  /* 0x00000027000d7202 */ /* 0x000fe20000000f00 */
[----:B------:R-:W-:-:S07]  /*32d90*/  IMAD.MOV.U32 R37, RZ, RZ, R14 ;  /* 0x000000ffff257224 */ /* 0x000fce00078e000e */
[----:B------:R-:W-:Y:S05]  /*32da0*/  WARPSYNC.COLLECTIVE R15, `(.L_x_3092) ;  /* 0x000000000f087348 */ /* 0x000fea0003c00000 */
[----:B------:R0:W1:Y:S02]  /*32db0*/  SHFL.IDX P6, R14, R13, R12, R11 ;  /* 0x0000000c0d0e7389 */ /* 0x00006400000c000b */
[----:B01----:R-:W-:Y:S01]  /*32dc0*/  ENDCOLLECTIVE ;  /* 0x000000000000791b */ /* 0x003fe20003800000 */
.L_x_3092:
[----:B------:R-:W-:Y:S01]  /*32dd0*/  IMAD.MOV.U32 R39, RZ, RZ, R14 ;  /* 0x000000ffff277224 */ /* 0x000fe200078e000e */
[----:B------:R-:W-:Y:S06]  /*32de0*/  BRA `(.L_x_3093) ;  /* 0xfffffe1c00247947 */ /* 0x000fec000383ffff */
.L_x_2831:
[----:B0-----:R0:W2:Y:S02]  /*32df0*/  SYNCS.PHASECHK.TRANS64.TRYWAIT P0, [R18+URZ+0x29800], R21 ;  /* 0x02980015120075a7 */ /* 0x0010a4000800017f */
[----:B--2---:R-:W-:Y:S05]  /*32e00*/  @!P0 NANOSLEEP.SYNCS 0x989680 ;  /* 0x009896800000895d */ /* 0x004fea0003900000 */
[----:B------:R-:W2:Y:S02]  /*32e10*/  @!P0 SYNCS.PHASECHK.TRANS64 P0, [R18+URZ+0x29800], R21 ;  /* 0x02980015120085a7 */ /* 0x000ea4000800007f */
[----:B--2---:R-:W-:Y:S05]  /*32e20*/  @!P0 BRA `(.L_x_2831) ;  /* 0xfffffffc00f08947 */ /* 0x004fea000383ffff */
[----:B------:R-:W-:Y:S05]  /*32e30*/  BRA `(.L_x_3094) ;  /* 0xfffffe20001c7947 */ /* 0x000fea000383ffff */
.L_x_2839:
[----:B--2---:R2:W3:Y:S02]  /*32e40*/  SYNCS.PHASECHK.TRANS64.TRYWAIT P1, [R0+URZ+0x29830], R3 ;  /* 0x02983003000075a7 */ /* 0x0044e4000802017f */
[----:B---3--:R-:W-:Y:S05]  /*32e50*/  @!P1 NANOSLEEP.SYNCS 0x989680 ;  /* 0x009896800000995d */ /* 0x008fea0003900000 */
[----:B------:R-:W3:Y:S02]  /*32e60*/  @!P1 SYNCS.PHASECHK.TRANS64 P1, [R0+URZ+0x29830], R3 ;  /* 0x02983003000095a7 */ /* 0x000ee4000802007f */
[----:B---3--:R-:W-:Y:S05]  /*32e70*/  @!P1 BRA `(.L_x_2839) ;  /* 0xfffffffc00f09947 */ /* 0x008fea000383ffff */
[----:B------:R-:W-:Y:S05]  /*32e80*/  BRA `(.L_x_2838) ;  /* 0xfffffe5000607947 */ /* 0x000fea000383ffff */
.L_x_2846:
[----:B-1----:R1:W2:Y:S02]  /*32e90*/  SYNCS.PHASECHK.TRANS64.TRYWAIT P2, [R11+URZ+0x29830], R10 ;  /* 0x0298300a0b0075a7 */ /* 0x0022a4000804017f */
[----:B--2---:R-:W-:Y:S05]  /*32ea0*/  @!P2 NANOSLEEP.SYNCS 0x989680 ;  /* 0x009896800000a95d */ /* 0x004fea0003900000 */
[----:B------:R-:W2:Y:S02]  /*32eb0*/  @!P2 SYNCS.PHASECHK.TRANS64 P2, [R11+URZ+0x29830], R10 ;  /* 0x0298300a0b00a5a7 */ /* 0x000ea4000804007f */
[----:B--2---:R-:W-:Y:S05]  /*32ec0*/  @!P2 BRA `(.L_x_2846) ;  /* 0xfffffffc00f0a947 */ /* 0x004fea000383ffff */
[----:B------:R-:W-:Y:S05]  /*32ed0*/  BRA `(.L_x_2845) ;  /* 0xfffffe9400647947 */ /* 0x000fea000383ffff */
.L_x_2850:
[----:B-1----:R1:W2:Y:S02]  /*32ee0*/  SYNCS.PHASECHK.TRANS64.TRYWAIT P1, [R10+URZ+0x29850], R7 ;  /* 0x029850070a0075a7 */ /* 0x0022a4000802017f */
[----:B--2---:R-:W-:Y:S05]  /*32ef0*/  @!P1 NANOSLEEP.SYNCS 0x989680 ;  /* 0x009896800000995d */ /* 0x004fea0003900000 */
[----:B------:R-:W2:Y:S02]  /*32f00*/  @!P1 SYNCS.PHASECHK.TRANS64 P1, [R10+URZ+0x29850], R7 ;  /* 0x029850070a0095a7 */ /* 0x000ea4000802007f */
[----:B--2---:R-:W-:Y:S05]  /*32f10*/  @!P1 BRA `(.L_x_2850) ;  /* 0xfffffffc00f09947 */ /* 0x004fea000383ffff */
[----:B------:R-:W-:Y:S05]  /*32f20*/  BRA `(.L_x_2847) ;  /* 0xfffffea400a07947 */ /* 0x000fea000383ffff */
.L_x_2859:
[----:B-1----:R1:W2:Y:S02]  /*32f30*/  SYNCS.PHASECHK.TRANS64.TRYWAIT P1, [R10+URZ+0x29830], R11 ;  /* 0x0298300b0a0075a7 */ /* 0x0022a4000802017f */
[----:B--2---:R-:W-:Y:S05]  /*32f40*/  @!P1 NANOSLEEP.SYNCS 0x989680 ;  /* 0x009896800000995d */ /* 0x004fea0003900000 */
[----:B------:R-:W2:Y:S02]  /*32f50*/  @!P1 SYNCS.PHASECHK.TRANS64 P1, [R10+URZ+0x29830], R11 ;  /* 0x0298300b0a0095a7 */ /* 0x000ea4000802007f */
[----:B--2---:R-:W-:Y:S05]  /*32f60*/  @!P1 BRA `(.L_x_2859) ;  /* 0xfffffffc00f09947 */ /* 0x004fea000383ffff */
[----:B------:R-:W-:Y:S05]  /*32f70*/  BRA `(.L_x_2858) ;  /* 0xfffffedc002c7947 */ /* 0x000fea000383ffff */
.L_x_2863:
[----:B-1----:R1:W2:Y:S02]  /*32f80*/  SYNCS.PHASECHK.TRANS64.TRYWAIT P1, [R10+URZ+0x29850], R7 ;  /* 0x029850070a0075a7 */ /* 0x0022a4000802017f */
[----:B--2---:R-:W-:Y:S05]  /*32f90*/  @!P1 NANOSLEEP.SYNCS 0x989680 ;  /* 0x009896800000995d */ /* 0x004fea0003900000 */
[----:B------:R-:W2:Y:S02]  /*32fa0*/  @!P1 SYNCS.PHASECHK.TRANS64 P1, [R10+URZ+0x29850], R7 ;  /* 0x029850070a0095a7 */ /* 0x000ea4000802007f */
[----:B--2---:R-:W-:Y:S05]  /*32fb0*/  @!P1 BRA `(.L_x_2863) ;  /* 0xfffffffc00f09947 */ /* 0x004fea000383ffff */
[----:B------:R-:W-:Y:S05]  /*32fc0*/  BRA `(.L_x_2860) ;  /* 0xfffffeec005c7947 */ /* 0x000fea000383ffff */
.L_x_2870:
[----:B-1----:R1:W2:Y:S02]  /*32fd0*/  SYNCS.PHASECHK.TRANS64.TRYWAIT P1, [R11+URZ+0x29850], R2 ;  /* 0x029850020b0075a7 */ /* 0x0022a4000802017f */
[----:B--2---:R-:W-:Y:S05]  /*32fe0*/  @!P1 NANOSLEEP.SYNCS 0x989680 ;  /* 0x009896800000995d */ /* 0x004fea0003900000 */
[----:B------:R-:W2:Y:S02]  /*32ff0*/  @!P1 SYNCS.PHASECHK.TRANS64 P1, [R11+URZ+0x29850], R2 ;  /* 0x029850020b0095a7 */ /* 0x000ea4000802007f */
[----:B--2---:R-:W-:Y:S05]  /*33000*/  @!P1 BRA `(.L_x_2870) ;  /* 0xfffffffc00f09947 */ /* 0x004fea000383ffff */
[----:B------:R-:W-:Y:S05]  /*33010*/  BRA `(.L_x_2869) ;  /* 0xffffff1400f87947 */ /* 0x000fea000383ffff */
.L_x_2874:
[----:B------:R-:W-:Y:S01]  /*33020*/  SEL R82, R12, R91, P0 ;  /* 0x0000005b0c527207 */ /* 0x000fe20000000000 */
[----:B------:R-:W-:Y:S01]  /*33030*/  IMAD.MOV.U32 R11, RZ, RZ, 0x1c1f ;  /* 0x00001c1fff0b7424 */ /* 0x000fe200078e00ff */
[----:B------:R-:W-:Y:S01]  /*33040*/  SEL R67, R91, R12, P0 ;  /* 0x0000000c5b437207 */ /* 0x000fe20000000000 */
[----:B-----5:R-:W-:Y:S01]  /*33050*/  IMAD.MOV.U32 R12, RZ, RZ, R9 ;  /* 0x000000ffff0c7224 */ /* 0x020fe200078e0009 */
[----:B------:R-:W-:Y:S02]  /*33060*/  MOV R15, 0xffffffff ;  /* 0xffffffff000f7802 */ /* 0x000fe40000000f00 */
[----:B------:R-:W-:Y:S02]  /*33070*/  SEL R78, R97, R20, P0 ;  /* 0x00000014614e7207 */ /* 0x000fe40000000000 */
[----:B------:R-:W-:-:S07]  /*33080*/  SEL R41, R20, R97, P0 ;  /* 0x0000006114297207 */ /* 0x000fce0000000000 */
[----:B--23--:R-:W-:Y:S05]  /*33090*/  WARPSYNC.COLLECTIVE R15, `(.L_x_3095) ;  /* 0x000000000f087348 */ /* 0x00cfea0003c00000 */
[----:B------:R0:W1:Y:S02]  /*330a0*/  SHFL.IDX P6, R14, R13, R12, R11 ;  /* 0x0000000c0d0e7389 */ /* 0x00006400000c000b */
[----:B0123--:R-:W-:Y:S01]  /*330b0*/  ENDCOLLECTIVE ;  /* 0x000000000000791b */ /* 0x00ffe20003800000 */
.L_x_3095:
[----:B------:R-:W-:Y:S02]  /*330c0*/  SEL R20, R44, R53, P0 ;  /* 0x000000352c147207 */ /* 0x000fe40000000000 */
[----:B------:R-:W-:Y:S02]  /*330d0*/  SEL R51, R53, R44, P0 ;  /* 0x0000002c35337207 */ /* 0x000fe40000000000 */
[----:B------:R-:W-:Y:S02]  /*330e0*/  SEL R44, R111, R98, P0 ;  /* 0x000000626f2c7207 */ /* 0x000fe40000000000 */
[----:B------:R-:W-:Y:S02]  /*330f0*/  SEL R111, R98, R111, P0 ;  /* 0x0000006f626f7207 */ /* 0x000fe40000000000 */
[----:B------:R-:W-:Y:S02]  /*33100*/  LOP3.LUT R10, R9, 0x2, RZ, 0x3c, !PT ;  /* 0x00000002090a7812 */ /* 0x000fe400078e3cff */
[----:B------:R-:W-:-:S02]  /*33110*/  SEL R4, R0, R101, P0 ;  /* 0x0000006500047207 */ /* 0x000fc40000000000 */
[----:B------:R-:W-:Y:S01]  /*33120*/  SEL R79, R101, R0, P0 ;  /* 0x00000000654f7207 */ /* 0x000fe20000000000 */
[----:B------:R-:W-:Y:S01]  /*33130*/  IMAD.MOV.U32 R13, RZ, RZ, R2 ;  /* 0x000000ffff0d7224 */ /* 0x000fe200078e0002 */
[----:B------:R-:W-:Y:S02]  /*33140*/  SEL R0, R100, R45, P0 ;  /* 0x0000002d64007207 */ /* 0x000fe40000000000 */
[----:B------:R-:W-:Y:S01]  /*33150*/  SEL R47, R45, R100, P0 ;  /* 0x000000642d2f7207 */ /* 0x000fe20000000000 */
[----:B------:R-:W-:Y:S01]  /*33160*/  IMAD.MOV.U32 R100, RZ, RZ, RZ ;  /* 0x000000ffff647224 */ /* 0x000fe200078e00ff */
        /* <DEDUP_REMOVED lines=8> */
.L_x_3096:
        /* <DEDUP_REMOVED lines=18> */
.L_x_3097:
        /* <DEDUP_REMOVED lines=18> */
.L_x_3098:
        /* <DEDUP_REMOVED lines=18> */
.L_x_3099:
        /* <DEDUP_REMOVED lines=16> */
.L_x_3100:
[----:B------:R-:W-:Y:S02]  /*33650*/  IMAD.MOV.U32 R13, RZ, RZ, R41 ;  /* 0x000000ffff0d7224 */ /* 0x000fe400078e0029 */
[----:B------:R-:W-:Y:S02]  /*33660*/  IMAD.MOV.U32 R12, RZ, RZ, R10 ;  /* 0x000000ffff0c7224 */ /* 0x000fe400078e000a */
[----:B------:R-:W-:-:S07]  /*33670*/  IMAD.MOV.U32 R80, RZ, RZ, R14 ;  /* 0x000000ffff507224 */ /* 0x000fce00078e000e */
[----:B------:R-:W-:Y:S05]  /*33680*/  WARPSYNC.COLLECTIVE R15, `(.L_x_3101) ;  /* 0x000000000f087348 */ /* 0x000fea0003c00000 */
[----:B------:R0:W1:Y:S02]  /*33690*/  SHFL.IDX P6, R14, R13, R12, R11 ;  /* 0x0000000c0d0e7389 */ /* 0x00006400000c000b */
[----:B01----:R-:W-:Y:S01]  /*336a0*/  ENDCOLLECTIVE ;  /* 0x000000000000791b */ /* 0x003fe20003800000 */
.L_x_3101:
[----:B------:R-:W-:Y:S01]  /*336b0*/  IMAD.MOV.U32 R13, RZ, RZ, R49 ;  /* 0x000000ffff0d7224 */ /* 0x000fe200078e0031 */
[----:B------:R-:W-:-:S07]  /*336c0*/  MOV R41, R14 ;  /* 0x0000000e00297202 */ /* 0x000fce0000000f00 */
[----:B------:R-:W-:Y:S05]  /*336d0*/  WARPSYNC.COLLECTIVE R15, `(.L_x_3102) ;  /* 0x000000000f087348 */ /* 0x000fea0003c00000 */
[----:B------:R0:W1:Y:S02]  /*336e0*/  SHFL.IDX P6, R14, R13, R12, R11 ;  /* 0x0000000c0d0e7389 */ /* 0x00006400000c000b */
[----:B01----:R-:W-:Y:S01]  /*336f0*/  ENDCOLLECTIVE ;  /* 0x000000000000791b */ /* 0x003fe20003800000 */
.L_x_3102:
        /* <DEDUP_REMOVED lines=8> */
.L_x_3103:
[----:B------:R-:W-:Y:S02]  /*33780*/  IMAD.MOV.U32 R13, RZ, RZ, R4 ;  /* 0x000000ffff0d7224 */ /* 0x000fe400078e0004 */
[----:B------:R-:W-:-:S07]  /*33790*/  IMAD.MOV.U32 R0, RZ, RZ, R14 ;  /* 0x000000ffff007224 */ /* 0x000fce00078e000e */
[----:B------:R-:W-:Y:S05]  /*337a0*/  WARPSYNC.COLLECTIVE R15, `(.L_x_3104) ;  /* 0x000000000f087348 */ /* 0x000fea0003c00000 */
[----:B------:R0:W1:Y:S02]  /*337b0*/  SHFL.IDX P6, R14, R13, R12, R11 ;  /* 0x0000000c0d0e7389 */ /* 0x00006400000c000b */
[----:B01----:R-:W-:Y:S01]  /*337c0*/  ENDCOLLECTIVE ;  /* 0x000000000000791b */ /* 0x003fe20003800000 */
.L_x_3104:
[----:B------:R-:W-:Y:S01]  /*337d0*/  MOV R13, R47 ;  /* 0x0000002f000d7202 */ /* 0x000fe20000000f00 */
[----:B------:R-:W-:Y:S02]  /*337e0*/  IMAD.MOV.U32 R12, RZ, RZ, R10 ;  /* 0x000000ffff0c7224 */ /* 0x000fe400078e000a */
[----:B------:R-:W-:-:S07]  /*337f0*/  IMAD.MOV.U32 R3, RZ, RZ, R14 ;  /* 0x000000ffff037224 */ /* 0x000fce00078e000e */
[----:B------:R-:W-:Y:S05]  /*33800*/  WARPSYNC.COLLECTIVE R15, `(.L_x_3105) ;  /* 0x000000000f087348 */ /* 0x000fea0003c00000 */
[----:B------:R0:W1:Y:S02]  /*33810*/  SHFL.IDX P6, R14, R13, R12, R11 ;  /* 0x0000000c0d0e7389 */ /* 0x00006400000c000b */
[----:B01----:R-:W-:Y:S01]  /*33820*/  ENDCOLLECTIVE ;  /* 0x000000000000791b */ /* 0x003fe20003800000 */
.L_x_3105:
[----:B------:R-:W-:Y:S01]  /*33830*/  IMAD.MOV.U32 R13, RZ, RZ, R79 ;  /* 0x000000ffff0d7224 */ /* 0x000fe200078e004f */
[----:B------:R-:W-:Y:S02]  /*33840*/  SEL R79, R80, R49, P0 ;  /* 0x00000031504f7207 */ /* 0x000fe40000000000 */
[----:B------:R-:W-:Y:S01]  /*33850*/  SEL R80, R49, R80, P0 ;  /* 0x0000005031507207 */ /* 0x000fe20000000000 */
[----:B------:R-:W-:-:S07]  /*33860*/  IMAD.MOV.U32 R47, RZ, RZ, R14 ;  /* 0x000000ffff2f7224 */ /* 0x000fce00078e000e */
[----:B------:R-:W-:Y:S05]  /*33870*/  WARPSYNC.COLLECTIVE R15, `(.L_x_3106) ;  /* 0x000000000f087348 */ /* 0x000fea0003c00000 */
[----:B------:R0:W1:Y:S02]  /*33880*/  SHFL.IDX P6, R14, R13, R12, R11 ;  /* 0x0000000c0d0e7389 */ /* 0x00006400000c000b */
[----:B01----:R-:W-:Y:S01]  /*33890*/  ENDCOLLECTIVE ;  /* 0x000000000000791b */ /* 0x003fe20003800000 */
.L_x_3106:
        /* <DEDUP_REMOVED lines=8> */
.L_x_3107:
[----:B------:R-:W-:Y:S02]  /*33920*/  SEL R2, R3, R4, P0 ;  /* 0x0000000403027207 */ /* 0x000fe40000000000 */
[----:B------:R-:W-:Y:S02]  /*33930*/  SEL R3, R4, R3, P0 ;  /* 0x0000000304037207 */ /* 0x000fe40000000000 */
[----:B------:R-:W-:Y:S01]  /*33940*/  MOV R13, R40 ;  /* 0x00000028000d7202 */ /* 0x000fe20000000f00 */
[----:B------:R-:W-:-:S07]  /*33950*/  IMAD.MOV.U32 R20, RZ, RZ, R14 ;  /* 0x000000ffff147224 */ /* 0x000fce00078e000e */
[----:B------:R-:W-:Y:S05]  /*33960*/  WARPSYNC.COLLECTIVE R15, `(.L_x_3108) ;  /* 0x000000000f087348 */ /* 0x000fea0003c00000 */
[----:B------:R0:W1:Y:S02]  /*33970*/  SHFL.IDX P6, R14, R13, R12, R11 ;  /* 0x0000000c0d0e7389 */ /* 0x00006400000c000b */
[----:B01----:R-:W-:Y:S01]  /*33980*/  ENDCOLLECTIVE ;  /* 0x000000000000791b */ /* 0x003fe20003800000 */
.L_x_3108:
[----:B------:R-:W-:Y:S02]  /*33990*/  IMAD.MOV.U32 R13, RZ, RZ, R51 ;  /* 0x000000ffff0d7224 */ /* 0x000fe400078e0033 */
[----:B------:R-:W-:Y:S02]  /*339a0*/  IMAD.MOV.U32 R12, RZ, RZ, R10 ;  /* 0x000000ffff0c7224 */ /* 0x000fe400078e000a */
[----:B------:R-:W-:-:S07]  /*339b0*/  IMAD.MOV.U32 R40, RZ, RZ, R14 ;  /* 0x000000ffff287224 */ /* 0x000fce00078e000e */
[----:B------:R-:W-:Y:S05]  /*339c0*/  WARPSYNC.COLLECTIVE R15, `(.L_x_3109) ;  /* 0x000000000f087348 */ /* 0x000fea0003c00000 */
[----:B------:R0:W1:Y:S02]  /*339d0*/  SHFL.IDX P6, R14, R13, R12, R11 ;  /* 0x0000000c0d0e7389 */ /* 0x00006400000c000b */
[----:B01----:R-:W-:Y:S01]  /*339e0*/  ENDCOLLECTIVE ;  /* 0x000000000000791b */ /* 0x003fe20003800000 */
.L_x_3109:
[----:B------:R-:W-:Y:S01]  /*339f0*/  IMAD.MOV.U32 R13, RZ, RZ, R119 ;  /* 0x000000ffff0d7224 */ /* 0x000fe200078e0077 */
[----:B------:R-:W-:-:S07]  /*33a00*/  MOV R51, R14 ;  /* 0x0000000e00337202 */ /* 0x000fce0000000f00 */
[----:B------:R-:W-:Y:S05]  /*33a10*/  WARPSYNC.COLLECTIVE R15, `(.L_x_3110) ;  /* 0x000000000f087348 */ /* 0x000fea0003c00000 */
[----:B------:R0:W1:Y:S02]  /*33a20*/  SHFL.IDX P6, R14, R13, R12, R11 ;  /* 0x0000000c0d0e7389 */ /* 0x00006400000c000b */
[----:B01----:R-:W-:Y:S01]  /*33a30*/  ENDCOLLECTIVE ;  /* 0x000000000000791b */ /* 0x003fe20003800000 */
.L_x_3110:
        /* <DEDUP_REMOVED lines=8> */
.L_x_3111:
[----:B------:R-:W-:Y:S02]  /*33ac0*/  SEL R21, R40, R119, P0 ;  /* 0x0000007728157207 */ /* 0x000fe40000000000 */
[----:B------:R-:W-:Y:S01]  /*33ad0*/  SEL R40, R119, R40, P0 ;  /* 0x0000002877287207 */ /* 0x000fe20000000000 */
[----:B------:R-:W-:Y:S02]  /*33ae0*/  IMAD.MOV.U32 R13, RZ, RZ, R44 ;  /* 0x000000ffff0d7224 */ /* 0x000fe400078e002c */
[----:B------:R-:W-:-:S07]  /*33af0*/  IMAD.MOV.U32 R42, RZ, RZ, R14 ;  /* 0x000000ffff2a7224 */ /* 0x000fce00078e000e */
[----:B------:R-:W-:Y:S05]  /*33b00*/  WARPSYNC.COLLECTIVE R15, `(.L_x_3112) ;  /* 0x000000000f087348 */ /* 0x000fea0003c00000 */
[----:B------:R0:W1:Y:S02]  /*33b10*/  SHFL.IDX P6, R14, R13, R12, R11 ;  /* 0x0000000c0d0e7389 */ /* 0x00006400000c000b */
[----:B01----:R-:W-:Y:S01]  /*33b20*/  ENDCOLLECTIVE ;  /* 0x000000000000791b */ /* 0x003fe20003800000 */
.L_x_3112:
[----:B------:R-:W-:Y:S01]  /*33b30*/  MOV R13, R121 ;  /* 0x00000079000d7202 */ /* 0x000fe20000000f00 */
[----:B------:R-:W-:Y:S02]  /*33b40*/  IMAD.MOV.U32 R12, RZ, RZ, R10 ;  /* 0x000000ffff0c7224 */ /* 0x000fe400078e000a */
[----:B------:R-:W-:-:S07]  /*33b50*/  IMAD.MOV.U32 R44, RZ, RZ, R14 ;  /* 0x000000ffff2c7224 */ /* 0x000fce00078e000e */
[----:B------:R-:W-:Y:S05]  /*33b60*/  WARPSYNC.COLLECTIVE R15, `(.L_x_3113) ;  /* 0x000000000f087348 */ /* 0x000fea0003c00000 */
[----:B------:R0:W1:Y:S02]  /*33b70*/  SHFL.IDX P6, R14, R13, R12, R11 ;  /* 0x0000000c0d0e7389 */ /* 0x00006400000c000b */
[----:B01----:R-:W-:Y:S01]  /*33b80*/  ENDCOLLECTIVE ;  /* 0x000000000000791b */ /* 0x003fe20003800000 */
.L_x_3113:
[----:B------:R-:W-:Y:S02]  /*33b90*/  IMAD.MOV.U32 R13, RZ, RZ, R111 ;  /* 0x000000ffff0d7224 */ /* 0x000fe400078e006f */
[----:B------:R-:W-:-:S07]  /*33ba0*/  IMAD.MOV.U32 R121, RZ, RZ, R14 ;  /* 0x000000ffff797224 */ /* 0x000fce00078e000e */
[----:B------:R-:W-:Y:S05]  /*33bb0*/  WARPSYNC.COLLECTIVE R15, `(.L_x_3114) ;  /* 0x000000000f087348 */ /* 0x000fea0003c00000 */
[----:B------:R0:W1:Y:S02]  /*33bc0*/  SHFL.IDX P6, R14, R13, R12, R11 ;  /* 0x0000000c0d0e7389 */ /* 0x00006400000c000b */
[----:B01----:R-:W-:Y:S01]  /*33bd0*/  ENDCOLLECTIVE ;  /* 0x000000000000791b */ /* 0x003fe20003800000 */
.L_x_3114:
        /* <DEDUP_REMOVED lines=8> */
.L_x_3115:
[----:B------:R-:W-:Y:S01]  /*33c60*/  MOV R13, R48 ;  /* 0x00000030000d7202 */ /* 0x000fe20000000f00 */
[----:B------:R-:W-:-:S07]  /*33c70*/  IMAD.MOV.U32 R46, RZ, RZ, R14 ;  /* 0x000000ffff2e7224 */ /* 0x000fce00078e000e */
[----:B------:R-:W-:Y:S05]  /*33c80*/  WARPSYNC.COLLECTIVE R15, `(.L_x_3116) ;  /* 0x000000000f087348 */ /* 0x000fea0003c00000 */
[----:B------:R0:W1:Y:S02]  /*33c90*/  SHFL.IDX P6, R14, R13, R12, R11 ;  /* 0x0000000c0d0e7389 */ /* 0x00006400000c000b */
[----:B01----:R-:W-:Y:S01]  /*33ca0*/  ENDCOLLECTIVE ;  /* 0x000000000000791b */ /* 0x003fe20003800000 */
.L_x_3116:
[----:B------:R-:W-:Y:S02]  /*33cb0*/  IMAD.MOV.U32 R13, RZ, RZ, R113 ;  /* 0x000000ffff0d7224 */ /* 0x000fe400078e0071 */
[----:B------:R-:W-:Y:S02]  /*33cc0*/  IMAD.MOV.U32 R12, RZ, RZ, R10 ;  /* 0x000000ffff0c7224 */ /* 0x000fe400078e000a */
[----:B------:R-:W-:-:S07]  /*33cd0*/  IMAD.MOV.U32 R48, RZ, RZ, R14 ;  /* 0x000000ffff307224 */ /* 0x000fce00078e000e */
[----:B------:R-:W-:Y:S05]  /*33ce0*/  WARPSYNC.COLLECTIVE R15, `(.L_x_3117) ;  /* 0x000000000f087348 */ /* 0x000fea0003c00000 */
[----:B------:R0:W1:Y:S02]  /*33cf0*/  SHFL.IDX P6, R14, R13, R12, R11 ;  /* 0x0000000c0d0e7389 */ /* 0x00006400000c000b */
[----:B01----:R-:W-:Y:S01]  /*33d00*/  ENDCOLLECTIVE ;  /* 0x000000000000791b */ /* 0x003fe20003800000 */
.L_x_3117:
[----:B------:R-:W-:Y:S01]  /*33d10*/  IMAD.MOV.U32 R13, RZ, RZ, R87 ;  /* 0x000000ffff0d7224 */ /* 0x000fe200078e0057 */
[----:B------:R-:W-:-:S07]  /*33d20*/  MOV R113, R14 ;  /* 0x0000000e00717202 */ /* 0x000fce0000000f00 */
[----:B------:R-:W-:Y:S05]  /*33d30*/  WARPSYNC.COLLECTIVE R15, `(.L_x_3118) ;  /* 0x000000000f087348 */ /* 0x000fea0003c00000 */
[----:B------:R0:W1:Y:S02]  /*33d40*/  SHFL.IDX P6, R14, R13, R12, R11 ;  /* 0x0000000c0d0e7389 */ /* 0x00006400000c000b */
[----:B01----:R-:W-:Y:S01]  /*33d50*/  ENDCOLLECTIVE ;  /* 0x000000000000791b */ /* 0x003fe20003800000 */
.L_x_3118:
[----:B------:R-:W-:Y:S01]  /*33d60*/  IMAD.MOV.U32 R13, RZ, RZ, R50 ;  /* 0x000000ffff0d7224 */ /* 0x000fe200078e0032 */
[----:B------:R-:W-:Y:S01]  /*33d70*/  MOV R12, R9 ;  /* 0x00000009000c7202 */ /* 0x000fe20000000f00 */
[----:B------:R-:W-:-:S07]  /*33d80*/  IMAD.MOV.U32 R87, RZ, RZ, R14 ;  /* 0x000000ffff577224 */ /* 0x000fce00078e000e */
[----:B------:R-:W-:Y:S05]  /*33d90*/  WARPSYNC.COLLECTIVE R15, `(.L_x_3119) ;  /* 0x000000000f087348 */ /* 0x000fea0003c00000 */
[----:B------:R0:W1:Y:S02]  /*33da0*/  SHFL.IDX P6, R14, R13, R12, R11 ;  /* 0x0000000c0d0e7389 */ /* 0x00006400000c000b */
[----:B01----:R-:W-:Y:S01]  /*33db0*/  ENDCOLLECTIVE ;  /* 0x000000000000791b */ /* 0x003fe20003800000 */
.L_x_3119:
[----:B------:R-:W-:Y:S02]  /*33dc0*/  SEL R47, R48, R87, P0 ;  /* 0x00000057302f7207 */ /* 0x000fe40000000000 */
[----:B------:R-:W-:Y:S01]  /*33dd0*/  SEL R48, R87, R48, P0 ;  /* 0x0000003057307207 */ /* 0x000fe20000000000 */
[----:B------:R-:W-:Y:S02]  /*33de0*/  IMAD.MOV.U32 R13, RZ, RZ, R82 ;  /* 0x000000ffff0d7224 */ /* 0x000fe400078e0052 */
[----:B------:R-:W-:-:S07]  /*33df0*/  IMAD.MOV.U32 R50, RZ, RZ, R14 ;  /* 0x000000ffff327224 */ /* 0x000fce00078e000e */
[----:B------:R-:W-:Y:S05]  /*33e00*/  WARPSYNC.COLLECTIVE R15, `(.L_x_3120) ;  /* 0x000000000f087348 */ /* 0x000fea0003c00000 */
[----:B------:R0:W1:Y:S02]  /*33e10*/  SHFL.IDX P6, R14, R13, R12, R11 ;  /* 0x0000000c0d0e7389 */ /* 0x00006400000c000b */
[----:B01----:R-:W-:Y:S01]  /*33e20*/  ENDCOLLECTIVE ;  /* 0x000000000000791b */ /* 0x003fe20003800000 */
.L_x_3120:
[----:B------:R-:W-:Y:S01]  /*33e30*/  MOV R13, R115 ;  /* 0x00000073000d7202 */ /* 0x000fe20000000f00 */
[----:B------:R-:W-:Y:S02]  /*33e40*/  IMAD.MOV.U32 R12, RZ, RZ, R10 ;  /* 0x000000ffff0c7224 */ /* 0x000fe400078e000a */
[----:B------:R-:W-:-:S07]  /*33e50*/  IMAD.MOV.U32 R82, RZ, RZ, R14 ;  /* 0x000000ffff527224 */ /* 0x000fce00078e000e */
[----:B------:R-:W-:Y:S05]  /*33e60*/  WARPSYNC.COLLECTIVE R15, `(.L_x_3121) ;  /* 0x000000000f087348 */ /* 0x000fea0003c00000 */
[----:B------:R0:W1:Y:S02]  /*33e70*/  SHFL.IDX P6, R14, R13, R12, R11 ;  /* 0x0000000c0d0e7389 */ /* 0x00006400000c000b */
[----:B01----:R-:W-:Y:S01]  /*33e80*/  ENDCOLLECTIVE ;  /* 0x000000000000791b */ /* 0x003fe20003800000 */
.L_x_3121:
[----:B------:R-:W-:Y:S02]  /*33e90*/  IMAD.MOV.U32 R13, RZ, RZ, R67 ;  /* 0x000000ffff0d7224 */ /* 0x000fe400078e0043 */
[----:B------:R-:W-:-:S07]  /*33ea0*/  IMAD.MOV.U32 R115, RZ, RZ, R14 ;  /* 0x000000ffff737224 */ /* 0x000fce00078e000e */
[----:B------:R-:W-:Y:S05]  /*33eb0*/  WARPSYNC.COLLECTIVE R15, `(.L_x_3122) ;  /* 0x000000000f087348 */ /* 0x000fea0003c00000 */
[----:B------:R0:W1:Y:S02]  /*33ec0*/  SHFL.IDX P6, R14, R13, R12, R11 ;  /* 0x0000000c0d0e7389 */ /* 0x00006400000c000b */
[----:B01----:R-:W-:Y:S01]  /*33ed0*/  ENDCOLLECTIVE ;  /* 0x000000000000791b */ /* 0x003fe20003800000 */
.L_x_3122:
        /* <DEDUP_REMOVED lines=8> */
.L_x_3123:
[----:B------:R-:W-:Y:S02]  /*33f60*/  SEL R51, R82, R67, P0 ;  /* 0x0000004352337207 */ /* 0x000fe40000000000 */
[----:B------:R-:W-:Y:S02]  /*33f70*/  SEL R82, R67, R82, P0 ;  /* 0x0000005243527207 */ /* 0x000fe40000000000 */
[----:B------:R-:W-:Y:S01]  /*33f80*/  MOV R13, R86 ;  /* 0x00000056000d7202 */ /* 0x000fe20000000f00 */
[----:B------:R-:W-:-:S07]  /*33f90*/  IMAD.MOV.U32 R84, RZ, RZ, R14 ;  /* 0x000000ffff547224 */ /* 0x000fce00078e000e */
[----:B------:R-:W-:Y:S05]  /*33fa0*/  WARPSYNC.COLLECTIVE R15, `(.L_x_3124) ;  /* 0x000000000f087348 */ /* 0x000fea0003c00000 */
[----:B------:R0:W1:Y:S02]  /*33fb0*/  SHFL.IDX P6, R14, R13, R12, R11 ;  /* 0x0000000c0d0e7389 */ /* 0x00006400000c000b */
[----:B01----:R-:W-:Y:S01]  /*33fc0*/  ENDCOLLECTIVE ;  /* 0x000000000000791b */ /* 0x003fe20003800000 */
.L_x_3124:
[----:B------:R-:W-:Y:S02]  /*33fd0*/  IMAD.MOV.U32 R13, RZ, RZ, R117 ;  /* 0x000000ffff0d7224 */ /* 0x000fe400078e0075 */
[----:B------:R-:W-:Y:S02]  /*33fe0*/  IMAD.MOV.U32 R12, RZ, RZ, R10 ;  /* 0x000000ffff0c7224 */ /* 0x000fe400078e000a */
[----:B------:R-:W-:-:S07]  /*33ff0*/  IMAD.MOV.U32 R86, RZ, RZ, R14 ;  /* 0x000000ffff567224 */ /* 0x000fce00078e000e */
[----:B------:R-:W-:Y:S05]  /*34000*/  WARPSYNC.COLLECTIVE R15, `(.L_x_3125) ;  /* 0x000000000f087348 */ /* 0x000fea0003c00000 */
[----:B------:R0:W1:Y:S02]  /*34010*/  SHFL.IDX P6, R14, R13, R12, R11 ;  /* 0x0000000c0d0e7389 */ /* 0x00006400000c000b */
[----:B01----:R-:W-:Y:S01]  /*34020*/  ENDCOLLECTIVE ;  /* 0x000000000000791b */ /* 0x003fe20003800000 */
.L_x_3125:
[----:B------:R-:W-:Y:S01]  /*34030*/  IMAD.MOV.U32 R13, RZ, RZ, R83 ;  /* 0x000000ffff0d7224 */ /* 0x000fe200078e0053 */
[----:B------:R-:W-:-:S07]  /*34040*/  MOV R117, R14 ;  /* 0x0000000e00757202 */ /* 0x000fce0000000f00 */
[----:B------:R-:W-:Y:S05]  /*34050*/  WARPSYNC.COLLECTIVE R15, `(.L_x_3126) ;  /* 0x000000000f087348 */ /* 0x000fea0003c00000 */
[----:B------:R0:W1:Y:S02]  /*34060*/  SHFL.IDX P6, R14, R13, R12, R11 ;  /* 0x0000000c0d0e7389 */ /* 0x00006400000c000b */
[----:B01----:R-:W-:Y:S01]  /*34070*/  ENDCOLLECTIVE ;  /* 0x000000000000791b */ /* 0x003fe20003800000 */
.L_x_3126:
        /* <DEDUP_REMOVED lines=8> */
.L_x_3127:
[----:B------:R-:W-:Y:S02]  /*34100*/  IMAD.MOV.U32 R13, RZ, RZ, R54 ;  /* 0x000000ffff0d7224 */ /* 0x000fe400078e0036 */
[----:B------:R-:W-:-:S07]  /*34110*/  IMAD.MOV.U32 R90, RZ, RZ, R14 ;  /* 0x000000ffff5a7224 */ /* 0x000fce00078e000e */
[----:B------:R-:W-:Y:S05]  /*34120*/  WARPSYNC.COLLECTIVE R15, `(.L_x_3128) ;  /* 0x000000000f087348 */ /* 0x000fea0003c00000 */
[----:B------:R0:W1:Y:S02]  /*34130*/  SHFL.IDX P6, R14, R13, R12, R11 ;  /* 0x0000000c0d0e7389 */ /* 0x00006400000c000b */
[----:B01----:R-:W-:Y:S01]  /*34140*/  ENDCOLLECTIVE ;  /* 0x000000000000791b */ /* 0x003fe20003800000 */
.L_x_3128:
        /* <DEDUP_REMOVED lines=8> */
.L_x_3129:
[----:B------:R-:W-:Y:S01]  /*341d0*/  IMAD.MOV.U32 R13, RZ, RZ, R45 ;  /* 0x000000ffff0d7224 */ /* 0x000fe200078e002d */
[----:B------:R-:W-:Y:S02]  /*341e0*/  SEL R45, R46, R113, P0 ;  /* 0x000000712e2d7207 */ /* 0x000fe40000000000 */
[----:B------:R-:W-:Y:S01]  /*341f0*/  SEL R46, R113, R46, P0 ;  /* 0x0000002e712e7207 */ /* 0x000fe20000000000 */
[----:B------:R-:W-:-:S07]  /*34200*/  IMAD.MOV.U32 R125, RZ, RZ, R14 ;  /* 0x000000ffff7d7224 */ /* 0x000fce00078e000e */
[----:B------:R-:W-:Y:S05]  /*34210*/  WARPSYNC.COLLECTIVE R15, `(.L_x_3130) ;  /* 0x000000000f087348 */ /* 0x000fea0003c00000 */
[----:B------:R0:W1:Y:S02]  /*34220*/  SHFL.IDX P6, R14, R13, R12, R11 ;  /* 0x0000000c0d0e7389 */ /* 0x00006400000c000b */
[----:B01----:R-:W-:Y:S01]  /*34230*/  ENDCOLLECTIVE ;  /* 0x000000000000791b */ /* 0x003fe20003800000 */
.L_x_3130:
        /* <DEDUP_REMOVED lines=8> */
.L_x_3131:
[----:B------:R-:W-:Y:S01]  /*342c0*/  MOV R13, R58 ;  /* 0x0000003a000d7202 */ /* 0x000fe20000000f00 */
[----:B------:R-:W-:-:S07]  /*342d0*/  IMAD.MOV.U32 R60, RZ, RZ, R14 ;  /* 0x000000ffff3c7224 */ /* 0x000fce00078e000e */
[----:B------:R-:W-:Y:S05]  /*342e0*/  WARPSYNC.COLLECTIVE R15, `(.L_x_3132) ;  /* 0x000000000f087348 */ /* 0x000fea0003c00000 */
[----:B------:R0:W1:Y:S02]  /*342f0*/  SHFL.IDX P6, R14, R13, R12, R11 ;  /* 0x0000000c0d0e7389 */ /* 0x00006400000c000b */
[----:B01----:R-:W-:Y:S01]  /*34300*/  ENDCOLLECTIVE ;  /* 0x000000000000791b */ /* 0x003fe20003800000 */
.L_x_3132:
        /* <DEDUP_REMOVED lines=8> */
.L_x_3133:
[----:B------:R-:W-:Y:S01]  /*34390*/  IMAD.MOV.U32 R13, RZ, RZ, R61 ;  /* 0x000000ffff0d7224 */ /* 0x000fe200078e003d */
[----:B------:R-:W-:-:S07]  /*343a0*/  MOV R129, R14 ;  /* 0x0000000e00817202 */ /* 0x000fce0000000f00 */
[----:B------:R-:W-:Y:S05]  /*343b0*/  WARPSYNC.COLLECTIVE R15, `(.L_x_3134) ;  /* 0x000000000f087348 */ /* 0x000fea0003c00000 */
[----:B------:R0:W1:Y:S02]  /*343c0*/  SHFL.IDX P6, R14, R13, R12, R11 ;  /* 0x0000000c0d0e7389 */ /* 0x00006400000c000b */
[----:B01----:R-:W-:Y:S01]  /*343d0*/  ENDCOLLECTIVE ;  /* 0x000000000000791b */ /* 0x003fe20003800000 */
.L_x_3134:
[----:B------:R-:W-:Y:S01]  /*343e0*/  IMAD.MOV.U32 R13, RZ, RZ, R64 ;  /* 0x000000ffff0d7224 */ /* 0x000fe200078e0040 */
[----:B------:R-:W-:Y:S01]  /*343f0*/  MOV R12, R9 ;  /* 0x00000009000c7202 */ /* 0x000fe20000000f00 */
[----:B------:R-:W-:-:S07]  /*34400*/  IMAD.MOV.U32 R61, RZ, RZ, R14 ;  /* 0x000000ffff3d7224 */ /* 0x000fce00078e000e */
[----:B------:R-:W-:Y:S05]  /*34410*/  WARPSYNC.COLLECTIVE R15, `(.L_x_3135) ;  /* 0x000000000f087348 */ /* 0x000fea0003c00000 */
[----:B------:R0:W1:Y:S02]  /*34420*/  SHFL.IDX P6, R14, R13, R12, R11 ;  /* 0x0000000c0d0e7389 */ /* 0x00006400000c000b */
[----:B01----:R-:W-:Y:S01]  /*34430*/  ENDCOLLECTIVE ;  /* 0x000000000000791b */ /* 0x003fe20003800000 */
.L_x_3135:
[----:B------:R-:W-:Y:S01]  /*34440*/  SEL R56, R58, R61, P0 ;  /* 0x0000003d3a387207 */ /* 0x000fe20000000000 */
[----:B------:R-:W-:Y:S01]  /*34450*/  IMAD.MOV.U32 R13, RZ, RZ, R52 ;  /* 0x000000ffff0d7224 */ /* 0x000fe200078e0034 */
[----:B------:R-:W-:Y:S01]  /*34460*/  SEL R52, R54, R127, P0 ;  /* 0x0000007f36347207 */ /* 0x000fe20000000000 */
[----:B------:R-:W-:-:S07]  /*34470*/  IMAD.MOV.U32 R64, RZ, RZ, R14 ;  /* 0x000000ffff407224 */ /* 0x000fce00078e000e */
[----:B------:R-:W-:Y:S05]  /*34480*/  WARPSYNC.COLLECTIVE R15, `(.L_x_3136) ;  /* 0x000000000f087348 */ /* 0x000fea0003c00000 */
[----:B------:R0:W1:Y:S02]  /*34490*/  SHFL.IDX P6, R14, R13, R12, R11 ;  /* 0x0000000c0d0e7389 */ /* 0x00006400000c000b */
[----:B01----:R-:W-:Y:S01]  /*344a0*/  ENDCOLLECTIVE ;  /* 0x000000000000791b */ /* 0x003fe20003800000 */
.L_x_3136:
[----:B------:R-:W-:Y:S01]  /*344b0*/  MOV R13, R55 ;  /* 0x00000037000d7202 */ /* 0x000fe20000000f00 */
[----:B------:R-:W-:Y:S01]  /*344c0*/  IMAD.MOV.U32 R12, RZ, RZ, R10 ;  /* 0x000000ffff0c7224 */ /* 0x000fe200078e000a */
[----:B------:R-:W-:Y:S01]  /*344d0*/  SEL R55, R129, R60, P0 ;  /* 0x0000003c81377207 */ /* 0x000fe20000000000 */
[----:B------:R-:W-:-:S07]  /*344e0*/  IMAD.MOV.U32 R65, RZ, RZ, R14 ;  /* 0x000000ffff417224 */ /* 0x000fce00078e000e */
[----:B------:R-:W-:Y:S05]  /*344f0*/  WARPSYNC.COLLECTIVE R15, `(.L_x_3137) ;  /* 0x000000000f087348 */ /* 0x000fea0003c00000 */
[----:B------:R0:W1:Y:S02]  /*34500*/  SHFL.IDX P6, R14, R13, R12, R11 ;  /* 0x0000000c0d0e7389 */ /* 0x00006400000c000b */
[----:B01----:R-:W-:Y:S01]  /*34510*/  ENDCOLLECTIVE ;  /* 0x000000000000791b */ /* 0x003fe20003800000 */
.L_x_3137:
[----:B------:R-:W-:Y:S01]  /*34520*/  IMAD.MOV.U32 R13, RZ, RZ, R53 ;  /* 0x000000ffff0d7224 */ /* 0x000fe200078e0035 */
[----:B------:R-:W-:Y:S02]  /*34530*/  SEL R53, R127, R54, P0 ;  /* 0x000000367f357207 */ /* 0x000fe40000000000 */
[----:B------:R-:W-:Y:S01]  /*34540*/  SEL R54, R60, R129, P0 ;  /* 0x000000813c367207 */ /* 0x000fe20000000000 */
[----:B------:R-:W-:-:S07]  /*34550*/  IMAD.MOV.U32 R131, RZ, RZ, R14 ;  /* 0x000000ffff837224 */ /* 0x000fce00078e000e */
[----:B------:R-:W-:Y:S05]  /*34560*/  WARPSYNC.COLLECTIVE R15, `(.L_x_3138) ;  /* 0x000000000f087348 */ /* 0x000fea0003c00000 */
[----:B------:R0:W1:Y:S02]  /*34570*/  SHFL.IDX P6, R14, R13, R12, R11 ;  /* 0x0000000c0d0e7389 */ /* 0x00006400000c000b */
[----:B01----:R-:W-:Y:S01]  /*34580*/  ENDCOLLECTIVE ;  /* 0x000000000000791b */ /* 0x003fe20003800000 */
.L_x_3138:
[----:B------:R-:W-:Y:S02]  /*34590*/  IMAD.MOV.U32 R13, RZ, RZ, R36 ;  /* 0x000000ffff0d7224 */ /* 0x000fe400078e0024 */
[----:B------:R-:W-:Y:S01]  /*345a0*/  IMAD.MOV.U32 R12, RZ, RZ, R9 ;  /* 0x000000ffff0c7224 */ /* 0x000fe200078e0009 */
[----:B------:R-:W-:-:S07]  /*345b0*/  MOV R68, R14 ;  /* 0x0000000e00447202 */ /* 0x000fce0000000f00 */
[----:B------:R-:W-:Y:S05]  /*345c0*/  WARPSYNC.COLLECTIVE R15, `(.L_x_3139) ;  /* 0x000000000f087348 */ /* 0x000fea0003c00000 */
[----:B------:R0:W1:Y:S02]  /*345d0*/  SHFL.IDX P6, R14, R13, R12, R11 ;  /* 0x0000000c0d0e7389 */ /* 0x00006400000c000b */
[----:B01----:R-:W-:Y:S01]  /*345e0*/  ENDCOLLECTIVE ;  /* 0x000000000000791b */ /* 0x003fe20003800000 */
.L_x_3139:
[----:B------:R-:W-:Y:S02]  /*345f0*/  SEL R60, R65, R68, P0 ;  /* 0x00000044413c7207 */ /* 0x000fe40000000000 */
[----:B------:R-:W-:Y:S01]  /*34600*/  MOV R13, R38 ;  /* 0x00000026000d7202 */ /* 0x000fe20000000f00 */
[----:B------:R-:W-:-:S07]  /*34610*/  IMAD.MOV.U32 R69, RZ, RZ, R14 ;  /* 0x000000ffff457224 */ /* 0x000fce00078e000e */
[----:B------:R-:W-:Y:S05]  /*34620*/  WARPSYNC.COLLECTIVE R15, `(.L_x_3140) ;  /* 0x000000000f087348 */ /* 0x000fea0003c00000 */
[----:B------:R0:W1:Y:S02]  /*34630*/  SHFL.IDX P6, R14, R13, R12, R11 ;  /* 0x0000000c0d0e7389 */ /* 0x00006400000c000b */
[----:B01----:R-:W-:Y:S01]  /*34640*/  ENDCOLLECTIVE ;  /* 0x000000000000791b */ /* 0x003fe20003800000 */
.L_x_3140:
        /* <DEDUP_REMOVED lines=9> */
.L_x_3141:
[----:B------:R-:W-:Y:S01]  /*346e0*/  IMAD.MOV.U32 R13, RZ, RZ, R59 ;  /* 0x000000ffff0d7224 */ /* 0x000fe200078e003b */
[----:B------:R-:W-:Y:S02]  /*346f0*/  SEL R59, R131, R64, P0 ;  /* 0x00000040833b7207 */ /* 0x000fe40000000000 */
[----:B------:R-:W-:-:S07]  /*34700*/  MOV R36, R14 ;  /* 0x0000000e00247202 */ /* 0x000fce0000000f00 */
[----:B------:R-:W-:Y:S05]  /*34710*/  WARPSYNC.COLLECTIVE R15, `(.L_x_3142) ;  /* 0x000000000f087348 */ /* 0x000fea0003c00000 */
[----:B------:R0:W1:Y:S02]  /*34720*/  SHFL.IDX P6, R14, R13, R12, R11 ;  /* 0x0000000c0d0e7389 */ /* 0x00006400000c000b */
[----:B01----:R-:W-:Y:S01]  /*34730*/  ENDCOLLECTIVE ;  /* 0x000000000000791b */ /* 0x003fe20003800000 */
.L_x_3142:
        /* <DEDUP_REMOVED lines=8> */
.L_x_3143:
[----:B------:R-:W-:Y:S02]  /*347c0*/  SEL R70, R71, R38, P0 ;  /* 0x0000002647467207 */ /* 0x000fe40000000000 */
[----:B------:R-:W-:Y:S01]  /*347d0*/  SEL R71, R38, R71, P0 ;  /* 0x0000004726477207 */ /* 0x000fe20000000000 */
[----:B------:R-:W-:Y:S02]  /*347e0*/  IMAD.MOV.U32 R13, RZ, RZ, R34 ;  /* 0x000000ffff0d7224 */ /* 0x000fe400078e0022 */
[----:B------:R-:W-:-:S07]  /*347f0*/  IMAD.MOV.U32 R73, RZ, RZ, R14 ;  /* 0x000000ffff497224 */ /* 0x000fce00078e000e */
[----:B------:R-:W-:Y:S05]  /*34800*/  WARPSYNC.COLLECTIVE R15, `(.L_x_3144) ;  /* 0x000000000f087348 */ /* 0x000fea0003c00000 */
[----:B------:R0:W1:Y:S02]  /*34810*/  SHFL.IDX P6, R14, R13, R12, R11 ;  /* 0x0000000c0d0e7389 */ /* 0x00006400000c000b */
[----:B01----:R-:W-:Y:S01]  /*34820*/  ENDCOLLECTIVE ;  /* 0x000000000000791b */ /* 0x003fe20003800000 */
.L_x_3144:
[----:B------:R-:W-:Y:S01]  /*34830*/  MOV R13, R37 ;  /* 0x00000025000d7202 */ /* 0x000fe20000000f00 */
[----:B------:R-:W-:Y:S02]  /*34840*/  IMAD.MOV.U32 R12, RZ, RZ, R10 ;  /* 0x000000ffff0c7224 */ /* 0x000fe400078e000a */
[----:B------:R-:W-:-:S07]  /*34850*/  IMAD.MOV.U32 R75, RZ, RZ, R14 ;  /* 0x000000ffff4b7224 */ /* 0x000fce00078e000e */
[----:B------:R-:W-:Y:S05]  /*34860*/  WARPSYNC.COLLECTIVE R15, `(.L_x_3145) ;  /* 0x000000000f087348 */ /* 0x000fea0003c00000 */
[----:B------:R0:W1:Y:S02]  /*34870*/  SHFL.IDX P6, R14, R13, R12, R11 ;  /* 0x0000000c0d0e7389 */ /* 0x00006400000c000b */
[----:B01----:R-:W-:Y:S01]  /*34880*/  ENDCOLLECTIVE ;  /* 0x000000000000791b */ /* 0x003fe20003800000 */
.L_x_3145:
[----:B------:R-:W-:Y:S02]  /*34890*/  IMAD.MOV.U32 R13, RZ, RZ, R39 ;  /* 0x000000ffff0d7224 */ /* 0x000fe400078e0027 */
[----:B------:R-:W-:-:S07]  /*348a0*/  IMAD.MOV.U32 R32, RZ, RZ, R14 ;  /* 0x000000ffff207224 */ /* 0x000fce00078e000e */
[----:B------:R-:W-:Y:S05]  /*348b0*/  WARPSYNC.COLLECTIVE R15, `(.L_x_3146) ;  /* 0x000000000f087348 */ /* 0x000fea0003c00000 */
[----:B------:R0:W1:Y:S02]  /*348c0*/  SHFL.IDX P6, R14, R13, R12, R11 ;  /* 0x0000000c0d0e7389 */ /* 0x00006400000c000b */
[----:B01----:R-:W-:Y:S01]  /*348d0*/  ENDCOLLECTIVE ;  /* 0x000000000000791b */ /* 0x003fe20003800000 */
.L_x_3146:
        /* <DEDUP_REMOVED lines=8> */
.L_x_3147:
[----:B------:R-:W-:Y:S02]  /*34960*/  SEL R74, R75, R34, P0 ;  /* 0x000000224b4a7207 */ /* 0x000fe40000000000 */
[----:B------:R-:W-:Y:S02]  /*34970*/  SEL R75, R34, R75, P0 ;  /* 0x0000004b224b7207 */ /* 0x000fe40000000000 */
[----:B------:R-:W-:Y:S01]  /*34980*/  MOV R13, R30 ;  /* 0x0000001e000d7202 */ /* 0x000fe20000000f00 */
[----:B------:R-:W-:-:S07]  /*34990*/  IMAD.MOV.U32 R91, RZ, RZ, R14 ;  /* 0x000000ffff5b7224 */ /* 0x000fce00078e000e */
[----:B------:R-:W-:Y:S05]  /*349a0*/  WARPSYNC.COLLECTIVE R15, `(.L_x_3148) ;  /* 0x000000000f087348 */ /* 0x000fea0003c00000 */
[----:B------:R0:W1:Y:S02]  /*349b0*/  SHFL.IDX P6, R14, R13, R12, R11 ;  /* 0x0000000c0d0e7389 */ /* 0x00006400000c000b */
[----:B01----:R-:W-:Y:S01]  /*349c0*/  ENDCOLLECTIVE ;  /* 0x000000000000791b */ /* 0x003fe20003800000 */
.L_x_3148:
[----:B------:R-:W-:Y:S02]  /*349d0*/  IMAD.MOV.U32 R13, RZ, RZ, R33 ;  /* 0x000000ffff0d7224 */ /* 0x000fe400078e0021 */
[----:B------:R-:W-:Y:S02]  /*349e0*/  IMAD.MOV.U32 R12, RZ, RZ, R10 ;  /* 0x000000ffff0c7224 */ /* 0x000fe400078e000a */
[----:B------:R-:W-:-:S07]  /*349f0*/  IMAD.MOV.U32 R93, RZ, RZ, R14 ;  /* 0x000000ffff5d7224 */ /* 0x000fce00078e000e */
[----:B------:R-:W-:Y:S05]  /*34a00*/  WARPSYNC.COLLECTIVE R15, `(.L_x_3149) ;  /* 0x000000000f087348 */ /* 0x000fea0003c00000 */
[----:B------:R0:W1:Y:S02]  /*34a10*/  SHFL.IDX P6, R14, R13, R12, R11 ;  /* 0x0000000c0d0e7389 */ /* 0x00006400000c000b */
[----:B01----:R-:W-:Y:S01]  /*34a20*/  ENDCOLLECTIVE ;  /* 0x000000000000791b */ /* 0x003fe20003800000 */
.L_x_3149:
[----:B------:R-:W-:Y:S01]  /*34a30*/  IMAD.MOV.U32 R13, RZ, RZ, R35 ;  /* 0x000000ffff0d7224 */ /* 0x000fe200078e0023 */
[----:B------:R-:W-:-:S07]  /*34a40*/  MOV R28, R14 ;  /* 0x0000000e001c7202 */ /* 0x000fce0000000f00 */
[----:B------:R-:W-:Y:S05]  /*34a50*/  WARPSYNC.COLLECTIVE R15, `(.L_x_3150) ;  /* 0x000000000f087348 */ /* 0x000fea0003c00000 */
[----:B------:R0:W1:Y:S02]  /*34a60*/  SHFL.IDX P6, R14, R13, R12, R11 ;  /* 0x0000000c0d0e7389 */ /* 0x00006400000c000b */
[----:B01----:R-:W-:Y:S01]  /*34a70*/  ENDCOLLECTIVE ;  /* 0x000000000000791b */ /* 0x003fe20003800000 */
.L_x_3150:
        /* <DEDUP_REMOVED lines=8> */
.L_x_3151:
[----:B------:R-:W-:Y:S02]  /*34b00*/  SEL R92, R93, R30, P0 ;  /* 0x0000001e5d5c7207 */ /* 0x000fe40000000000 */
[----:B------:R-:W-:Y:S01]  /*34b10*/  SEL R93, R30, R93, P0 ;  /* 0x0000005d1e5d7207 */ /* 0x000fe20000000000 */
[----:B------:R-:W-:Y:S02]  /*34b20*/  IMAD.MOV.U32 R13, RZ, RZ, R26 ;  /* 0x000000ffff0d7224 */ /* 0x000fe400078e001a */
[----:B------:R-:W-:-:S07]  /*34b30*/  IMAD.MOV.U32 R95, RZ, RZ, R14 ;  /* 0x000000ffff5f7224 */ /* 0x000fce00078e000e */
[----:B------:R-:W-:Y:S05]  /*34b40*/  WARPSYNC.COLLECTIVE R15, `(.L_x_3152) ;  /* 0x000000000f087348 */ /* 0x000fea0003c00000 */
[----:B------:R0:W1:Y:S02]  /*34b50*/  SHFL.IDX P6, R14, R13, R12, R11 ;  /* 0x0000000c0d0e7389 */ /* 0x00006400000c000b */
[----:B01----:R-:W-:Y:S01]  /*34b60*/  ENDCOLLECTIVE ;  /* 0x000000000000791b */ /* 0x003fe20003800000 */
.L_x_3152:
[----:B------:R-:W-:Y:S01]  /*34b70*/  MOV R13, R31 ;  /* 0x0000001f000d7202 */ /* 0x000fe20000000f00 */
[----:B------:R-:W-:Y:S02]  /*34b80*/  IMAD.MOV.U32 R12, RZ, RZ, R10 ;  /* 0x000000ffff0c7224 */ /* 0x000fe400078e000a */
[----:B------:R-:W-:-:S07]  /*34b90*/  IMAD.MOV.U32 R97, RZ, RZ, R14 ;  /* 0x000000ffff617224 */ /* 0x000fce00078e000e */
[----:B------:R-:W-:Y:S05]  /*34ba0*/  WARPSYNC.COLLECTIVE R15, `(.L_x_3153) ;  /* 0x000000000f087348 */ /* 0x000fea0003c00000 */
[----:B------:R0:W1:Y:S02]  /*34bb0*/  SHFL.IDX P6, R14, R13, R12, R11 ;  /* 0x0000000c0d0e7389 */ /* 0x00006400000c000b */
[----:B01----:R-:W-:Y:S01]  /*34bc0*/  ENDCOLLECTIVE ;  /* 0x000000000000791b */ /* 0x003fe20003800000 */
.L_x_3153:
[----:B------:R-:W-:Y:S02]  /*34bd0*/  IMAD.MOV.U32 R13, RZ, RZ, R29 ;  /* 0x000000ffff0d7224 */ /* 0x000fe400078e001d */
[----:B------:R-:W-:-:S07]  /*34be0*/  IMAD.MOV.U32 R24, RZ, RZ, R14 ;  /* 0x000000ffff187224 */ /* 0x000fce00078e000e */
[----:B------:R-:W-:Y:S05]  /*34bf0*/  WARPSYNC.COLLECTIVE R15, `(.L_x_3154) ;  /* 0x000000000f087348 */ /* 0x000fea0003c00000 */
[----:B------:R0:W1:Y:S02]  /*34c00*/  SHFL.IDX P6, R14, R13, R12, R11 ;  /* 0x0000000c0d0e7389 */ /* 0x00006400000c000b */
[----:B01----:R-:W-:Y:S01]  /*34c10*/  ENDCOLLECTIVE ;  /* 0x000000000000791b */ /* 0x003fe20003800000 */
.L_x_3154:
        /* <DEDUP_REMOVED lines=8> */
.L_x_3155:
[----:B------:R-:W-:Y:S02]  /*34ca0*/  SEL R96, R97, R26, P0 ;  /* 0x0000001a61607207 */ /* 0x000fe40000000000 */
[----:B------:R-:W-:Y:S02]  /*34cb0*/  SEL R97, R26, R97, P0 ;  /* 0x000000611a617207 */ /* 0x000fe40000000000 */
[----:B------:R-:W-:Y:S01]  /*34cc0*/  MOV R13, R66 ;  /* 0x00000042000d7202 */ /* 0x000fe20000000f00 */
[----:B------:R-:W-:-:S07]  /*34cd0*/  IMAD.MOV.U32 R8, RZ, RZ, R14 ;  /* 0x000000ffff087224 */ /* 0x000fce00078e000e */
[----:B------:R-:W-:Y:S05]  /*34ce0*/  WARPSYNC.COLLECTIVE R15, `(.L_x_3156) ;  /* 0x000000000f087348 */ /* 0x000fea0003c00000 */
[----:B------:R0:W1:Y:S02]  /*34cf0*/  SHFL.IDX P6, R14, R13, R12, R11 ;  /* 0x0000000c0d0e7389 */ /* 0x00006400000c000b */
[----:B01----:R-:W-:Y:S01]  /*34d00*/  ENDCOLLECTIVE ;  /* 0x000000000000791b */ /* 0x003fe20003800000 */
.L_x_3156:
[----:B------:R-:W-:Y:S02]  /*34d10*/  IMAD.MOV.U32 R13, RZ, RZ, R27 ;  /* 0x000000ffff0d7224 */ /* 0x000fe400078e001b */
[----:B------:R-:W-:Y:S02]  /*34d20*/  IMAD.MOV.U32 R12, RZ, RZ, R10 ;  /* 0x000000ffff0c7224 */ /* 0x000fe400078e000a */
[----:B------:R-:W-:-:S07]  /*34d30*/  IMAD.MOV.U32 R66, RZ, RZ, R14 ;  /* 0x000000ffff427224 */ /* 0x000fce00078e000e */
[----:B------:R-:W-:Y:S05]  /*34d40*/  WARPSYNC.COLLECTIVE R15, `(.L_x_3157) ;  /* 0x000000000f087348 */ /* 0x000fea0003c00000 */
[----:B------:R0:W1:Y:S02]  /*34d50*/  SHFL.IDX P6, R14, R13, R12, R11 ;  /* 0x0000000c0d0e7389 */ /* 0x00006400000c000b */
[----:B01----:R-:W-:Y:S01]  /*34d60*/  ENDCOLLECTIVE ;  /* 0x000000000000791b */ /* 0x003fe20003800000 */
.L_x_3157:
[----:B------:R-:W-:Y:S01]  /*34d70*/  IMAD.MOV.U32 R13, RZ, RZ, R25 ;  /* 0x000000ffff0d7224 */ /* 0x000fe200078e0019 */
[----:B------:R-:W-:-:S07]  /*34d80*/  MOV R27, R14 ;  /* 0x0000000e001b7202 */ /* 0x000fce0000000f00 */
[----:B------:R-:W-:Y:S05]  /*34d90*/  WARPSYNC.COLLECTIVE R15, `(.L_x_3158) ;  /* 0x000000000f087348 */ /* 0x000fea0003c00000 */
[----:B------:R0:W1:Y:S02]  /*34da0*/  SHFL.IDX P6, R14, R13, R12, R11 ;  /* 0x0000000c0d0e7389 */ /* 0x00006400000c000b */
[----:B01----:R-:W-:Y:S01]  /*34db0*/  ENDCOLLECTIVE ;  /* 0x000000000000791b */ /* 0x003fe20003800000 */
.L_x_3158:
[----:B------:R-:W-:Y:S05]  /*34dc0*/  BRA `(.L_x_3159) ;  /* 0xffffff14002c7947 */ /* 0x000fea000383ffff */
.L_x_2877:
[----:B------:R-:W-:Y:S01]  /*34dd0*/  IMAD.MOV.U32 R13, RZ, RZ, R3 ;  /* 0x000000ffff0d7224 */ /* 0x000fe200078e0003 */
[----:B------:R-:W-:Y:S01]  /*34de0*/  MOV R12, RZ ;  /* 0x000000ff000c7202 */ /* 0x000fe20000000f00 */
[----:B------:R-:W-:Y:S02]  /*34df0*/  IMAD.MOV.U32 R11, RZ, RZ, 0x181f ;  /* 0x0000181fff0b7424 */ /* 0x000fe400078e00ff */
[----:B------:R-:W-:-:S07]  /*34e00*/  IMAD.MOV.U32 R15, RZ, RZ, -0x1 ;  /* 0xffffffffff0f7424 */ /* 0x000fce00078e00ff */
[----:B-1---5:R-:W-:Y:S05]  /*34e10*/  WARPSYNC.COLLECTIVE R15, `(.L_x_3160) ;  /* 0x000000000f087348 */ /* 0x022fea0003c00000 */
[----:B------:R0:W2:Y:S02]  /*34e20*/  SHFL.IDX P6, R14, R13, R12, R11 ;  /* 0x0000000c0d0e7389 */ /* 0x0000a400000c000b */
[----:B012--5:R-:W-:Y:S01]  /*34e30*/  ENDCOLLECTIVE ;  /* 0x000000000000791b */ /* 0x027fe20003800000 */
.L_x_3160:
[----:B------:R-:W-:Y:S01]  /*34e40*/  MOV R13, R2 ;  /* 0x00000002000d7202 */ /* 0x000fe20000000f00 */
[----:B------:R-:W-:-:S07]  /*34e50*/  IMAD.MOV.U32 R0, RZ, RZ, R14 ;  /* 0x000000ffff007224 */ /* 0x000fce00078e000e */
[----:B------:R-:W-:Y:S05]  /*34e60*/  WARPSYNC.COLLECTIVE R15, `(.L_x_3161) ;  /* 0x000000000f087348 */ /* 0x000fea0003c00000 */
[----:B------:R0:W1:Y:S02]  /*34e70*/  SHFL.IDX P6, R14, R13, R12, R11 ;  /* 0x0000000c0d0e7389 */ /* 0x00006400000c000b */
[----:B01----:R-:W-:Y:S01]  /*34e80*/  ENDCOLLECTIVE ;  /* 0x000000000000791b */ /* 0x003fe20003800000 */
.L_x_3161:
[----:B------:R-:W-:Y:S05]  /*34e90*/  BRA `(.L_x_3162) ;  /* 0xffffff2000c47947 */ /* 0x000fea000383ffff */
.L_x_2880:
        /* <DEDUP_REMOVED lines=8> */
.L_x_3164:
[----:B------:R-:W-:Y:S05]  /*34f20*/  BSYNC B1 ;  /* 0x0000000000017941 */ /* 0x000fea0003800000 */
.L_x_3163:
        /* <DEDUP_REMOVED lines=8> */
.L_x_3165:
[----:B------:R-:W-:Y:S05]  /*34fb0*/  BRA `(.L_x_3166) ;  /* 0xffffff2000c47947 */ /* 0x000fea000383ffff */
.L_x_2883:
[----:B------:R-:W-:Y:S01]  /*34fc0*/  BSSY B1, `(.L_x_3167) ;  /* 0x0000008000017945 */ /* 0x000fe20003800000 */
[----:B------:R-:W-:Y:S01]  /*34fd0*/  IMAD.MOV.U32 R13, RZ, RZ, R3 ;  /* 0x000000ffff0d7224 */ /* 0x000fe200078e0003 */
[----:B------:R-:W-:Y:S01]  /*34fe0*/  MOV R11, 0x181f ;  /* 0x0000181f000b7802 */ /* 0x000fe20000000f00 */
[----:B------:R-:W-:Y:S02]  /*34ff0*/  IMAD.MOV.U32 R12, RZ, RZ, 0x2 ;  /* 0x00000002ff0c7424 */ /* 0x000fe400078e00ff */
[----:B---3--:R-:W-:-:S07]  /*35000*/  IMAD.MOV.U32 R15, RZ, RZ, -0x1 ;  /* 0xffffffffff0f7424 */ /* 0x008fce00078e00ff */
[----:B012-45:R-:W-:Y:S05]  /*35010*/  WARPSYNC.COLLECTIVE R15, `(.L_x_3168) ;  /* 0x000000000f087348 */ /* 0x037fea0003c00000 */
[----:B--2---:R2:W3:Y:S02]  /*35020*/  SHFL.IDX P6, R14, R13, R12, R11 ;  /* 0x0000000c0d0e7389 */ /* 0x0044e400000c000b */
[----:B012345:R-:W-:Y:S01]  /*35030*/  ENDCOLLECTIVE ;  /* 0x000000000000791b */ /* 0x03ffe20003800000 */
.L_x_3168:
[----:B------:R-:W-:Y:S05]  /*35040*/  BSYNC B1 ;  /* 0x0000000000017941 */ /* 0x000fea0003800000 */
.L_x_3167:
        /* <DEDUP_REMOVED lines=8> */
.L_x_3169:
[----:B------:R-:W-:Y:S05]  /*350d0*/  BRA `(.L_x_3170) ;  /* 0xffffff2000c47947 */ /* 0x000fea000383ffff */
.L_x_2886:
        /* <DEDUP_REMOVED lines=8> */
.L_x_3172:
[----:B------:R-:W-:Y:S05]  /*35160*/  BSYNC B1 ;  /* 0x0000000000017941 */ /* 0x000fea0003800000 */
.L_x_3171:
        /* <DEDUP_REMOVED lines=8> */
.L_x_3173:
[----:B------:R-:W-:Y:S05]  /*351f0*/  BRA `(.L_x_3174) ;  /* 0xffffff2000c47947 */ /* 0x000fea000383ffff */
.L_x_2888:
[----:B------:R-:W-:Y:S01]  /*35200*/  MOV R13, R37 ;  /* 0x00000025000d7202 */ /* 0x000fe20000000f00 */
[----:B------:R-:W-:Y:S01]  /*35210*/  IMAD.MOV.U32 R12, RZ, RZ, RZ ;  /* 0x000000ffff0c7224 */ /* 0x000fe200078e00ff */
[C---:B------:R-:W-:Y:S01]  /*35220*/  IADD3 R28, R216.reuse, 0x20, RZ ;  /* 0x00000020d81c7810 */ /* 0x040fe20007ffe0ff */
[----:B------:R-:W-:Y:S01]  /*35230*/  IMAD.MOV.U32 R11, RZ, RZ, 0x1c1f ;  /* 0x00001c1fff0b7424 */ /* 0x000fe200078e00ff */
[C---:B------:R-:W-:Y:S01]  /*35240*/  IADD3 R25, R216.reuse, 0x40, RZ ;  /* 0x00000040d8197810 */ /* 0x040fe20007ffe0ff */
[----:B------:R-:W-:Y:S02]  /*35250*/  IMAD.MOV.U32 R15, RZ, RZ, -0x1 ;  /* 0xffffffffff0f7424 */ /* 0x000fe400078e00ff */
[C---:B------:R-:W-:Y:S02]  /*35260*/  VIADD R33, R216.reuse, 0x10 ;  /* 0x00000010d8217836 */ /* 0x040fe40000000000 */
[----:B------:R-:W-:-:S07]  /*35270*/  VIADD R30, R216, 0x28 ;  /* 0x00000028d81e7836 */ /* 0x000fce0000000000 */
[----:B------:R-:W-:Y:S05]  /*35280*/  WARPSYNC.COLLECTIVE R15, `(.L_x_3175) ;  /* 0x000000000f087348 */ /* 0x000fea0003c00000 */
[----:B------:R0:W1:Y:S02]  /*35290*/  SHFL.IDX P6, R14, R13, R12, R11 ;  /* 0x0000000c0d0e7389 */ /* 0x00006400000c000b */
[----:B01----:R-:W-:Y:S01]  /*352a0*/  ENDCOLLECTIVE ;  /* 0x000000000000791b */ /* 0x003fe20003800000 */
.L_x_3175:
[C---:B------:R-:W-:Y:S02]  /*352b0*/  VIADD R29, R216.reuse, 0x30 ;  /* 0x00000030d81d7836 */ /* 0x040fe40000000000 */
[C---:B------:R-:W-:Y:S02]  /*352c0*/  VIADD R24, R216.reuse, 0x38 ;  /* 0x00000038d8187836 */ /* 0x040fe40000000000 */
[----:B------:R-:W-:Y:S02]  /*352d0*/  VIADD R31, R216, 0x18 ;  /* 0x00000018d81f7836 */ /* 0x000fe40000000000 */
[----:B------:R-:W-:Y:S01]  /*352e0*/  IMAD.MOV.U32 R13, RZ, RZ, R32 ;  /* 0x000000ffff0d7224 */ /* 0x000fe200078e0020 */
[----:B------:R-:W-:-:S07]  /*352f0*/  MOV R36, R14 ;  /* 0x0000000e00247202 */ /* 0x000fce0000000f00 */
[----:B------:R-:W-:Y:S05]  /*35300*/  WARPSYNC.COLLECTIVE R15, `(.L_x_3176) ;  /* 0x000000000f087348 */ /* 0x000fea0003c00000 */
[----:B------:R0:W1:Y:S02]  /*35310*/  SHFL.IDX P6, R14, R13, R12, R11 ;  /* 0x0000000c0d0e7389 */ /* 0x00006400000c000b */
[----:B01----:R-:W-:Y:S01]  /*35320*/  ENDCOLLECTIVE ;  /* 0x000000000000791b */ /* 0x003fe20003800000 */
.L_x_3176:
[----:B------:R-:W-:Y:S01]  /*35330*/  IMAD.MOV.U32 R35, RZ, RZ, R14 ;  /* 0x000000ffff237224 */ /* 0x000fe200078e000e */
[----:B------:R-:W-:Y:S06]  /*35340*/  BRA `(.L_x_3177) ;  /* 0xffffff24007c7947 */ /* 0x000fec000383ffff */
.L_x_2891:
[----:B------:R-:W-:Y:S01]  /*35350*/  BSSY B1, `(.L_x_3178) ;  /* 0x0000008000017945 */ /* 0x000fe20003800000 */
[----:B-1----:R-:W-:Y:S01]  /*35360*/  IMAD.MOV.U32 R13, RZ, RZ, R37 ;  /* 0x000000ffff0d7224 */ /* 0x002fe200078e0025 */
[----:B------:R-:W-:Y:S01]  /*35370*/  MOV R11, 0x1c1f ;  /* 0x00001c1f000b7802 */ /* 0x000fe20000000f00 */
[----:B------:R-:W-:Y:S02]  /*35380*/  IMAD.MOV.U32 R12, RZ, RZ, 0x1 ;  /* 0x00000001ff0c7424 */ /* 0x000fe400078e00ff */
[----:B------:R-:W-:-:S07]  /*35390*/  IMAD.MOV.U32 R15, RZ, RZ, -0x1 ;  /* 0xffffffffff0f7424 */ /* 0x000fce00078e00ff */
[----:B0-2---:R-:W-:Y:S05]  /*353a0*/  WARPSYNC.COLLECTIVE R15, `(.L_x_3179) ;  /* 0x000000000f087348 */ /* 0x005fea0003c00000 */
[----:B------:R1:W3:Y:S02]  /*353b0*/  SHFL.IDX P6, R14, R13, R12, R11 ;  /* 0x0000000c0d0e7389 */ /* 0x0002e400000c000b */
[----:B0123--:R-:W-:Y:S01]  /*353c0*/  ENDCOLLECTIVE ;  /* 0x000000000000791b */ /* 0x00ffe20003800000 */
.L_x_3179:
[----:B------:R-:W-:Y:S05]  /*353d0*/  BSYNC B1 ;  /* 0x0000000000017941 */ /* 0x000fea0003800000 */
.L_x_3178:
        /* <DEDUP_REMOVED lines=8> */
.L_x_3180:
[----:B------:R-:W-:Y:S05]  /*35460*/  BRA `(.L_x_3181) ;  /* 0xffffff2c00387947 */ /* 0x000fea000383ffff */
.L_x_2895:
[----:B------:R-:W-:Y:S01]  /*35470*/  IMAD.MOV.U32 R13, RZ, RZ, R3 ;  /* 0x000000ffff0d7224 */ /* 0x000fe200078e0003 */
[----:B------:R-:W-:Y:S01]  /*35480*/  MOV R12, RZ ;  /* 0x000000ff000c7202 */ /* 0x000fe20000000f00 */
[----:B------:R-:W-:Y:S02]  /*35490*/  IMAD.MOV.U32 R11, RZ, RZ, 0x181f ;  /* 0x0000181fff0b7424 */ /* 0x000fe400078e00ff */
[----:B------:R-:W-:-:S07]  /*354a0*/  IMAD.MOV.U32 R15, RZ, RZ, -0x1 ;  /* 0xffffffffff0f7424 */ /* 0x000fce00078e00ff */
[----:B01----:R-:W-:Y:S05]  /*354b0*/  WARPSYNC.COLLECTIVE R15, `(.L_x_3182) ;  /* 0x000000000f087348 */ /* 0x003fea0003c00000 */
[----:B------:R2:W3:Y:S02]  /*354c0*/  SHFL.IDX P6, R14, R13, R12, R11 ;  /* 0x0000000c0d0e7389 */ /* 0x0004e400000c000b */
[----:B0123--:R-:W-:Y:S01]  /*354d0*/  ENDCOLLECTIVE ;  /* 0x000000000000791b */ /* 0x00ffe20003800000 */
.L_x_3182:
[----:B------:R-:W-:Y:S01]  /*354e0*/  MOV R13, R2 ;  /* 0x00000002000d7202 */ /* 0x000fe20000000f00 */
[----:B------:R-:W-:-:S07]  /*354f0*/  IMAD.MOV.U32 R0, RZ, RZ, R14 ;  /* 0x000000ffff007224 */ /* 0x000fce00078e000e */
[----:B------:R-:W-:Y:S05]  /*35500*/  WARPSYNC.COLLECTIVE R15, `(.L_x_3183) ;  /* 0x000000000f087348 */ /* 0x000fea0003c00000 */
[----:B------:R0:W1:Y:S02]  /*35510*/  SHFL.IDX P6, R14, R13, R12, R11 ;  /* 0x0000000c0d0e7389 */ /* 0x00006400000c000b */
[----:B01----:R-:W-:Y:S01]  /*35520*/  ENDCOLLECTIVE ;  /* 0x000000000000791b */ /* 0x003fe20003800000 */
.L_x_3183:
[----:B------:R-:W-:Y:S05]  /*35530*/  BRA `(.L_x_3184) ;  /* 0xffffff3800e07947 */ /* 0x000fea000383ffff */
.L_x_2898:
[----:B------:R-:W-:Y:S01]  /*35540*/  BSSY B1, `(.L_x_3185) ;  /* 0x0000008000017945 */ /* 0x000fe20003800000 */
[----:B---3--:R-:W-:Y:S01]  /*35550*/  IMAD.MOV.U32 R13, RZ, RZ, R3 ;  /* 0x000000ffff0d7224 */ /* 0x008fe200078e0003 */
[----:B------:R-:W-:Y:S01]  /*35560*/  MOV R15, 0xffffffff ;  /* 0xffffffff000f7802 */ /* 0x000fe20000000f00 */
[----:B------:R-:W-:Y:S02]  /*35570*/  IMAD.MOV.U32 R12, RZ, RZ, 0x1 ;  /* 0x00000001ff0c7424 */ /* 0x000fe400078e00ff */
[----:B------:R-:W-:-:S07]  /*35580*/  IMAD.MOV.U32 R11, RZ, RZ, 0x181f ;  /* 0x0000181fff0b7424 */ /* 0x000fce00078e00ff */
[----:B012-4-:R-:W-:Y:S05]  /*35590*/  WARPSYNC.COLLECTIVE R15, `(.L_x_3186) ;  /* 0x000000000f087348 */ /* 0x017fea0003c00000 */
[----:B----4-:R3:W4:Y:S02]  /*355a0*/  SHFL.IDX P6, R14, R13, R12, R11 ;  /* 0x0000000c0d0e7389 */ /* 0x01072400000c000b */
[----:B01234-:R-:W-:Y:S01]  /*355b0*/  ENDCOLLECTIVE ;  /* 0x000000000000791b */ /* 0x01ffe20003800000 */
.L_x_3186:
[----:B------:R-:W-:Y:S05]  /*355c0*/  BSYNC B1 ;  /* 0x0000000000017941 */ /* 0x000fea0003800000 */
.L_x_3185:
        /* <DEDUP_REMOVED lines=8> */
.L_x_3187:
[----:B------:R-:W-:Y:S05]  /*35650*/  BRA `(.L_x_3188) ;  /* 0xffffff3800e47947 */ /* 0x000fea000383ffff */
.L_x_2901:
[----:B------:R-:W-:Y:S01]  /*35660*/  BSSY B1, `(.L_x_3189) ;  /* 0x0000008000017945 */ /* 0x000fe20003800000 */
[----:B0-----:R-:W-:Y:S01]  /*35670*/  IMAD.MOV.U32 R13, RZ, RZ, R3 ;  /* 0x000000ffff0d7224 */ /* 0x001fe200078e0003 */
[----:B------:R-:W-:Y:S01]  /*35680*/  MOV R11, 0x181f ;  /* 0x0000181f000b7802 */ /* 0x000fe20000000f00 */
[----:B------:R-:W-:Y:S02]  /*35690*/  IMAD.MOV.U32 R12, RZ, RZ, 0x2 ;  /* 0x00000002ff0c7424 */ /* 0x000fe400078e00ff */
[----:B------:R-:W-:-:S07]  /*356a0*/  IMAD.MOV.U32 R15, RZ, RZ, -0x1 ;  /* 0xffffffffff0f7424 */ /* 0x000fce00078e00ff */
[----:B-1234-:R-:W-:Y:S05]  /*356b0*/  WARPSYNC.COLLECTIVE R15, `(.L_x_3190) ;  /* 0x000000000f087348 */ /* 0x01efea0003c00000 */
[----:B----4-:R0:W4:Y:S02]  /*356c0*/  SHFL.IDX P6, R14, R13, R12, R11 ;  /* 0x0000000c0d0e7389 */ /* 0x01012400000c000b */
[----:B01234-:R-:W-:Y:S01]  /*356d0*/  ENDCOLLECTIVE ;  /* 0x000000000000791b */ /* 0x01ffe20003800000 */
.L_x_3190:
[----:B------:R-:W-:Y:S05]  /*356e0*/  BSYNC B1 ;  /* 0x0000000000017941 */ /* 0x000fea0003800000 */
.L_x_3189:
        /* <DEDUP_REMOVED lines=8> */
.L_x_3191:
[----:B------:R-:W-:Y:S05]  /*35770*/  BRA `(.L_x_3192) ;  /* 0xffffff3800e47947 */ /* 0x000fea000383ffff */
.L_x_2904:
[----:B------:R-:W-:Y:S01]  /*35780*/  BSSY B1, `(.L_x_3193) ;  /* 0x0000008000017945 */ /* 0x000fe20003800000 */
[----:B0-----:R-:W-:Y:S01]  /*35790*/  IMAD.MOV.U32 R13, RZ, RZ, R3 ;  /* 0x000000ffff0d7224 */ /* 0x001fe200078e0003 */
[----:B------:R-:W-:Y:S01]  /*357a0*/  MOV R12, 0x3 ;  /* 0x00000003000c7802 */ /* 0x000fe20000000f00 */
[----:B------:R-:W-:Y:S02]  /*357b0*/  IMAD.MOV.U32 R11, RZ, RZ, 0x181f ;  /* 0x0000181fff0b7424 */ /* 0x000fe400078e00ff */
[----:B------:R-:W-:-:S07]  /*357c0*/  IMAD.MOV.U32 R15, RZ, RZ, -0x1 ;  /* 0xffffffffff0f7424 */ /* 0x000fce00078e00ff */
[----:B-1234-:R-:W-:Y:S05]  /*357d0*/  WARPSYNC.COLLECTIVE R15, `(.L_x_3194) ;  /* 0x000000000f087348 */ /* 0x01efea0003c00000 */
[----:B------:R0:W0:Y:S02]  /*357e0*/  SHFL.IDX P6, R14, R13, R12, R11 ;  /* 0x0000000c0d0e7389 */ /* 0x00002400000c000b */
[----:B01234-:R-:W-:Y:S01]  /*357f0*/  ENDCOLLECTIVE ;  /* 0x000000000000791b */ /* 0x01ffe20003800000 */
.L_x_3194:
[----:B------:R-:W-:Y:S05]  /*35800*/  BSYNC B1 ;  /* 0x0000000000017941 */ /* 0x000fea0003800000 */
.L_x_3193:
        /* <DEDUP_REMOVED lines=8> */
.L_x_3195:
[----:B------:R-:W-:Y:S05]  /*35890*/  BRA `(.L_x_3196) ;  /* 0xffffff3800e47947 */ /* 0x000fea000383ffff */
.L_x_2922:
[----:B------:R-:W1:Y:S01]  /*358a0*/  S2R R7, SR_TID.X ;  /* 0x0000000000077919 */ /* 0x000e620000002100 */
[----:B------:R-:W-:Y:S01]  /*358b0*/  BSSY B1, `(.L_x_3197) ;  /* 0x000000a000017945 */ /* 0x000fe20003800000 */
[----:B------:R-:W-:Y:S02]  /*358c0*/  IMAD.MOV.U32 R12, RZ, RZ, RZ ;  /* 0x000000ffff0c7224 */ /* 0x000fe400078e00ff */
[----:B------:R-:W-:Y:S02]  /*358d0*/  IMAD.MOV.U32 R11, RZ, RZ, 0x1f ;  /* 0x0000001fff0b7424 */ /* 0x000fe400078e00ff */
[----:B------:R-:W-:Y:S01]  /*358e0*/  IMAD.MOV.U32 R15, RZ, RZ, -0x1 ;  /* 0xffffffffff0f7424 */ /* 0x000fe200078e00ff */
[----:B-1----:R-:W-:-:S04]  /*358f0*/  SHF.R.U32.HI R7, RZ, 0x5, R7 ;  /* 0x00000005ff077819 */ /* 0x002fc80000011607 */
[----:B------:R-:W-:-:S04]  /*35900*/  LOP3.LUT R7, R7, 0x3, RZ, 0xc0, !PT ;  /* 0x0000000307077812 */ /* 0x000fc800078ec0ff */
[----:B------:R-:W-:-:S07]  /*35910*/  MOV R13, R7 ;  /* 0x00000007000d7202 */ /* 0x000fce0000000f00 */
[----:B0-----:R-:W-:Y:S05]  /*35920*/  WARPSYNC.COLLECTIVE R15, `(.L_x_3198) ;  /* 0x000000000f087348 */ /* 0x001fea0003c00000 */
[----:B------:R1:W2:Y:S02]  /*35930*/  SHFL.IDX P6, R14, R13, R12, R11 ;  /* 0x0000000c0d0e7389 */ /* 0x0002a400000c000b */
[----:B012---:R-:W-:Y:S01]  /*35940*/  ENDCOLLECTIVE ;  /* 0x000000000000791b */ /* 0x007fe20003800000 */
.L_x_3198:
[----:B------:R-:W-:Y:S05]  /*35950*/  BSYNC B1 ;  /* 0x0000000000017941 */ /* 0x000fea0003800000 */
.L_x_3197:
[----:B------:R-:W-:Y:S05]  /*35960*/  BRA `(.L_x_3199) ;  /* 0xffffff5800447947 */ /* 0x000fea000383ffff */
.L_x_2924:
[----:B------:R-:W-:Y:S01]  /*35970*/  BSSY B1, `(.L_x_3200) ;  /* 0x0000006000017945 */ /* 0x000fe20003800000 */
[----:B------:R-:W-:-:S07]  /*35980*/  MOV R15, 0xffffffff ;  /* 0xffffffff000f7802 */ /* 0x000fce0000000f00 */
[----:B01----:R-:W-:Y:S05]  /*35990*/  WARPSYNC.COLLECTIVE R15, `(.L_x_3201) ;  /* 0x000000000f0c7348 */ /* 0x003fea0003c00000 */
[----:B------:R-:W-:Y:S02]  /*359a0*/  ELECT P6, UR62, PT ;  /* 0x00000000003e782f */ /* 0x000fe400038c0000 */
[----:B------:R-:W-:Y:S01]  /*359b0*/  MOV R14, UR62 ;  /* 0x0000003e000e7c02 */ /* 0x000fe20008000f00 */
[----:B01----:R-:W-:Y:S10]  /*359c0*/  ENDCOLLECTIVE ;  /* 0x000000000000791b */ /* 0x003ff40003800000 */
.L_x_3201:
[----:B------:R-:W-:Y:S05]  /*359d0*/  BSYNC B1 ;  /* 0x0000000000017941 */ /* 0x000fea0003800000 */
.L_x_3200:
[----:B------:R-:W-:Y:S05]  /*359e0*/  BRA `(.L_x_2923) ;  /* 0xffffff58003c7947 */ /* 0x000fea000383ffff */
.L_x_2926:
[----:B-1----:R1:W2:Y:S02]  /*359f0*/  SYNCS.PHASECHK.TRANS64.TRYWAIT P0, [R23+URZ+0x29820], R6 ;  /* 0x02982006170075a7 */ /* 0x0022a4000800017f */
[----:B--2---:R-:W-:Y:S05]  /*35a00*/  @!P0 NANOSLEEP.SYNCS 0x989680 ;  /* 0x009896800000895d */ /* 0x004fea0003900000 */
[----:B------:R-:W2:Y:S02]  /*35a10*/  @!P0 SYNCS.PHASECHK.TRANS64 P0, [R23+URZ+0x29820], R6 ;  /* 0x02982006170085a7 */ /* 0x000ea4000800007f */
[----:B--2---:R-:W-:Y:S05]  /*35a20*/  @!P0 BRA `(.L_x_2926) ;  /* 0xfffffffc00f08947 */ /* 0x004fea000383ffff */
[----:B------:R-:W-:Y:S05]  /*35a30*/  BRA `(.L_x_3202) ;  /* 0xffffff58004c7947 */ /* 0x000fea000383ffff */
.L_x_2930:
[----:B0-----:R0:W2:Y:S02]  /*35a40*/  SYNCS.PHASECHK.TRANS64.TRYWAIT P0, [R9+URZ+0x298a0], R11 ;  /* 0x0298a00b090075a7 */ /* 0x0010a4000800017f */
[----:B--2---:R-:W-:Y:S05]  /*35a50*/  @!P0 NANOSLEEP.SYNCS 0x989680 ;  /* 0x009896800000895d */ /* 0x004fea0003900000 */
[----:B------:R-:W2:Y:S02]  /*35a60*/  @!P0 SYNCS.PHASECHK.TRANS64 P0, [R9+URZ+0x298a0], R11 ;  /* 0x0298a00b090085a7 */ /* 0x000ea4000800007f */
[----:B--2---:R-:W-:Y:S05]  /*35a70*/  @!P0 BRA `(.L_x_2930) ;  /* 0xfffffffc00f08947 */ /* 0x004fea000383ffff */
[----:B------:R-:W-:Y:S05]  /*35a80*/  BRA `(.L_x_3203) ;  /* 0xffffff5800647947 */ /* 0x000fea000383ffff */
.L_x_2937:
[----:B-1----:R1:W2:Y:S02]  /*35a90*/  SYNCS.PHASECHK.TRANS64.TRYWAIT P0, [R9+URZ+0x298c0], R11 ;  /* 0x0298c00b090075a7 */ /* 0x0022a4000800017f */
[----:B--2---:R-:W-:Y:S05]  /*35aa0*/  @!P0 NANOSLEEP.SYNCS 0x989680 ;  /* 0x009896800000895d */ /* 0x004fea0003900000 */
[----:B------:R-:W2:Y:S02]  /*35ab0*/  @!P0 SYNCS.PHASECHK.TRANS64 P0, [R9+URZ+0x298c0], R11 ;  /* 0x0298c00b090085a7 */ /* 0x000ea4000800007f */
[----:B--2---:R-:W-:Y:S05]  /*35ac0*/  @!P0 BRA `(.L_x_2937) ;  /* 0xfffffffc00f08947 */ /* 0x004fea000383ffff */
[----:B------:R-:W-:Y:S05]  /*35ad0*/  BRA `(.L_x_3204) ;  /* 0xffffff5c00587947 */ /* 0x000fea000383ffff */
.L_x_2944:
[----:B0-----:R0:W2:Y:S02]  /*35ae0*/  SYNCS.PHASECHK.TRANS64.TRYWAIT P1, [R9+URZ+0x298a0], R8 ;  /* 0x0298a008090075a7 */ /* 0x0010a4000802017f */
[----:B--2---:R-:W-:Y:S05]  /*35af0*/  @!P1 NANOSLEEP.SYNCS 0x989680 ;  /* 0x009896800000995d */ /* 0x004fea0003900000 */
[----:B------:R-:W2:Y:S02]  /*35b00*/  @!P1 SYNCS.PHASECHK.TRANS64 P1, [R9+URZ+0x298a0], R8 ;  /* 0x0298a008090095a7 */ /* 0x000ea4000802007f */
[----:B--2---:R-:W-:Y:S05]  /*35b10*/  @!P1 BRA `(.L_x_2944) ;  /* 0xfffffffc00f09947 */ /* 0x004fea000383ffff */
[----:B------:R-:W-:Y:S05]  /*35b20*/  BRA `(.L_x_3205) ;  /* 0xffffff6000187947 */ /* 0x000fea000383ffff */
.L_x_2951:
[----:B-1----:R1:W2:Y:S02]  /*35b30*/  SYNCS.PHASECHK.TRANS64.TRYWAIT P1, [R9+URZ+0x298c0], R8 ;  /* 0x0298c008090075a7 */ /* 0x0022a4000802017f */
[----:B--2---:R-:W-:Y:S05]  /*35b40*/  @!P1 NANOSLEEP.SYNCS 0x989680 ;  /* 0x009896800000995d */ /* 0x004fea0003900000 */
[----:B------:R-:W2:Y:S02]  /*35b50*/  @!P1 SYNCS.PHASECHK.TRANS64 P1, [R9+URZ+0x298c0], R8 ;  /* 0x0298c008090095a7 */ /* 0x000ea4000802007f */
[----:B--2---:R-:W-:Y:S05]  /*35b60*/  @!P1 BRA `(.L_x_2951) ;  /* 0xfffffffc00f09947 */ /* 0x004fea000383ffff */
[----:B------:R-:W-:Y:S05]  /*35b70*/  BRA `(.L_x_3206) ;  /* 0xffffff6400087947 */ /* 0x000fea000383ffff */
.L_x_2968:
[----:B------:R-:W-:Y:S01]  /*35b80*/  SHF.R.U32.HI R8, RZ, 0x5, R21 ;  /* 0x00000005ff087819 */ /* 0x000fe20000011615 */
[----:B------:R-:W-:Y:S01]  /*35b90*/  BSSY B0, `(.L_x_3207) ;  /* 0x0000009000007945 */ /* 0x000fe20003800000 */
[----:B------:R-:W-:Y:S01]  /*35ba0*/  IMAD.MOV.U32 R12, RZ, RZ, RZ ;  /* 0x000000ffff0c7224 */ /* 0x000fe200078e00ff */
[----:B------:R-:W-:Y:S01]  /*35bb0*/  MOV R15, 0xffffffff ;  /* 0xffffffff000f7802 */ /* 0x000fe20000000f00 */
[----:B------:R-:W-:Y:S01]  /*35bc0*/  IMAD.MOV.U32 R11, RZ, RZ, 0x1f ;  /* 0x0000001fff0b7424 */ /* 0x000fe200078e00ff */
[----:B------:R-:W-:-:S05]  /*35bd0*/  LOP3.LUT R8, R8, 0x3, RZ, 0xc0, !PT ;  /* 0x0000000308087812 */ /* 0x000fca00078ec0ff */
[----:B------:R-:W-:-:S07]  /*35be0*/  IMAD.MOV.U32 R13, RZ, RZ, R8 ;  /* 0x000000ffff0d7224 */ /* 0x000fce00078e0008 */
[----:B-----5:R-:W-:Y:S05]  /*35bf0*/  WARPSYNC.COLLECTIVE R15, `(.L_x_3208) ;  /* 0x000000000f087348 */ /* 0x020fea0003c00000 */
[----:B------:R0:W1:Y:S02]  /*35c00*/  SHFL.IDX P6, R14, R13, R12, R11 ;  /* 0x0000000c0d0e7389 */ /* 0x00006400000c000b */
[----:B01---5:R-:W-:Y:S01]  /*35c10*/  ENDCOLLECTIVE ;  /* 0x000000000000791b */ /* 0x023fe20003800000 */
.L_x_3208:
[----:B------:R-:W-:Y:S05]  /*35c20*/  BSYNC B0 ;  /* 0x0000000000007941 */ /* 0x000fea0003800000 */
.L_x_3207:
[----:B------:R-:W-:Y:S05]  /*35c30*/  BRA `(.L_x_3209) ;  /* 0xffffff7400707947 */ /* 0x000fea000383ffff */
.L_x_2971:
[----:B0-----:R-:W2:Y:S02]  /*35c40*/  LDL R2, [R1+0x34] ;  /* 0x0000340001027983 */ /* 0x001ea40000100800 */
[----:B--2---:R0:W1:Y:S02]  /*35c50*/  SYNCS.PHASECHK.TRANS64.TRYWAIT P0, [R0+URZ+0x29880], R2 ;  /* 0x02988002000075a7 */ /* 0x004064000800017f */
[----:B-1----:R-:W-:Y:S05]  /*35c60*/  @!P0 NANOSLEEP.SYNCS 0x989680 ;  /* 0x009896800000895d */ /* 0x002fea0003900000 */
[----:B------:R-:W1:Y:S02]  /*35c70*/  @!P0 SYNCS.PHASECHK.TRANS64 P0, [R0+URZ+0x29880], R2 ;  /* 0x02988002000085a7 */ /* 0x000e64000800007f */
[----:B-1----:R-:W-:Y:S05]  /*35c80*/  @!P0 BRA `(.L_x_2971) ;  /* 0xfffffffc00ec8947 */ /* 0x002fea000383ffff */
[----:B------:R-:W-:Y:S05]  /*35c90*/  BRA `(.L_x_3210) ;  /* 0xffffff74008c7947 */ /* 0x000fea000383ffff */
.L_x_2972:
[----:B------:R-:W-:Y:S01]  /*35ca0*/  BSSY B0, `(.L_x_3211) ;  /* 0x0000008000007945 */ /* 0x000fe20003800000 */
[----:B------:R-:W-:Y:S01]  /*35cb0*/  IMAD.MOV.U32 R13, RZ, RZ, R3 ;  /* 0x000000ffff0d7224 */ /* 0x000fe200078e0003 */
[----:B------:R-:W-:Y:S01]  /*35cc0*/  MOV R15, 0xffffffff ;  /* 0xffffffff000f7802 */ /* 0x000fe20000000f00 */
[----:B------:R-:W-:Y:S02]  /*35cd0*/  IMAD.MOV.U32 R12, RZ, RZ, RZ ;  /* 0x000000ffff0c7224 */ /* 0x000fe400078e00ff */
[----:B------:R-:W-:-:S07]  /*35ce0*/  IMAD.MOV.U32 R11, RZ, RZ, 0x1c1f ;  /* 0x00001c1fff0b7424 */ /* 0x000fce00078e00ff */
[----:B------:R-:W-:Y:S05]  /*35cf0*/  WARPSYNC.COLLECTIVE R15, `(.L_x_3212) ;  /* 0x000000000f087348 */ /* 0x000fea0003c00000 */
[----:B------:R0:W1:Y:S02]  /*35d00*/  SHFL.IDX P6, R14, R13, R12, R11 ;  /* 0x0000000c0d0e7389 */ /* 0x00006400000c000b */
[----:B01----:R-:W-:Y:S01]  /*35d10*/  ENDCOLLECTIVE ;  /* 0x000000000000791b */ /* 0x003fe20003800000 */
.L_x_3212:
[----:B------:R-:W-:Y:S05]  /*35d20*/  BSYNC B0 ;  /* 0x0000000000007941 */ /* 0x000fea0003800000 */
.L_x_3211:
[----:B------:R-:W-:Y:S01]  /*35d30*/  IMAD.MOV.U32 R13, RZ, RZ, R2 ;  /* 0x000000ffff0d7224 */ /* 0x000fe200078e0002 */
[----:B------:R-:W-:Y:S01]  /*35d40*/  MOV R11, 0x1c1f ;  /* 0x00001c1f000b7802 */ /* 0x000fe20000000f00 */
[----:B------:R-:W-:Y:S01]  /*35d50*/  IMAD.MOV.U32 R12, RZ, RZ, RZ ;  /* 0x000000ffff0c7224 */ /* 0x000fe200078e00ff */
[----:B------:R-:W0:Y:S01]  /*35d60*/  S2R R20, SR_TID.X ;  /* 0x0000000000147919 */ /* 0x000e220000002100 */
[----:B------:R-:W-:Y:S01]  /*35d70*/  IMAD.MOV.U32 R15, RZ, RZ, -0x1 ;  /* 0xffffffffff0f7424 */ /* 0x000fe200078e00ff */
[----:B------:R-:W-:Y:S01]  /*35d80*/  LOP3.LUT P2, RZ, R22, 0x2, RZ, 0xc0, !PT ;  /* 0x0000000216ff7812 */ /* 0x000fe2000784c0ff */
[----:B------:R-:W-:-:S12]  /*35d90*/  IMAD.MOV.U32 R4, RZ, RZ, R14 ;  /* 0x000000ffff047224 */ /* 0x000fd800078e000e */
[----:B0-----:R-:W-:Y:S05]  /*35da0*/  WARPSYNC.COLLECTIVE R15, `(.L_x_3213) ;  /* 0x000000000f087348 */ /* 0x001fea0003c00000 */
[----:B------:R1:W2:Y:S02]  /*35db0*/  SHFL.IDX P6, R14, R13, R12, R11 ;  /* 0x0000000c0d0e7389 */ /* 0x0002a400000c000b */
[----:B012---:R-:W-:Y:S01]  /*35dc0*/  ENDCOLLECTIVE ;  /* 0x000000000000791b */ /* 0x007fe20003800000 */
.L_x_3213:
[----:B------:R-:W2:Y:S01]  /*35dd0*/  LDL R15, [R1] ;  /* 0x00000000010f7983 */ /* 0x000ea20000100800 */
[----:B------:R-:W-:Y:S02]  /*35de0*/  IMAD.SHL.U32 R20, R20, 0x10, RZ ;  /* 0x0000001014147824 */ /* 0x000fe400078e00ff */
[----:B------:R-:W-:-:S03]  /*35df0*/  IMAD.MOV.U32 R12, RZ, RZ, R14 ;  /* 0x000000ffff0c7224 */ /* 0x000fc600078e000e */
[----:B------:R-:W-:-:S04]  /*35e00*/  LOP3.LUT R20, R20, 0x30, RZ, 0xc0, !PT ;  /* 0x0000003014147812 */ /* 0x000fc800078ec0ff */
[----:B------:R-:W-:-:S04]  /*35e10*/  IADD3 R20, P0, R20, R12, RZ ;  /* 0x0000000c14147210 */ /* 0x000fc80007f1e0ff */
[----:B------:R-:W-:Y:S02]  /*35e20*/  IADD3.X R21, RZ, R4, RZ, P0, !PT ;  /* 0x00000004ff157210 */ /* 0x000fe400007fe4ff */
[----:B------:R-:W-:Y:S02]  /*35e30*/  ISETP.LT.OR P0, PT, R8, 0x1, P2 ;  /* 0x000000010800780c */ /* 0x000fe40001701670 */
[----:B------:R-:W-:Y:S01]  /*35e40*/  IADD3 R4, R23, R5, R37 ;  /* 0x0000000517047210 */ /* 0x000fe20007ffe025 */
[----:B------:R-:W-:Y:S02]  /*35e50*/  IMAD.MOV.U32 R13, RZ, RZ, R3 ;  /* 0x000000ffff0d7224 */ /* 0x000fe400078e0003 */
[----:B------:R-:W-:-:S08]  /*35e60*/  IMAD.MOV.U32 R12, RZ, RZ, 0x1 ;  /* 0x00000001ff0c7424 */ /* 0x000fd000078e00ff */
[----:B------:R-:W-:Y:S01]  /*35e70*/  @!PT LDS RZ, [RZ] ;  /* 0x00000000fffff984 */ /* 0x000fe20000000800 */
[----:B------:R-:W-:Y:S01]  /*35e80*/  @!PT LDS RZ, [RZ] ;  /* 0x00000000fffff984 */ /* 0x000fe20000000800 */
[----:B------:R-:W-:Y:S01]  /*35e90*/  @!PT LDS RZ, [RZ] ;  /* 0x00000000fffff984 */ /* 0x000fe20000000800 */
[----:B------:R0:W-:Y:S01]  /*35ea0*/  LDGSTS.E.BYPASS.LTC128B.128 [R4+0xa400], desc[UR52][R20.64], !P0 ;  /* 0x0a40000014047fae */ /* 0x0001e2000c101d74 */
[----:B------:R-:W-:Y:S01]  /*35eb0*/  ISETP.LT.OR P0, PT, R8, 0x1, P1 ;  /* 0x000000010800780c */ /* 0x000fe20000f01670 */
[----:B--2---:R-:W-:Y:S01]  /*35ec0*/  IMAD.IADD R5, R15, 0x1, R4 ;  /* 0x000000010f057824 */ /* 0x004fe200078e0204 */
[----:B------:R-:W-:-:S11]  /*35ed0*/  MOV R15, 0xffffffff ;  /* 0xffffffff000f7802 */ /* 0x000fd60000000f00 */
[----:B------:R0:W-:Y:S02]  /*35ee0*/  LDGSTS.E.BYPASS.LTC128B.128 [R5+0xa400], desc[UR52][R20.64+0x40], !P0 ;  /* 0x0a40004014057fae */ /* 0x0001e4000c101d74 */
[----:B0-----:R-:W-:Y:S05]  /*35ef0*/  WARPSYNC.COLLECTIVE R15, `(.L_x_3214) ;  /* 0x000000000f087348 */ /* 0x001fea0003c00000 */
[----:B------:R1:W2:Y:S02]  /*35f00*/  SHFL.IDX P6, R14, R13, R12, R11 ;  /* 0x0000000c0d0e7389 */ /* 0x0002a400000c000b */
[----:B012---:R-:W-:Y:S01]  /*35f10*/  ENDCOLLECTIVE ;  /* 0x000000000000791b */ /* 0x007fe20003800000 */
.L_x_3214:
[----:B------:R-:W0:Y:S01]  /*35f20*/  S2R R20, SR_TID.X ;  /* 0x0000000000147919 */ /* 0x000e220000002100 */
[----:B------:R-:W-:Y:S02]  /*35f30*/  IMAD.MOV.U32 R13, RZ, RZ, R2 ;  /* 0x000000ffff0d7224 */ /* 0x000fe400078e0002 */
[----:B------:R-:W-:-:S07]  /*35f40*/  IMAD.MOV.U32 R21, RZ, RZ, R14 ;  /* 0x000000ffff157224 */ /* 0x000fce00078e000e */
[----:B0-----:R-:W-:Y:S05]  /*35f50*/  WARPSYNC.COLLECTIVE R15, `(.L_x_3215) ;  /* 0x000000000f087348 */ /* 0x001fea0003c00000 */
[----:B------:R1:W2:Y:S02]  /*35f60*/  SHFL.IDX P6, R14, R13, R12, R11 ;  /* 0x0000000c0d0e7389 */ /* 0x0002a400000c000b */
[----:B012---:R-:W-:Y:S01]  /*35f70*/  ENDCOLLECTIVE ;  /* 0x000000000000791b */ /* 0x007fe20003800000 */
.L_x_3215:
[----:B------:R-:W-:-:S05]  /*35f80*/  IMAD.SHL.U32 R20, R20, 0x10, RZ ;  /* 0x0000001014147824 */ /* 0x000fca00078e00ff */
[----:B------:R-:W-:Y:S02]  /*35f90*/  LOP3.LUT R20, R20, 0x30, RZ, 0xc0, !PT ;  /* 0x0000003014147812 */ /* 0x000fe400078ec0ff */
[----:B------:R-:W-:-:S04]  /*35fa0*/  MOV R12, R14 ;  /* 0x0000000e000c7202 */ /* 0x000fc80000000f00 */
[----:B------:R-:W-:-:S05]  /*35fb0*/  IADD3 R20, P0, R20, R12, RZ ;  /* 0x0000000c14147210 */ /* 0x000fca0007f1e0ff */
[----:B------:R-:W-:Y:S01]  /*35fc0*/  IMAD.X R21, RZ, RZ, R21, P0 ;  /* 0x000000ffff157224 */ /* 0x000fe200000e0615 */
[----:B------:R-:W-:Y:S01]  /*35fd0*/  ISETP.LT.OR P0, PT, R8, 0x21, P2 ;  /* 0x000000210800780c */ /* 0x000fe20001701670 */
[----:B------:R-:W-:Y:S02]  /*35fe0*/  IMAD.MOV.U32 R13, RZ, RZ, R3 ;  /* 0x000000ffff0d7224 */ /* 0x000fe400078e0003 */
[----:B------:R-:W-:-:S10]  /*35ff0*/  IMAD.MOV.U32 R12, RZ, RZ, 0x2 ;  /* 0x00000002ff0c7424 */ /* 0x000fd400078e00ff */
[----:B------:R-:W-:Y:S05]  /*36000*/  WARPSYNC.COLLECTIVE R15, `(.L_x_3216) ;  /* 0x000000000f087348 */ /* 0x000fea0003c00000 */
[----:B------:R0:W1:Y:S02]  /*36010*/  SHFL.IDX P6, R14, R13, R12, R11 ;  /* 0x0000000c0d0e7389 */ /* 0x00006400000c000b */
[----:B01----:R-:W-:Y:S01]  /*36020*/  ENDCOLLECTIVE ;  /* 0x000000000000791b */ /* 0x003fe20003800000 */
.L_x_3216:
[----:B------:R-:W-:Y:S01]  /*36030*/  @!PT LDS RZ, [RZ] ;  /* 0x00000000fffff984 */ /* 0x000fe20000000800 */
[----:B------:R-:W-:Y:S01]  /*36040*/  @!PT LDS RZ, [RZ] ;  /* 0x00000000fffff984 */ /* 0x000fe20000000800 */
[----:B------:R-:W-:Y:S01]  /*36050*/  @!PT LDS RZ, [RZ] ;  /* 0x00000000fffff984 */ /* 0x000fe20000000800 */
[----:B------:R-:W-:Y:S01]  /*36060*/  LDGSTS.E.BYPASS.LTC128B.128 [R4+0xb400], desc[UR52][R20.64], !P0 ;  /* 0x0b40000014047fae */ /* 0x000fe2000c101d74 */
[----:B------:R-:W-:-:S13]  /*36070*/  ISETP.LT.OR P0, PT, R8, 0x21, P1 ;  /* 0x000000210800780c */ /* 0x000fda0000f01670 */
[----:B------:R0:W-:Y:S01]  /*36080*/  LDGSTS.E.BYPASS.LTC128B.128 [R5+0xb400], desc[UR52][R20.64+0x40], !P0 ;  /* 0x0b40004014057fae */ /* 0x0001e2000c101d74 */
[----:B------:R-:W-:Y:S01]  /*36090*/  IMAD.MOV.U32 R13, RZ, RZ, R2 ;  /* 0x000000ffff0d7224 */ /* 0x000fe200078e0002 */
[----:B0-----:R-:W0:Y:S01]  /*360a0*/  S2R R20, SR_TID.X ;  /* 0x0000000000147919 */ /* 0x001e220000002100 */
[----:B------:R-:W-:-:S07]  /*360b0*/  MOV R21, R14 ;  /* 0x0000000e00157202 */ /* 0x000fce0000000f00 */
[----:B0-----:R-:W-:Y:S05]  /*360c0*/  WARPSYNC.COLLECTIVE R15, `(.L_x_3217) ;  /* 0x000000000f087348 */ /* 0x001fea0003c00000 */
[----:B------:R1:W2:Y:S02]  /*360d0*/  SHFL.IDX P6, R14, R13, R12, R11 ;  /* 0x0000000c0d0e7389 */ /* 0x0002a400000c000b */
[----:B012---:R-:W-:Y:S01]  /*360e0*/  ENDCOLLECTIVE ;  /* 0x000000000000791b */ /* 0x007fe20003800000 */
.L_x_3217:
[----:B------:R-:W-:Y:S02]  /*360f0*/  IMAD.MOV.U32 R12, RZ, RZ, R14 ;  /* 0x000000ffff0c7224 */ /* 0x000fe400078e000e */
[----:B------:R-:W-:-:S05]  /*36100*/  IMAD.SHL.U32 R20, R20, 0x10, RZ ;  /* 0x0000001014147824 */ /* 0x000fca00078e00ff */
[----:B------:R-:W-:-:S04]  /*36110*/  LOP3.LUT R20, R20, 0x30, RZ, 0xc0, !PT ;  /* 0x0000003014147812 */ /* 0x000fc800078ec0ff */
[----:B------:R-:W-:-:S04]  /*36120*/  IADD3 R20, P0, R20, R12, RZ ;  /* 0x0000000c14147210 */ /* 0x000fc80007f1e0ff */
[----:B------:R-:W-:Y:S02]  /*36130*/  IADD3.X R21, RZ, R21, RZ, P0, !PT ;  /* 0x00000015ff157210 */ /* 0x000fe400007fe4ff */
[----:B------:R-:W-:Y:S01]  /*36140*/  ISETP.LT.OR P0, PT, R8, 0x41, P2 ;  /* 0x000000410800780c */ /* 0x000fe20001701670 */
[----:B------:R-:W-:Y:S02]  /*36150*/  IMAD.MOV.U32 R13, RZ, RZ, R3 ;  /* 0x000000ffff0d7224 */ /* 0x000fe400078e0003 */
[----:B------:R-:W-:-:S10]  /*36160*/  IMAD.MOV.U32 R12, RZ, RZ, 0x3 ;  /* 0x00000003ff0c7424 */ /* 0x000fd400078e00ff */
[----:B------:R-:W-:Y:S05]  /*36170*/  WARPSYNC.COLLECTIVE R15, `(.L_x_3218) ;  /* 0x000000000f087348 */ /* 0x000fea0003c00000 */
[----:B------:R0:W1:Y:S02]  /*36180*/  SHFL.IDX P6, R14, R13, R12, R11 ;  /* 0x0000000c0d0e7389 */ /* 0x00006400000c000b */
[----:B01----:R-:W-:Y:S01]  /*36190*/  ENDCOLLECTIVE ;  /* 0x000000000000791b */ /* 0x003fe20003800000 */
.L_x_3218:
[----:B------:R-:W-:Y:S01]  /*361a0*/  @!PT LDS RZ, [RZ] ;  /* 0x00000000fffff984 */ /* 0x000fe20000000800 */
[----:B------:R-:W-:Y:S01]  /*361b0*/  @!PT LDS RZ, [RZ] ;  /* 0x00000000fffff984 */ /* 0x000fe20000000800 */
[----:B------:R-:W-:Y:S01]  /*361c0*/  @!PT LDS RZ, [RZ] ;  /* 0x00000000fffff984 */ /* 0x000fe20000000800 */
[----:B------:R-:W-:Y:S01]  /*361d0*/  LDGSTS.E.BYPASS.LTC128B.128 [R4+0xc400], desc[UR52][R20.64], !P0 ;  /* 0x0c40000014047fae */ /* 0x000fe2000c101d74 */
[----:B------:R-:W-:-:S13]  /*361e0*/  ISETP.LT.OR P0, PT, R8, 0x41, P1 ;  /* 0x000000410800780c */ /* 0x000fda0000f01670 */
[----:B------:R0:W-:Y:S01]  /*361f0*/  LDGSTS.E.BYPASS.LTC128B.128 [R5+0xc400], desc[UR52][R20.64+0x40], !P0 ;  /* 0x0c40004014057fae */ /* 0x0001e2000c101d74 */
[----:B------:R-:W-:Y:S01]  /*36200*/  MOV R13, R2 ;  /* 0x00000002000d7202 */ /* 0x000fe20000000f00 */
[----:B0-----:R-:W0:Y:S01]  /*36210*/  S2R R21, SR_TID.X ;  /* 0x0000000000157919 */ /* 0x001e220000002100 */
[----:B------:R-:W-:-:S07]  /*36220*/  IMAD.MOV.U32 R3, RZ, RZ, R14 ;  /* 0x000000ffff037224 */ /* 0x000fce00078e000e */
[----:B0-----:R-:W-:Y:S05]  /*36230*/  WARPSYNC.COLLECTIVE R15, `(.L_x_3219) ;  /* 0x000000000f087348 */ /* 0x001fea0003c00000 */
[----:B------:R1:W2:Y:S02]  /*36240*/  SHFL.IDX P6, R14, R13, R12, R11 ;  /* 0x0000000c0d0e7389 */ /* 0x0002a400000c000b */
[----:B012---:R-:W-:Y:S01]  /*36250*/  ENDCOLLECTIVE ;  /* 0x000000000000791b */ /* 0x007fe20003800000 */
.L_x_3219:
[----:B------:R-:W-:Y:S01]  /*36260*/  MOV R13, R25 ;  /* 0x00000019000d7202 */ /* 0x000fe20000000f00 */
[----:B------:R-:W-:Y:S02]  /*36270*/  IMAD.MOV.U32 R2, RZ, RZ, R14 ;  /* 0x000000ffff027224 */ /* 0x000fe400078e000e */
[----:B------:R-:W-:-:S05]  /*36280*/  IMAD.SHL.U32 R21, R21, 0x10, RZ ;  /* 0x0000001015157824 */ /* 0x000fca00078e00ff */
[----:B------:R-:W-:-:S04]  /*36290*/  LOP3.LUT R21, R21, 0x30, RZ, 0xc0, !PT ;  /* 0x0000003015157812 */ /* 0x000fc800078ec0ff */
[----:B------:R-:W-:Y:S01]  /*362a0*/  IADD3 R2, P0, R21, R2, RZ ;  /* 0x0000000215027210 */ /* 0x000fe20007f1e0ff */
[----:B------:R-:W-:-:S04]  /*362b0*/  IMAD.MOV.U32 R12, RZ, RZ, RZ ;  /* 0x000000ffff0c7224 */ /* 0x000fc800078e00ff */
[----:B------:R-:W-:Y:S01]  /*362c0*/  IMAD.X R3, RZ, RZ, R3, P0 ;  /* 0x000000ffff037224 */ /* 0x000fe200000e0603 */
[----:B------:R-:W-:-:S13]  /*362d0*/  ISETP.LT.OR P0, PT, R8, 0x61, P2 ;  /* 0x000000610800780c */ /* 0x000fda0001701670 */
[----:B------:R-:W-:Y:S05]  /*362e0*/  WARPSYNC.COLLECTIVE R15, `(.L_x_3220) ;  /* 0x000000000f087348 */ /* 0x000fea0003c00000 */
[----:B------:R0:W1:Y:S02]  /*362f0*/  SHFL.IDX P6, R14, R13, R12, R11 ;  /* 0x0000000c0d0e7389 */ /* 0x00006400000c000b */
[----:B01----:R-:W-:Y:S01]  /*36300*/  ENDCOLLECTIVE ;  /* 0x000000000000791b */ /* 0x003fe20003800000 */
.L_x_3220:
        /* <DEDUP_REMOVED lines=11> */
.L_x_3221:
[----:B------:R-:W-:Y:S02]  /*363c0*/  ISETP.GE.AND P0, PT, R8, 0x81, PT ;  /* 0x000000810800780c */ /* 0x000fe40003f06270 */
[----:B------:R-:W-:Y:S02]  /*363d0*/  LOP3.LUT R22, R22, 0xffffff7f, RZ, 0xc0, !PT ;  /* 0xffffff7f16167812 */ /* 0x000fe400078ec0ff */
[C---:B------:R-:W-:Y:S02]  /*363e0*/  ISETP.GE.AND P4, PT, R8.reuse, 0x21, PT ;  /* 0x000000210800780c */ /* 0x040fe40003f86270 */
[C---:B------:R-:W-:Y:S02]  /*363f0*/  ISETP.GE.AND P3, PT, R8.reuse, 0x41, PT ;  /* 0x000000410800780c */ /* 0x040fe40003f66270 */
[----:B------:R-:W-:-:S05]  /*36400*/  ISETP.GE.AND P2, PT, R8, 0x61, PT ;  /* 0x000000610800780c */ /* 0x000fca0003f46270 */
[----:B------:R-:W-:Y:S02]  /*36410*/  @P0 LOP3.LUT R22, R22, 0x80, RZ, 0xfc, !PT ;  /* 0x0000008016160812 */ /* 0x000fe400078efcff */
[----:B------:R-:W-:Y:S01]  /*36420*/  MOV R2, R14 ;  /* 0x0000000e00027202 */ /* 0x000fe20000000f00 */
[----:B------:R-:W-:Y:S06]  /*36430*/  BRA `(.L_x_3222) ;  /* 0xffffff7400207947 */ /* 0x000fec000383ffff */
.L_x_2977:
[----:B--2---:R-:W2:Y:S02]  /*36440*/  LDL R2, [R1+0x34] ;  /* 0x0000340001027983 */ /* 0x004ea40000100800 */
[----:B--2---:R2:W3:Y:S02]  /*36450*/  SYNCS.PHASECHK.TRANS64.TRYWAIT P0, [R0+URZ+0x29840], R2 ;  /* 0x02984002000075a7 */ /* 0x0044e4000800017f */
[----:B---3--:R-:W-:Y:S05]  /*36460*/  @!P0 NANOSLEEP.SYNCS 0x989680 ;  /* 0x009896800000895d */ /* 0x008fea0003900000 */
[----:B------:R-:W3:Y:S02]  /*36470*/  @!P0 SYNCS.PHASECHK.TRANS64 P0, [R0+URZ+0x29840], R2 ;  /* 0x02984002000085a7 */ /* 0x000ee4000800007f */
[----:B---3--:R-:W-:Y:S05]  /*36480*/  @!P0 BRA `(.L_x_2977) ;  /* 0xfffffffc00ec8947 */ /* 0x008fea000383ffff */
[----:B------:R-:W-:Y:S05]  /*36490*/  BRA `(.L_x_3223) ;  /* 0xffffff74008c7947 */ /* 0x000fea000383ffff */
.L_x_2978:
[----:B------:R-:W-:Y:S01]  /*364a0*/  BSSY B0, `(.L_x_3224) ;  /* 0x0000008000007945 */ /* 0x000fe20003800000 */
[----:B------:R-:W-:Y:S01]  /*364b0*/  IMAD.MOV.U32 R13, RZ, RZ, R6 ;  /* 0x000000ffff0d7224 */ /* 0x000fe200078e0006 */
[----:B------:R-:W-:Y:S01]  /*364c0*/  MOV R15, 0xffffffff ;  /* 0xffffffff000f7802 */ /* 0x000fe20000000f00 */
[----:B------:R-:W-:Y:S02]  /*364d0*/  IMAD.MOV.U32 R12, RZ, RZ, RZ ;  /* 0x000000ffff0c7224 */ /* 0x000fe400078e00ff */
[----:B------:R-:W-:-:S07]  /*364e0*/  IMAD.MOV.U32 R11, RZ, RZ, 0x1c1f ;  /* 0x00001c1fff0b7424 */ /* 0x000fce00078e00ff */
[----:B01----:R-:W-:Y:S05]  /*364f0*/  WARPSYNC.COLLECTIVE R15, `(.L_x_3225) ;  /* 0x000000000f087348 */ /* 0x003fea0003c00000 */
[----:B------:R2:W3:Y:S02]  /*36500*/  SHFL.IDX P6, R14, R13, R12, R11 ;  /* 0x0000000c0d0e7389 */ /* 0x0004e400000c000b */
[----:B0123--:R-:W-:Y:S01]  /*36510*/  ENDCOLLECTIVE ;  /* 0x000000000000791b */ /* 0x00ffe20003800000 */
.L_x_3225:
[----:B------:R-:W-:Y:S05]  /*36520*/  BSYNC B0 ;  /* 0x0000000000007941 */ /* 0x000fea0003800000 */
.L_x_3224:
[----:B------:R-:W0:Y:S01]  /*36530*/  S2R R9, SR_TID.X ;  /* 0x0000000000097919 */ /* 0x000e220000002100 */
[----:B------:R-:W-:Y:S01]  /*36540*/  IMAD.MOV.U32 R13, RZ, RZ, R5 ;  /* 0x000000ffff0d7224 */ /* 0x000fe200078e0005 */
[----:B------:R-:W-:Y:S01]  /*36550*/  MOV R11, 0x1c1f ;  /* 0x00001c1f000b7802 */ /* 0x000fe20000000f00 */
[----:B------:R-:W-:Y:S01]  /*36560*/  IMAD.MOV.U32 R12, RZ, RZ, RZ ;  /* 0x000000ffff0c7224 */ /* 0x000fe200078e00ff */
[----:B------:R-:W-:Y:S01]  /*36570*/  LOP3.LUT P1, RZ, R22, 0x4, RZ, 0xc0, !PT ;  /* 0x0000000416ff7812 */ /* 0x000fe2000782c0ff */
[----:B------:R-:W-:Y:S01]  /*36580*/  IMAD.MOV.U32 R15, RZ, RZ, -0x1 ;  /* 0xffffffffff0f7424 */ /* 0x000fe200078e00ff */
[----:B------:R-:W-:Y:S01]  /*36590*/  @P4 IADD3 R21, R23, R4, RZ ;  /* 0x0000000417154210 */ /* 0x000fe20007ffe0ff */
[----:B------:R-:W-:-:S10]  /*365a0*/  IMAD.MOV.U32 R2, RZ, RZ, R14 ;  /* 0x000000ffff027224 */ /* 0x000fd400078e000e */
[----:B0-----:R-:W-:Y:S05]  /*365b0*/  WARPSYNC.COLLECTIVE R15, `(.L_x_3226) ;  /* 0x000000000f087348 */ /* 0x001fea0003c00000 */
[----:B------:R1:W2:Y:S02]  /*365c0*/  SHFL.IDX P6, R14, R13, R12, R11 ;  /* 0x0000000c0d0e7389 */ /* 0x0002a400000c000b */
[----:B012---:R-:W-:Y:S01]  /*365d0*/  ENDCOLLECTIVE ;  /* 0x000000000000791b */ /* 0x007fe20003800000 */
.L_x_3226:
[----:B------:R-:W-:Y:S02]  /*365e0*/  IMAD.MOV.U32 R13, RZ, RZ, R6 ;  /* 0x000000ffff0d7224 */ /* 0x000fe400078e0006 */
[----:B------:R-:W-:Y:S02]  /*365f0*/  IMAD.MOV.U32 R12, RZ, RZ, 0x1 ;  /* 0x00000001ff0c7424 */ /* 0x000fe400078e00ff */
[----:B------:R-:W-:Y:S02]  /*36600*/  IMAD.SHL.U32 R10, R9, 0x10, RZ ;  /* 0x00000010090a7824 */ /* 0x000fe400078e00ff */
[----:B------:R-:W-:Y:S01]  /*36610*/  IMAD.MOV.U32 R3, RZ, RZ, R14 ;  /* 0x000000ffff037224 */ /* 0x000fe200078e000e */
[----:B------:R-:W-:Y:S01]  /*36620*/  LOP3.LUT P6, RZ, R22, 0x8, RZ, 0xc0, !PT ;  /* 0x0000000816ff7812 */ /* 0x000fe200078cc0ff */
[----:B------:R-:W-:Y:S01]  /*36630*/  @P5 IMAD.IADD R9, R23, 0x1, R4 ;  /* 0x0000000117095824 */ /* 0x000fe200078e0204 */
        /* <DEDUP_REMOVED lines=15> */
.L_x_3227:
        /* <DEDUP_REMOVED lines=11> */
.L_x_3228:
        /* <DEDUP_REMOVED lines=16> */
.L_x_3229:
        /* <DEDUP_REMOVED lines=12> */
.L_x_3230:
[----:B------:R-:W-:Y:S01]  /*369a0*/  MOV R13, R6 ;  /* 0x00000006000d7202 */ /* 0x000fe20000000f00 */
[----:B------:R-:W-:Y:S02]  /*369b0*/  IMAD.MOV.U32 R12, RZ, RZ, 0x3 ;  /* 0x00000003ff0c7424 */ /* 0x000fe400078e00ff */
[----:B------:R-:W-:-:S07]  /*369c0*/  IMAD.MOV.U32 R3, RZ, RZ, R14 ;  /* 0x000000ffff037224 */ /* 0x000fce00078e000e */
[----:B------:R-:W-:Y:S05]  /*369d0*/  WARPSYNC.COLLECTIVE R15, `(.L_x_3231) ;  /* 0x000000000f087348 */ /* 0x000fea0003c00000 */
[----:B------:R0:W1:Y:S02]  /*369e0*/  SHFL.IDX P6, R14, R13, R12, R11 ;  /* 0x0000000c0d0e7389 */ /* 0x00006400000c000b */
[----:B01----:R-:W-:Y:S01]  /*369f0*/  ENDCOLLECTIVE ;  /* 0x000000000000791b */ /* 0x003fe20003800000 */
.L_x_3231:
        /* <DEDUP_REMOVED lines=10> */
.L_x_3232:
        /* <DEDUP_REMOVED lines=12> */
.L_x_3233:
        /* <DEDUP_REMOVED lines=13> */
.L_x_3234:
[----:B------:R-:W-:Y:S01]  /*36c30*/  IMAD.MOV.U32 R2, RZ, RZ, R14 ;  /* 0x000000ffff027224 */ /* 0x000fe200078e000e */
[----:B------:R-:W-:Y:S06]  /*36c40*/  BRA `(.L_x_3235) ;  /* 0xffffff7000f47947 */ /* 0x000fec000383ffff */
.L_x_2985:
[----:B------:R-:W-:Y:S01]  /*36c50*/  MOV R13, R0 ;  /* 0x00000000000d7202 */ /* 0x000fe20000000f00 */
[----:B------:R-:W-:Y:S02]  /*36c60*/  IMAD.MOV.U32 R12, RZ, RZ, RZ ;  /* 0x000000ffff0c7224 */ /* 0x000fe400078e00ff */
[----:B------:R-:W-:Y:S02]  /*36c70*/  IMAD.MOV.U32 R11, RZ, RZ, 0x1c1f ;  /* 0x00001c1fff0b7424 */ /* 0x000fe400078e00ff */
[----:B------:R-:W-:Y:S02]  /*36c80*/  IMAD.MOV.U32 R15, RZ, RZ, -0x1 ;  /* 0xffffffffff0f7424 */ /* 0x000fe400078e00ff */
[----:B------:R-:W-:Y:S02]  /*36c90*/  IMAD R5, R32, R7, RZ ;  /* 0x0000000720057224 */ /* 0x000fe400078e02ff */
[----:B------:R-:W-:-:S07]  /*36ca0*/  IMAD R17, R17, 0x80, R9 ;  /* 0x0000008011117824 */ /* 0x000fce00078e0209 */
[----:B-----5:R-:W-:Y:S05]  /*36cb0*/  WARPSYNC.COLLECTIVE R15, `(.L_x_3236) ;  /* 0x000000000f087348 */ /* 0x020fea0003c00000 */
[----:B------:R0:W1:Y:S02]  /*36cc0*/  SHFL.IDX P6, R14, R13, R12, R11 ;  /* 0x0000000c0d0e7389 */ /* 0x00006400000c000b */
[----:B01---5:R-:W-:Y:S01]  /*36cd0*/  ENDCOLLECTIVE ;  /* 0x000000000000791b */ /* 0x023fe20003800000 */
.L_x_3236:
[C---:B------:R-:W-:Y:S01]  /*36ce0*/  VIADD R6, R17.reuse, 0x20 ;  /* 0x0000002011067836 */ /* 0x040fe20000000000 */
[----:B------:R-:W-:Y:S01]  /*36cf0*/  ISETP.GE.AND P0, PT, R17, R5, PT ;  /* 0x000000051100720c */ /* 0x000fe20003f06270 */
[----:B------:R-:W-:Y:S01]  /*36d00*/  IMAD.MOV.U32 R13, RZ, RZ, R4 ;  /* 0x000000ffff0d7224 */ /* 0x000fe200078e0004 */
[----:B------:R-:W-:-:S11]  /*36d10*/  MOV R2, R14 ;  /* 0x0000000e00027202 */ /* 0x000fd60000000f00 */
[----:B------:R-:W-:Y:S05]  /*36d20*/  WARPSYNC.COLLECTIVE R15, `(.L_x_3237) ;  /* 0x000000000f087348 */ /* 0x000fea0003c00000 */
[----:B------:R0:W1:Y:S02]  /*36d30*/  SHFL.IDX P6, R14, R13, R12, R11 ;  /* 0x0000000c0d0e7389 */ /* 0x00006400000c000b */
[----:B01----:R-:W-:Y:S01]  /*36d40*/  ENDCOLLECTIVE ;  /* 0x000000000000791b */ /* 0x003fe20003800000 */
.L_x_3237:
[----:B------:R-:W-:Y:S02]  /*36d50*/  IMAD.MOV.U32 R13, RZ, RZ, R0 ;  /* 0x000000ffff0d7224 */ /* 0x000fe400078e0000 */
[----:B------:R-:W-:Y:S02]  /*36d60*/  IMAD.MOV.U32 R12, RZ, RZ, 0x1 ;  /* 0x00000001ff0c7424 */ /* 0x000fe400078e00ff */
[----:B------:R-:W-:-:S07]  /*36d70*/  IMAD.MOV.U32 R3, RZ, RZ, R14 ;  /* 0x000000ffff037224 */ /* 0x000fce00078e000e */
[----:B------:R-:W-:Y:S05]  /*36d80*/  WARPSYNC.COLLECTIVE R15, `(.L_x_3238) ;  /* 0x000000000f087348 */ /* 0x000fea0003c00000 */
[----:B------:R0:W1:Y:S02]  /*36d90*/  SHFL.IDX P6, R14, R13, R12, R11 ;  /* 0x0000000c0d0e7389 */ /* 0x00006400000c000b */
[----:B01----:R-:W-:Y:S01]  /*36da0*/  ENDCOLLECTIVE ;  /* 0x000000000000791b */ /* 0x003fe20003800000 */
.L_x_3238:
        /* <DEDUP_REMOVED lines=17> */
.L_x_3239:
[----:B------:R-:W-:Y:S02]  /*36ec0*/  IMAD.MOV.U32 R13, RZ, RZ, R0 ;  /* 0x000000ffff0d7224 */ /* 0x000fe400078e0000 */
[----:B------:R-:W-:Y:S02]  /*36ed0*/  IMAD.MOV.U32 R12, RZ, RZ, 0x2 ;  /* 0x00000002ff0c7424 */ /* 0x000fe400078e00ff */
[----:B------:R-:W-:-:S07]  /*36ee0*/  IMAD.MOV.U32 R3, RZ, RZ, R14 ;  /* 0x000000ffff037224 */ /* 0x000fce00078e000e */
[----:B------:R-:W-:Y:S05]  /*36ef0*/  WARPSYNC.COLLECTIVE R15, `(.L_x_3240) ;  /* 0x000000000f087348 */ /* 0x000fea0003c00000 */
[----:B------:R0:W1:Y:S02]  /*36f00*/  SHFL.IDX P6, R14, R13, R12, R11 ;  /* 0x0000000c0d0e7389 */ /* 0x00006400000c000b */
[----:B01----:R-:W-:Y:S01]  /*36f10*/  ENDCOLLECTIVE ;  /* 0x000000000000791b */ /* 0x003fe20003800000 */
.L_x_3240:
        /* <DEDUP_REMOVED lines=18> */
.L_x_3241:
[----:B------:R-:W-:Y:S01]  /*37040*/  IMAD.MOV.U32 R13, RZ, RZ, R0 ;  /* 0x000000ffff0d7224 */ /* 0x000fe200078e0000 */
[----:B------:R-:W-:Y:S01]  /*37050*/  MOV R12, 0x3 ;  /* 0x00000003000c7802 */ /* 0x000fe20000000f00 */
[----:B------:R-:W-:-:S07]  /*37060*/  IMAD.MOV.U32 R3, RZ, RZ, R14 ;  /* 0x000000ffff037224 */ /* 0x000fce00078e000e */
[----:B------:R-:W-:Y:S05]  /*37070*/  WARPSYNC.COLLECTIVE R15, `(.L_x_3242) ;  /* 0x000000000f087348 */ /* 0x000fea0003c00000 */
[----:B------:R0:W1:Y:S02]  /*37080*/  SHFL.IDX P6, R14, R13, R12, R11 ;  /* 0x0000000c0d0e7389 */ /* 0x00006400000c000b */
[----:B01----:R-:W-:Y:S01]  /*37090*/  ENDCOLLECTIVE ;  /* 0x000000000000791b */ /* 0x003fe20003800000 */
.L_x_3242:
        /* <DEDUP_REMOVED lines=10> */
.L_x_3243:
        /* <DEDUP_REMOVED lines=8> */
.L_x_2990:
[----:B-1----:R1:W2:Y:S02]  /*371c0*/  SYNCS.PHASECHK.TRANS64.TRYWAIT P0, [R23+URZ+0x29820], R0 ;  /* 0x02982000170075a7 */ /* 0x0022a4000800017f */
[----:B--2---:R-:W-:Y:S05]  /*371d0*/  @!P0 NANOSLEEP.SYNCS 0x989680 ;  /* 0x009896800000895d */ /* 0x004fea0003900000 */
[----:B------:R-:W2:Y:S02]  /*371e0*/  @!P0 SYNCS.PHASECHK.TRANS64 P0, [R23+URZ+0x29820], R0 ;  /* 0x02982000170085a7 */ /* 0x000ea4000800007f */
[----:B--2---:R-:W-:Y:S05]  /*371f0*/  @!P0 BRA `(.L_x_2990) ;  /* 0xfffffffc00f08947 */ /* 0x004fea000383ffff */
[----:B------:R-:W-:Y:S05]  /*37200*/  BRA `(.L_x_3245) ;  /* 0xffffff7800987947 */ /* 0x000fea000383ffff */
.L_x_2994:
[----:B0-----:R0:W1:Y:S02]  /*37210*/  SYNCS.PHASECHK.TRANS64.TRYWAIT P0, [R0+URZ+0x29880], R32 ;  /* 0x02988020000075a7 */ /* 0x001064000800017f */
[----:B-1----:R-:W-:Y:S05]  /*37220*/  @!P0 NANOSLEEP.SYNCS 0x989680 ;  /* 0x009896800000895d */ /* 0x002fea0003900000 */
[----:B------:R-:W1:Y:S02]  /*37230*/  @!P0 SYNCS.PHASECHK.TRANS64 P0, [R0+URZ+0x29880], R32 ;  /* 0x02988020000085a7 */ /* 0x000e64000800007f */
[----:B-1----:R-:W-:Y:S05]  /*37240*/  @!P0 BRA `(.L_x_2994) ;  /* 0xfffffffc00f08947 */ /* 0x002fea000383ffff */
[----:B------:R-:W-:Y:S05]  /*37250*/  BRA `(.L_x_3246) ;  /* 0xffffff7c00bc7947 */ /* 0x000fea000383ffff */
.L_x_2995:
        /* <DEDUP_REMOVED lines=8> */
.L_x_3248:
[----:B------:R-:W-:Y:S05]  /*372e0*/  BSYNC B0 ;  /* 0x0000000000007941 */ /* 0x000fea0003800000 */
.L_x_3247:
[----:B------:R0:W5:Y:S01]  /*372f0*/  LDL R10, [R1] ;  /* 0x00000000010a7983 */ /* 0x0001620000100800 */
[----:B------:R-:W-:Y:S01]  /*37300*/  IMAD.MOV.U32 R13, RZ, RZ, R7 ;  /* 0x000000ffff0d7224 */ /* 0x000fe200078e0007 */
[----:B------:R-:W-:Y:S01]  /*37310*/  MOV R15, 0xffffffff ;  /* 0xffffffff000f7802 */ /* 0x000fe20000000f00 */
[----:B------:R-:W-:Y:S01]  /*37320*/  IMAD.MOV.U32 R12, RZ, RZ, RZ ;  /* 0x000000ffff0c7224 */ /* 0x000fe200078e00ff */
[----:B------:R-:W1:Y:S01]  /*37330*/  S2R R2, SR_TID.X ;  /* 0x0000000000027919 */ /* 0x000e620000002100 */
[----:B------:R-:W-:Y:S01]  /*37340*/  IMAD.MOV.U32 R11, RZ, RZ, 0x1c1f ;  /* 0x00001c1fff0b7424 */ /* 0x000fe200078e00ff */
[----:B------:R-:W-:Y:S02]  /*37350*/  MOV R3, R14 ;  /* 0x0000000e00037202 */ /* 0x000fe40000000f00 */
[----:B0-----:R-:W-:-:S07]  /*37360*/  IADD3 R9, R23, R9, R37 ;  /* 0x0000000917097210 */ /* 0x001fce0007ffe025 */
[----:B-1---5:R-:W-:Y:S05]  /*37370*/  WARPSYNC.COLLECTIVE R15, `(.L_x_3249) ;  /* 0x000000000f087348 */ /* 0x022fea0003c00000 */
[----:B------:R0:W2:Y:S02]  /*37380*/  SHFL.IDX P6, R14, R13, R12, R11 ;  /* 0x0000000c0d0e7389 */ /* 0x0000a400000c000b */
[----:B012--5:R-:W-:Y:S01]  /*37390*/  ENDCOLLECTIVE ;  /* 0x000000000000791b */ /* 0x027fe20003800000 */
.L_x_3249:
[----:B------:R-:W-:Y:S02]  /*373a0*/  IMAD.MOV.U32 R13, RZ, RZ, R20 ;  /* 0x000000ffff0d7224 */ /* 0x000fe400078e0014 */
        /* <DEDUP_REMOVED lines=10> */
.L_x_3250:
[----:B------:R-:W-:Y:S01]  /*37450*/  @!PT LDS RZ, [RZ] ;  /* 0x00000000fffff984 */ /* 0x000fe20000000800 */
[----:B------:R-:W-:Y:S01]  /*37460*/  @!PT LDS RZ, [RZ] ;  /* 0x00000000fffff984 */ /* 0x000fe20000000800 */
[----:B------:R-:W-:Y:S01]  /*37470*/  @!PT LDS RZ, [RZ] ;  /* 0x00000000fffff984 */ /* 0x000fe20000000800 */
[----:B------:R-:W-:Y:S01]  /*37480*/  LDGSTS.E.BYPASS.LTC128B.128 [R9+0xa400], desc[UR52][R2.64], !P3 ;  /* 0x0a40000002097fae */ /* 0x000fe2000d901d74 */
[----:B------:R-:W-:Y:S01]  /*37490*/  IMAD.MOV.U32 R13, RZ, RZ, R7 ;  /* 0x000000ffff0d7224 */ /* 0x000fe200078e0007 */
[----:B------:R-:W-:-:S05]  /*374a0*/  IADD3 R10, R10, R9, RZ ;  /* 0x000000090a0a7210 */ /* 0x000fca0007ffe0ff */
[----:B------:R0:W-:Y:S02]  /*374b0*/  LDGSTS.E.BYPASS.LTC128B.128 [R10+0xa400], desc[UR52][R2.64+0x40], !P1 ;  /* 0x0a400040020a7fae */ /* 0x0001e4000c901d74 */
[----:B0-----:R-:W0:Y:S01]  /*374c0*/  S2R R2, SR_TID.X ;  /* 0x0000000000027919 */ /* 0x001e220000002100 */
[----:B------:R-:W-:-:S07]  /*374d0*/  MOV R3, R14 ;  /* 0x0000000e00037202 */ /* 0x000fce0000000f00 */
[----:B0-----:R-:W-:Y:S05]  /*374e0*/  WARPSYNC.COLLECTIVE R15, `(.L_x_3251) ;  /* 0x000000000f087348 */ /* 0x001fea0003c00000 */
[----:B------:R1:W2:Y:S02]  /*374f0*/  SHFL.IDX P6, R14, R13, R12, R11 ;  /* 0x0000000c0d0e7389 */ /* 0x0002a400000c000b */
[----:B012---:R-:W-:Y:S01]  /*37500*/  ENDCOLLECTIVE ;  /* 0x000000000000791b */ /* 0x007fe20003800000 */
.L_x_3251:
[----:B------:R-:W-:Y:S02]  /*37510*/  IMAD.MOV.U32 R13, RZ, RZ, R20 ;  /* 0x000000ffff0d7224 */ /* 0x000fe400078e0014 */
[----:B------:R-:W-:Y:S02]  /*37520*/  IMAD.MOV.U32 R12, RZ, RZ, 0x2 ;  /* 0x00000002ff0c7424 */ /* 0x000fe400078e00ff */
[----:B------:R-:W-:Y:S02]  /*37530*/  IMAD.SHL.U32 R15, R2, 0x10, RZ ;  /* 0x00000010020f7824 */ /* 0x000fe400078e00ff */
[----:B------:R-:W-:-:S03]  /*37540*/  IMAD.MOV.U32 R2, RZ, RZ, R14 ;  /* 0x000000ffff027224 */ /* 0x000fc600078e000e */
[----:B------:R-:W-:-:S04]  /*37550*/  LOP3.LUT R15, R15, 0x30, RZ, 0xc0, !PT ;  /* 0x000000300f0f7812 */ /* 0x000fc800078ec0ff */
[----:B------:R-:W-:Y:S01]  /*37560*/  IADD3 R2, P0, R15, R2, RZ ;  /* 0x000000020f027210 */ /* 0x000fe20007f1e0ff */
[----:B------:R-:W-:-:S03]  /*37570*/  IMAD.MOV.U32 R15, RZ, RZ, -0x1 ;  /* 0xffffffffff0f7424 */ /* 0x000fc600078e00ff */
[----:B------:R-:W-:-:S09]  /*37580*/  IADD3.X R3, RZ, R3, RZ, P0, !PT ;  /* 0x00000003ff037210 */ /* 0x000fd200007fe4ff */
[----:B------:R-:W-:Y:S05]  /*37590*/  WARPSYNC.COLLECTIVE R15, `(.L_x_3252) ;  /* 0x000000000f087348 */ /* 0x000fea0003c00000 */
[----:B------:R0:W1:Y:S02]  /*375a0*/  SHFL.IDX P6, R14, R13, R12, R11 ;  /* 0x0000000c0d0e7389 */ /* 0x00006400000c000b */
[----:B01----:R-:W-:Y:S01]  /*375b0*/  ENDCOLLECTIVE ;  /* 0x000000000000791b */ /* 0x003fe20003800000 */
.L_x_3252:
[----:B------:R-:W-:Y:S01]  /*375c0*/  @!PT LDS RZ, [RZ] ;  /* 0x00000000fffff984 */ /* 0x000fe20000000800 */
[----:B------:R-:W-:Y:S01]  /*375d0*/  @!PT LDS RZ, [RZ] ;  /* 0x00000000fffff984 */ /* 0x000fe20000000800 */
[----:B------:R-:W-:Y:S01]  /*375e0*/  @!PT LDS RZ, [RZ] ;  /* 0x00000000fffff984 */ /* 0x000fe20000000800 */
[----:B------:R-:W-:Y:S04]  /*375f0*/  LDGSTS.E.BYPASS.LTC128B.128 [R9+0xb400], desc[UR52][R2.64], !P3 ;  /* 0x0b40000002097fae */ /* 0x000fe8000d901d74 */
[----:B------:R0:W-:Y:S01]  /*37600*/  LDGSTS.E.BYPASS.LTC128B.128 [R10+0xb400], desc[UR52][R2.64+0x40], !P1 ;  /* 0x0b400040020a7fae */ /* 0x0001e2000c901d74 */
[----:B------:R-:W-:Y:S01]  /*37610*/  IMAD.MOV.U32 R13, RZ, RZ, R7 ;  /* 0x000000ffff0d7224 */ /* 0x000fe200078e0007 */
[----:B0-----:R-:W0:Y:S01]  /*37620*/  S2R R2, SR_TID.X ;  /* 0x0000000000027919 */ /* 0x001e220000002100 */
[----:B------:R-:W-:-:S07]  /*37630*/  MOV R3, R14 ;  /* 0x0000000e00037202 */ /* 0x000fce0000000f00 */
[----:B0-----:R-:W-:Y:S05]  /*37640*/  WARPSYNC.COLLECTIVE R15, `(.L_x_3253) ;  /* 0x000000000f087348 */ /* 0x001fea0003c00000 */
[----:B------:R1:W2:Y:S02]  /*37650*/  SHFL.IDX P6, R14, R13, R12, R11 ;  /* 0x0000000c0d0e7389 */ /* 0x0002a400000c000b */
[----:B012---:R-:W-:Y:S01]  /*37660*/  ENDCOLLECTIVE ;  /* 0x000000000000791b */ /* 0x007fe20003800000 */
.L_x_3253:
        /* <DEDUP_REMOVED lines=11> */
.L_x_3254:
        /* <DEDUP_REMOVED lines=11> */
.L_x_3255:
[----:B------:R-:W-:Y:S02]  /*377d0*/  IMAD.MOV.U32 R13, RZ, RZ, R24 ;  /* 0x000000ffff0d7224 */ /* 0x000fe400078e0018 */
[----:B------:R-:W-:Y:S02]  /*377e0*/  IMAD.MOV.U32 R12, RZ, RZ, RZ ;  /* 0x000000ffff0c7224 */ /* 0x000fe400078e00ff */
[----:B------:R-:W-:-:S07]  /*377f0*/  IMAD.MOV.U32 R2, RZ, RZ, R14 ;  /* 0x000000ffff027224 */ /* 0x000fce00078e000e */
[----:B------:R-:W-:Y:S05]  /*37800*/  WARPSYNC.COLLECTIVE R15, `(.L_x_3256) ;  /* 0x000000000f087348 */ /* 0x000fea0003c00000 */
[----:B------:R0:W1:Y:S02]  /*37810*/  SHFL.IDX P6, R14, R13, R12, R11 ;  /* 0x0000000c0d0e7389 */ /* 0x00006400000c000b */
[----:B01----:R-:W-:Y:S01]  /*37820*/  ENDCOLLECTIVE ;  /* 0x000000000000791b */ /* 0x003fe20003800000 */
.L_x_3256:
[----:B------:R-:W-:-:S05]  /*37830*/  IMAD.SHL.U32 R3, R3, 0x10, RZ ;  /* 0x0000001003037824 */ /* 0x000fca00078e00ff */
[----:B------:R-:W-:-:S04]  /*37840*/  LOP3.LUT R3, R3, 0x30, RZ, 0xc0, !PT ;  /* 0x0000003003037812 */ /* 0x000fc800078ec0ff */
[----:B------:R-:W-:Y:S02]  /*37850*/  IADD3 R2, P0, R3, R2, RZ ;  /* 0x0000000203027210 */ /* 0x000fe40007f1e0ff */
[----:B------:R-:W-:Y:S02]  /*37860*/  MOV R13, R25 ;  /* 0x00000019000d7202 */ /* 0x000fe40000000f00 */
[----:B------:R-:W-:-:S05]  /*37870*/  IADD3.X R3, RZ, R20, RZ, P0, !PT ;  /* 0x00000014ff037210 */ /* 0x000fca00007fe4ff */
        /* <DEDUP_REMOVED lines=9> */
.L_x_3257:
[----:B------:R-:W-:Y:S01]  /*37910*/  IMAD.MOV.U32 R2, RZ, RZ, R14 ;  /* 0x000000ffff027224 */ /* 0x000fe200078e000e */
[----:B------:R-:W-:Y:S06]  /*37920*/  BRA `(.L_x_3258) ;  /* 0xffffff7c002c7947 */ /* 0x000fec000383ffff */
.L_x_3000:
[----:B---3--:R3:W4:Y:S02]  /*37930*/  SYNCS.PHASECHK.TRANS64.TRYWAIT P0, [R0+URZ+0x29840], R32 ;  /* 0x02984020000075a7 */ /* 0x008724000800017f */
[----:B----4-:R-:W-:Y:S05]  /*37940*/  @!P0 NANOSLEEP.SYNCS 0x989680 ;  /* 0x009896800000895d */ /* 0x010fea0003900000 */
[----:B------:R-:W4:Y:S02]  /*37950*/  @!P0 SYNCS.PHASECHK.TRANS64 P0, [R0+URZ+0x29840], R32 ;  /* 0x02984020000085a7 */ /* 0x000f24000800007f */
[----:B----4-:R-:W-:Y:S05]  /*37960*/  @!P0 BRA `(.L_x_3000) ;  /* 0xfffffffc00f08947 */ /* 0x010fea000383ffff */
[----:B------:R-:W-:Y:S05]  /*37970*/  BRA `(.L_x_3259) ;  /* 0xffffff7c008c7947 */ /* 0x000fea000383ffff */
.L_x_3001:
[----:B------:R-:W-:Y:S01]  /*37980*/  BSSY B0, `(.L_x_3260) ;  /* 0x0000008000007945 */ /* 0x000fe20003800000 */
[----:B------:R-:W-:Y:S01]  /*37990*/  IMAD.MOV.U32 R13, RZ, RZ, R6 ;  /* 0x000000ffff0d7224 */ /* 0x000fe200078e0006 */
[----:B------:R-:W-:Y:S01]  /*379a0*/  MOV R11, 0x1c1f ;  /* 0x00001c1f000b7802 */ /* 0x000fe20000000f00 */
[----:B------:R-:W-:Y:S02]  /*379b0*/  IMAD.MOV.U32 R12, RZ, RZ, RZ ;  /* 0x000000ffff0c7224 */ /* 0x000fe400078e00ff */
[----:B------:R-:W-:-:S07]  /*379c0*/  IMAD.MOV.U32 R15, RZ, RZ, -0x1 ;  /* 0xffffffffff0f7424 */ /* 0x000fce00078e00ff */
[----:B0123--:R-:W-:Y:S05]  /*379d0*/  WARPSYNC.COLLECTIVE R15, `(.L_x_3261) ;  /* 0x000000000f087348 */ /* 0x00ffea0003c00000 */
[----:B------:R4:W0:Y:S02]  /*379e0*/  SHFL.IDX P6, R14, R13, R12, R11 ;  /* 0x0000000c0d0e7389 */ /* 0x00082400000c000b */
[----:B01234-:R-:W-:Y:S01]  /*379f0*/  ENDCOLLECTIVE ;  /* 0x000000000000791b */ /* 0x01ffe20003800000 */
.L_x_3261:
[----:B------:R-:W-:Y:S05]  /*37a00*/  BSYNC B0 ;  /* 0x0000000000007941 */ /* 0x000fea0003800000 */
.L_x_3260:
[----:B------:R-:W-:Y:S01]  /*37a10*/  IMAD.MOV.U32 R13, RZ, RZ, R4 ;  /* 0x000000ffff0d7224 */ /* 0x000fe200078e0004 */
[----:B------:R-:W-:Y:S01]  /*37a20*/  MOV R12, RZ ;  /* 0x000000ff000c7202 */ /* 0x000fe20000000f00 */
[----:B------:R-:W-:Y:S02]  /*37a30*/  IMAD.MOV.U32 R11, RZ, RZ, 0x1c1f ;  /* 0x00001c1fff0b7424 */ /* 0x000fe400078e00ff */
[----:B------:R-:W-:Y:S02]  /*37a40*/  IMAD.MOV.U32 R15, RZ, RZ, -0x1 ;  /* 0xffffffffff0f7424 */ /* 0x000fe400078e00ff */
[----:B------:R-:W-:Y:S02]  /*37a50*/  IMAD.MOV.U32 R3, RZ, RZ, R14 ;  /* 0x000000ffff037224 */ /* 0x000fe400078e000e */
[----:B------:R-:W-:-:S07]  /*37a60*/  IMAD.IADD R7, R23, 0x1, R7 ;  /* 0x0000000117077824 */ /* 0x000fce00078e0207 */
[----:B------:R-:W-:Y:S05]  /*37a70*/  WARPSYNC.COLLECTIVE R15, `(.L_x_3262) ;  /* 0x000000000f087348 */ /* 0x000fea0003c00000 */
[----:B------:R0:W1:Y:S02]  /*37a80*/  SHFL.IDX P6, R14, R13, R12, R11 ;  /* 0x0000000c0d0e7389 */ /* 0x00006400000c000b */
[----:B01----:R-:W-:Y:S01]  /*37a90*/  ENDCOLLECTIVE ;  /* 0x000000000000791b */ /* 0x003fe20003800000 */
.L_x_3262:
[----:B------:R-:W-:Y:S02]  /*37aa0*/  IMAD.MOV.U32 R13, RZ, RZ, R6 ;  /* 0x000000ffff0d7224 */ /* 0x000fe400078e0006 */
[----:B------:R-:W-:Y:S02]  /*37ab0*/  IMAD.MOV.U32 R12, RZ, RZ, 0x1 ;  /* 0x00000001ff0c7424 */ /* 0x000fe400078e00ff */
[----:B------:R-:W-:-:S07]  /*37ac0*/  IMAD.MOV.U32 R2, RZ, RZ, R14 ;  /* 0x000000ffff027224 */ /* 0x000fce00078e000e */
[----:B------:R-:W-:Y:S05]  /*37ad0*/  WARPSYNC.COLLECTIVE R15, `(.L_x_3263) ;  /* 0x000000000f087348 */ /* 0x000fea0003c00000 */
[----:B------:R0:W1:Y:S02]  /*37ae0*/  SHFL.IDX P6, R14, R13, R12, R11 ;  /* 0x0000000c0d0e7389 */ /* 0x00006400000c000b */
[----:B01----:R-:W-:Y:S01]  /*37af0*/  ENDCOLLECTIVE ;  /* 0x000000000000791b */ /* 0x003fe20003800000 */
.L_x_3263:
[----:B------:R-:W-:-:S04]  /*37b00*/  IADD3 R2, P0, R10, R2, RZ ;  /* 0x000000020a027210 */ /* 0x000fc80007f1e0ff */
[----:B------:R-:W-:-:S05]  /*37b10*/  IADD3.X R3, RZ, R3, RZ, P0, !PT ;  /* 0x00000003ff037210 */ /* 0x000fca00007fe4ff */
[----:B------:R-:W-:Y:S01]  /*37b20*/  @!PT LDS RZ, [RZ] ;  /* 0x00000000fffff984 */ /* 0x000fe20000000800 */
[----:B------:R-:W-:Y:S01]  /*37b30*/  @!PT LDS RZ, [RZ] ;  /* 0x00000000fffff984 */ /* 0x000fe20000000800 */
[----:B------:R-:W-:Y:S01]  /*37b40*/  @!PT LDS RZ, [RZ] ;  /* 0x00000000fffff984 */ /* 0x000fe20000000800 */
[----:B------:R-:W-:Y:S01]  /*37b50*/  LDGSTS.E.BYPASS.LTC128B.128 [R7+0x1a400], desc[UR52][R2.64], !P4 ;  /* 0x1a40000002077fae */ /* 0x000fe2000e101d74 */
[----:B------:R-:W-:-:S03]  /*37b60*/  IMAD.MOV.U32 R13, RZ, RZ, R4 ;  /* 0x000000ffff0d7224 */ /* 0x000fc600078e0004 */
[----:B------:R-:W-:Y:S04]  /*37b70*/  LDGSTS.E.BYPASS.LTC128B.128 [R7+0x1cc00], desc[UR52][R2.64+0x40], !P3 ;  /* 0x1cc0004002077fae */ /* 0x000fe8000d901d74 */
[----:B------:R0:W-:Y:S02]  /*37b80*/  LDGSTS.E.BYPASS.LTC128B.128 [R7+0x1f400], desc[UR52][R2.64+0x80], !P1 ;  /* 0x1f40008002077fae */ /* 0x0001e4000c901d74 */
[----:B0-----:R-:W-:-:S07]  /*37b90*/  MOV R3, R14 ;  /* 0x0000000e00037202 */ /* 0x001fce0000000f00 */
[----:B------:R-:W-:Y:S05]  /*37ba0*/  WARPSYNC.COLLECTIVE R15, `(.L_x_3264) ;  /* 0x000000000f087348 */ /* 0x000fea0003c00000 */
[----:B------:R0:W1:Y:S02]  /*37bb0*/  SHFL.IDX P6, R14, R13, R12, R11 ;  /* 0x0000000c0d0e7389 */ /* 0x00006400000c000b */
[----:B01----:R-:W-:Y:S01]  /*37bc0*/  ENDCOLLECTIVE ;  /* 0x000000000000791b */ /* 0x003fe20003800000 */
.L_x_3264:
[----:B------:R-:W-:Y:S01]  /*37bd0*/  MOV R13, R6 ;  /* 0x00000006000d7202 */ /* 0x000fe20000000f00 */
[----:B------:R-:W-:Y:S02]  /*37be0*/  IMAD.MOV.U32 R12, RZ, RZ, 0x2 ;  /* 0x00000002ff0c7424 */ /* 0x000fe400078e00ff */
[----:B------:R-:W-:-:S07]  /*37bf0*/  IMAD.MOV.U32 R2, RZ, RZ, R14 ;  /* 0x000000ffff027224 */ /* 0x000fce00078e000e */
[----:B------:R-:W-:Y:S05]  /*37c00*/  WARPSYNC.COLLECTIVE R15, `(.L_x_3265) ;  /* 0x000000000f087348 */ /* 0x000fea0003c00000 */
[----:B------:R0:W1:Y:S02]  /*37c10*/  SHFL.IDX P6, R14, R13, R12, R11 ;  /* 0x0000000c0d0e7389 */ /* 0x00006400000c000b */
[----:B01----:R-:W-:Y:S01]  /*37c20*/  ENDCOLLECTIVE ;  /* 0x000000000000791b */ /* 0x003fe20003800000 */
.L_x_3265:
        /* <DEDUP_REMOVED lines=13> */
.L_x_3266:
[----:B------:R-:W-:Y:S02]  /*37d00*/  IMAD.MOV.U32 R13, RZ, RZ, R6 ;  /* 0x000000ffff0d7224 */ /* 0x000fe400078e0006 */
[----:B------:R-:W-:Y:S01]  /*37d10*/  IMAD.MOV.U32 R12, RZ, RZ, 0x3 ;  /* 0x00000003ff0c7424 */ /* 0x000fe200078e00ff */
[----:B------:R-:W-:-:S07]  /*37d20*/  MOV R2, R14 ;  /* 0x0000000e00027202 */ /* 0x000fce0000000f00 */
[----:B------:R-:W-:Y:S05]  /*37d30*/  WARPSYNC.COLLECTIVE R15, `(.L_x_3267) ;  /* 0x000000000f087348 */ /* 0x000fea0003c00000 */
[----:B------:R0:W1:Y:S02]  /*37d40*/  SHFL.IDX P6, R14, R13, R12, R11 ;  /* 0x0000000c0d0e7389 */ /* 0x00006400000c000b */
[----:B01----:R-:W-:Y:S01]  /*37d50*/  ENDCOLLECTIVE ;  /* 0x000000000000791b */ /* 0x003fe20003800000 */
.L_x_3267:
        /* <DEDUP_REMOVED lines=9> */
[----:B------:R-:W-:-:S07]  /*37df0*/  MOV R9, R14 ;  /* 0x0000000e00097202 */ /* 0x000fce0000000f00 */
[----:B0-----:R-:W-:Y:S05]  /*37e00*/  WARPSYNC.COLLECTIVE R15, `(.L_x_3268) ;  /* 0x000000000f087348 */ /* 0x001fea0003c00000 */
[----:B------:R1:W2:Y:S02]  /*37e10*/  SHFL.IDX P6, R14, R13, R12, R11 ;  /* 0x0000000c0d0e7389 */ /* 0x0002a400000c000b */
[----:B012---:R-:W-:Y:S01]  /*37e20*/  ENDCOLLECTIVE ;  /* 0x000000000000791b */ /* 0x007fe20003800000 */
.L_x_3268:
[----:B------:R-:W-:Y:S01]  /*37e30*/  MOV R13, R8 ;  /* 0x00000008000d7202 */ /* 0x000fe20000000f00 */
[----:B------:R-:W-:Y:S02]  /*37e40*/  IMAD.MOV.U32 R12, RZ, RZ, RZ ;  /* 0x000000ffff0c7224 */ /* 0x000fe400078e00ff */
[----:B------:R-:W-:-:S07]  /*37e50*/  IMAD.MOV.U32 R2, RZ, RZ, R14 ;  /* 0x000000ffff027224 */ /* 0x000fce00078e000e */
[----:B------:R-:W-:Y:S05]  /*37e60*/  WARPSYNC.COLLECTIVE R15, `(.L_x_3269) ;  /* 0x000000000f087348 */ /* 0x000fea0003c00000 */
[----:B------:R0:W1:Y:S02]  /*37e70*/  SHFL.IDX P6, R14, R13, R12, R11 ;  /* 0x0000000c0d0e7389 */ /* 0x00006400000c000b */
[----:B01----:R-:W-:Y:S01]  /*37e80*/  ENDCOLLECTIVE ;  /* 0x000000000000791b */ /* 0x003fe20003800000 */
.L_x_3269:
        /* <DEDUP_REMOVED lines=13> */
.L_x_3270:
[----:B------:R-:W-:Y:S01]  /*37f60*/  MOV R2, R14 ;  /* 0x0000000e00027202 */ /* 0x000fe20000000f00 */
[----:B------:R-:W-:Y:S06]  /*37f70*/  BRA `(.L_x_3271) ;  /* 0xffffff7c00247947 */ /* 0x000fec000383ffff */
.L_x_3006:
[----:B0-----:R0:W2:Y:S02]  /*37f80*/  SYNCS.PHASECHK.TRANS64.TRYWAIT P0, [R3+URZ+0x29870], R0 ;  /* 0x02987000030075a7 */ /* 0x0010a4000800017f */
[----:B--2---:R-:W-:Y:S05]  /*37f90*/  @!P0 NANOSLEEP.SYNCS 0x989680 ;  /* 0x009896800000895d */ /* 0x004fea0003900000 */
[----:B------:R-:W2:Y:S02]  /*37fa0*/  @!P0 SYNCS.PHASECHK.TRANS64 P0, [R3+URZ+0x29870], R0 ;  /* 0x02987000030085a7 */ /* 0x000ea4000800007f */
[----:B--2---:R-:W-:Y:S05]  /*37fb0*/  @!P0 BRA `(.L_x_3006) ;  /* 0xfffffffc00f08947 */ /* 0x004fea000383ffff */
[----:B------:R-:W-:Y:S05]  /*37fc0*/  BRA `(.L_x_3272) ;  /* 0xffffff7c00907947 */ /* 0x000fea000383ffff */
.L_x_3008:
[----:B0-----:R0:W2:Y:S02]  /*37fd0*/  SYNCS.PHASECHK.TRANS64.TRYWAIT P0, [R3+URZ+0x29860], R0 ;  /* 0x02986000030075a7 */ /* 0x0010a4000800017f */
[----:B--2---:R-:W-:Y:S05]  /*37fe0*/  @!P0 NANOSLEEP.SYNCS 0x989680 ;  /* 0x009896800000895d */ /* 0x004fea0003900000 */
[----:B------:R-:W2:Y:S02]  /*37ff0*/  @!P0 SYNCS.PHASECHK.TRANS64 P0, [R3+URZ+0x29860], R0 ;  /* 0x02986000030085a7 */ /* 0x000ea4000800007f */
[----:B--2---:R-:W-:Y:S05]  /*38000*/  @!P0 BRA `(.L_x_3008) ;  /* 0xfffffffc00f08947 */ /* 0x004fea000383ffff */
[----:B------:R-:W-:Y:S05]  /*38010*/  BRA `(.L_x_3273) ;  /* 0xffffff7c00a07947 */ /* 0x000fea000383ffff */
.L_x_3016:
[----:B-1----:R1:W3:Y:S02]  /*38020*/  SYNCS.PHASECHK.TRANS64.TRYWAIT P1, [R17+URZ+0x29870], R0 ;  /* 0x02987000110075a7 */ /* 0x0022e4000802017f */
[----:B---3--:R-:W-:Y:S05]  /*38030*/  @!P1 NANOSLEEP.SYNCS 0x989680 ;  /* 0x009896800000995d */ /* 0x008fea0003900000 */
[----:B------:R-:W3:Y:S02]  /*38040*/  @!P1 SYNCS.PHASECHK.TRANS64 P1, [R17+URZ+0x29870], R0 ;  /* 0x02987000110095a7 */ /* 0x000ee4000802007f */
[----:B---3--:R-:W-:Y:S05]  /*38050*/  @!P1 BRA `(.L_x_3016) ;  /* 0xfffffffc00f09947 */ /* 0x008fea000383ffff */
[----:B------:R-:W-:Y:S05]  /*38060*/  BRA `(.L_x_3274) ;  /* 0xffffff8400647947 */ /* 0x000fea000383ffff */
.L_x_3018:
[----:B-1----:R1:W3:Y:S02]  /*38070*/  SYNCS.PHASECHK.TRANS64.TRYWAIT P1, [R17+URZ+0x29860], R0 ;  /* 0x02986000110075a7 */ /* 0x0022e4000802017f */
[----:B---3--:R-:W-:Y:S05]  /*38080*/  @!P1 NANOSLEEP.SYNCS 0x989680 ;  /* 0x009896800000995d */ /* 0x008fea0003900000 */
[----:B------:R-:W3:Y:S02]  /*38090*/  @!P1 SYNCS.PHASECHK.TRANS64 P1, [R17+URZ+0x29860], R0 ;  /* 0x02986000110095a7 */ /* 0x000ee4000802007f */
[----:B---3--:R-:W-:Y:S05]  /*380a0*/  @!P1 BRA `(.L_x_3018) ;  /* 0xfffffffc00f09947 */ /* 0x008fea000383ffff */
[----:B------:R-:W-:Y:S05]  /*380b0*/  BRA `(.L_x_3275) ;  /* 0xffffff8400707947 */ /* 0x000fea000383ffff */
.L_x_3023:
        /* <DEDUP_REMOVED lines=8> */
.L_x_3277:
[----:B------:R-:W-:Y:S05]  /*38140*/  BSYNC B0 ;  /* 0x0000000000007941 */ /* 0x000fea0003800000 */
.L_x_3276:
[----:B------:R-:W-:Y:S01]  /*38150*/  IMAD.MOV.U32 R13, RZ, RZ, R16 ;  /* 0x000000ffff0d7224 */ /* 0x000fe200078e0010 */
[----:B------:R-:W-:Y:S01]  /*38160*/  MOV R11, 0x1f ;  /* 0x0000001f000b7802 */ /* 0x000fe20000000f00 */
[----:B------:R-:W-:Y:S02]  /*38170*/  IMAD.MOV.U32 R12, RZ, RZ, 0x1 ;  /* 0x00000001ff0c7424 */ /* 0x000fe400078e00ff */
[----:B------:R-:W-:Y:S02]  /*38180*/  IMAD.MOV.U32 R15, RZ, RZ, -0x1 ;  /* 0xffffffffff0f7424 */ /* 0x000fe400078e00ff */
[----:B------:R-:W-:Y:S02]  /*38190*/  IMAD.IADD R9, R19, 0x1, R8 ;  /* 0x0000000113097824 */ /* 0x000fe400078e0208 */
[----:B------:R-:W-:-:S07]  /*381a0*/  IMAD.MOV.U32 R0, RZ, RZ, R14 ;  /* 0x000000ffff007224 */ /* 0x000fce00078e000e */
[----:B------:R-:W-:Y:S05]  /*381b0*/  WARPSYNC.COLLECTIVE R15, `(.L_x_3278) ;  /* 0x000000000f087348 */ /* 0x000fea0003c00000 */
[----:B------:R0:W1:Y:S02]  /*381c0*/  SHFL.IDX P6, R14, R13, R12, R11 ;  /* 0x0000000c0d0e7389 */ /* 0x00006400000c000b */
[----:B01----:R-:W-:Y:S01]  /*381d0*/  ENDCOLLECTIVE ;  /* 0x000000000000791b */ /* 0x003fe20003800000 */
.L_x_3278:
        /* <DEDUP_REMOVED lines=15> */
[C---:B------:R-:W-:Y:S02]  /*382d0*/  ISETP.GE.U32.AND P5, PT, R8.reuse, 0x10, PT ;  /* 0x000000100800780c */ /* 0x040fe40003fa6070 */
[----:B--2---:R-:W-:Y:S01]  /*382e0*/  @!P1 MOV R17, R7 ;  /* 0x0000000700119202 */ /* 0x004fe20000000f00 */
[----:B---3--:R-:W-:Y:S01]  /*382f0*/  @!P1 IMAD.MOV.U32 R5, RZ, RZ, R4 ;  /* 0x000000ffff059224 */ /* 0x008fe200078e0004 */
[----:B------:R-:W-:-:S03]  /*38300*/  ISETP.NE.AND P1, PT, R8, RZ, PT ;  /* 0x000000ff0800720c */ /* 0x000fc60003f25270 */
[----:B------:R-:W-:-:S10]  /*38310*/  IMAD R13, R5, R17, RZ ;  /* 0x00000011050d7224 */ /* 0x000fd400078e02ff */
[----:B------:R-:W-:Y:S05]  /*38320*/  WARPSYNC.COLLECTIVE R15, `(.L_x_3279) ;  /* 0x000000000f087348 */ /* 0x000fea0003c00000 */
[----:B------:R0:W1:Y:S02]  /*38330*/  SHFL.UP P6, R14, R13, R12, R11 ;  /* 0x0400000c0d0e7389 */ /* 0x00006400000c000b */
[----:B01----:R-:W-:Y:S01]  /*38340*/  ENDCOLLECTIVE ;  /* 0x000000000000791b */ /* 0x003fe20003800000 */
.L_x_3279:
[----:B------:R-:W-:Y:S01]  /*38350*/  IMAD.MOV.U32 R12, RZ, RZ, 0x2 ;  /* 0x00000002ff0c7424 */ /* 0x000fe200078e00ff */
[----:B------:R-:W-:-:S04]  /*38360*/  SEL R4, R14, RZ, P1 ;  /* 0x000000ff0e047207 */ /* 0x000fc80000800000 */
[----:B------:R-:W-:-:S05]  /*38370*/  IADD3 R4, R13, R4, RZ ;  /* 0x000000040d047210 */ /* 0x000fca0007ffe0ff */
[----:B------:R-:W-:-:S07]  /*38380*/  IMAD.MOV.U32 R13, RZ, RZ, R4 ;  /* 0x000000ffff0d7224 */ /* 0x000fce00078e0004 */
[----:B------:R-:W-:Y:S05]  /*38390*/  WARPSYNC.COLLECTIVE R15, `(.L_x_3280) ;  /* 0x000000000f087348 */ /* 0x000fea0003c00000 */
[----:B------:R0:W1:Y:S02]  /*383a0*/  SHFL.UP P6, R14, R13, R12, R11 ;  /* 0x0400000c0d0e7389 */ /* 0x00006400000c000b */
[----:B01----:R-:W-:Y:S01]  /*383b0*/  ENDCOLLECTIVE ;  /* 0x000000000000791b */ /* 0x003fe20003800000 */
.L_x_3280:
[----:B------:R-:W-:Y:S01]  /*383c0*/  IMAD.MOV.U32 R12, RZ, RZ, 0x4 ;  /* 0x00000004ff0c7424 */ /* 0x000fe200078e00ff */
[----:B------:R-:W-:-:S05]  /*383d0*/  SEL R3, R14, RZ, P2 ;  /* 0x000000ff0e037207 */ /* 0x000fca0001000000 */
[----:B------:R-:W-:-:S05]  /*383e0*/  IMAD.IADD R2, R4, 0x1, R3 ;  /* 0x0000000104027824 */ /* 0x000fca00078e0203 */
[----:B------:R-:W-:-:S07]  /*383f0*/  MOV R13, R2 ;  /* 0x00000002000d7202 */ /* 0x000fce0000000f00 */
[----:B------:R-:W-:Y:S05]  /*38400*/  WARPSYNC.COLLECTIVE R15, `(.L_x_3281) ;  /* 0x000000000f087348 */ /* 0x000fea0003c00000 */
[----:B------:R0:W1:Y:S02]  /*38410*/  SHFL.UP P6, R14, R13, R12, R11 ;  /* 0x0400000c0d0e7389 */ /* 0x00006400000c000b */
[----:B01----:R-:W-:Y:S01]  /*38420*/  ENDCOLLECTIVE ;  /* 0x000000000000791b */ /* 0x003fe20003800000 */
.L_x_3281:
[----:B------:R-:W-:Y:S02]  /*38430*/  MOV R12, 0x8 ;  /* 0x00000008000c7802 */ /* 0x000fe40000000f00 */
[----:B------:R-:W-:-:S05]  /*38440*/  SEL R3, R14, RZ, P3 ;  /* 0x000000ff0e037207 */ /* 0x000fca0001800000 */
[----:B------:R-:W-:-:S04]  /*38450*/  IMAD.IADD R3, R2, 0x1, R3 ;  /* 0x0000000102037824 */ /* 0x000fc800078e0203 */
[----:B------:R-:W-:-:S07]  /*38460*/  IMAD.MOV.U32 R13, RZ, RZ, R3 ;  /* 0x000000ffff0d7224 */ /* 0x000fce00078e0003 */
[----:B------:R-:W-:Y:S05]  /*38470*/  WARPSYNC.COLLECTIVE R15, `(.L_x_3282) ;  /* 0x000000000f087348 */ /* 0x000fea0003c00000 */
[----:B------:R0:W1:Y:S02]  /*38480*/  SHFL.UP P6, R14, R13, R12, R11 ;  /* 0x0400000c0d0e7389 */ /* 0x00006400000c000b */
[----:B01----:R-:W-:Y:S01]  /*38490*/  ENDCOLLECTIVE ;  /* 0x000000000000791b */ /* 0x003fe20003800000 */
.L_x_3282:
[----:B------:R-:W-:Y:S01]  /*384a0*/  IMAD.MOV.U32 R12, RZ, RZ, 0x10 ;  /* 0x00000010ff0c7424 */ /* 0x000fe200078e00ff */
[----:B------:R-:W-:-:S05]  /*384b0*/  SEL R4, R14, RZ, P4 ;  /* 0x000000ff0e047207 */ /* 0x000fca0002000000 */
[----:B------:R-:W-:-:S04]  /*384c0*/  IMAD.IADD R4, R3, 0x1, R4 ;  /* 0x0000000103047824 */ /* 0x000fc800078e0204 */
[----:B------:R-:W-:-:S07]  /*384d0*/  IMAD.MOV.U32 R13, RZ, RZ, R4 ;  /* 0x000000ffff0d7224 */ /* 0x000fce00078e0004 */
[----:B------:R-:W-:Y:S05]  /*384e0*/  WARPSYNC.COLLECTIVE R15, `(.L_x_3283) ;  /* 0x000000000f087348 */ /* 0x000fea0003c00000 */
[----:B------:R0:W1:Y:S02]  /*384f0*/  SHFL.UP P6, R14, R13, R12, R11 ;  /* 0x0400000c0d0e7389 */ /* 0x00006400000c000b */
[----:B01----:R-:W-:Y:S01]  /*38500*/  ENDCOLLECTIVE ;  /* 0x000000000000791b */ /* 0x003fe20003800000 */
.L_x_3283:
        /* <DEDUP_REMOVED lines=8> */
.L_x_3284:
[----:B------:R-:W-:Y:S05]  /*38590*/  BRA `(.L_x_3285) ;  /* 0xffffff8800887947 */ /* 0x000fea000383ffff */
.L_x_3026:
[----:B------:R-:W-:Y:S01]  /*385a0*/  BSSY B0, `(.L_x_3286) ;  /* 0x0000007000007945 */ /* 0x000fe20003800000 */
[----:B------:R-:W-:Y:S01]  /*385b0*/  MOV R12, 0x1 ;  /* 0x00000001000c7802 */ /* 0x000fe20000000f00 */
[----:B------:R-:W-:Y:S02]  /*385c0*/  IMAD.MOV.U32 R11, RZ, RZ, RZ ;  /* 0x000000ffff0b7224 */ /* 0x000fe400078e00ff */
[----:B------:R-:W-:-:S07]  /*385d0*/  IMAD.MOV.U32 R15, RZ, RZ, -0x1 ;  /* 0xffffffffff0f7424 */ /* 0x000fce00078e00ff */
[----:B------:R-:W-:Y:S05]  /*385e0*/  WARPSYNC.COLLECTIVE R15, `(.L_x_3287) ;  /* 0x000000000f087348 */ /* 0x000fea0003c00000 */
[----:B------:R0:W1:Y:S02]  /*385f0*/  SHFL.UP P6, R14, R13, R12, R11 ;  /* 0x0400000c0d0e7389 */ /* 0x00006400000c000b */
[----:B01----:R-:W-:Y:S01]  /*38600*/  ENDCOLLECTIVE ;  /* 0x000000000000791b */ /* 0x003fe20003800000 */
.L_x_3287:
[----:B------:R-:W-:Y:S05]  /*38610*/  BSYNC B0 ;  /* 0x0000000000007941 */ /* 0x000fea0003800000 */
.L_x_3286:
[----:B------:R-:W-:Y:S01]  /*38620*/  SEL R14, R14, RZ, P1 ;  /* 0x000000ff0e0e7207 */ /* 0x000fe20000800000 */
[----:B------:R-:W-:Y:S01]  /*38630*/  IMAD.MOV.U32 R11, RZ, RZ, RZ ;  /* 0x000000ffff0b7224 */ /* 0x000fe200078e00ff */
[----:B------:R-:W-:Y:S01]  /*38640*/  MOV R12, 0x2 ;  /* 0x00000002000c7802 */ /* 0x000fe20000000f00 */
[----:B------:R-:W-:Y:S02]  /*38650*/  IMAD.MOV.U32 R15, RZ, RZ, -0x1 ;  /* 0xffffffffff0f7424 */ /* 0x000fe400078e00ff */
[----:B------:R-:W-:-:S07]  /*38660*/  IMAD.IADD R13, R13, 0x1, R14 ;  /* 0x000000010d0d7824 */ /* 0x000fce00078e020e */
[----:B------:R-:W-:Y:S05]  /*38670*/  WARPSYNC.COLLECTIVE R15, `(.L_x_3288) ;  /* 0x000000000f087348 */ /* 0x000fea0003c00000 */
[----:B------:R0:W1:Y:S02]  /*38680*/  SHFL.UP P6, R14, R13, R12, R11 ;  /* 0x0400000c0d0e7389 */ /* 0x00006400000c000b */
[----:B01----:R-:W-:Y:S01]  /*38690*/  ENDCOLLECTIVE ;  /* 0x000000000000791b */ /* 0x003fe20003800000 */
.L_x_3288:
[----:B------:R-:W-:Y:S01]  /*386a0*/  IMAD.MOV.U32 R12, RZ, RZ, 0x4 ;  /* 0x00000004ff0c7424 */ /* 0x000fe200078e00ff */
[----:B------:R-:W-:-:S05]  /*386b0*/  SEL R14, R14, RZ, P2 ;  /* 0x000000ff0e0e7207 */ /* 0x000fca0001000000 */
[----:B------:R-:W-:-:S05]  /*386c0*/  IMAD.IADD R3, R13, 0x1, R14 ;  /* 0x000000010d037824 */ /* 0x000fca00078e020e */
[----:B------:R-:W-:-:S07]  /*386d0*/  MOV R13, R3 ;  /* 0x00000003000d7202 */ /* 0x000fce0000000f00 */
[----:B------:R-:W-:Y:S05]  /*386e0*/  WARPSYNC.COLLECTIVE R15, `(.L_x_3289) ;  /* 0x000000000f087348 */ /* 0x000fea0003c00000 */
[----:B------:R0:W1:Y:S02]  /*386f0*/  SHFL.UP P6, R14, R13, R12, R11 ;  /* 0x0400000c0d0e7389 */ /* 0x00006400000c000b */
[----:B01----:R-:W-:Y:S01]  /*38700*/  ENDCOLLECTIVE ;  /* 0x000000000000791b */ /* 0x003fe20003800000 */
.L_x_3289:
[----:B------:R-:W-:Y:S02]  /*38710*/  MOV R12, 0x8 ;  /* 0x00000008000c7802 */ /* 0x000fe40000000f00 */
[----:B------:R-:W-:-:S05]  /*38720*/  SEL R4, R14, RZ, P3 ;  /* 0x000000ff0e047207 */ /* 0x000fca0001800000 */
[----:B------:R-:W-:-:S04]  /*38730*/  IMAD.IADD R4, R3, 0x1, R4 ;  /* 0x0000000103047824 */ /* 0x000fc800078e0204 */
[----:B------:R-:W-:-:S07]  /*38740*/  IMAD.MOV.U32 R13, RZ, RZ, R4 ;  /* 0x000000ffff0d7224 */ /* 0x000fce00078e0004 */
[----:B------:R-:W-:Y:S05]  /*38750*/  WARPSYNC.COLLECTIVE R15, `(.L_x_3290) ;  /* 0x000000000f087348 */ /* 0x000fea0003c00000 */
[----:B------:R0:W1:Y:S02]  /*38760*/  SHFL.UP P6, R14, R13, R12, R11 ;  /* 0x0400000c0d0e7389 */ /* 0x00006400000c000b */
[----:B01----:R-:W-:Y:S01]  /*38770*/  ENDCOLLECTIVE ;  /* 0x000000000000791b */ /* 0x003fe20003800000 */
.L_x_3290:
[----:B------:R-:W-:Y:S01]  /*38780*/  IMAD.MOV.U32 R12, RZ, RZ, 0x10 ;  /* 0x00000010ff0c7424 */ /* 0x000fe200078e00ff */
[----:B------:R-:W-:-:S05]  /*38790*/  SEL R7, R14, RZ, P4 ;  /* 0x000000ff0e077207 */ /* 0x000fca0002000000 */
[----:B------:R-:W-:-:S04]  /*387a0*/  IMAD.IADD R7, R4, 0x1, R7 ;  /* 0x0000000104077824 */ /* 0x000fc800078e0207 */
[----:B------:R-:W-:-:S07]  /*387b0*/  IMAD.MOV.U32 R13, RZ, RZ, R7 ;  /* 0x000000ffff0d7224 */ /* 0x000fce00078e0007 */
[----:B------:R-:W-:Y:S05]  /*387c0*/  WARPSYNC.COLLECTIVE R15, `(.L_x_3291) ;  /* 0x000000000f087348 */ /* 0x000fea0003c00000 */
[----:B------:R0:W1:Y:S02]  /*387d0*/  SHFL.UP P6, R14, R13, R12, R11 ;  /* 0x0400000c0d0e7389 */ /* 0x00006400000c000b */
[----:B01----:R-:W-:Y:S01]  /*387e0*/  ENDCOLLECTIVE ;  /* 0x000000000000791b */ /* 0x003fe20003800000 */
.L_x_3291:
        /* <DEDUP_REMOVED lines=8> */
.L_x_3292:
[----:B------:R-:W-:Y:S05]  /*38870*/  BRA `(.L_x_3293) ;  /* 0xffffff8800747947 */ /* 0x000fea000383ffff */
.L_x_3028:
[----:B------:R-:W-:Y:S01]  /*38880*/  BSSY B0, `(.L_x_3294) ;  /* 0x0000006000007945 */ /* 0x000fe20003800000 */
[----:B------:R-:W-:Y:S02]  /*38890*/  PLOP3.LUT P6, PT, P6, PT, PT, 0x8, 0x0 ;  /* 0x000000000000781c */ /* 0x000fe400037ce170 */
[----:B------:R-:W-:-:S11]  /*388a0*/  MOV R15, 0xffffffff ;  /* 0xffffffff000f7802 */ /* 0x000fd60000000f00 */
[----:B0-----:R-:W-:Y:S05]  /*388b0*/  WARPSYNC.COLLECTIVE R15, `(.L_x_3295) ;  /* 0x000000000f087348 */ /* 0x001fea0003c00000 */
[----:B------:R-:W-:Y:S01]  /*388c0*/  VOTE.ANY R14, PT, P6 ;  /* 0x00000000000e7806 */ /* 0x000fe200030e0100 */
[----:B0-----:R-:W-:Y:S06]  /*388d0*/  ENDCOLLECTIVE ;  /* 0x000000000000791b */ /* 0x001fec0003800000 */
.L_x_3295:
[----:B------:R-:W-:Y:S05]  /*388e0*/  BSYNC B0 ;  /* 0x0000000000007941 */ /* 0x000fea0003800000 */
.L_x_3294:
[----:B------:R-:W-:Y:S01]  /*388f0*/  IMAD.MOV.U32 R3, RZ, RZ, R14 ;  /* 0x000000ffff037224 */ /* 0x000fe200078e000e */
[----:B------:R-:W-:Y:S01]  /*38900*/  MOV R11, 0x1f ;  /* 0x0000001f000b7802 */ /* 0x000fe20000000f00 */
[----:B------:R-:W-:Y:S02]  /*38910*/  IMAD.MOV.U32 R13, RZ, RZ, R17 ;  /* 0x000000ffff0d7224 */ /* 0x000fe400078e0011 */
[----:B------:R-:W0:Y:S01]  /*38920*/  POPC R7, R3 ;  /* 0x0000000300077309 */ /* 0x000e220000000000 */
[----:B------:R-:W-:Y:S02]  /*38930*/  IMAD.MOV.U32 R15, RZ, RZ, -0x1 ;  /* 0xffffffffff0f7424 */ /* 0x000fe400078e00ff */
[----:B0-----:R-:W-:Y:S02]  /*38940*/  IMAD.MOV.U32 R12, RZ, RZ, R7 ;  /* 0x000000ffff0c7224 */ /* 0x001fe400078e0007 */
[----:B------:R-:W-:-:S07]  /*38950*/  IMAD.IADD R19, R7, 0x1, R19 ;  /* 0x0000000107137824 */ /* 0x000fce00078e0213 */
[----:B------:R-:W-:Y:S05]  /*38960*/  WARPSYNC.COLLECTIVE R15, `(.L_x_3296) ;  /* 0x000000000f087348 */ /* 0x000fea0003c00000 */
[----:B------:R0:W1:Y:S02]  /*38970*/  SHFL.IDX P6, R14, R13, R12, R11 ;  /* 0x0000000c0d0e7389 */ /* 0x00006400000c000b */
[----:B01----:R-:W-:Y:S01]  /*38980*/  ENDCOLLECTIVE ;  /* 0x000000000000791b */ /* 0x003fe20003800000 */
.L_x_3296:
[----:B------:R-:W-:Y:S02]  /*38990*/  IMAD.MOV.U32 R13, RZ, RZ, R5 ;  /* 0x000000ffff0d7224 */ /* 0x000fe400078e0005 */
[----:B------:R-:W-:-:S07]  /*389a0*/  IMAD.MOV.U32 R17, RZ, RZ, R14 ;  /* 0x000000ffff117224 */ /* 0x000fce00078e000e */
[----:B------:R-:W-:Y:S05]  /*389b0*/  WARPSYNC.COLLECTIVE R15, `(.L_x_3297) ;  /* 0x000000000f087348 */ /* 0x000fea0003c00000 */
[----:B------:R0:W1:Y:S02]  /*389c0*/  SHFL.IDX P6, R14, R13, R12, R11 ;  /* 0x0000000c0d0e7389 */ /* 0x00006400000c000b */
[----:B01----:R-:W-:Y:S01]  /*389d0*/  ENDCOLLECTIVE ;  /* 0x000000000000791b */ /* 0x003fe20003800000 */
.L_x_3297:
[----:B------:R-:W-:Y:S01]  /*389e0*/  MOV R5, R14 ;  /* 0x0000000e00057202 */ /* 0x000fe20000000f00 */
[----:B------:R-:W-:Y:S06]  /*389f0*/  BRA `(.L_x_3298) ;  /* 0xffffff8800547947 */ /* 0x000fec000383ffff */
.L_x_3030:
[----:B------:R-:W-:Y:S01]  /*38a00*/  BSSY B0, `(.L_x_3299) ;  /* 0x0000007000007945 */ /* 0x000fe20003800000 */
[----:B------:R-:W-:Y:S01]  /*38a10*/  IMAD.MOV.U32 R13, RZ, RZ, R2 ;  /* 0x000000ffff0d7224 */ /* 0x000fe200078e0002 */
[----:B------:R-:W-:Y:S01]  /*38a20*/  MOV R15, 0xffffffff ;  /* 0xffffffff000f7802 */ /* 0x000fe20000000f00 */
[----:B------:R-:W-:-:S07]  /*38a30*/  IMAD.MOV.U32 R11, RZ, RZ, 0x1f ;  /* 0x0000001fff0b7424 */ /* 0x000fce00078e00ff */
[----:B0123--:R-:W-:Y:S05]  /*38a40*/  WARPSYNC.COLLECTIVE R15, `(.L_x_3300) ;  /* 0x000000000f087348 */ /* 0x00ffea0003c00000 */
[----:B------:R4:W0:Y:S02]  /*38a50*/  SHFL.IDX P6, R14, R13, R12, R11 ;  /* 0x0000000c0d0e7389 */ /* 0x00082400000c000b */
[----:B01234-:R-:W-:Y:S01]  /*38a60*/  ENDCOLLECTIVE ;  /* 0x000000000000791b */ /* 0x01ffe20003800000 */
.L_x_3300:
[----:B------:R-:W-:Y:S05]  /*38a70*/  BSYNC B0 ;  /* 0x0000000000007941 */ /* 0x000fea0003800000 */
.L_x_3299:
[----:B------:R-:W-:Y:S01]  /*38a80*/  IMAD.MOV.U32 R16, RZ, RZ, R14 ;  /* 0x000000ffff107224 */ /* 0x000fe200078e000e */
[----:B------:R-:W-:Y:S06]  /*38a90*/  BRA `(.L_x_3029) ;  /* 0xffffff8800447947 */ /* 0x000fec000383ffff */
.L_x_3036:
[----:B0-----:R0:W1:Y:S02]  /*38aa0*/  SYNCS.PHASECHK.TRANS64.TRYWAIT P0, [R5+URZ+0x29820], R0 ;  /* 0x02982000050075a7 */ /* 0x001064000800017f */
[----:B-1----:R-:W-:Y:S05]  /*38ab0*/  @!P0 NANOSLEEP.SYNCS 0x989680 ;  /* 0x009896800000895d */ /* 0x002fea0003900000 */
[----:B------:R-:W1:Y:S02]  /*38ac0*/  @!P0 SYNCS.PHASECHK.TRANS64 P0, [R5+URZ+0x29820], R0 ;  /* 0x02982000050085a7 */ /* 0x000e64000800007f */
[----:B-1----:R-:W-:Y:S05]  /*38ad0*/  @!P0 BRA `(.L_x_3036) ;  /* 0xfffffffc00f08947 */ /* 0x002fea000383ffff */
[----:B------:R-:W-:Y:S05]  /*38ae0*/  BRA `(.L_x_3301) ;  /* 0xffffff9000a47947 */ /* 0x000fea000383ffff */
.L_x_3037:
        /* <DEDUP_REMOVED lines=11> */
.L_x_3303:
[----:B------:R-:W-:Y:S05]  /*38ba0*/  BSYNC B0 ;  /* 0x0000000000007941 */ /* 0x000fea0003800000 */
.L_x_3302:
[----:B------:R-:W-:Y:S05]  /*38bb0*/  BRA `(.L_x_3304) ;  /* 0xffffff90008c7947 */ /* 0x000fea000383ffff */
.L_x_3038:
[----:B------:R-:W-:Y:S01]  /*38bc0*/  BSSY B0, `(.L_x_3305) ;  /* 0x0000006000007945 */ /* 0x000fe20003800000 */
[----:B------:R-:W-:-:S07]  /*38bd0*/  IMAD.MOV.U32 R15, RZ, RZ, -0x1 ;  /* 0xffffffffff0f7424 */ /* 0x000fce00078e00ff */
[----:B0-----:R-:W-:Y:S05]  /*38be0*/  WARPSYNC.COLLECTIVE R15, `(.L_x_3306) ;  /* 0x000000000f0c7348 */ /* 0x001fea0003c00000 */
[----:B------:R-:W-:Y:S02]  /*38bf0*/  ELECT P6, UR62, PT ;  /* 0x00000000003e782f */ /* 0x000fe400038c0000 */
[----:B------:R-:W-:Y:S01]  /*38c00*/  MOV R14, UR62 ;  /* 0x0000003e000e7c02 */ /* 0x000fe20008000f00 */
[----:B0-----:R-:W-:Y:S10]  /*38c10*/  ENDCOLLECTIVE ;  /* 0x000000000000791b */ /* 0x001ff40003800000 */
.L_x_3306:
[----:B------:R-:W-:Y:S05]  /*38c20*/  BSYNC B0 ;  /* 0x0000000000007941 */ /* 0x000fea0003800000 */
.L_x_3305:
[----:B------:R-:W-:Y:S05]  /*38c30*/  BRA `(.L_x_3307) ;  /* 0xffffff9000807947 */ /* 0x000fea000383ffff */
.L_x_3040:
[----:B0-----:R0:W1:Y:S02]  /*38c40*/  SYNCS.PHASECHK.TRANS64.TRYWAIT P1, [R3+URZ+0x29840], R2 ;  /* 0x02984002030075a7 */ /* 0x001064000802017f */
[----:B-1----:R-:W-:Y:S05]  /*38c50*/  @!P1 NANOSLEEP.SYNCS 0x989680 ;  /* 0x009896800000995d */ /* 0x002fea0003900000 */
[----:B------:R-:W1:Y:S02]  /*38c60*/  @!P1 SYNCS.PHASECHK.TRANS64 P1, [R3+URZ+0x29840], R2 ;  /* 0x02984002030095a7 */ /* 0x000e64000802007f */
[----:B-1----:R-:W-:Y:S05]  /*38c70*/  @!P1 BRA `(.L_x_3040) ;  /* 0xfffffffc00f09947 */ /* 0x002fea000383ffff */
[----:B------:R-:W-:Y:S05]  /*38c80*/  BRA `(.L_x_3308) ;  /* 0xffffff9000a07947 */ /* 0x000fea000383ffff */
.L_x_3042:
[----:B-1----:R1:W2:Y:S02]  /*38c90*/  SYNCS.PHASECHK.TRANS64.TRYWAIT P1, [R5+URZ+0x29840], R0 ;  /* 0x02984000050075a7 */ /* 0x0022a4000802017f */
[----:B--2---:R-:W-:Y:S05]  /*38ca0*/  @!P1 NANOSLEEP.SYNCS 0x989680 ;  /* 0x009896800000995d */ /* 0x004fea0003900000 */
[----:B------:R-:W2:Y:S02]  /*38cb0*/  @!P1 SYNCS.PHASECHK.TRANS64 P1, [R5+URZ+0x29840], R0 ;  /* 0x02984000050095a7 */ /* 0x000ea4000802007f */
[----:B--2---:R-:W-:Y:S05]  /*38cc0*/  @!P1 BRA `(.L_x_3042) ;  /* 0xfffffffc00f09947 */ /* 0x004fea000383ffff */
[----:B------:R-:W-:Y:S05]  /*38cd0*/  BRA `(.L_x_3309) ;  /* 0xffffff9000ac7947 */ /* 0x000fea000383ffff */
.L_x_3044:
[----:B--2---:R2:W3:Y:S02]  /*38ce0*/  SYNCS.PHASECHK.TRANS64.TRYWAIT P1, [R3+URZ+0x29860], R2 ;  /* 0x02986002030075a7 */ /* 0x0044e4000802017f */
[----:B---3--:R-:W-:Y:S05]  /*38cf0*/  @!P1 NANOSLEEP.SYNCS 0x989680 ;  /* 0x009896800000995d */ /* 0x008fea0003900000 */
[----:B------:R-:W3:Y:S02]  /*38d00*/  @!P1 SYNCS.PHASECHK.TRANS64 P1, [R3+URZ+0x29860], R2 ;  /* 0x02986002030095a7 */ /* 0x000ee4000802007f */
[----:B---3--:R-:W-:Y:S05]  /*38d10*/  @!P1 BRA `(.L_x_3044) ;  /* 0xfffffffc00f09947 */ /* 0x008fea000383ffff */
[----:B------:R-:W-:Y:S05]  /*38d20*/  BRA `(.L_x_3310) ;  /* 0xffffff9000a87947 */ /* 0x000fea000383ffff */
.L_x_3046:
[----:B---3--:R3:W4:Y:S02]  /*38d30*/  SYNCS.PHASECHK.TRANS64.TRYWAIT P1, [R5+URZ+0x29860], R0 ;  /* 0x02986000050075a7 */ /* 0x008724000802017f */
[----:B----4-:R-:W-:Y:S05]  /*38d40*/  @!P1 NANOSLEEP.SYNCS 0x989680 ;  /* 0x009896800000995d */ /* 0x010fea0003900000 */
[----:B------:R-:W4:Y:S02]  /*38d50*/  @!P1 SYNCS.PHASECHK.TRANS64 P1, [R5+URZ+0x29860], R0 ;  /* 0x02986000050095a7 */ /* 0x000f24000802007f */
[----:B----4-:R-:W-:Y:S05]  /*38d60*/  @!P1 BRA `(.L_x_3046) ;  /* 0xfffffffc00f09947 */ /* 0x010fea000383ffff */
[----:B------:R-:W-:Y:S05]  /*38d70*/  BRA `(.L_x_3311) ;  /* 0xffffff9000a47947 */ /* 0x000fea000383ffff */
.L_x_3048:
[----:B----4-:R4:W0:Y:S02]  /*38d80*/  SYNCS.PHASECHK.TRANS64.TRYWAIT P1, [R3+URZ+0x29880], R2 ;  /* 0x02988002030075a7 */ /* 0x010824000802017f */
[----:B0-----:R-:W-:Y:S05]  /*38d90*/  @!P1 NANOSLEEP.SYNCS 0x989680 ;  /* 0x009896800000995d */ /* 0x001fea0003900000 */
[----:B------:R-:W0:Y:S02]  /*38da0*/  @!P1 SYNCS.PHASECHK.TRANS64 P1, [R3+URZ+0x29880], R2 ;  /* 0x02988002030095a7 */ /* 0x000e24000802007f */
[----:B0-----:R-:W-:Y:S05]  /*38db0*/  @!P1 BRA `(.L_x_3048) ;  /* 0xfffffffc00f09947 */ /* 0x001fea000383ffff */
[----:B------:R-:W-:Y:S05]  /*38dc0*/  BRA `(.L_x_3312) ;  /* 0xffffff9000a07947 */ /* 0x000fea000383ffff */
.L_x_3313:
        /* <DEDUP_REMOVED lines=11> */
.L_x_3322:


//--------------------- .nv.global.init           --------------------------
	.section	.nv.global.init,"aw",@progbits
	.align	4
.nv.global.init:
	.type		_ZZN5flash28permute_output_fp8_VcolmajorIN4cute6TensorINS1_11ArrayEngineIfLm64EEENS1_6LayoutINS1_5tupleIJNS6_IJNS1_1CILi2EEES8_NS7_ILi16EEEEEENS7_ILi1EEESB_EEENS6_IJNS6_IJSB_S8_NS7_ILi4EEEEEENS7_ILi0EEESF_EEEEEEEEEvRT_E9upper_map,@object
	.size		_ZZN5flash28permute_output_fp8_VcolmajorIN4cute6TensorINS1_11ArrayEngineIfLm64EEENS1_6LayoutINS1_5tupleIJNS6_IJNS1_1CILi2EEES8_NS7_ILi16EEEEEENS7_ILi1EEESB_EEENS6_IJNS6_IJSB_S8_NS7_ILi4EEEEEENS7_ILi0EEESF_EEEEEEEEEvRT_E9upper_map,($str$23 - _ZZN5flash28permute_output_fp8_VcolmajorIN4cute6TensorINS1_11ArrayEngineIfLm64EEENS1_6LayoutINS1_5tupleIJNS6_IJNS1_1CILi2EEES8_NS7_ILi16EEEEEENS7_ILi1EEESB_EEENS6_IJNS6_IJSB_S8_NS7_ILi4EEEEEENS7_ILi0EEESF_EEEEEEEEEvRT_E9upper_map)
_ZZN5flash28permute_output_fp8_VcolmajorIN4cute6TensorINS1_11ArrayEngineIfLm64EEENS1_6LayoutINS1_5tupleIJNS6_IJNS1_1CILi2EEES8_NS7_ILi16EEEEEENS7_ILi1EEESB_EEENS6_IJNS6_IJSB_S8_NS7_ILi4EEEEEENS7_ILi0EEESF_EEEEEEEEEvRT_E9upper_map:
        /*0000*/ 	.byte	0x00, 0x00, 0x00, 0x00, 0x02, 0x00, 0x00, 0x00, 0x03, 0x00, 0x00, 0x00, 0x01, 0x00, 0x00, 0x00
	.type		$str$23,@object
	.size		$str$23,($str$24 - $str$23)
$str$23:
        /*0010*/ 	.byte	0x28, 0x61, 0x64, 0x64, 0x72, 0x65, 0x73, 0x73, 0x20, 0x26, 0x20, 0x6d, 0x61, 0x73, 0x6b, 0x29
        /*0020*/ 	.byte	0x20, 0x3d, 0x3d, 0x20, 0x30, 0x00
	.type		$str$24,@object
	.size		$str$24,(__unnamed_7 - $str$24)
$str$24:
        /*0026*/ 	.byte	0x2f, 0x74, 0x6d, 0x70, 0x2f, 0x6f, 0x73, 0x73, 0x5f, 0x6b, 0x65, 0x72, 0x6e, 0x65, 0x6c, 0x73
        /*0036*/ 	.byte	0x5f, 0x73, 0x72, 0x63, 0x2f, 0x66, 0x6c, 0x61, 0x73, 0x68, 0x5f, 0x61, 0x74, 0x74, 0x65, 0x6e
        /*0046*/ 	.byte	0x74, 0x69, 0x6f, 0x6e, 0x2f, 0x63, 0x73, 0x72, 0x63, 0x2f, 0x63, 0x75, 0x74, 0x6c, 0x61, 0x73
        /*0056*/ 	.byte	0x73, 0x2f, 0x69, 0x6e, 0x63, 0x6c, 0x75, 0x64, 0x65, 0x2f, 0x63, 0x75, 0x74, 0x65, 0x2f, 0x70
        /*0066*/ 	.byte	0x6f, 0x69, 0x6e, 0x74, 0x65, 0x72, 0x5f, 0x66, 0x6c, 0x61, 0x67, 0x67, 0x65, 0x64, 0x2e, 0x68
        /*0076*/ 	.byte	0x70, 0x70, 0x00
	.type		__unnamed_7,@object
	.size		__unnamed_7,(__unnamed_12 - __unnamed_7)
__unnamed_7:
        /* <DEDUP_REMOVED lines=24> */
        /*01f9*/ 	.byte	0x3e, 0x3e, 0x20, 0x26, 0x5d, 0x00
	.type		__unnamed_12,@object
	.size		__unnamed_12,(__unnamed_5 - __unnamed_12)
__unnamed_12:
        /* <DEDUP_REMOVED lines=25> */
	.type		__unnamed_5,@object
	.size		__unnamed_5,(__unnamed_10 - __unnamed_5)
__unnamed_5:
        /* <DEDUP_REMOVED lines=25> */
	.type		__unnamed_10,@object
	.size		__unnamed_10,(__unnamed_3 - __unnamed_10)
__unnamed_10:
        /* <DEDUP_REMOVED lines=29> */
        /*06db*/ 	.byte	0x5d, 0x00
	.type		__unnamed_3,@object
	.size		__unnamed_3,(__unnamed_9 - __unnamed_3)
__unnamed_3:
        /* <DEDUP_REMOVED lines=30> */
	.type		__unnamed_9,@object
	.size		__unnamed_9,(__unnamed_2 - __unnamed_9)
__unnamed_9:
        /* <DEDUP_REMOVED lines=30> */
	.type		__unnamed_2,@object
	.size		__unnamed_2,(__unnamed_11 - __unnamed_2)
__unnamed_2:
        /* <DEDUP_REMOVED lines=30> */
	.type		__unnamed_11,@object
	.size		__unnamed_11,(__unnamed_4 - __unnamed_11)
__unnamed_11:
        /* <DEDUP_REMOVED lines=30> */
	.type		__unnamed_4,@object
	.size		__unnamed_4,(__unnamed_6 - __unnamed_4)
__unnamed_4:
        /* <DEDUP_REMOVED lines=30> */
	.type		__unnamed_6,@object
	.size		__unnamed_6,(__unnamed_8 - __unnamed_6)
__unnamed_6:
        /* <DEDUP_REMOVED lines=29> */
        /*11c7*/ 	.byte	0x3e, 0x5d, 0x00
	.type		__unnamed_8,@object
	.size		__unnamed_8,(__unnamed_1 - __unnamed_8)
__unnamed_8:
        /* <DEDUP_REMOVED lines=30> */
	.type		__unnamed_1,@object
	.size		__unnamed_1,(.L_0 - __unnamed_1)
__unnamed_1:
        /* <DEDUP_REMOVED lines=29> */
        /*156e*/ 	.byte	0x3e, 0x20, 0x26, 0x5d, 0x00
.L_0:


//--------------------- .nv.shared._ZN7cutlass13device_kernelIN5flash11enable_sm90INS1_16FlashAttnFwdSm90INS1_25CollectiveMainloopFwdSm90ILi2EN4cute5tupleIJNS5_1CILi1EEES8_S8_EEENS6_IJNS7_ILi128EEENS7_ILi160EEENS7_ILi192EEEEEELi128ENS_12float_e4m3_tEfNS_4arch4Sm90ELb0ELb0ELb1ELb0ELb1ELb0ELb0ELb1ELb1ELb1ELb1ELb0EEENS1_21CollectiveEpilogueFwdINS6_IJSA_SA_SB_EEES9_NS_10bfloat16_tESG_Li256ELb0ELb1ELb1ELb1EEENS1_19SingleTileSchedulerILb0ELb1ELb1ELi128EEEEEEEEEvNT_6ParamsE --------------------------
	.section	.nv.shared._ZN7cutlass13device_kernelIN5flash11enable_sm90INS1_16FlashAttnFwdSm90INS1_25CollectiveMainloopFwdSm90ILi2EN4cute5tupleIJNS5_1CILi1EEES8_S8_EEENS6_IJNS7_ILi128EEENS7_ILi160EEENS7_ILi192EEEEEELi128ENS_12float_e4m3_tEfNS_4arch4Sm90ELb0ELb0ELb1ELb0ELb1ELb0ELb0ELb1ELb1ELb1ELb1ELb0EEENS1_21CollectiveEpilogueFwdINS6_IJSA_SA_SB_EEES9_NS_10bfloat16_tESG_Li256ELb0ELb1ELb1ELb1EEENS1_19SingleTileSchedulerILb0ELb1ELb1ELi128EEEEEEEEEvNT_6ParamsE,"aw",@nobits
	.sectionflags	@""
	.align	16
	.zero		1024


//--------------------- .nv.shared.reserved.0     --------------------------
	.section	.nv.shared.reserved.0,"aw",@nobits
	.weak		__nv_reservedSMEM_offset_0_alias
	.size		__nv_reservedSMEM_offset_0_alias, 0, 0
	.other		__nv_reservedSMEM_offset_0_alias,@"STO_CUDA_RESERVED_SHARED STV_DEFAULT"
__nv_reservedSMEM_offset_0_alias:
	.zero		0


//--------------------- .nv.global                --------------------------
	.section	.nv.global,"aw",@nobits
.nv.global:
	.type		_ZN87_INTERNAL_2a0913c8_51_flash_fwd_hdimdiff_e4m3_paged_split_softcap_sm90_cu_0985e13a_44974cute1_E,@object
	.size		_ZN87_INTERNAL_2a0913c8_51_flash_fwd_hdimdiff_e4m3_paged_split_softcap_sm90_cu_0985e13a_44974cute1_E,(_ZN87_INTERNAL_2a0913c8_51_flash_fwd_hdimdiff_e4m3_paged_split_softcap_sm90_cu_0985e13a_44974cuda3std3__45__cpo6cbeginE - _ZN87_INTERNAL_2a0913c8_51_flash_fwd_hdimdiff_e4m3_paged_split_softcap_sm90_cu_0985e13a_44974cute1_E)
_ZN87_INTERNAL_2a0913c8_51_flash_fwd_hdimdiff_e4m3_paged_split_softcap_sm90_cu_0985e13a_44974cute1_E:
	.zero		1
	.type		_ZN87_INTERNAL_2a0913c8_51_flash_fwd_hdimdiff_e4m3_paged_split_softcap_sm90_cu_0985e13a_44974cuda3std3__45__cpo6cbeginE,@object
	.size		_ZN87_INTERNAL_2a0913c8_51_flash_fwd_hdimdiff_e4m3_paged_split_softcap_sm90_cu_0985e13a_44974cuda3std3__45__cpo6cbeginE,(_ZN87_INTERNAL_2a0913c8_51_flash_fwd_hdimdiff_e4m3_paged_split_softcap_sm90_cu_0985e13a_44974cuda3std3__48in_placeE - _ZN87_INTERNAL_2a0913c8_51_flash_fwd_hdimdiff_e4m3_paged_split_softcap_sm90_cu_0985e13a_44974cuda3std3__45__cpo6cbeginE)
_ZN87_INTERNAL_2a0913c8_51_flash_fwd_hdimdiff_e4m3_paged_split_softcap_sm90_cu_0985e13a_44974cuda3std3__45__cpo6cbeginE:
	.zero		1
	.type		_ZN87_INTERNAL_2a0913c8_51_flash_fwd_hdimdiff_e4m3_paged_split_softcap_sm90_cu_0985e13a_44974cuda3std3__48in_placeE,@object
	.size		_ZN87_INTERNAL_2a0913c8_51_flash_fwd_hdimdiff_e4m3_paged_split_softcap_sm90_cu_0985e13a_44974cuda3std3__48in_placeE,(_ZN87_INTERNAL_2a0913c8_51_flash_fwd_hdimdiff_e4m3_paged_split_softcap_sm90_cu_0985e13a_44974cuda3std6ranges3__45__cpo9iter_moveE - _ZN87_INTERNAL_2a0913c8_51_flash_fwd_hdimdiff_e4m3_paged_split_softcap_sm90_cu_0985e13a_44974cuda3std3__48in_placeE)
_ZN87_INTERNAL_2a0913c8_51_flash_fwd_hdimdiff_e4m3_paged_split_softcap_sm90_cu_0985e13a_44974cuda3std3__48in_placeE:
	.zero		1
	.type		_ZN87_INTERNAL_2a0913c8_51_flash_fwd_hdimdiff_e4m3_paged_split_softcap_sm90_cu_0985e13a_44974cuda3std6ranges3__45__cpo9iter_moveE,@object
	.size		_ZN87_INTERNAL_2a0913c8_51_flash_fwd_hdimdiff_e4m3_paged_split_softcap_sm90_cu_0985e13a_44974cuda3std6ranges3__45__cpo9iter_moveE,(_ZN87_INTERNAL_2a0913c8_51_flash_fwd_hdimdiff_e4m3_paged_split_softcap_sm90_cu_0985e13a_44974cuda3std3__45__cpo5beginE - _ZN87_INTERNAL_2a0913c8_51_flash_fwd_hdimdiff_e4m3_paged_split_softcap_sm90_cu_0985e13a_44974cuda3std6ranges3__45__cpo9iter_moveE)
_ZN87_INTERNAL_2a0913c8_51_flash_fwd_hdimdiff_e4m3_paged_split_softcap_sm90_cu_0985e13a_44974cuda3std6ranges3__45__cpo9iter_moveE:
	.zero		1
	.type		_ZN87_INTERNAL_2a0913c8_51_flash_fwd_hdimdiff_e4m3_paged_split_softcap_sm90_cu_0985e13a_44974cuda3std3__45__cpo5beginE,@object
	.size		_ZN87_INTERNAL_2a0913c8_51_flash_fwd_hdimdiff_e4m3_paged_split_softcap_sm90_cu_0985e13a_44974cuda3std3__45__cpo5beginE,(_ZN87_INTERNAL_2a0913c8_51_flash_fwd_hdimdiff_e4m3_paged_split_softcap_sm90_cu_0985e13a_44974cuda3std3__489_GLOBAL__N__2a0913c8_51_flash_fwd_hdimdiff_e4m3_paged_split_softcap_sm90_cu_0985e13a_44976ignoreE - _ZN87_INTERNAL_2a0913c8_51_flash_fwd_hdimdiff_e4m3_paged_split_softcap_sm90_cu_0985e13a_44974cuda3std3__45__cpo5beginE)
_ZN87_INTERNAL_2a0913c8_51_flash_fwd_hdimdiff_e4m3_paged_split_softcap_sm90_cu_0985e13a_44974cuda3std3__45__cpo5beginE:
	.zero		1
	.type		_ZN87_INTERNAL_2a0913c8_51_flash_fwd_hdimdiff_e4m3_paged_split_softcap_sm90_cu_0985e13a_44974cuda3std3__489_GLOBAL__N__2a0913c8_51_flash_fwd_hdimdiff_e4m3_paged_split_softcap_sm90_cu_0985e13a_44976ignoreE,@object
	.size		_ZN87_INTERNAL_2a0913c8_51_flash_fwd_hdimdiff_e4m3_paged_split_softcap_sm90_cu_0985e13a_44974cuda3std3__489_GLOBAL__N__2a0913c8_51_flash_fwd_hdimdiff_e4m3_paged_split_softcap_sm90_cu_0985e13a_44976ignoreE,(_ZN87_INTERNAL_2a0913c8_51_flash_fwd_hdimdiff_e4m3_paged_split_softcap_sm90_cu_0985e13a_44974cute7productE - _ZN87_INTERNAL_2a0913c8_51_flash_fwd_hdimdiff_e4m3_paged_split_softcap_sm90_cu_0985e13a_44974cuda3std3__489_GLOBAL__N__2a0913c8_51_flash_fwd_hdimdiff_e4m3_paged_split_softcap_sm90_cu_0985e13a_44976ignoreE)
_ZN87_INTERNAL_2a0913c8_51_flash_fwd_hdimdiff_e4m3_paged_split_softcap_sm90_cu_0985e13a_44974cuda3std3__489_GLOBAL__N__2a0913c8_51_flash_fwd_hdimdiff_e4m3_paged_split_softcap_sm90_cu_0985e13a_44976ignoreE:
	.zero		1
	.type		_ZN87_INTERNAL_2a0913c8_51_flash_fwd_hdimdiff_e4m3_paged_split_softcap_sm90_cu_0985e13a_44974cute7productE,@object
	.size		_ZN87_INTERNAL_2a0913c8_51_flash_fwd_hdimdiff_e4m3_paged_split_softcap_sm90_cu_0985e13a_44974cute7productE,(_ZN87_INTERNAL_2a0913c8_51_flash_fwd_hdimdiff_e4m3_paged_split_softcap_sm90_cu_0985e13a_44974cuda3std3__45__cpo3endE - _ZN87_INTERNAL_2a0913c8_51_flash_fwd_hdimdiff_e4m3_paged_split_softcap_sm90_cu_0985e13a_44974cute7productE)
_ZN87_INTERNAL_2a0913c8_51_flash_fwd_hdimdiff_e4m3_paged_split_softcap_sm90_cu_0985e13a_44974cute7productE:
	.zero		1
	.type		_ZN87_INTERNAL_2a0913c8_51_flash_fwd_hdimdiff_e4m3_paged_split_softcap_sm90_cu_0985e13a_44974cuda3std3__45__cpo3endE,@object
	.size		_ZN87_INTERNAL_2a0913c8_51_flash_fwd_hdimdiff_e4m3_paged_split_softcap_sm90_cu_0985e13a_44974cuda3std3__45__cpo3endE,(_ZN87_INTERNAL_2a0913c8_51_flash_fwd_hdimdiff_e4m3_paged_split_softcap_sm90_cu_0985e13a_44974cuda3std3__419piecewise_constructE - _ZN87_INTERNAL_2a0913c8_51_flash_fwd_hdimdiff_e4m3_paged_split_softcap_sm90_cu_0985e13a_44974cuda3std3__45__cpo3endE)
_ZN87_INTERNAL_2a0913c8_51_flash_fwd_hdimdiff_e4m3_paged_split_softcap_sm90_cu_0985e13a_44974cuda3std3__45__cpo3endE:
	.zero		1
	.type		_ZN87_INTERNAL_2a0913c8_51_flash_fwd_hdimdiff_e4m3_paged_split_softcap_sm90_cu_0985e13a_44974cuda3std3__419piecewise_constructE,@object
	.size		_ZN87_INTERNAL_2a0913c8_51_flash_fwd_hdimdiff_e4m3_paged_split_softcap_sm90_cu_0985e13a_44974cuda3std3__419piecewise_constructE,(_ZN87_INTERNAL_2a0913c8_51_flash_fwd_hdimdiff_e4m3_paged_split_softcap_sm90_cu_0985e13a_44974cuda3std3__45__cpo4cendE - _ZN87_INTERNAL_2a0913c8_51_flash_fwd_hdimdiff_e4m3_paged_split_softcap_sm90_cu_0985e13a_44974cuda3std3__419piecewise_constructE)
_ZN87_INTERNAL_2a0913c8_51_flash_fwd_hdimdiff_e4m3_paged_split_softcap_sm90_cu_0985e13a_44974cuda3std3__419piecewise_constructE:
	.zero		1
	.type		_ZN87_INTERNAL_2a0913c8_51_flash_fwd_hdimdiff_e4m3_paged_split_softcap_sm90_cu_0985e13a_44974cuda3std3__45__cpo4cendE,@object
	.size		_ZN87_INTERNAL_2a0913c8_51_flash_fwd_hdimdiff_e4m3_paged_split_softcap_sm90_cu_0985e13a_44974cuda3std3__45__cpo4cendE,(_ZN87_INTERNAL_2a0913c8_51_flash_fwd_hdimdiff_e4m3_paged_split_softcap_sm90_cu_0985e13a_44974cuda3std6ranges3__45__cpo4swapE - _ZN87_INTERNAL_2a0913c8_51_flash_fwd_hdimdiff_e4m3_paged_split_softcap_sm90_cu_0985e13a_44974cuda3std3__45__cpo4cendE)
_ZN87_INTERNAL_2a0913c8_51_flash_fwd_hdimdiff_e4m3_paged_split_softcap_sm90_cu_0985e13a_44974cuda3std3__45__cpo4cendE:
	.zero		1
	.type		_ZN87_INTERNAL_2a0913c8_51_flash_fwd_hdimdiff_e4m3_paged_split_softcap_sm90_cu_0985e13a_44974cuda3std6ranges3__45__cpo4swapE,@object
	.size		_ZN87_INTERNAL_2a0913c8_51_flash_fwd_hdimdiff_e4m3_paged_split_softcap_sm90_cu_0985e13a_44974cuda3std6ranges3__45__cpo4swapE,(.L_20 - _ZN87_INTERNAL_2a0913c8_51_flash_fwd_hdimdiff_e4m3_paged_split_softcap_sm90_cu_0985e13a_44974cuda3std6ranges3__45__cpo4swapE)
_ZN87_INTERNAL_2a0913c8_51_flash_fwd_hdimdiff_e4m3_paged_split_softcap_sm90_cu_0985e13a_44974cuda3std6ranges3__45__cpo4swapE:
	.zero		1
.L_20:


//--------------------- .nv.shared._ZN7cutlass13device_kernelIN5flash11enable_sm90INS1_16FlashAttnFwdSm90INS1_25CollectiveMainloopFwdSm90ILi2EN4cute5tupleIJNS5_1CILi1EEES8_S8_EEENS6_IJNS7_ILi128EEENS7_ILi160EEENS7_ILi192EEEEEELi128ENS_12float_e4m3_tEfNS_4arch4Sm90ELb0ELb0ELb1ELb1ELb1ELb0ELb0ELb1ELb1ELb1ELb1ELb0EEENS1_21CollectiveEpilogueFwdINS6_IJSA_SA_SB_EEES9_NS_10bfloat16_tESG_Li256ELb1ELb1ELb1ELb1EEENS1_36VarlenDynamicPersistentTileSchedulerILi128ELi160ELi256ELi128ELb1ELb1ELb1ELb0ELb1ELb1EEEEEEEEEvNT_6ParamsE --------------------------
	.section	.nv.shared._ZN7cutlass13device_kernelIN5flash11enable_sm90INS1_16FlashAttnFwdSm90INS1_25CollectiveMainloopFwdSm90ILi2EN4cute5tupleIJNS5_1CILi1EEES8_S8_EEENS6_IJNS7_ILi128EEENS7_ILi160EEENS7_ILi192EEEEEELi128ENS_12float_e4m3_tEfNS_4arch4Sm90ELb0ELb0ELb1ELb1ELb1ELb0ELb0ELb1ELb1ELb1ELb1ELb0EEENS1_21CollectiveEpilogueFwdINS6_IJSA_SA_SB_EEES9_NS_10bfloat16_tESG_Li256ELb1ELb1ELb1ELb1EEENS1_36VarlenDynamicPersistentTileSchedulerILi128ELi160ELi256ELi128ELb1ELb1ELb1ELb0ELb1ELb1EEEEEEEEEvNT_6ParamsE,"aw",@nobits
	.sectionflags	@""
	.align	16
	.zero		1024


//--------------------- .nv.shared._ZN7cutlass13device_kernelIN5flash11enable_sm90INS1_16FlashAttnFwdSm90INS1_25CollectiveMainloopFwdSm90ILi2EN4cute5tupleIJNS5_1CILi1EEES8_S8_EEENS6_IJNS7_ILi128EEENS7_ILi160EEENS7_ILi192EEEEEELi128ENS_12float_e4m3_tEfNS_4arch4Sm90ELb0ELb0ELb1ELb1ELb1ELb1ELb0ELb1ELb1ELb1ELb1ELb0EEENS1_21CollectiveEpilogueFwdINS6_IJSA_SA_SB_EEES9_NS_10bfloat16_tESG_Li256ELb1ELb1ELb1ELb1EEENS1_36VarlenDynamicPersistentTileSchedulerILi128ELi160ELi256ELi128ELb1ELb1ELb1ELb0ELb1ELb1EEEEEEEEEvNT_6ParamsE --------------------------
	.section	.nv.shared._ZN7cutlass13device_kernelIN5flash11enable_sm90INS1_16FlashAttnFwdSm90INS1_25CollectiveMainloopFwdSm90ILi2EN4cute5tupleIJNS5_1CILi1EEES8_S8_EEENS6_IJNS7_ILi128EEENS7_ILi160EEENS7_ILi192EEEEEELi128ENS_12float_e4m3_tEfNS_4arch4Sm90ELb0ELb0ELb1ELb1ELb1ELb1ELb0ELb1ELb1ELb1ELb1ELb0EEENS1_21CollectiveEpilogueFwdINS6_IJSA_SA_SB_EEES9_NS_10bfloat16_tESG_Li256ELb1ELb1ELb1ELb1EEENS1_36VarlenDynamicPersistentTileSchedulerILi128ELi160ELi256ELi128ELb1ELb1ELb1ELb0ELb1ELb1EEEEEEEEEvNT_6ParamsE,"aw",@nobits
	.sectionflags	@""
	.align	16
	.zero		1024


//--------------------- .nv.shared._ZN7cutlass13device_kernelIN5flash11enable_sm90INS1_16FlashAttnFwdSm90INS1_25CollectiveMainloopFwdSm90ILi2EN4cute5tupleIJNS5_1CILi1EEES8_S8_EEENS6_IJNS7_ILi128EEESA_NS7_ILi192EEEEEELi128ENS_12float_e4m3_tEfNS_4arch4Sm90ELb0ELb1ELb1ELb0ELb1ELb0ELb0ELb1ELb1ELb1ELb1ELb0EEENS1_21CollectiveEpilogueFwdINS6_IJSA_SA_SA_EEES9_NS_10bfloat16_tESF_Li256ELb0ELb1ELb1ELb1EEENS1_19SingleTileSchedulerILb0ELb1ELb1ELi128EEEEEEEEEvNT_6ParamsE --------------------------
	.section	.nv.shared._ZN7cutlass13device_kernelIN5flash11enable_sm90INS1_16FlashAttnFwdSm90INS1_25CollectiveMainloopFwdSm90ILi2EN4cute5tupleIJNS5_1CILi1EEES8_S8_EEENS6_IJNS7_ILi128EEESA_NS7_ILi192EEEEEELi128ENS_12float_e4m3_tEfNS_4arch4Sm90ELb0ELb1ELb1ELb0ELb1ELb0ELb0ELb1ELb1ELb1ELb1ELb0EEENS1_21CollectiveEpilogueFwdINS6_IJSA_SA_SA_EEES9_NS_10bfloat16_tESF_Li256ELb0ELb1ELb1ELb1EEENS1_19SingleTileSchedulerILb0ELb1ELb1ELi128EEEEEEEEEvNT_6ParamsE,"aw",@nobits
	.sectionflags	@""
	.align	16
	.zero		1024


//--------------------- .nv.shared._ZN7cutlass13device_kernelIN5flash11enable_sm90INS1_16FlashAttnFwdSm90INS1_25CollectiveMainloopFwdSm90ILi2EN4cute5tupleIJNS5_1CILi1EEES8_S8_EEENS6_IJNS7_ILi128EEESA_NS7_ILi192EEEEEELi128ENS_12float_e4m3_tEfNS_4arch4Sm90ELb0ELb1ELb1ELb1ELb1ELb0ELb0ELb1ELb1ELb1ELb1ELb0EEENS1_21CollectiveEpilogueFwdINS6_IJSA_SA_SA_EEES9_NS_10bfloat16_tESF_Li256ELb1ELb1ELb1ELb1EEENS1_36VarlenDynamicPersistentTileSchedulerILi128ELi128ELi256ELi128ELb1ELb1ELb1ELb1ELb0ELb1EEEEEEEEEvNT_6ParamsE --------------------------
	.section	.nv.shared._ZN7cutlass13device_kernelIN5flash11enable_sm90INS1_16FlashAttnFwdSm90INS1_25CollectiveMainloopFwdSm90ILi2EN4cute5tupleIJNS5_1CILi1EEES8_S8_EEENS6_IJNS7_ILi128EEESA_NS7_ILi192EEEEEELi128ENS_12float_e4m3_tEfNS_4arch4Sm90ELb0ELb1ELb1ELb1ELb1ELb0ELb0ELb1ELb1ELb1ELb1ELb0EEENS1_21CollectiveEpilogueFwdINS6_IJSA_SA_SA_EEES9_NS_10bfloat16_tESF_Li256ELb1ELb1ELb1ELb1EEENS1_36VarlenDynamicPersistentTileSchedulerILi128ELi128ELi256ELi128ELb1ELb1ELb1ELb1ELb0ELb1EEEEEEEEEvNT_6ParamsE,"aw",@nobits
	.sectionflags	@""
	.align	16
	.zero		1024


//--------------------- .nv.shared._ZN7cutlass13device_kernelIN5flash11enable_sm90INS1_16FlashAttnFwdSm90INS1_25CollectiveMainloopFwdSm90ILi2EN4cute5tupleIJNS5_1CILi1EEES8_S8_EEENS6_IJNS7_ILi128EEESA_NS7_ILi192EEEEEELi128ENS_12float_e4m3_tEfNS_4arch4Sm90ELb0ELb1ELb1ELb1ELb1ELb1ELb0ELb1ELb1ELb1ELb1ELb0EEENS1_21CollectiveEpilogueFwdINS6_IJSA_SA_SA_EEES9_NS_10bfloat16_tESF_Li256ELb1ELb1ELb1ELb1EEENS1_36VarlenDynamicPersistentTileSchedulerILi128ELi128ELi256ELi128ELb1ELb1ELb1ELb1ELb0ELb1EEEEEEEEEvNT_6ParamsE --------------------------
	.section	.nv.shared._ZN7cutlass13device_kernelIN5flash11enable_sm90INS1_16FlashAttnFwdSm90INS1_25CollectiveMainloopFwdSm90ILi2EN4cute5tupleIJNS5_1CILi1EEES8_S8_EEENS6_IJNS7_ILi128EEESA_NS7_ILi192EEEEEELi128ENS_12float_e4m3_tEfNS_4arch4Sm90ELb0ELb1ELb1ELb1ELb1ELb1ELb0ELb1ELb1ELb1ELb1ELb0EEENS1_21CollectiveEpilogueFwdINS6_IJSA_SA_SA_EEES9_NS_10bfloat16_tESF_Li256ELb1ELb1ELb1ELb1EEENS1_36VarlenDynamicPersistentTileSchedulerILi128ELi128ELi256ELi128ELb1ELb1ELb1ELb1ELb0ELb1EEEEEEEEEvNT_6ParamsE,"aw",@nobits
	.sectionflags	@""
	.align	16
	.zero		1024


//--------------------- .nv.shared._ZN7cutlass13device_kernelIN5flash11enable_sm90INS1_16FlashAttnFwdSm90INS1_25CollectiveMainloopFwdSm90ILi2EN4cute5tupleIJNS5_1CILi1EEES8_S8_EEENS6_IJNS7_ILi128EEENS7_ILi160EEENS7_ILi192EEEEEELi128ENS_12float_e4m3_tEfNS_4arch4Sm90ELb1ELb0ELb1ELb0ELb1ELb0ELb0ELb1ELb1ELb1ELb1ELb0EEENS1_21CollectiveEpilogueFwdINS6_IJSA_SA_SB_EEES9_NS_10bfloat16_tESG_Li256ELb0ELb1ELb1ELb1EEENS1_19SingleTileSchedulerILb0ELb1ELb1ELi128EEEEEEEEEvNT_6ParamsE --------------------------
	.section	.nv.shared._ZN7cutlass13device_kernelIN5flash11enable_sm90INS1_16FlashAttnFwdSm90INS1_25CollectiveMainloopFwdSm90ILi2EN4cute5tupleIJNS5_1CILi1EEES8_S8_EEENS6_IJNS7_ILi128EEENS7_ILi160EEENS7_ILi192EEEEEELi128ENS_12float_e4m3_tEfNS_4arch4Sm90ELb1ELb0ELb1ELb0ELb1ELb0ELb0ELb1ELb1ELb1ELb1ELb0EEENS1_21CollectiveEpilogueFwdINS6_IJSA_SA_SB_EEES9_NS_10bfloat16_tESG_Li256ELb0ELb1ELb1ELb1EEENS1_19SingleTileSchedulerILb0ELb1ELb1ELi128EEEEEEEEEvNT_6ParamsE,"aw",@nobits
	.sectionflags	@""
	.align	16
	.zero		1024


//--------------------- .nv.shared._ZN7cutlass13device_kernelIN5flash11enable_sm90INS1_16FlashAttnFwdSm90INS1_25CollectiveMainloopFwdSm90ILi2EN4cute5tupleIJNS5_1CILi1EEES8_S8_EEENS6_IJNS7_ILi128EEENS7_ILi160EEENS7_ILi192EEEEEELi128ENS_12float_e4m3_tEfNS_4arch4Sm90ELb1ELb0ELb1ELb1ELb1ELb0ELb0ELb1ELb1ELb1ELb1ELb0EEENS1_21CollectiveEpilogueFwdINS6_IJSA_SA_SB_EEES9_NS_10bfloat16_tESG_Li256ELb1ELb1ELb1ELb1EEENS1_36VarlenDynamicPersistentTileSchedulerILi128ELi160ELi256ELi128ELb1ELb1ELb1ELb1ELb1ELb1EEEEEEEEEvNT_6ParamsE --------------------------
	.section	.nv.shared._ZN7cutlass13device_kernelIN5flash11enable_sm90INS1_16FlashAttnFwdSm90INS1_25CollectiveMainloopFwdSm90ILi2EN4cute5tupleIJNS5_1CILi1EEES8_S8_EEENS6_IJNS7_ILi128EEENS7_ILi160EEENS7_ILi192EEEEEELi128ENS_12float_e4m3_tEfNS_4arch4Sm90ELb1ELb0ELb1ELb1ELb1ELb0ELb0ELb1ELb1ELb1ELb1ELb0EEENS1_21CollectiveEpilogueFwdINS6_IJSA_SA_SB_EEES9_NS_10bfloat16_tESG_Li256ELb1ELb1ELb1ELb1EEENS1_36VarlenDynamicPersistentTileSchedulerILi128ELi160ELi256ELi128ELb1ELb1ELb1ELb1ELb1ELb1EEEEEEEEEvNT_6ParamsE,"aw",@nobits
	.sectionflags	@""
	.align	16
	.zero		1024


//--------------------- .nv.shared._ZN7cutlass13device_kernelIN5flash11enable_sm90INS1_16FlashAttnFwdSm90INS1_25CollectiveMainloopFwdSm90ILi2EN4cute5tupleIJNS5_1CILi1EEES8_S8_EEENS6_IJNS7_ILi128EEENS7_ILi160EEENS7_ILi192EEEEEELi128ENS_12float_e4m3_tEfNS_4arch4Sm90ELb1ELb0ELb1ELb1ELb1ELb1ELb0ELb1ELb1ELb1ELb1ELb0EEENS1_21CollectiveEpilogueFwdINS6_IJSA_SA_SB_EEES9_NS_10bfloat16_tESG_Li256ELb1ELb1ELb1ELb1EEENS1_36VarlenDynamicPersistentTileSchedulerILi128ELi160ELi256ELi128ELb1ELb1ELb1ELb1ELb1ELb1EEEEEEEEEvNT_6ParamsE --------------------------
	.section	.nv.shared._ZN7cutlass13device_kernelIN5flash11enable_sm90INS1_16FlashAttnFwdSm90INS1_25CollectiveMainloopFwdSm90ILi2EN4cute5tupleIJNS5_1CILi1EEES8_S8_EEENS6_IJNS7_ILi128EEENS7_ILi160EEENS7_ILi192EEEEEELi128ENS_12float_e4m3_tEfNS_4arch4Sm90ELb1ELb0ELb1ELb1ELb1ELb1ELb0ELb1ELb1ELb1ELb1ELb0EEENS1_21CollectiveEpilogueFwdINS6_IJSA_SA_SB_EEES9_NS_10bfloat16_tESG_Li256ELb1ELb1ELb1ELb1EEENS1_36VarlenDynamicPersistentTileSchedulerILi128ELi160ELi256ELi128ELb1ELb1ELb1ELb1ELb1ELb1EEEEEEEEEvNT_6ParamsE,"aw",@nobits
	.sectionflags	@""
	.align	16
	.zero		1024


//--------------------- .nv.constant0._ZN7cutlass13device_kernelIN5flash11enable_sm90INS1_16FlashAttnFwdSm90INS1_25CollectiveMainloopFwdSm90ILi2EN4cute5tupleIJNS5_1CILi1EEES8_S8_EEENS6_IJNS7_ILi128EEENS7_ILi160EEENS7_ILi192EEEEEELi128ENS_12float_e4m3_tEfNS_4arch4Sm90ELb0ELb0ELb1ELb0ELb1ELb0ELb0ELb1ELb1ELb1ELb1ELb0EEENS1_21CollectiveEpilogueFwdINS6_IJSA_SA_SB_EEES9_NS_10bfloat16_tESG_Li256ELb0ELb1ELb1ELb1EEENS1_19SingleTileSchedulerILb0ELb1ELb1ELi128EEEEEEEEEvNT_6ParamsE --------------------------
	.section	.nv.constant0._ZN7cutlass13device_kernelIN5flash11enable_sm90INS1_16FlashAttnFwdSm90INS1_25CollectiveMainloopFwdSm90ILi2EN4cute5tupleIJNS5_1CILi1EEES8_S8_EEENS6_IJNS7_ILi128EEENS7_ILi160EEENS7_ILi192EEEEEELi128ENS_12float_e4m3_tEfNS_4arch4Sm90ELb0ELb0ELb1ELb0ELb1ELb0ELb0ELb1ELb1ELb1ELb1ELb0EEENS1_21CollectiveEpilogueFwdINS6_IJSA_SA_SB_EEES9_NS_10bfloat16_tESG_Li256ELb0ELb1ELb1ELb1EEENS1_19SingleTileSchedulerILb0ELb1ELb1ELi128EEEEEEEEEvNT_6ParamsE,"a",@progbits
	.sectionflags	@""
	.align	4
.nv.constant0._ZN7cutlass13device_kernelIN5flash11enable_sm90INS1_16FlashAttnFwdSm90INS1_25CollectiveMainloopFwdSm90ILi2EN4cute5tupleIJNS5_1CILi1EEES8_S8_EEENS6_IJNS7_ILi128EEENS7_ILi160EEENS7_ILi192EEEEEELi128ENS_12float_e4m3_tEfNS_4arch4Sm90ELb0ELb0ELb1ELb0ELb1ELb0ELb0ELb1ELb1ELb1ELb1ELb0EEENS1_21CollectiveEpilogueFwdINS6_IJSA_SA_SB_EEES9_NS_10bfloat16_tESG_Li256ELb0ELb1ELb1ELb1EEENS1_19SingleTileSchedulerILb0ELb1ELb1ELi128EEEEEEEEEvNT_6ParamsE:
	.zero		3200


//--------------------- .nv.constant0._ZN7cutlass13device_kernelIN5flash11enable_sm90INS1_16FlashAttnFwdSm90INS1_25CollectiveMainloopFwdSm90ILi2EN4cute5tupleIJNS5_1CILi1EEES8_S8_EEENS6_IJNS7_ILi128EEENS7_ILi160EEENS7_ILi192EEEEEELi128ENS_12float_e4m3_tEfNS_4arch4Sm90ELb0ELb0ELb1ELb1ELb1ELb0ELb0ELb1ELb1ELb1ELb1ELb0EEENS1_21CollectiveEpilogueFwdINS6_IJSA_SA_SB_EEES9_NS_10bfloat16_tESG_Li256ELb1ELb1ELb1ELb1EEENS1_36VarlenDynamicPersistentTileSchedulerILi128ELi160ELi256ELi128ELb1ELb1ELb1ELb0ELb1ELb1EEEEEEEEEvNT_6ParamsE --------------------------
	.section	.nv.constant0._ZN7cutlass13device_kernelIN5flash11enable_sm90INS1_16FlashAttnFwdSm90INS1_25CollectiveMainloopFwdSm90ILi2EN4cute5tupleIJNS5_1CILi1EEES8_S8_EEENS6_IJNS7_ILi128EEENS7_ILi160EEENS7_ILi192EEEEEELi128ENS_12float_e4m3_tEfNS_4arch4Sm90ELb0ELb0ELb1ELb1ELb1ELb0ELb0ELb1ELb1ELb1ELb1ELb0EEENS1_21CollectiveEpilogueFwdINS6_IJSA_SA_SB_EEES9_NS_10bfloat16_tESG_Li256ELb1ELb1ELb1ELb1EEENS1_36VarlenDynamicPersistentTileSchedulerILi128ELi160ELi256ELi128ELb1ELb1ELb1ELb0ELb1ELb1EEEEEEEEEvNT_6ParamsE,"a",@progbits
	.sectionflags	@""
	.align	4
.nv.constant0._ZN7cutlass13device_kernelIN5flash11enable_sm90INS1_16FlashAttnFwdSm90INS1_25CollectiveMainloopFwdSm90ILi2EN4cute5tupleIJNS5_1CILi1EEES8_S8_EEENS6_IJNS7_ILi128EEENS7_ILi160EEENS7_ILi192EEEEEELi128ENS_12float_e4m3_tEfNS_4arch4Sm90ELb0ELb0ELb1ELb1ELb1ELb0ELb0ELb1ELb1ELb1ELb1ELb0EEENS1_21CollectiveEpilogueFwdINS6_IJSA_SA_SB_EEES9_NS_10bfloat16_tESG_Li256ELb1ELb1ELb1ELb1EEENS1_36VarlenDynamicPersistentTileSchedulerILi128ELi160ELi256ELi128ELb1ELb1ELb1ELb0ELb1ELb1EEEEEEEEEvNT_6ParamsE:
	.zero		3328


//--------------------- .nv.constant0._ZN7cutlass13device_kernelIN5flash11enable_sm90INS1_16FlashAttnFwdSm90INS1_25CollectiveMainloopFwdSm90ILi2EN4cute5tupleIJNS5_1CILi1EEES8_S8_EEENS6_IJNS7_ILi128EEENS7_ILi160EEENS7_ILi192EEEEEELi128ENS_12float_e4m3_tEfNS_4arch4Sm90ELb0ELb0ELb1ELb1ELb1ELb1ELb0ELb1ELb1ELb1ELb1ELb0EEENS1_21CollectiveEpilogueFwdINS6_IJSA_SA_SB_EEES9_NS_10bfloat16_tESG_Li256ELb1ELb1ELb1ELb1EEENS1_36VarlenDynamicPersistentTileSchedulerILi128ELi160ELi256ELi128ELb1ELb1ELb1ELb0ELb1ELb1EEEEEEEEEvNT_6ParamsE --------------------------
	.section	.nv.constant0._ZN7cutlass13device_kernelIN5flash11enable_sm90INS1_16FlashAttnFwdSm90INS1_25CollectiveMainloopFwdSm90ILi2EN4cute5tupleIJNS5_1CILi1EEES8_S8_EEENS6_IJNS7_ILi128EEENS7_ILi160EEENS7_ILi192EEEEEELi128ENS_12float_e4m3_tEfNS_4arch4Sm90ELb0ELb0ELb1ELb1ELb1ELb1ELb0ELb1ELb1ELb1ELb1ELb0EEENS1_21CollectiveEpilogueFwdINS6_IJSA_SA_SB_EEES9_NS_10bfloat16_tESG_Li256ELb1ELb1ELb1ELb1EEENS1_36VarlenDynamicPersistentTileSchedulerILi128ELi160ELi256ELi128ELb1ELb1ELb1ELb0ELb1ELb1EEEEEEEEEvNT_6ParamsE,"a",@progbits
	.sectionflags	@""
	.align	4
.nv.constant0._ZN7cutlass13device_kernelIN5flash11enable_sm90INS1_16FlashAttnFwdSm90INS1_25CollectiveMainloopFwdSm90ILi2EN4cute5tupleIJNS5_1CILi1EEES8_S8_EEENS6_IJNS7_ILi128EEENS7_ILi160EEENS7_ILi192EEEEEELi128ENS_12float_e4m3_tEfNS_4arch4Sm90ELb0ELb0ELb1ELb1ELb1ELb1ELb0ELb1ELb1ELb1ELb1ELb0EEENS1_21CollectiveEpilogueFwdINS6_IJSA_SA_SB_EEES9_NS_10bfloat16_tESG_Li256ELb1ELb1ELb1ELb1EEENS1_36VarlenDynamicPersistentTileSchedulerILi128ELi160ELi256ELi128ELb1ELb1ELb1ELb0ELb1ELb1EEEEEEEEEvNT_6ParamsE:
	.zero		3328


//--------------------- .nv.constant0._ZN7cutlass13device_kernelIN5flash11enable_sm90INS1_16FlashAttnFwdSm90INS1_25CollectiveMainloopFwdSm90ILi2EN4cute5tupleIJNS5_1CILi1EEES8_S8_EEENS6_IJNS7_ILi128EEESA_NS7_ILi192EEEEEELi128ENS_12float_e4m3_tEfNS_4arch4Sm90ELb0ELb1ELb1ELb0ELb1ELb0ELb0ELb1ELb1ELb1ELb1ELb0EEENS1_21CollectiveEpilogueFwdINS6_IJSA_SA_SA_EEES9_NS_10bfloat16_tESF_Li256ELb0ELb1ELb1ELb1EEENS1_19SingleTileSchedulerILb0ELb1ELb1ELi128EEEEEEEEEvNT_6ParamsE --------------------------
	.section	.nv.constant0._ZN7cutlass13device_kernelIN5flash11enable_sm90INS1_16FlashAttnFwdSm90INS1_25CollectiveMainloopFwdSm90ILi2EN4cute5tupleIJNS5_1CILi1EEES8_S8_EEENS6_IJNS7_ILi128EEESA_NS7_ILi192EEEEEELi128ENS_12float_e4m3_tEfNS_4arch4Sm90ELb0ELb1ELb1ELb0ELb1ELb0ELb0ELb1ELb1ELb1ELb1ELb0EEENS1_21CollectiveEpilogueFwdINS6_IJSA_SA_SA_EEES9_NS_10bfloat16_tESF_Li256ELb0ELb1ELb1ELb1EEENS1_19SingleTileSchedulerILb0ELb1ELb1ELi128EEEEEEEEEvNT_6ParamsE,"a",@progbits
	.sectionflags	@""
	.align	4
.nv.constant0._ZN7cutlass13device_kernelIN5flash11enable_sm90INS1_16FlashAttnFwdSm90INS1_25CollectiveMainloopFwdSm90ILi2EN4cute5tupleIJNS5_1CILi1EEES8_S8_EEENS6_IJNS7_ILi128EEESA_NS7_ILi192EEEEEELi128ENS_12float_e4m3_tEfNS_4arch4Sm90ELb0ELb1ELb1ELb0ELb1ELb0ELb0ELb1ELb1ELb1ELb1ELb0EEENS1_21CollectiveEpilogueFwdINS6_IJSA_SA_SA_EEES9_NS_10bfloat16_tESF_Li256ELb0ELb1ELb1ELb1EEENS1_19SingleTileSchedulerILb0ELb1ELb1ELi128EEEEEEEEEvNT_6ParamsE:
	.zero		3200


//--------------------- .nv.constant0._ZN7cutlass13device_kernelIN5flash11enable_sm90INS1_16FlashAttnFwdSm90INS1_25CollectiveMainloopFwdSm90ILi2EN4cute5tupleIJNS5_1CILi1EEES8_S8_EEENS6_IJNS7_ILi128EEESA_NS7_ILi192EEEEEELi128ENS_12float_e4m3_tEfNS_4arch4Sm90ELb0ELb1ELb1ELb1ELb1ELb0ELb0ELb1ELb1ELb1ELb1ELb0EEENS1_21CollectiveEpilogueFwdINS6_IJSA_SA_SA_EEES9_NS_10bfloat16_tESF_Li256ELb1ELb1ELb1ELb1EEENS1_36VarlenDynamicPersistentTileSchedulerILi128ELi128ELi256ELi128ELb1ELb1ELb1ELb1ELb0ELb1EEEEEEEEEvNT_6ParamsE --------------------------
	.section	.nv.constant0._ZN7cutlass13device_kernelIN5flash11enable_sm90INS1_16FlashAttnFwdSm90INS1_25CollectiveMainloopFwdSm90ILi2EN4cute5tupleIJNS5_1CILi1EEES8_S8_EEENS6_IJNS7_ILi128EEESA_NS7_ILi192EEEEEELi128ENS_12float_e4m3_tEfNS_4arch4Sm90ELb0ELb1ELb1ELb1ELb1ELb0ELb0ELb1ELb1ELb1ELb1ELb0EEENS1_21CollectiveEpilogueFwdINS6_IJSA_SA_SA_EEES9_NS_10bfloat16_tESF_Li256ELb1ELb1ELb1ELb1EEENS1_36VarlenDynamicPersistentTileSchedulerILi128ELi128ELi256ELi128ELb1ELb1ELb1ELb1ELb0ELb1EEEEEEEEEvNT_6ParamsE,"a",@progbits
	.sectionflags	@""
	.align	4
.nv.constant0._ZN7cutlass13device_kernelIN5flash11enable_sm90INS1_16FlashAttnFwdSm90INS1_25CollectiveMainloopFwdSm90ILi2EN4cute5tupleIJNS5_1CILi1EEES8_S8_EEENS6_IJNS7_ILi128EEESA_NS7_ILi192EEEEEELi128ENS_12float_e4m3_tEfNS_4arch4Sm90ELb0ELb1ELb1ELb1ELb1ELb0ELb0ELb1ELb1ELb1ELb1ELb0EEENS1_21CollectiveEpilogueFwdINS6_IJSA_SA_SA_EEES9_NS_10bfloat16_tESF_Li256ELb1ELb1ELb1ELb1EEENS1_36VarlenDynamicPersistentTileSchedulerILi128ELi128ELi256ELi128ELb1ELb1ELb1ELb1ELb0ELb1EEEEEEEEEvNT_6ParamsE:
	.zero		3328


//--------------------- .nv.constant0._ZN7cutlass13device_kernelIN5flash11enable_sm90INS1_16FlashAttnFwdSm90INS1_25CollectiveMainloopFwdSm90ILi2EN4cute5tupleIJNS5_1CILi1EEES8_S8_EEENS6_IJNS7_ILi128EEESA_NS7_ILi192EEEEEELi128ENS_12float_e4m3_tEfNS_4arch4Sm90ELb0ELb1ELb1ELb1ELb1ELb1ELb0ELb1ELb1ELb1ELb1ELb0EEENS1_21CollectiveEpilogueFwdINS6_IJSA_SA_SA_EEES9_NS_10bfloat16_tESF_Li256ELb1ELb1ELb1ELb1EEENS1_36VarlenDynamicPersistentTileSchedulerILi128ELi128ELi256ELi128ELb1ELb1ELb1ELb1ELb0ELb1EEEEEEEEEvNT_6ParamsE --------------------------
	.section	.nv.constant0._ZN7cutlass13device_kernelIN5flash11enable_sm90INS1_16FlashAttnFwdSm90INS1_25CollectiveMainloopFwdSm90ILi2EN4cute5tupleIJNS5_1CILi1EEES8_S8_EEENS6_IJNS7_ILi128EEESA_NS7_ILi192EEEEEELi128ENS_12float_e4m3_tEfNS_4arch4Sm90ELb0ELb1ELb1ELb1ELb1ELb1ELb0ELb1ELb1ELb1ELb1ELb0EEENS1_21CollectiveEpilogueFwdINS6_IJSA_SA_SA_EEES9_NS_10bfloat16_tESF_Li256ELb1ELb1ELb1ELb1EEENS1_36VarlenDynamicPersistentTileSchedulerILi128ELi128ELi256ELi128ELb1ELb1ELb1ELb1ELb0ELb1EEEEEEEEEvNT_6ParamsE,"a",@progbits
	.sectionflags	@""
	.align	4
.nv.constant0._ZN7cutlass13device_kernelIN5flash11enable_sm90INS1_16FlashAttnFwdSm90INS1_25CollectiveMainloopFwdSm90ILi2EN4cute5tupleIJNS5_1CILi1EEES8_S8_EEENS6_IJNS7_ILi128EEESA_NS7_ILi192EEEEEELi128ENS_12float_e4m3_tEfNS_4arch4Sm90ELb0ELb1ELb1ELb1ELb1ELb1ELb0ELb1ELb1ELb1ELb1ELb0EEENS1_21CollectiveEpilogueFwdINS6_IJSA_SA_SA_EEES9_NS_10bfloat16_tESF_Li256ELb1ELb1ELb1ELb1EEENS1_36VarlenDynamicPersistentTileSchedulerILi128ELi128ELi256ELi128ELb1ELb1ELb1ELb1ELb0ELb1EEEEEEEEEvNT_6ParamsE:
	.zero		3328


//--------------------- .nv.constant0._ZN7cutlass13device_kernelIN5flash11enable_sm90INS1_16FlashAttnFwdSm90INS1_25CollectiveMainloopFwdSm90ILi2EN4cute5tupleIJNS5_1CILi1EEES8_S8_EEENS6_IJNS7_ILi128EEENS7_ILi160EEENS7_ILi192EEEEEELi128ENS_12float_e4m3_tEfNS_4arch4Sm90ELb1ELb0ELb1ELb0ELb1ELb0ELb0ELb1ELb1ELb1ELb1ELb0EEENS1_21CollectiveEpilogueFwdINS6_IJSA_SA_SB_EEES9_NS_10bfloat16_tESG_Li256ELb0ELb1ELb1ELb1EEENS1_19SingleTileSchedulerILb0ELb1ELb1ELi128EEEEEEEEEvNT_6ParamsE --------------------------
	.section	.nv.constant0._ZN7cutlass13device_kernelIN5flash11enable_sm90INS1_16FlashAttnFwdSm90INS1_25CollectiveMainloopFwdSm90ILi2EN4cute5tupleIJNS5_1CILi1EEES8_S8_EEENS6_IJNS7_ILi128EEENS7_ILi160EEENS7_ILi192EEEEEELi128ENS_12float_e4m3_tEfNS_4arch4Sm90ELb1ELb0ELb1ELb0ELb1ELb0ELb0ELb1ELb1ELb1ELb1ELb0EEENS1_21CollectiveEpilogueFwdINS6_IJSA_SA_SB_EEES9_NS_10bfloat16_tESG_Li256ELb0ELb1ELb1ELb1EEENS1_19SingleTileSchedulerILb0ELb1ELb1ELi128EEEEEEEEEvNT_6ParamsE,"a",@progbits
	.sectionflags	@""
	.align	4
.nv.constant0._ZN7cutlass13device_kernelIN5flash11enable_sm90INS1_16FlashAttnFwdSm90INS1_25CollectiveMainloopFwdSm90ILi2EN4cute5tupleIJNS5_1CILi1EEES8_S8_EEENS6_IJNS7_ILi128EEENS7_ILi160EEENS7_ILi192EEEEEELi128ENS_12float_e4m3_tEfNS_4arch4Sm90ELb1ELb0ELb1ELb0ELb1ELb0ELb0ELb1ELb1ELb1ELb1ELb0EEENS1_21CollectiveEpilogueFwdINS6_IJSA_SA_SB_EEES9_NS_10bfloat16_tESG_Li256ELb0ELb1ELb1ELb1EEENS1_19SingleTileSchedulerILb0ELb1ELb1ELi128EEEEEEEEEvNT_6ParamsE:
	.zero		3200


//--------------------- .nv.constant0._ZN7cutlass13device_kernelIN5flash11enable_sm90INS1_16FlashAttnFwdSm90INS1_25CollectiveMainloopFwdSm90ILi2EN4cute5tupleIJNS5_1CILi1EEES8_S8_EEENS6_IJNS7_ILi128EEENS7_ILi160EEENS7_ILi192EEEEEELi128ENS_12float_e4m3_tEfNS_4arch4Sm90ELb1ELb0ELb1ELb1ELb1ELb0ELb0ELb1ELb1ELb1ELb1ELb0EEENS1_21CollectiveEpilogueFwdINS6_IJSA_SA_SB_EEES9_NS_10bfloat16_tESG_Li256ELb1ELb1ELb1ELb1EEENS1_36VarlenDynamicPersistentTileSchedulerILi128ELi160ELi256ELi128ELb1ELb1ELb1ELb1ELb1ELb1EEEEEEEEEvNT_6ParamsE --------------------------
	.section	.nv.constant0._ZN7cutlass13device_kernelIN5flash11enable_sm90INS1_16FlashAttnFwdSm90INS1_25CollectiveMainloopFwdSm90ILi2EN4cute5tupleIJNS5_1CILi1EEES8_S8_EEENS6_IJNS7_ILi128EEENS7_ILi160EEENS7_ILi192EEEEEELi128ENS_12float_e4m3_tEfNS_4arch4Sm90ELb1ELb0ELb1ELb1ELb1ELb0ELb0ELb1ELb1ELb1ELb1ELb0EEENS1_21CollectiveEpilogueFwdINS6_IJSA_SA_SB_EEES9_NS_10bfloat16_tESG_Li256ELb1ELb1ELb1ELb1EEENS1_36VarlenDynamicPersistentTileSchedulerILi128ELi160ELi256ELi128ELb1ELb1ELb1ELb1ELb1ELb1EEEEEEEEEvNT_6ParamsE,"a",@progbits
	.sectionflags	@""
	.align	4
.nv.constant0._ZN7cutlass13device_kernelIN5flash11enable_sm90INS1_16FlashAttnFwdSm90INS1_25CollectiveMainloopFwdSm90ILi2EN4cute5tupleIJNS5_1CILi1EEES8_S8_EEENS6_IJNS7_ILi128EEENS7_ILi160EEENS7_ILi192EEEEEELi128ENS_12float_e4m3_tEfNS_4arch4Sm90ELb1ELb0ELb1ELb1ELb1ELb0ELb0ELb1ELb1ELb1ELb1ELb0EEENS1_21CollectiveEpilogueFwdINS6_IJSA_SA_SB_EEES9_NS_10bfloat16_tESG_Li256ELb1ELb1ELb1ELb1EEENS1_36VarlenDynamicPersistentTileSchedulerILi128ELi160ELi256ELi128ELb1ELb1ELb1ELb1ELb1ELb1EEEEEEEEEvNT_6ParamsE:
	.zero		3328


//--------------------- .nv.constant0._ZN7cutlass13device_kernelIN5flash11enable_sm90INS1_16FlashAttnFwdSm90INS1_25CollectiveMainloopFwdSm90ILi2EN4cute5tupleIJNS5_1CILi1EEES8_S8_EEENS6_IJNS7_ILi128EEENS7_ILi160EEENS7_ILi192EEEEEELi128ENS_12float_e4m3_tEfNS_4arch4Sm90ELb1ELb0ELb1ELb1ELb1ELb1ELb0ELb1ELb1ELb1ELb1ELb0EEENS1_21CollectiveEpilogueFwdINS6_IJSA_SA_SB_EEES9_NS_10bfloat16_tESG_Li256ELb1ELb1ELb1ELb1EEENS1_36VarlenDynamicPersistentTileSchedulerILi128ELi160ELi256ELi128ELb1ELb1ELb1ELb1ELb1ELb1EEEEEEEEEvNT_6ParamsE --------------------------
	.section	.nv.constant0._ZN7cutlass13device_kernelIN5flash11enable_sm90INS1_16FlashAttnFwdSm90INS1_25CollectiveMainloopFwdSm90ILi2EN4cute5tupleIJNS5_1CILi1EEES8_S8_EEENS6_IJNS7_ILi128EEENS7_ILi160EEENS7_ILi192EEEEEELi128ENS_12float_e4m3_tEfNS_4arch4Sm90ELb1ELb0ELb1ELb1ELb1ELb1ELb0ELb1ELb1ELb1ELb1ELb0EEENS1_21CollectiveEpilogueFwdINS6_IJSA_SA_SB_EEES9_NS_10bfloat16_tESG_Li256ELb1ELb1ELb1ELb1EEENS1_36VarlenDynamicPersistentTileSchedulerILi128ELi160ELi256ELi128ELb1ELb1ELb1ELb1ELb1ELb1EEEEEEEEEvNT_6ParamsE,"a",@progbits
	.sectionflags	@""
	.align	4
.nv.constant0._ZN7cutlass13device_kernelIN5flash11enable_sm90INS1_16FlashAttnFwdSm90INS1_25CollectiveMainloopFwdSm90ILi2EN4cute5tupleIJNS5_1CILi1EEES8_S8_EEENS6_IJNS7_ILi128EEENS7_ILi160EEENS7_ILi192EEEEEELi128ENS_12float_e4m3_tEfNS_4arch4Sm90ELb1ELb0ELb1ELb1ELb1ELb1ELb0ELb1ELb1ELb1ELb1ELb0EEENS1_21CollectiveEpilogueFwdINS6_IJSA_SA_SB_EEES9_NS_10bfloat16_tESG_Li256ELb1ELb1ELb1ELb1EEENS1_36VarlenDynamicPersistentTileSchedulerILi128ELi160ELi256ELi128ELb1ELb1ELb1ELb1ELb1ELb1EEEEEEEEEvNT_6ParamsE:
	.zero		3328


//--------------------- SYMBOLS --------------------------

	.type		.nv.reservedSmem.offset0,@object
	.size		.nv.reservedSmem.offset0,0x4
	.type		__assertfail,@function
